// Copyright (c) 2024, Tri Dao.
// Splitting the different head dimensions to different files to speed up compilation.
// This file is auto-generated. See "generate_kernels.py"
#include "namespace_config.h"
#include "flash_bwd_launch_template.h"

namespace FLASH_NAMESPACE {

template<>
void run_mha_bwd_<cutlass::half_t, 128, false>(Flash_bwd_params &params, cudaStream_t stream) {
    run_mha_bwd_hdim128<cutlass::half_t, false>(params, stream);
}

} // namespace FLASH_NAMESPACE

// ===== COMPILED SASS (sm_100a) =====

	.target	sm_100a

	.elftype	@"ET_EXEC"


//--------------------- .note.nv.tkinfo           --------------------------
	.section	.note.nv.tkinfo,"",@"SHT_NOTE"
	.sectionflags	@"SHF_NOTE_NV_TKINFO"
	.tkinfo
        /*0018*/ 	.word	0x00000002
        /*0030*/ 	.string	""
        /*0030*/ 	.string	"ptxas"
        /*0030*/ 	.string	"Cuda compilation tools, release 13.0, V13.0.88"
        /*0030*/ 	.string	"Build cuda_13.0.r13.0/compiler.36424714_0"
        /*0030*/ 	.string	"-arch sm_100a -m 64 "



//--------------------- .note.nv.cuinfo           --------------------------
	.section	.note.nv.cuinfo,"",@"SHT_NOTE"
	.sectionflags	@"SHF_NOTE_NV_CUINFO"
        /*0018*/ 	.short	0x0002
        /*001a*/ 	.short	0x0064
        /*001c*/ 	.short	0x0082
	.zero		2


//--------------------- .nv.info                  --------------------------
	.section	.nv.info,"",@"SHT_CUDA_INFO"
	.align	4


	//----- nvinfo : EIATTR_REGCOUNT
	.align		4
        /*0000*/ 	.byte	0x04, 0x2f
        /*0002*/ 	.short	(.L_12 - .L_11)
	.align		4
.L_11:
        /*0004*/ 	.word	index@(_ZN5flash25flash_bwd_dot_do_o_kernelILb1E23Flash_bwd_kernel_traitsILi128ELi64ELi128ELi8ELi2ELi4ELi2ELb0ELb0EN7cutlass6half_tE19Flash_kernel_traitsILi128ELi64ELi128ELi8ES3_EEEEvNS_16Flash_bwd_paramsE)
        /*0008*/ 	.word	0x00000031


	//----- nvinfo : EIATTR_FRAME_SIZE
	.align		4
.L_12:
        /*000c*/ 	.byte	0x04, 0x11
        /*000e*/ 	.short	(.L_14 - .L_13)
	.align		4
.L_13:
        /*0010*/ 	.word	index@(_ZN5flash25flash_bwd_dot_do_o_kernelILb1E23Flash_bwd_kernel_traitsILi128ELi64ELi128ELi8ELi2ELi4ELi2ELb0ELb0EN7cutlass6half_tE19Flash_kernel_traitsILi128ELi64ELi128ELi8ES3_EEEEvNS_16Flash_bwd_paramsE)
        /*0014*/ 	.word	0x00000000


	//----- nvinfo : EIATTR_REGCOUNT
	.align		4
.L_14:
        /*0018*/ 	.byte	0x04, 0x2f
        /*001a*/ 	.short	(.L_16 - .L_15)
	.align		4
.L_15:
        /*001c*/ 	.word	index@(_ZN5flash25flash_bwd_dot_do_o_kernelILb0E23Flash_bwd_kernel_traitsILi128ELi64ELi128ELi8ELi2ELi4ELi2ELb0ELb0EN7cutlass6half_tE19Flash_kernel_traitsILi128ELi64ELi128ELi8ES3_EEEEvNS_16Flash_bwd_paramsE)
        /*0020*/ 	.word	0x00000030


	//----- nvinfo : EIATTR_FRAME_SIZE
	.align		4
.L_16:
        /*0024*/ 	.byte	0x04, 0x11
        /*0026*/ 	.short	(.L_18 - .L_17)
	.align		4
.L_17:
        /*0028*/ 	.word	index@(_ZN5flash25flash_bwd_dot_do_o_kernelILb0E23Flash_bwd_kernel_traitsILi128ELi64ELi128ELi8ELi2ELi4ELi2ELb0ELb0EN7cutlass6half_tE19Flash_kernel_traitsILi128ELi64ELi128ELi8ES3_EEEEvNS_16Flash_bwd_paramsE)
        /*002c*/ 	.word	0x00000000


	//----- nvinfo : EIATTR_REGCOUNT
	.align		4
.L_18:
        /*0030*/ 	.byte	0x04, 0x2f
        /*0032*/ 	.short	(.L_20 - .L_19)
	.align		4
.L_19:
        /*0034*/ 	.word	index@(_ZN5flash44flash_bwd_dq_dk_dv_loop_seqk_parallel_kernelI23Flash_bwd_kernel_traitsILi128ELi64ELi128ELi8ELi2ELi4ELi2ELb0ELb0EN7cutlass6half_tE19Flash_kernel_traitsILi128ELi64ELi128ELi8ES3_EELb0ELb0ELb1ELb1ELb0ELb0ELb1EEEvNS_16Flash_bwd_paramsE)
        /*0038*/ 	.word	0x000000ff


	//----- nvinfo : EIATTR_FRAME_SIZE
	.align		4
.L_20:
        /*003c*/ 	.byte	0x04, 0x11
        /*003e*/ 	.short	(.L_22 - .L_21)
	.align		4
.L_21:
        /*0040*/ 	.word	index@(_ZN5flash44flash_bwd_dq_dk_dv_loop_seqk_parallel_kernelI23Flash_bwd_kernel_traitsILi128ELi64ELi128ELi8ELi2ELi4ELi2ELb0ELb0EN7cutlass6half_tE19Flash_kernel_traitsILi128ELi64ELi128ELi8ES3_EELb0ELb0ELb1ELb1ELb0ELb0ELb1EEEvNS_16Flash_bwd_paramsE)
        /*0044*/ 	.word	0x00000068


	//----- nvinfo : EIATTR_REGCOUNT
	.align		4
.L_22:
        /*0048*/ 	.byte	0x04, 0x2f
        /*004a*/ 	.short	(.L_24 - .L_23)
	.align		4
.L_23:
        /*004c*/ 	.word	index@(_ZN5flash44flash_bwd_dq_dk_dv_loop_seqk_parallel_kernelI23Flash_bwd_kernel_traitsILi128ELi64ELi128ELi8ELi2ELi4ELi2ELb0ELb0EN7cutlass6half_tE19Flash_kernel_traitsILi128ELi64ELi128ELi8ES3_EELb1ELb0ELb1ELb1ELb0ELb0ELb0EEEvNS_16Flash_bwd_paramsE)
        /*0050*/ 	.word	0x000000ff


	//----- nvinfo : EIATTR_FRAME_SIZE
	.align		4
.L_24:
        /*0054*/ 	.byte	0x04, 0x11
        /*0056*/ 	.short	(.L_26 - .L_25)
	.align		4
.L_25:
        /*0058*/ 	.word	index@(_ZN5flash44flash_bwd_dq_dk_dv_loop_seqk_parallel_kernelI23Flash_bwd_kernel_traitsILi128ELi64ELi128ELi8ELi2ELi4ELi2ELb0ELb0EN7cutlass6half_tE19Flash_kernel_traitsILi128ELi64ELi128ELi8ES3_EELb1ELb0ELb1ELb1ELb0ELb0ELb0EEEvNS_16Flash_bwd_paramsE)
        /*005c*/ 	.word	0x00000008


	//----- nvinfo : EIATTR_REGCOUNT
	.align		4
.L_26:
        /*0060*/ 	.byte	0x04, 0x2f
        /*0062*/ 	.short	(.L_28 - .L_27)
	.align		4
.L_27:
        /*0064*/ 	.word	index@(_ZN5flash44flash_bwd_dq_dk_dv_loop_seqk_parallel_kernelI23Flash_bwd_kernel_traitsILi128ELi64ELi128ELi8ELi2ELi4ELi2ELb0ELb0EN7cutlass6half_tE19Flash_kernel_traitsILi128ELi64ELi128ELi8ES3_EELb0ELb0ELb1ELb0ELb0ELb1ELb1EEEvNS_16Flash_bwd_paramsE)
        /*0068*/ 	.word	0x000000ff


	//----- nvinfo : EIATTR_FRAME_SIZE
	.align		4
.L_28:
        /*006c*/ 	.byte	0x04, 0x11
        /*006e*/ 	.short	(.L_30 - .L_29)
	.align		4
.L_29:
        /*0070*/ 	.word	index@(_ZN5flash44flash_bwd_dq_dk_dv_loop_seqk_parallel_kernelI23Flash_bwd_kernel_traitsILi128ELi64ELi128ELi8ELi2ELi4ELi2ELb0ELb0EN7cutlass6half_tE19Flash_kernel_traitsILi128ELi64ELi128ELi8ES3_EELb0ELb0ELb1ELb0ELb0ELb1ELb1EEEvNS_16Flash_bwd_paramsE)
        /*0074*/ 	.word	0x00000070


	//----- nvinfo : EIATTR_REGCOUNT
	.align		4
.L_30:
        /*0078*/ 	.byte	0x04, 0x2f
        /*007a*/ 	.short	(.L_32 - .L_31)
	.align		4
.L_31:
        /*007c*/ 	.word	index@(_ZN5flash44flash_bwd_dq_dk_dv_loop_seqk_parallel_kernelI23Flash_bwd_kernel_traitsILi128ELi64ELi128ELi8ELi2ELi4ELi2ELb0ELb0EN7cutlass6half_tE19Flash_kernel_traitsILi128ELi64ELi128ELi8ES3_EELb1ELb0ELb1ELb0ELb0ELb1ELb0EEEvNS_16Flash_bwd_paramsE)
        /*0080*/ 	.word	0x000000ff


	//----- nvinfo : EIATTR_FRAME_SIZE
	.align		4
.L_32:
        /*0084*/ 	.byte	0x04, 0x11
        /*0086*/ 	.short	(.L_34 - .L_33)
	.align		4
.L_33:
        /*0088*/ 	.word	index@(_ZN5flash44flash_bwd_dq_dk_dv_loop_seqk_parallel_kernelI23Flash_bwd_kernel_traitsILi128ELi64ELi128ELi8ELi2ELi4ELi2ELb0ELb0EN7cutlass6half_tE19Flash_kernel_traitsILi128ELi64ELi128ELi8ES3_EELb1ELb0ELb1ELb0ELb0ELb1ELb0EEEvNS_16Flash_bwd_paramsE)
        /*008c*/ 	.word	0x00000010


	//----- nvinfo : EIATTR_REGCOUNT
	.align		4
.L_34:
        /*0090*/ 	.byte	0x04, 0x2f
        /*0092*/ 	.short	(.L_36 - .L_35)
	.align		4
.L_35:
        /*0094*/ 	.word	index@(_ZN5flash44flash_bwd_dq_dk_dv_loop_seqk_parallel_kernelI23Flash_bwd_kernel_traitsILi128ELi64ELi128ELi8ELi2ELi4ELi2ELb0ELb0EN7cutlass6half_tE19Flash_kernel_traitsILi128ELi64ELi128ELi8ES3_EELb0ELb0ELb0ELb1ELb0ELb0ELb1EEEvNS_16Flash_bwd_paramsE)
        /*0098*/ 	.word	0x000000ff


	//----- nvinfo : EIATTR_FRAME_SIZE
	.align		4
.L_36:
        /*009c*/ 	.byte	0x04, 0x11
        /*009e*/ 	.short	(.L_38 - .L_37)
	.align		4
.L_37:
        /*00a0*/ 	.word	index@(_ZN5flash44flash_bwd_dq_dk_dv_loop_seqk_parallel_kernelI23Flash_bwd_kernel_traitsILi128ELi64ELi128ELi8ELi2ELi4ELi2ELb0ELb0EN7cutlass6half_tE19Flash_kernel_traitsILi128ELi64ELi128ELi8ES3_EELb0ELb0ELb0ELb1ELb0ELb0ELb1EEEvNS_16Flash_bwd_paramsE)
        /*00a4*/ 	.word	0x00000070


	//----- nvinfo : EIATTR_REGCOUNT
	.align		4
.L_38:
        /*00a8*/ 	.byte	0x04, 0x2f
        /*00aa*/ 	.short	(.L_40 - .L_39)
	.align		4
.L_39:
        /*00ac*/ 	.word	index@(_ZN5flash44flash_bwd_dq_dk_dv_loop_seqk_parallel_kernelI23Flash_bwd_kernel_traitsILi128ELi64ELi128ELi8ELi2ELi4ELi2ELb0ELb0EN7cutlass6half_tE19Flash_kernel_traitsILi128ELi64ELi128ELi8ES3_EELb1ELb0ELb0ELb1ELb0ELb0ELb0EEEvNS_16Flash_bwd_paramsE)
        /*00b0*/ 	.word	0x000000ff


	//----- nvinfo : EIATTR_FRAME_SIZE
	.align		4
.L_40:
        /*00b4*/ 	.byte	0x04, 0x11
        /*00b6*/ 	.short	(.L_42 - .L_41)
	.align		4
.L_41:
        /*00b8*/ 	.word	index@(_ZN5flash44flash_bwd_dq_dk_dv_loop_seqk_parallel_kernelI23Flash_bwd_kernel_traitsILi128ELi64ELi128ELi8ELi2ELi4ELi2ELb0ELb0EN7cutlass6half_tE19Flash_kernel_traitsILi128ELi64ELi128ELi8ES3_EELb1ELb0ELb0ELb1ELb0ELb0ELb0EEEvNS_16Flash_bwd_paramsE)
        /*00bc*/ 	.word	0x00000010


	//----- nvinfo : EIATTR_REGCOUNT
	.align		4
.L_42:
        /*00c0*/ 	.byte	0x04, 0x2f
        /*00c2*/ 	.short	(.L_44 - .L_43)
	.align		4
.L_43:
        /*00c4*/ 	.word	index@(_ZN5flash44flash_bwd_dq_dk_dv_loop_seqk_parallel_kernelI23Flash_bwd_kernel_traitsILi128ELi64ELi128ELi8ELi2ELi4ELi2ELb0ELb0EN7cutlass6half_tE19Flash_kernel_traitsILi128ELi64ELi128ELi8ES3_EELb0ELb0ELb0ELb0ELb1ELb1ELb1EEEvNS_16Flash_bwd_paramsE)
        /*00c8*/ 	.word	0x000000ff


	//----- nvinfo : EIATTR_FRAME_SIZE
	.align		4
.L_44:
        /*00cc*/ 	.byte	0x04, 0x11
        /*00ce*/ 	.short	(.L_46 - .L_45)
	.align		4
.L_45:
        /*00d0*/ 	.word	index@(_ZN5flash44flash_bwd_dq_dk_dv_loop_seqk_parallel_kernelI23Flash_bwd_kernel_traitsILi128ELi64ELi128ELi8ELi2ELi4ELi2ELb0ELb0EN7cutlass6half_tE19Flash_kernel_traitsILi128ELi64ELi128ELi8ES3_EELb0ELb0ELb0ELb0ELb1ELb1ELb1EEEvNS_16Flash_bwd_paramsE)
        /*00d4*/ 	.word	0x00000058


	//----- nvinfo : EIATTR_REGCOUNT
	.align		4
.L_46:
        /*00d8*/ 	.byte	0x04, 0x2f
        /*00da*/ 	.short	(.L_48 - .L_47)
	.align		4
.L_47:
        /*00dc*/ 	.word	index@(_ZN5flash44flash_bwd_dq_dk_dv_loop_seqk_parallel_kernelI23Flash_bwd_kernel_traitsILi128ELi64ELi128ELi8ELi2ELi4ELi2ELb0ELb0EN7cutlass6half_tE19Flash_kernel_traitsILi128ELi64ELi128ELi8ES3_EELb1ELb0ELb0ELb0ELb1ELb1ELb0EEEvNS_16Flash_bwd_paramsE)
        /*00e0*/ 	.word	0x000000ff


	//----- nvinfo : EIATTR_FRAME_SIZE
	.align		4
.L_48:
        /*00e4*/ 	.byte	0x04, 0x11
        /*00e6*/ 	.short	(.L_50 - .L_49)
	.align		4
.L_49:
        /*00e8*/ 	.word	index@(_ZN5flash44flash_bwd_dq_dk_dv_loop_seqk_parallel_kernelI23Flash_bwd_kernel_traitsILi128ELi64ELi128ELi8ELi2ELi4ELi2ELb0ELb0EN7cutlass6half_tE19Flash_kernel_traitsILi128ELi64ELi128ELi8ES3_EELb1ELb0ELb0ELb0ELb1ELb1ELb0EEEvNS_16Flash_bwd_paramsE)
        /*00ec*/ 	.word	0x00000010


	//----- nvinfo : EIATTR_REGCOUNT
	.align		4
.L_50:
        /*00f0*/ 	.byte	0x04, 0x2f
        /*00f2*/ 	.short	(.L_52 - .L_51)
	.align		4
.L_51:
        /*00f4*/ 	.word	index@(_ZN5flash44flash_bwd_dq_dk_dv_loop_seqk_parallel_kernelI23Flash_bwd_kernel_traitsILi128ELi64ELi128ELi8ELi2ELi4ELi2ELb0ELb0EN7cutlass6half_tE19Flash_kernel_traitsILi128ELi64ELi128ELi8ES3_EELb0ELb0ELb1ELb0ELb0ELb0ELb1EEEvNS_16Flash_bwd_paramsE)
        /*00f8*/ 	.word	0x000000ff


	//----- nvinfo : EIATTR_FRAME_SIZE
	.align		4
.L_52:
        /*00fc*/ 	.byte	0x04, 0x11
        /*00fe*/ 	.short	(.L_54 - .L_53)
	.align		4
.L_53:
        /*0100*/ 	.word	index@(_ZN5flash44flash_bwd_dq_dk_dv_loop_seqk_parallel_kernelI23Flash_bwd_kernel_traitsILi128ELi64ELi128ELi8ELi2ELi4ELi2ELb0ELb0EN7cutlass6half_tE19Flash_kernel_traitsILi128ELi64ELi128ELi8ES3_EELb0ELb0ELb1ELb0ELb0ELb0ELb1EEEvNS_16Flash_bwd_paramsE)
        /*0104*/ 	.word	0x00000078


	//----- nvinfo : EIATTR_REGCOUNT
	.align		4
.L_54:
        /*0108*/ 	.byte	0x04, 0x2f
        /*010a*/ 	.short	(.L_56 - .L_55)
	.align		4
.L_55:
        /*010c*/ 	.word	index@(_ZN5flash44flash_bwd_dq_dk_dv_loop_seqk_parallel_kernelI23Flash_bwd_kernel_traitsILi128ELi64ELi128ELi8ELi2ELi4ELi2ELb0ELb0EN7cutlass6half_tE19Flash_kernel_traitsILi128ELi64ELi128ELi8ES3_EELb1ELb0ELb1ELb0ELb0ELb0ELb0EEEvNS_16Flash_bwd_paramsE)
        /*0110*/ 	.word	0x000000ff


	//----- nvinfo : EIATTR_FRAME_SIZE
	.align		4
.L_56:
        /*0114*/ 	.byte	0x04, 0x11
        /*0116*/ 	.short	(.L_58 - .L_57)
	.align		4
.L_57:
        /*0118*/ 	.word	index@(_ZN5flash44flash_bwd_dq_dk_dv_loop_seqk_parallel_kernelI23Flash_bwd_kernel_traitsILi128ELi64ELi128ELi8ELi2ELi4ELi2ELb0ELb0EN7cutlass6half_tE19Flash_kernel_traitsILi128ELi64ELi128ELi8ES3_EELb1ELb0ELb1ELb0ELb0ELb0ELb0EEEvNS_16Flash_bwd_paramsE)
        /*011c*/ 	.word	0x00000010


	//----- nvinfo : EIATTR_REGCOUNT
	.align		4
.L_58:
        /*0120*/ 	.byte	0x04, 0x2f
        /*0122*/ 	.short	(.L_60 - .L_59)
	.align		4
.L_59:
        /*0124*/ 	.word	index@(_ZN5flash44flash_bwd_dq_dk_dv_loop_seqk_parallel_kernelI23Flash_bwd_kernel_traitsILi128ELi64ELi128ELi8ELi2ELi4ELi2ELb0ELb0EN7cutlass6half_tE19Flash_kernel_traitsILi128ELi64ELi128ELi8ES3_EELb0ELb0ELb0ELb0ELb0ELb0ELb1EEEvNS_16Flash_bwd_paramsE)
        /*0128*/ 	.word	0x000000ff


	//----- nvinfo : EIATTR_FRAME_SIZE
	.align		4
.L_60:
        /*012c*/ 	.byte	0x04, 0x11
        /*012e*/ 	.short	(.L_62 - .L_61)
	.align		4
.L_61:
        /*0130*/ 	.word	index@(_ZN5flash44flash_bwd_dq_dk_dv_loop_seqk_parallel_kernelI23Flash_bwd_kernel_traitsILi128ELi64ELi128ELi8ELi2ELi4ELi2ELb0ELb0EN7cutlass6half_tE19Flash_kernel_traitsILi128ELi64ELi128ELi8ES3_EELb0ELb0ELb0ELb0ELb0ELb0ELb1EEEvNS_16Flash_bwd_paramsE)
        /*0134*/ 	.word	0x00000070


	//----- nvinfo : EIATTR_REGCOUNT
	.align		4
.L_62:
        /*0138*/ 	.byte	0x04, 0x2f
        /*013a*/ 	.short	(.L_64 - .L_63)
	.align		4
.L_63:
        /*013c*/ 	.word	index@(_ZN5flash44flash_bwd_dq_dk_dv_loop_seqk_parallel_kernelI23Flash_bwd_kernel_traitsILi128ELi64ELi128ELi8ELi2ELi4ELi2ELb0ELb0EN7cutlass6half_tE19Flash_kernel_traitsILi128ELi64ELi128ELi8ES3_EELb1ELb0ELb0ELb0ELb0ELb0ELb0EEEvNS_16Flash_bwd_paramsE)
        /*0140*/ 	.word	0x000000ff


	//----- nvinfo : EIATTR_FRAME_SIZE
	.align		4
.L_64:
        /*0144*/ 	.byte	0x04, 0x11
        /*0146*/ 	.short	(.L_66 - .L_65)
	.align		4
.L_65:
        /*0148*/ 	.word	index@(_ZN5flash44flash_bwd_dq_dk_dv_loop_seqk_parallel_kernelI23Flash_bwd_kernel_traitsILi128ELi64ELi128ELi8ELi2ELi4ELi2ELb0ELb0EN7cutlass6half_tE19Flash_kernel_traitsILi128ELi64ELi128ELi8ES3_EELb1ELb0ELb0ELb0ELb0ELb0ELb0EEEvNS_16Flash_bwd_paramsE)
        /*014c*/ 	.word	0x00000010


	//----- nvinfo : EIATTR_REGCOUNT
	.align		4
.L_66:
        /*0150*/ 	.byte	0x04, 0x2f
        /*0152*/ 	.short	(.L_68 - .L_67)
	.align		4
.L_67:
        /*0154*/ 	.word	index@(_ZN5flash44flash_bwd_dq_dk_dv_loop_seqk_parallel_kernelI23Flash_bwd_kernel_traitsILi128ELi64ELi128ELi8ELi2ELi4ELi2ELb0ELb0EN7cutlass6half_tE19Flash_kernel_traitsILi128ELi64ELi128ELi8ES3_EELb0ELb0ELb0ELb0ELb0ELb1ELb1EEEvNS_16Flash_bwd_paramsE)
        /*0158*/ 	.word	0x000000ff


	//----- nvinfo : EIATTR_FRAME_SIZE
	.align		4
.L_68:
        /*015c*/ 	.byte	0x04, 0x11
        /*015e*/ 	.short	(.L_70 - .L_69)
	.align		4
.L_69:
        /*0160*/ 	.word	index@(_ZN5flash44flash_bwd_dq_dk_dv_loop_seqk_parallel_kernelI23Flash_bwd_kernel_traitsILi128ELi64ELi128ELi8ELi2ELi4ELi2ELb0ELb0EN7cutlass6half_tE19Flash_kernel_traitsILi128ELi64ELi128ELi8ES3_EELb0ELb0ELb0ELb0ELb0ELb1ELb1EEEvNS_16Flash_bwd_paramsE)
        /*0164*/ 	.word	0x00000068


	//----- nvinfo : EIATTR_REGCOUNT
	.align		4
.L_70:
        /*0168*/ 	.byte	0x04, 0x2f
        /*016a*/ 	.short	(.L_72 - .L_71)
	.align		4
.L_71:
        /*016c*/ 	.word	index@(_ZN5flash44flash_bwd_dq_dk_dv_loop_seqk_parallel_kernelI23Flash_bwd_kernel_traitsILi128ELi64ELi128ELi8ELi2ELi4ELi2ELb0ELb0EN7cutlass6half_tE19Flash_kernel_traitsILi128ELi64ELi128ELi8ES3_EELb1ELb0ELb0ELb0ELb0ELb1ELb0EEEvNS_16Flash_bwd_paramsE)
        /*0170*/ 	.word	0x000000ff


	//----- nvinfo : EIATTR_FRAME_SIZE
	.align		4
.L_72:
        /*0174*/ 	.byte	0x04, 0x11
        /*0176*/ 	.short	(.L_74 - .L_73)
	.align		4
.L_73:
        /*0178*/ 	.word	index@(_ZN5flash44flash_bwd_dq_dk_dv_loop_seqk_parallel_kernelI23Flash_bwd_kernel_traitsILi128ELi64ELi128ELi8ELi2ELi4ELi2ELb0ELb0EN7cutlass6half_tE19Flash_kernel_traitsILi128ELi64ELi128ELi8ES3_EELb1ELb0ELb0ELb0ELb0ELb1ELb0EEEvNS_16Flash_bwd_paramsE)
        /*017c*/ 	.word	0x00000000


	//----- nvinfo : EIATTR_REGCOUNT
	.align		4
.L_74:
        /*0180*/ 	.byte	0x04, 0x2f
        /*0182*/ 	.short	(.L_76 - .L_75)
	.align		4
.L_75:
        /*0184*/ 	.word	index@(_ZN5flash27flash_bwd_convert_dq_kernelI23Flash_bwd_kernel_traitsILi128ELi64ELi128ELi8ELi2ELi4ELi2ELb0ELb0EN7cutlass6half_tE19Flash_kernel_traitsILi128ELi64ELi128ELi8ES3_EEEEvNS_16Flash_bwd_paramsEi)
        /*0188*/ 	.word	0x00000030


	//----- nvinfo : EIATTR_FRAME_SIZE
	.align		4
.L_76:
        /*018c*/ 	.byte	0x04, 0x11
        /*018e*/ 	.short	(.L_78 - .L_77)
	.align		4
.L_77:
        /*0190*/ 	.word	index@(_ZN5flash27flash_bwd_convert_dq_kernelI23Flash_bwd_kernel_traitsILi128ELi64ELi128ELi8ELi2ELi4ELi2ELb0ELb0EN7cutlass6half_tE19Flash_kernel_traitsILi128ELi64ELi128ELi8ES3_EEEEvNS_16Flash_bwd_paramsEi)
        /*0194*/ 	.word	0x00000000


	//----- nvinfo : EIATTR_REGCOUNT
	.align		4
.L_78:
        /*0198*/ 	.byte	0x04, 0x2f
        /*019a*/ 	.short	(.L_80 - .L_79)
	.align		4
.L_79:
        /*019c*/ 	.word	index@(_ZN5flash25flash_bwd_dot_do_o_kernelILb1E23Flash_bwd_kernel_traitsILi128ELi64ELi64ELi8ELi4ELi2ELi2ELb1ELb0EN7cutlass6half_tE19Flash_kernel_traitsILi128ELi64ELi64ELi8ES3_EEEEvNS_16Flash_bwd_paramsE)
        /*01a0*/ 	.word	0x00000031


	//----- nvinfo : EIATTR_FRAME_SIZE
	.align		4
.L_80:
        /*01a4*/ 	.byte	0x04, 0x11
        /*01a6*/ 	.short	(.L_82 - .L_81)
	.align		4
.L_81:
        /*01a8*/ 	.word	index@(_ZN5flash25flash_bwd_dot_do_o_kernelILb1E23Flash_bwd_kernel_traitsILi128ELi64ELi64ELi8ELi4ELi2ELi2ELb1ELb0EN7cutlass6half_tE19Flash_kernel_traitsILi128ELi64ELi64ELi8ES3_EEEEvNS_16Flash_bwd_paramsE)
        /*01ac*/ 	.word	0x00000000


	//----- nvinfo : EIATTR_REGCOUNT
	.align		4
.L_82:
        /*01b0*/ 	.byte	0x04, 0x2f
        /*01b2*/ 	.short	(.L_84 - .L_83)
	.align		4
.L_83:
        /*01b4*/ 	.word	index@(_ZN5flash25flash_bwd_dot_do_o_kernelILb0E23Flash_bwd_kernel_traitsILi128ELi64ELi64ELi8ELi4ELi2ELi2ELb1ELb0EN7cutlass6half_tE19Flash_kernel_traitsILi128ELi64ELi64ELi8ES3_EEEEvNS_16Flash_bwd_paramsE)
        /*01b8*/ 	.word	0x00000030


	//----- nvinfo : EIATTR_FRAME_SIZE
	.align		4
.L_84:
        /*01bc*/ 	.byte	0x04, 0x11
        /*01be*/ 	.short	(.L_86 - .L_85)
	.align		4
.L_85:
        /*01c0*/ 	.word	index@(_ZN5flash25flash_bwd_dot_do_o_kernelILb0E23Flash_bwd_kernel_traitsILi128ELi64ELi64ELi8ELi4ELi2ELi2ELb1ELb0EN7cutlass6half_tE19Flash_kernel_traitsILi128ELi64ELi64ELi8ES3_EEEEvNS_16Flash_bwd_paramsE)
        /*01c4*/ 	.word	0x00000000


	//----- nvinfo : EIATTR_REGCOUNT
	.align		4
.L_86:
        /*01c8*/ 	.byte	0x04, 0x2f
        /*01ca*/ 	.short	(.L_88 - .L_87)
	.align		4
.L_87:
        /*01cc*/ 	.word	index@(_ZN5flash44flash_bwd_dq_dk_dv_loop_seqk_parallel_kernelI23Flash_bwd_kernel_traitsILi128ELi64ELi64ELi8ELi4ELi2ELi2ELb1ELb0EN7cutlass6half_tE19Flash_kernel_traitsILi128ELi64ELi64ELi8ES3_EELb0ELb0ELb1ELb1ELb0ELb0ELb1EEEvNS_16Flash_bwd_paramsE)
        /*01d0*/ 	.word	0x000000ff


	//----- nvinfo : EIATTR_FRAME_SIZE
	.align		4
.L_88:
        /*01d4*/ 	.byte	0x04, 0x11
        /*01d6*/ 	.short	(.L_90 - .L_89)
	.align		4
.L_89:
        /*01d8*/ 	.word	index@(_ZN5flash44flash_bwd_dq_dk_dv_loop_seqk_parallel_kernelI23Flash_bwd_kernel_traitsILi128ELi64ELi64ELi8ELi4ELi2ELi2ELb1ELb0EN7cutlass6half_tE19Flash_kernel_traitsILi128ELi64ELi64ELi8ES3_EELb0ELb0ELb1ELb1ELb0ELb0ELb1EEEvNS_16Flash_bwd_paramsE)
        /*01dc*/ 	.word	0x00000000


	//----- nvinfo : EIATTR_REGCOUNT
	.align		4
.L_90:
        /*01e0*/ 	.byte	0x04, 0x2f
        /*01e2*/ 	.short	(.L_92 - .L_91)
	.align		4
.L_91:
        /*01e4*/ 	.word	index@(_ZN5flash44flash_bwd_dq_dk_dv_loop_seqk_parallel_kernelI23Flash_bwd_kernel_traitsILi128ELi64ELi64ELi8ELi4ELi2ELi2ELb1ELb0EN7cutlass6half_tE19Flash_kernel_traitsILi128ELi64ELi64ELi8ES3_EELb1ELb0ELb1ELb1ELb0ELb0ELb0EEEvNS_16Flash_bwd_paramsE)
        /*01e8*/ 	.word	0x000000ff


	//----- nvinfo : EIATTR_FRAME_SIZE
	.align		4
.L_92:
        /*01ec*/ 	.byte	0x04, 0x11
        /*01ee*/ 	.short	(.L_94 - .L_93)
	.align		4
.L_93:
        /*01f0*/ 	.word	index@(_ZN5flash44flash_bwd_dq_dk_dv_loop_seqk_parallel_kernelI23Flash_bwd_kernel_traitsILi128ELi64ELi64ELi8ELi4ELi2ELi2ELb1ELb0EN7cutlass6half_tE19Flash_kernel_traitsILi128ELi64ELi64ELi8ES3_EELb1ELb0ELb1ELb1ELb0ELb0ELb0EEEvNS_16Flash_bwd_paramsE)
        /*01f4*/ 	.word	0x00000000


	//----- nvinfo : EIATTR_REGCOUNT
	.align		4
.L_94:
        /*01f8*/ 	.byte	0x04, 0x2f
        /*01fa*/ 	.short	(.L_96 - .L_95)
	.align		4
.L_95:
        /*01fc*/ 	.word	index@(_ZN5flash44flash_bwd_dq_dk_dv_loop_seqk_parallel_kernelI23Flash_bwd_kernel_traitsILi128ELi64ELi64ELi8ELi4ELi2ELi2ELb1ELb0EN7cutlass6half_tE19Flash_kernel_traitsILi128ELi64ELi64ELi8ES3_EELb0ELb0ELb1ELb0ELb0ELb1ELb1EEEvNS_16Flash_bwd_paramsE)
        /*0200*/ 	.word	0x000000ff


	//----- nvinfo : EIATTR_FRAME_SIZE
	.align		4
.L_96:
        /*0204*/ 	.byte	0x04, 0x11
        /*0206*/ 	.short	(.L_98 - .L_97)
	.align		4
.L_97:
        /*0208*/ 	.word	index@(_ZN5flash44flash_bwd_dq_dk_dv_loop_seqk_parallel_kernelI23Flash_bwd_kernel_traitsILi128ELi64ELi64ELi8ELi4ELi2ELi2ELb1ELb0EN7cutlass6half_tE19Flash_kernel_traitsILi128ELi64ELi64ELi8ES3_EELb0ELb0ELb1ELb0ELb0ELb1ELb1EEEvNS_16Flash_bwd_paramsE)
        /*020c*/ 	.word	0x00000000


	//----- nvinfo : EIATTR_REGCOUNT
	.align		4
.L_98:
        /*0210*/ 	.byte	0x04, 0x2f
        /*0212*/ 	.short	(.L_100 - .L_99)
	.align		4
.L_99:
        /*0214*/ 	.word	index@(_ZN5flash44flash_bwd_dq_dk_dv_loop_seqk_parallel_kernelI23Flash_bwd_kernel_traitsILi128ELi64ELi64ELi8ELi4ELi2ELi2ELb1ELb0EN7cutlass6half_tE19Flash_kernel_traitsILi128ELi64ELi64ELi8ES3_EELb1ELb0ELb1ELb0ELb0ELb1ELb0EEEvNS_16Flash_bwd_paramsE)
        /*0218*/ 	.word	0x000000ff


	//----- nvinfo : EIATTR_FRAME_SIZE
	.align		4
.L_100:
        /*021c*/ 	.byte	0x04, 0x11
        /*021e*/ 	.short	(.L_102 - .L_101)
	.align		4
.L_101:
        /*0220*/ 	.word	index@(_ZN5flash44flash_bwd_dq_dk_dv_loop_seqk_parallel_kernelI23Flash_bwd_kernel_traitsILi128ELi64ELi64ELi8ELi4ELi2ELi2ELb1ELb0EN7cutlass6half_tE19Flash_kernel_traitsILi128ELi64ELi64ELi8ES3_EELb1ELb0ELb1ELb0ELb0ELb1ELb0EEEvNS_16Flash_bwd_paramsE)
        /*0224*/ 	.word	0x00000000


	//----- nvinfo : EIATTR_REGCOUNT
	.align		4
.L_102:
        /*0228*/ 	.byte	0x04, 0x2f
        /*022a*/ 	.short	(.L_104 - .L_103)
	.align		4
.L_103:
        /*022c*/ 	.word	index@(_ZN5flash44flash_bwd_dq_dk_dv_loop_seqk_parallel_kernelI23Flash_bwd_kernel_traitsILi128ELi64ELi64ELi8ELi4ELi2ELi2ELb1ELb0EN7cutlass6half_tE19Flash_kernel_traitsILi128ELi64ELi64ELi8ES3_EELb0ELb0ELb0ELb1ELb0ELb0ELb1EEEvNS_16Flash_bwd_paramsE)
        /*0230*/ 	.word	0x000000ff


	//----- nvinfo : EIATTR_FRAME_SIZE
	.align		4
.L_104:
        /*0234*/ 	.byte	0x04, 0x11
        /*0236*/ 	.short	(.L_106 - .L_105)
	.align		4
.L_105:
        /*0238*/ 	.word	index@(_ZN5flash44flash_bwd_dq_dk_dv_loop_seqk_parallel_kernelI23Flash_bwd_kernel_traitsILi128ELi64ELi64ELi8ELi4ELi2ELi2ELb1ELb0EN7cutlass6half_tE19Flash_kernel_traitsILi128ELi64ELi64ELi8ES3_EELb0ELb0ELb0ELb1ELb0ELb0ELb1EEEvNS_16Flash_bwd_paramsE)
        /*023c*/ 	.word	0x00000000


	//----- nvinfo : EIATTR_REGCOUNT
	.align		4
.L_106:
        /*0240*/ 	.byte	0x04, 0x2f
        /*0242*/ 	.short	(.L_108 - .L_107)
	.align		4
.L_107:
        /*0244*/ 	.word	index@(_ZN5flash44flash_bwd_dq_dk_dv_loop_seqk_parallel_kernelI23Flash_bwd_kernel_traitsILi128ELi64ELi64ELi8ELi4ELi2ELi2ELb1ELb0EN7cutlass6half_tE19Flash_kernel_traitsILi128ELi64ELi64ELi8ES3_EELb1ELb0ELb0ELb1ELb0ELb0ELb0EEEvNS_16Flash_bwd_paramsE)
        /*0248*/ 	.word	0x000000ff


	//----- nvinfo : EIATTR_FRAME_SIZE
	.align		4
.L_108:
        /*024c*/ 	.byte	0x04, 0x11
        /*024e*/ 	.short	(.L_110 - .L_109)
	.align		4
.L_109:
        /*0250*/ 	.word	index@(_ZN5flash44flash_bwd_dq_dk_dv_loop_seqk_parallel_kernelI23Flash_bwd_kernel_traitsILi128ELi64ELi64ELi8ELi4ELi2ELi2ELb1ELb0EN7cutlass6half_tE19Flash_kernel_traitsILi128ELi64ELi64ELi8ES3_EELb1ELb0ELb0ELb1ELb0ELb0ELb0EEEvNS_16Flash_bwd_paramsE)
        /*0254*/ 	.word	0x00000000


	//----- nvinfo : EIATTR_REGCOUNT
	.align		4
.L_110:
        /*0258*/ 	.byte	0x04, 0x2f
        /*025a*/ 	.short	(.L_112 - .L_111)
	.align		4
.L_111:
        /*025c*/ 	.word	index@(_ZN5flash44flash_bwd_dq_dk_dv_loop_seqk_parallel_kernelI23Flash_bwd_kernel_traitsILi128ELi64ELi64ELi8ELi4ELi2ELi2ELb1ELb0EN7cutlass6half_tE19Flash_kernel_traitsILi128ELi64ELi64ELi8ES3_EELb0ELb0ELb0ELb0ELb1ELb1ELb1EEEvNS_16Flash_bwd_paramsE)
        /*0260*/ 	.word	0x000000ff


	//----- nvinfo : EIATTR_FRAME_SIZE
	.align		4
.L_112:
        /*0264*/ 	.byte	0x04, 0x11
        /*0266*/ 	.short	(.L_114 - .L_113)
	.align		4
.L_113:
        /*0268*/ 	.word	index@(_ZN5flash44flash_bwd_dq_dk_dv_loop_seqk_parallel_kernelI23Flash_bwd_kernel_traitsILi128ELi64ELi64ELi8ELi4ELi2ELi2ELb1ELb0EN7cutlass6half_tE19Flash_kernel_traitsILi128ELi64ELi64ELi8ES3_EELb0ELb0ELb0ELb0ELb1ELb1ELb1EEEvNS_16Flash_bwd_paramsE)
        /*026c*/ 	.word	0x00000000


	//----- nvinfo : EIATTR_REGCOUNT
	.align		4
.L_114:
        /*0270*/ 	.byte	0x04, 0x2f
        /*0272*/ 	.short	(.L_116 - .L_115)
	.align		4
.L_115:
        /*0274*/ 	.word	index@(_ZN5flash44flash_bwd_dq_dk_dv_loop_seqk_parallel_kernelI23Flash_bwd_kernel_traitsILi128ELi64ELi64ELi8ELi4ELi2ELi2ELb1ELb0EN7cutlass6half_tE19Flash_kernel_traitsILi128ELi64ELi64ELi8ES3_EELb1ELb0ELb0ELb0ELb1ELb1ELb0EEEvNS_16Flash_bwd_paramsE)
        /*0278*/ 	.word	0x000000ff


	//----- nvinfo : EIATTR_FRAME_SIZE
	.align		4
.L_116:
        /*027c*/ 	.byte	0x04, 0x11
        /*027e*/ 	.short	(.L_118 - .L_117)
	.align		4
.L_117:
        /*0280*/ 	.word	index@(_ZN5flash44flash_bwd_dq_dk_dv_loop_seqk_parallel_kernelI23Flash_bwd_kernel_traitsILi128ELi64ELi64ELi8ELi4ELi2ELi2ELb1ELb0EN7cutlass6half_tE19Flash_kernel_traitsILi128ELi64ELi64ELi8ES3_EELb1ELb0ELb0ELb0ELb1ELb1ELb0EEEvNS_16Flash_bwd_paramsE)
        /*0284*/ 	.word	0x00000000


	//----- nvinfo : EIATTR_REGCOUNT
	.align		4
.L_118:
        /*0288*/ 	.byte	0x04, 0x2f
        /*028a*/ 	.short	(.L_120 - .L_119)
	.align		4
.L_119:
        /*028c*/ 	.word	index@(_ZN5flash44flash_bwd_dq_dk_dv_loop_seqk_parallel_kernelI23Flash_bwd_kernel_traitsILi128ELi64ELi64ELi8ELi4ELi2ELi2ELb1ELb0EN7cutlass6half_tE19Flash_kernel_traitsILi128ELi64ELi64ELi8ES3_EELb0ELb0ELb1ELb0ELb0ELb0ELb1EEEvNS_16Flash_bwd_paramsE)
        /*0290*/ 	.word	0x000000ff


	//----- nvinfo : EIATTR_FRAME_SIZE
	.align		4
.L_120:
        /*0294*/ 	.byte	0x04, 0x11
        /*0296*/ 	.short	(.L_122 - .L_121)
	.align		4
.L_121:
        /*0298*/ 	.word	index@(_ZN5flash44flash_bwd_dq_dk_dv_loop_seqk_parallel_kernelI23Flash_bwd_kernel_traitsILi128ELi64ELi64ELi8ELi4ELi2ELi2ELb1ELb0EN7cutlass6half_tE19Flash_kernel_traitsILi128ELi64ELi64ELi8ES3_EELb0ELb0ELb1ELb0ELb0ELb0ELb1EEEvNS_16Flash_bwd_paramsE)
        /*029c*/ 	.word	0x00000000


	//----- nvinfo : EIATTR_REGCOUNT
	.align		4
.L_122:
        /*02a0*/ 	.byte	0x04, 0x2f
        /*02a2*/ 	.short	(.L_124 - .L_123)
	.align		4
.L_123:
        /*02a4*/ 	.word	index@(_ZN5flash44flash_bwd_dq_dk_dv_loop_seqk_parallel_kernelI23Flash_bwd_kernel_traitsILi128ELi64ELi64ELi8ELi4ELi2ELi2ELb1ELb0EN7cutlass6half_tE19Flash_kernel_traitsILi128ELi64ELi64ELi8ES3_EELb1ELb0ELb1ELb0ELb0ELb0ELb0EEEvNS_16Flash_bwd_paramsE)
        /*02a8*/ 	.word	0x000000ff


	//----- nvinfo : EIATTR_FRAME_SIZE
	.align		4
.L_124:
        /*02ac*/ 	.byte	0x04, 0x11
        /*02ae*/ 	.short	(.L_126 - .L_125)
	.align		4
.L_125:
        /*02b0*/ 	.word	index@(_ZN5flash44flash_bwd_dq_dk_dv_loop_seqk_parallel_kernelI23Flash_bwd_kernel_traitsILi128ELi64ELi64ELi8ELi4ELi2ELi2ELb1ELb0EN7cutlass6half_tE19Flash_kernel_traitsILi128ELi64ELi64ELi8ES3_EELb1ELb0ELb1ELb0ELb0ELb0ELb0EEEvNS_16Flash_bwd_paramsE)
        /*02b4*/ 	.word	0x00000000


	//----- nvinfo : EIATTR_REGCOUNT
	.align		4
.L_126:
        /*02b8*/ 	.byte	0x04, 0x2f
        /*02ba*/ 	.short	(.L_128 - .L_127)
	.align		4
.L_127:
        /*02bc*/ 	.word	index@(_ZN5flash44flash_bwd_dq_dk_dv_loop_seqk_parallel_kernelI23Flash_bwd_kernel_traitsILi128ELi64ELi64ELi8ELi4ELi2ELi2ELb1ELb0EN7cutlass6half_tE19Flash_kernel_traitsILi128ELi64ELi64ELi8ES3_EELb0ELb0ELb0ELb0ELb0ELb0ELb1EEEvNS_16Flash_bwd_paramsE)
        /*02c0*/ 	.word	0x000000fc


	//----- nvinfo : EIATTR_FRAME_SIZE
	.align		4
.L_128:
        /*02c4*/ 	.byte	0x04, 0x11
        /*02c6*/ 	.short	(.L_130 - .L_129)
	.align		4
.L_129:
        /*02c8*/ 	.word	index@(_ZN5flash44flash_bwd_dq_dk_dv_loop_seqk_parallel_kernelI23Flash_bwd_kernel_traitsILi128ELi64ELi64ELi8ELi4ELi2ELi2ELb1ELb0EN7cutlass6half_tE19Flash_kernel_traitsILi128ELi64ELi64ELi8ES3_EELb0ELb0ELb0ELb0ELb0ELb0ELb1EEEvNS_16Flash_bwd_paramsE)
        /*02cc*/ 	.word	0x00000000


	//----- nvinfo : EIATTR_REGCOUNT
	.align		4
.L_130:
        /*02d0*/ 	.byte	0x04, 0x2f
        /*02d2*/ 	.short	(.L_132 - .L_131)
	.align		4
.L_131:
        /*02d4*/ 	.word	index@(_ZN5flash44flash_bwd_dq_dk_dv_loop_seqk_parallel_kernelI23Flash_bwd_kernel_traitsILi128ELi64ELi64ELi8ELi4ELi2ELi2ELb1ELb0EN7cutlass6half_tE19Flash_kernel_traitsILi128ELi64ELi64ELi8ES3_EELb1ELb0ELb0ELb0ELb0ELb0ELb0EEEvNS_16Flash_bwd_paramsE)
        /*02d8*/ 	.word	0x000000ff


	//----- nvinfo : EIATTR_FRAME_SIZE
	.align		4
.L_132:
        /*02dc*/ 	.byte	0x04, 0x11
        /*02de*/ 	.short	(.L_134 - .L_133)
	.align		4
.L_133:
        /*02e0*/ 	.word	index@(_ZN5flash44flash_bwd_dq_dk_dv_loop_seqk_parallel_kernelI23Flash_bwd_kernel_traitsILi128ELi64ELi64ELi8ELi4ELi2ELi2ELb1ELb0EN7cutlass6half_tE19Flash_kernel_traitsILi128ELi64ELi64ELi8ES3_EELb1ELb0ELb0ELb0ELb0ELb0ELb0EEEvNS_16Flash_bwd_paramsE)
        /*02e4*/ 	.word	0x00000000


	//----- nvinfo : EIATTR_REGCOUNT
	.align		4
.L_134:
        /*02e8*/ 	.byte	0x04, 0x2f
        /*02ea*/ 	.short	(.L_136 - .L_135)
	.align		4
.L_135:
        /*02ec*/ 	.word	index@(_ZN5flash44flash_bwd_dq_dk_dv_loop_seqk_parallel_kernelI23Flash_bwd_kernel_traitsILi128ELi64ELi64ELi8ELi4ELi2ELi2ELb1ELb0EN7cutlass6half_tE19Flash_kernel_traitsILi128ELi64ELi64ELi8ES3_EELb0ELb0ELb0ELb0ELb0ELb1ELb1EEEvNS_16Flash_bwd_paramsE)
        /*02f0*/ 	.word	0x000000fc


	//----- nvinfo : EIATTR_FRAME_SIZE
	.align		4
.L_136:
        /*02f4*/ 	.byte	0x04, 0x11
        /*02f6*/ 	.short	(.L_138 - .L_137)
	.align		4
.L_137:
        /*02f8*/ 	.word	index@(_ZN5flash44flash_bwd_dq_dk_dv_loop_seqk_parallel_kernelI23Flash_bwd_kernel_traitsILi128ELi64ELi64ELi8ELi4ELi2ELi2ELb1ELb0EN7cutlass6half_tE19Flash_kernel_traitsILi128ELi64ELi64ELi8ES3_EELb0ELb0ELb0ELb0ELb0ELb1ELb1EEEvNS_16Flash_bwd_paramsE)
        /*02fc*/ 	.word	0x00000000


	//----- nvinfo : EIATTR_REGCOUNT
	.align		4
.L_138:
        /*0300*/ 	.byte	0x04, 0x2f
        /*0302*/ 	.short	(.L_140 - .L_139)
	.align		4
.L_139:
        /*0304*/ 	.word	index@(_ZN5flash44flash_bwd_dq_dk_dv_loop_seqk_parallel_kernelI23Flash_bwd_kernel_traitsILi128ELi64ELi64ELi8ELi4ELi2ELi2ELb1ELb0EN7cutlass6half_tE19Flash_kernel_traitsILi128ELi64ELi64ELi8ES3_EELb1ELb0ELb0ELb0ELb0ELb1ELb0EEEvNS_16Flash_bwd_paramsE)
        /*0308*/ 	.word	0x000000fe


	//----- nvinfo : EIATTR_FRAME_SIZE
	.align		4
.L_140:
        /*030c*/ 	.byte	0x04, 0x11
        /*030e*/ 	.short	(.L_142 - .L_141)
	.align		4
.L_141:
        /*0310*/ 	.word	index@(_ZN5flash44flash_bwd_dq_dk_dv_loop_seqk_parallel_kernelI23Flash_bwd_kernel_traitsILi128ELi64ELi64ELi8ELi4ELi2ELi2ELb1ELb0EN7cutlass6half_tE19Flash_kernel_traitsILi128ELi64ELi64ELi8ES3_EELb1ELb0ELb0ELb0ELb0ELb1ELb0EEEvNS_16Flash_bwd_paramsE)
        /*0314*/ 	.word	0x00000000


	//----- nvinfo : EIATTR_REGCOUNT
	.align		4
.L_142:
        /*0318*/ 	.byte	0x04, 0x2f
        /*031a*/ 	.short	(.L_144 - .L_143)
	.align		4
.L_143:
        /*031c*/ 	.word	index@(_ZN5flash27flash_bwd_convert_dq_kernelI23Flash_bwd_kernel_traitsILi128ELi64ELi64ELi8ELi4ELi2ELi2ELb1ELb0EN7cutlass6half_tE19Flash_kernel_traitsILi128ELi64ELi64ELi8ES3_EEEEvNS_16Flash_bwd_paramsEi)
        /*0320*/ 	.word	0x00000030


	//----- nvinfo : EIATTR_FRAME_SIZE
	.align		4
.L_144:
        /*0324*/ 	.byte	0x04, 0x11
        /*0326*/ 	.short	(.L_146 - .L_145)
	.align		4
.L_145:
        /*0328*/ 	.word	index@(_ZN5flash27flash_bwd_convert_dq_kernelI23Flash_bwd_kernel_traitsILi128ELi64ELi64ELi8ELi4ELi2ELi2ELb1ELb0EN7cutlass6half_tE19Flash_kernel_traitsILi128ELi64ELi64ELi8ES3_EEEEvNS_16Flash_bwd_paramsEi)
        /*032c*/ 	.word	0x00000000


	//----- nvinfo : EIATTR_REGCOUNT
	.align		4
.L_146:
        /*0330*/ 	.byte	0x04, 0x2f
        /*0332*/ 	.short	(.L_148 - .L_147)
	.align		4
.L_147:
        /*0334*/ 	.word	index@(_ZN5flash44flash_bwd_dq_dk_dv_loop_seqk_parallel_kernelI23Flash_bwd_kernel_traitsILi128ELi64ELi128ELi8ELi2ELi4ELi2ELb0ELb0EN7cutlass6half_tE19Flash_kernel_traitsILi128ELi64ELi128ELi8ES3_EELb0ELb0ELb1ELb1ELb0ELb0ELb0EEEvNS_16Flash_bwd_paramsE)
        /*0338*/ 	.word	0x000000ff


	//----- nvinfo : EIATTR_FRAME_SIZE
	.align		4
.L_148:
        /*033c*/ 	.byte	0x04, 0x11
        /*033e*/ 	.short	(.L_150 - .L_149)
	.align		4
.L_149:
        /*0340*/ 	.word	index@(_ZN5flash44flash_bwd_dq_dk_dv_loop_seqk_parallel_kernelI23Flash_bwd_kernel_traitsILi128ELi64ELi128ELi8ELi2ELi4ELi2ELb0ELb0EN7cutlass6half_tE19Flash_kernel_traitsILi128ELi64ELi128ELi8ES3_EELb0ELb0ELb1ELb1ELb0ELb0ELb0EEEvNS_16Flash_bwd_paramsE)
        /*0344*/ 	.word	0x00000008


	//----- nvinfo : EIATTR_REGCOUNT
	.align		4
.L_150:
        /*0348*/ 	.byte	0x04, 0x2f
        /*034a*/ 	.short	(.L_152 - .L_151)
	.align		4
.L_151:
        /*034c*/ 	.word	index@(_ZN5flash44flash_bwd_dq_dk_dv_loop_seqk_parallel_kernelI23Flash_bwd_kernel_traitsILi128ELi64ELi128ELi8ELi2ELi4ELi2ELb0ELb0EN7cutlass6half_tE19Flash_kernel_traitsILi128ELi64ELi128ELi8ES3_EELb0ELb0ELb1ELb0ELb0ELb1ELb0EEEvNS_16Flash_bwd_paramsE)
        /*0350*/ 	.word	0x000000fe


	//----- nvinfo : EIATTR_FRAME_SIZE
	.align		4
.L_152:
        /*0354*/ 	.byte	0x04, 0x11
        /*0356*/ 	.short	(.L_154 - .L_153)
	.align		4
.L_153:
        /*0358*/ 	.word	index@(_ZN5flash44flash_bwd_dq_dk_dv_loop_seqk_parallel_kernelI23Flash_bwd_kernel_traitsILi128ELi64ELi128ELi8ELi2ELi4ELi2ELb0ELb0EN7cutlass6half_tE19Flash_kernel_traitsILi128ELi64ELi128ELi8ES3_EELb0ELb0ELb1ELb0ELb0ELb1ELb0EEEvNS_16Flash_bwd_paramsE)
        /*035c*/ 	.word	0x00000000


	//----- nvinfo : EIATTR_REGCOUNT
	.align		4
.L_154:
        /*0360*/ 	.byte	0x04, 0x2f
        /*0362*/ 	.short	(.L_156 - .L_155)
	.align		4
.L_155:
        /*0364*/ 	.word	index@(_ZN5flash44flash_bwd_dq_dk_dv_loop_seqk_parallel_kernelI23Flash_bwd_kernel_traitsILi128ELi64ELi128ELi8ELi2ELi4ELi2ELb0ELb0EN7cutlass6half_tE19Flash_kernel_traitsILi128ELi64ELi128ELi8ES3_EELb0ELb0ELb0ELb1ELb0ELb0ELb0EEEvNS_16Flash_bwd_paramsE)
        /*0368*/ 	.word	0x000000ff


	//----- nvinfo : EIATTR_FRAME_SIZE
	.align		4
.L_156:
        /*036c*/ 	.byte	0x04, 0x11
        /*036e*/ 	.short	(.L_158 - .L_157)
	.align		4
.L_157:
        /*0370*/ 	.word	index@(_ZN5flash44flash_bwd_dq_dk_dv_loop_seqk_parallel_kernelI23Flash_bwd_kernel_traitsILi128ELi64ELi128ELi8ELi2ELi4ELi2ELb0ELb0EN7cutlass6half_tE19Flash_kernel_traitsILi128ELi64ELi128ELi8ES3_EELb0ELb0ELb0ELb1ELb0ELb0ELb0EEEvNS_16Flash_bwd_paramsE)
        /*0374*/ 	.word	0x00000000


	//----- nvinfo : EIATTR_REGCOUNT
	.align		4
.L_158:
        /*0378*/ 	.byte	0x04, 0x2f
        /*037a*/ 	.short	(.L_160 - .L_159)
	.align		4
.L_159:
        /*037c*/ 	.word	index@(_ZN5flash44flash_bwd_dq_dk_dv_loop_seqk_parallel_kernelI23Flash_bwd_kernel_traitsILi128ELi64ELi128ELi8ELi2ELi4ELi2ELb0ELb0EN7cutlass6half_tE19Flash_kernel_traitsILi128ELi64ELi128ELi8ES3_EELb0ELb0ELb0ELb0ELb1ELb1ELb0EEEvNS_16Flash_bwd_paramsE)
        /*0380*/ 	.word	0x000000ff


	//----- nvinfo : EIATTR_FRAME_SIZE
	.align		4
.L_160:
        /*0384*/ 	.byte	0x04, 0x11
        /*0386*/ 	.short	(.L_162 - .L_161)
	.align		4
.L_161:
        /*0388*/ 	.word	index@(_ZN5flash44flash_bwd_dq_dk_dv_loop_seqk_parallel_kernelI23Flash_bwd_kernel_traitsILi128ELi64ELi128ELi8ELi2ELi4ELi2ELb0ELb0EN7cutlass6half_tE19Flash_kernel_traitsILi128ELi64ELi128ELi8ES3_EELb0ELb0ELb0ELb0ELb1ELb1ELb0EEEvNS_16Flash_bwd_paramsE)
        /*038c*/ 	.word	0x00000008


	//----- nvinfo : EIATTR_REGCOUNT
	.align		4
.L_162:
        /*0390*/ 	.byte	0x04, 0x2f
        /*0392*/ 	.short	(.L_164 - .L_163)
	.align		4
.L_163:
        /*0394*/ 	.word	index@(_ZN5flash44flash_bwd_dq_dk_dv_loop_seqk_parallel_kernelI23Flash_bwd_kernel_traitsILi128ELi64ELi128ELi8ELi2ELi4ELi2ELb0ELb0EN7cutlass6half_tE19Flash_kernel_traitsILi128ELi64ELi128ELi8ES3_EELb0ELb0ELb1ELb0ELb0ELb0ELb0EEEvNS_16Flash_bwd_paramsE)
        /*0398*/ 	.word	0x000000ff


	//----- nvinfo : EIATTR_FRAME_SIZE
	.align		4
.L_164:
        /*039c*/ 	.byte	0x04, 0x11
        /*039e*/ 	.short	(.L_166 - .L_165)
	.align		4
.L_165:
        /*03a0*/ 	.word	index@(_ZN5flash44flash_bwd_dq_dk_dv_loop_seqk_parallel_kernelI23Flash_bwd_kernel_traitsILi128ELi64ELi128ELi8ELi2ELi4ELi2ELb0ELb0EN7cutlass6half_tE19Flash_kernel_traitsILi128ELi64ELi128ELi8ES3_EELb0ELb0ELb1ELb0ELb0ELb0ELb0EEEvNS_16Flash_bwd_paramsE)
        /*03a4*/ 	.word	0x00000008


	//----- nvinfo : EIATTR_REGCOUNT
	.align		4
.L_166:
        /*03a8*/ 	.byte	0x04, 0x2f
        /*03aa*/ 	.short	(.L_168 - .L_167)
	.align		4
.L_167:
        /*03ac*/ 	.word	index@(_ZN5flash44flash_bwd_dq_dk_dv_loop_seqk_parallel_kernelI23Flash_bwd_kernel_traitsILi128ELi64ELi128ELi8ELi2ELi4ELi2ELb0ELb0EN7cutlass6half_tE19Flash_kernel_traitsILi128ELi64ELi128ELi8ES3_EELb0ELb0ELb0ELb0ELb0ELb0ELb0EEEvNS_16Flash_bwd_paramsE)
        /*03b0*/ 	.word	0x000000ff


	//----- nvinfo : EIATTR_FRAME_SIZE
	.align		4
.L_168:
        /*03b4*/ 	.byte	0x04, 0x11
        /*03b6*/ 	.short	(.L_170 - .L_169)
	.align		4
.L_169:
        /*03b8*/ 	.word	index@(_ZN5flash44flash_bwd_dq_dk_dv_loop_seqk_parallel_kernelI23Flash_bwd_kernel_traitsILi128ELi64ELi128ELi8ELi2ELi4ELi2ELb0ELb0EN7cutlass6half_tE19Flash_kernel_traitsILi128ELi64ELi128ELi8ES3_EELb0ELb0ELb0ELb0ELb0ELb0ELb0EEEvNS_16Flash_bwd_paramsE)
        /*03bc*/ 	.word	0x00000000


	//----- nvinfo : EIATTR_REGCOUNT
	.align		4
.L_170:
        /*03c0*/ 	.byte	0x04, 0x2f
        /*03c2*/ 	.short	(.L_172 - .L_171)
	.align		4
.L_171:
        /*03c4*/ 	.word	index@(_ZN5flash44flash_bwd_dq_dk_dv_loop_seqk_parallel_kernelI23Flash_bwd_kernel_traitsILi128ELi64ELi128ELi8ELi2ELi4ELi2ELb0ELb0EN7cutlass6half_tE19Flash_kernel_traitsILi128ELi64ELi128ELi8ES3_EELb0ELb0ELb0ELb0ELb0ELb1ELb0EEEvNS_16Flash_bwd_paramsE)
        /*03c8*/ 	.word	0x000000ff


	//----- nvinfo : EIATTR_FRAME_SIZE
	.align		4
.L_172:
        /*03cc*/ 	.byte	0x04, 0x11
        /*03ce*/ 	.short	(.L_174 - .L_173)
	.align		4
.L_173:
        /*03d0*/ 	.word	index@(_ZN5flash44flash_bwd_dq_dk_dv_loop_seqk_parallel_kernelI23Flash_bwd_kernel_traitsILi128ELi64ELi128ELi8ELi2ELi4ELi2ELb0ELb0EN7cutlass6half_tE19Flash_kernel_traitsILi128ELi64ELi128ELi8ES3_EELb0ELb0ELb0ELb0ELb0ELb1ELb0EEEvNS_16Flash_bwd_paramsE)
        /*03d4*/ 	.word	0x00000000


	//----- nvinfo : EIATTR_REGCOUNT
	.align		4
.L_174:
        /*03d8*/ 	.byte	0x04, 0x2f
        /*03da*/ 	.short	(.L_176 - .L_175)
	.align		4
.L_175:
        /*03dc*/ 	.word	index@(_ZN5flash44flash_bwd_dq_dk_dv_loop_seqk_parallel_kernelI23Flash_bwd_kernel_traitsILi128ELi64ELi64ELi8ELi4ELi2ELi2ELb1ELb0EN7cutlass6half_tE19Flash_kernel_traitsILi128ELi64ELi64ELi8ES3_EELb0ELb0ELb1ELb1ELb0ELb0ELb0EEEvNS_16Flash_bwd_paramsE)
        /*03e0*/ 	.word	0x000000ff


	//----- nvinfo : EIATTR_FRAME_SIZE
	.align		4
.L_176:
        /*03e4*/ 	.byte	0x04, 0x11
        /*03e6*/ 	.short	(.L_178 - .L_177)
	.align		4
.L_177:
        /*03e8*/ 	.word	index@(_ZN5flash44flash_bwd_dq_dk_dv_loop_seqk_parallel_kernelI23Flash_bwd_kernel_traitsILi128ELi64ELi64ELi8ELi4ELi2ELi2ELb1ELb0EN7cutlass6half_tE19Flash_kernel_traitsILi128ELi64ELi64ELi8ES3_EELb0ELb0ELb1ELb1ELb0ELb0ELb0EEEvNS_16Flash_bwd_paramsE)
        /*03ec*/ 	.word	0x00000000


	//----- nvinfo : EIATTR_REGCOUNT
	.align		4
.L_178:
        /*03f0*/ 	.byte	0x04, 0x2f
        /*03f2*/ 	.short	(.L_180 - .L_179)
	.align		4
.L_179:
        /*03f4*/ 	.word	index@(_ZN5flash44flash_bwd_dq_dk_dv_loop_seqk_parallel_kernelI23Flash_bwd_kernel_traitsILi128ELi64ELi64ELi8ELi4ELi2ELi2ELb1ELb0EN7cutlass6half_tE19Flash_kernel_traitsILi128ELi64ELi64ELi8ES3_EELb0ELb0ELb1ELb0ELb0ELb1ELb0EEEvNS_16Flash_bwd_paramsE)
        /*03f8*/ 	.word	0x000000ff


	//----- nvinfo : EIATTR_FRAME_SIZE
	.align		4
.L_180:
        /*03fc*/ 	.byte	0x04, 0x11
        /*03fe*/ 	.short	(.L_182 - .L_181)
	.align		4
.L_181:
        /*0400*/ 	.word	index@(_ZN5flash44flash_bwd_dq_dk_dv_loop_seqk_parallel_kernelI23Flash_bwd_kernel_traitsILi128ELi64ELi64ELi8ELi4ELi2ELi2ELb1ELb0EN7cutlass6half_tE19Flash_kernel_traitsILi128ELi64ELi64ELi8ES3_EELb0ELb0ELb1ELb0ELb0ELb1ELb0EEEvNS_16Flash_bwd_paramsE)
        /*0404*/ 	.word	0x00000000


	//----- nvinfo : EIATTR_REGCOUNT
	.align		4
.L_182:
        /*0408*/ 	.byte	0x04, 0x2f
        /*040a*/ 	.short	(.L_184 - .L_183)
	.align		4
.L_183:
        /*040c*/ 	.word	index@(_ZN5flash44flash_bwd_dq_dk_dv_loop_seqk_parallel_kernelI23Flash_bwd_kernel_traitsILi128ELi64ELi64ELi8ELi4ELi2ELi2ELb1ELb0EN7cutlass6half_tE19Flash_kernel_traitsILi128ELi64ELi64ELi8ES3_EELb0ELb0ELb0ELb1ELb0ELb0ELb0EEEvNS_16Flash_bwd_paramsE)
        /*0410*/ 	.word	0x000000ff


	//----- nvinfo : EIATTR_FRAME_SIZE
	.align		4
.L_184:
        /*0414*/ 	.byte	0x04, 0x11
        /*0416*/ 	.short	(.L_186 - .L_185)
	.align		4
.L_185:
        /*0418*/ 	.word	index@(_ZN5flash44flash_bwd_dq_dk_dv_loop_seqk_parallel_kernelI23Flash_bwd_kernel_traitsILi128ELi64ELi64ELi8ELi4ELi2ELi2ELb1ELb0EN7cutlass6half_tE19Flash_kernel_traitsILi128ELi64ELi64ELi8ES3_EELb0ELb0ELb0ELb1ELb0ELb0ELb0EEEvNS_16Flash_bwd_paramsE)
        /*041c*/ 	.word	0x00000000


	//----- nvinfo : EIATTR_REGCOUNT
	.align		4
.L_186:
        /*0420*/ 	.byte	0x04, 0x2f
        /*0422*/ 	.short	(.L_188 - .L_187)
	.align		4
.L_187:
        /*0424*/ 	.word	index@(_ZN5flash44flash_bwd_dq_dk_dv_loop_seqk_parallel_kernelI23Flash_bwd_kernel_traitsILi128ELi64ELi64ELi8ELi4ELi2ELi2ELb1ELb0EN7cutlass6half_tE19Flash_kernel_traitsILi128ELi64ELi64ELi8ES3_EELb0ELb0ELb0ELb0ELb1ELb1ELb0EEEvNS_16Flash_bwd_paramsE)
        /*0428*/ 	.word	0x000000ff


	//----- nvinfo : EIATTR_FRAME_SIZE
	.align		4
.L_188:
        /*042c*/ 	.byte	0x04, 0x11
        /*042e*/ 	.short	(.L_190 - .L_189)
	.align		4
.L_189:
        /*0430*/ 	.word	index@(_ZN5flash44flash_bwd_dq_dk_dv_loop_seqk_parallel_kernelI23Flash_bwd_kernel_traitsILi128ELi64ELi64ELi8ELi4ELi2ELi2ELb1ELb0EN7cutlass6half_tE19Flash_kernel_traitsILi128ELi64ELi64ELi8ES3_EELb0ELb0ELb0ELb0ELb1ELb1ELb0EEEvNS_16Flash_bwd_paramsE)
        /*0434*/ 	.word	0x00000000


	//----- nvinfo : EIATTR_REGCOUNT
	.align		4
.L_190:
        /*0438*/ 	.byte	0x04, 0x2f
        /*043a*/ 	.short	(.L_192 - .L_191)
	.align		4
.L_191:
        /*043c*/ 	.word	index@(_ZN5flash44flash_bwd_dq_dk_dv_loop_seqk_parallel_kernelI23Flash_bwd_kernel_traitsILi128ELi64ELi64ELi8ELi4ELi2ELi2ELb1ELb0EN7cutlass6half_tE19Flash_kernel_traitsILi128ELi64ELi64ELi8ES3_EELb0ELb0ELb1ELb0ELb0ELb0ELb0EEEvNS_16Flash_bwd_paramsE)
        /*0440*/ 	.word	0x000000ff


	//----- nvinfo : EIATTR_FRAME_SIZE
	.align		4
.L_192:
        /*0444*/ 	.byte	0x04, 0x11
        /*0446*/ 	.short	(.L_194 - .L_193)
	.align		4
.L_193:
        /*0448*/ 	.word	index@(_ZN5flash44flash_bwd_dq_dk_dv_loop_seqk_parallel_kernelI23Flash_bwd_kernel_traitsILi128ELi64ELi64ELi8ELi4ELi2ELi2ELb1ELb0EN7cutlass6half_tE19Flash_kernel_traitsILi128ELi64ELi64ELi8ES3_EELb0ELb0ELb1ELb0ELb0ELb0ELb0EEEvNS_16Flash_bwd_paramsE)
        /*044c*/ 	.word	0x00000000


	//----- nvinfo : EIATTR_REGCOUNT
	.align		4
.L_194:
        /*0450*/ 	.byte	0x04, 0x2f
        /*0452*/ 	.short	(.L_196 - .L_195)
	.align		4
.L_195:
        /*0454*/ 	.word	index@(_ZN5flash44flash_bwd_dq_dk_dv_loop_seqk_parallel_kernelI23Flash_bwd_kernel_traitsILi128ELi64ELi64ELi8ELi4ELi2ELi2ELb1ELb0EN7cutlass6half_tE19Flash_kernel_traitsILi128ELi64ELi64ELi8ES3_EELb0ELb0ELb0ELb0ELb0ELb0ELb0EEEvNS_16Flash_bwd_paramsE)
        /*0458*/ 	.word	0x000000ff


	//----- nvinfo : EIATTR_FRAME_SIZE
	.align		4
.L_196:
        /*045c*/ 	.byte	0x04, 0x11
        /*045e*/ 	.short	(.L_198 - .L_197)
	.align		4
.L_197:
        /*0460*/ 	.word	index@(_ZN5flash44flash_bwd_dq_dk_dv_loop_seqk_parallel_kernelI23Flash_bwd_kernel_traitsILi128ELi64ELi64ELi8ELi4ELi2ELi2ELb1ELb0EN7cutlass6half_tE19Flash_kernel_traitsILi128ELi64ELi64ELi8ES3_EELb0ELb0ELb0ELb0ELb0ELb0ELb0EEEvNS_16Flash_bwd_paramsE)
        /*0464*/ 	.word	0x00000000


	//----- nvinfo : EIATTR_REGCOUNT
	.align		4
.L_198:
        /*0468*/ 	.byte	0x04, 0x2f
        /*046a*/ 	.short	(.L_200 - .L_199)
	.align		4
.L_199:
        /*046c*/ 	.word	index@(_ZN5flash44flash_bwd_dq_dk_dv_loop_seqk_parallel_kernelI23Flash_bwd_kernel_traitsILi128ELi64ELi64ELi8ELi4ELi2ELi2ELb1ELb0EN7cutlass6half_tE19Flash_kernel_traitsILi128ELi64ELi64ELi8ES3_EELb0ELb0ELb0ELb0ELb0ELb1ELb0EEEvNS_16Flash_bwd_paramsE)
        /*0470*/ 	.word	0x000000ff


	//----- nvinfo : EIATTR_FRAME_SIZE
	.align		4
.L_200:
        /*0474*/ 	.byte	0x04, 0x11
        /*0476*/ 	.short	(.L_202 - .L_201)
	.align		4
.L_201:
        /*0478*/ 	.word	index@(_ZN5flash44flash_bwd_dq_dk_dv_loop_seqk_parallel_kernelI23Flash_bwd_kernel_traitsILi128ELi64ELi64ELi8ELi4ELi2ELi2ELb1ELb0EN7cutlass6half_tE19Flash_kernel_traitsILi128ELi64ELi64ELi8ES3_EELb0ELb0ELb0ELb0ELb0ELb1ELb0EEEvNS_16Flash_bwd_paramsE)
        /*047c*/ 	.word	0x00000000


	//----- nvinfo : EIATTR_MIN_STACK_SIZE
	.align		4
.L_202:
        /*0480*/ 	.byte	0x04, 0x12
        /*0482*/ 	.short	(.L_204 - .L_203)
	.align		4
.L_203:
        /*0484*/ 	.word	index@(_ZN5flash44flash_bwd_dq_dk_dv_loop_seqk_parallel_kernelI23Flash_bwd_kernel_traitsILi128ELi64ELi64ELi8ELi4ELi2ELi2ELb1ELb0EN7cutlass6half_tE19Flash_kernel_traitsILi128ELi64ELi64ELi8ES3_EELb0ELb0ELb0ELb0ELb0ELb1ELb0EEEvNS_16Flash_bwd_paramsE)
        /*0488*/ 	.word	0x00000000


	//----- nvinfo : EIATTR_MIN_STACK_SIZE
	.align		4
.L_204:
        /*048c*/ 	.byte	0x04, 0x12
        /*048e*/ 	.short	(.L_206 - .L_205)
	.align		4
.L_205:
        /*0490*/ 	.word	index@(_ZN5flash44flash_bwd_dq_dk_dv_loop_seqk_parallel_kernelI23Flash_bwd_kernel_traitsILi128ELi64ELi64ELi8ELi4ELi2ELi2ELb1ELb0EN7cutlass6half_tE19Flash_kernel_traitsILi128ELi64ELi64ELi8ES3_EELb0ELb0ELb0ELb0ELb0ELb0ELb0EEEvNS_16Flash_bwd_paramsE)
        /*0494*/ 	.word	0x00000000


	//----- nvinfo : EIATTR_MIN_STACK_SIZE
	.align		4
.L_206:
        /*0498*/ 	.byte	0x04, 0x12
        /*049a*/ 	.short	(.L_208 - .L_207)
	.align		4
.L_207:
        /*049c*/ 	.word	index@(_ZN5flash44flash_bwd_dq_dk_dv_loop_seqk_parallel_kernelI23Flash_bwd_kernel_traitsILi128ELi64ELi64ELi8ELi4ELi2ELi2ELb1ELb0EN7cutlass6half_tE19Flash_kernel_traitsILi128ELi64ELi64ELi8ES3_EELb0ELb0ELb1ELb0ELb0ELb0ELb0EEEvNS_16Flash_bwd_paramsE)
        /*04a0*/ 	.word	0x00000000


	//----- nvinfo : EIATTR_MIN_STACK_SIZE
	.align		4
.L_208:
        /*04a4*/ 	.byte	0x04, 0x12
        /*04a6*/ 	.short	(.L_210 - .L_209)
	.align		4
.L_209:
        /*04a8*/ 	.word	index@(_ZN5flash44flash_bwd_dq_dk_dv_loop_seqk_parallel_kernelI23Flash_bwd_kernel_traitsILi128ELi64ELi64ELi8ELi4ELi2ELi2ELb1ELb0EN7cutlass6half_tE19Flash_kernel_traitsILi128ELi64ELi64ELi8ES3_EELb0ELb0ELb0ELb0ELb1ELb1ELb0EEEvNS_16Flash_bwd_paramsE)
        /*04ac*/ 	.word	0x00000000


	//----- nvinfo : EIATTR_MIN_STACK_SIZE
	.align		4
.L_210:
        /*04b0*/ 	.byte	0x04, 0x12
        /*04b2*/ 	.short	(.L_212 - .L_211)
	.align		4
.L_211:
        /*04b4*/ 	.word	index@(_ZN5flash44flash_bwd_dq_dk_dv_loop_seqk_parallel_kernelI23Flash_bwd_kernel_traitsILi128ELi64ELi64ELi8ELi4ELi2ELi2ELb1ELb0EN7cutlass6half_tE19Flash_kernel_traitsILi128ELi64ELi64ELi8ES3_EELb0ELb0ELb0ELb1ELb0ELb0ELb0EEEvNS_16Flash_bwd_paramsE)
        /*04b8*/ 	.word	0x00000000


	//----- nvinfo : EIATTR_MIN_STACK_SIZE
	.align		4
.L_212:
        /*04bc*/ 	.byte	0x04, 0x12
        /*04be*/ 	.short	(.L_214 - .L_213)
	.align		4
.L_213:
        /*04c0*/ 	.word	index@(_ZN5flash44flash_bwd_dq_dk_dv_loop_seqk_parallel_kernelI23Flash_bwd_kernel_traitsILi128ELi64ELi64ELi8ELi4ELi2ELi2ELb1ELb0EN7cutlass6half_tE19Flash_kernel_traitsILi128ELi64ELi64ELi8ES3_EELb0ELb0ELb1ELb0ELb0ELb1ELb0EEEvNS_16Flash_bwd_paramsE)
        /*04c4*/ 	.word	0x00000000


	//----- nvinfo : EIATTR_MIN_STACK_SIZE
	.align		4
.L_214:
        /*04c8*/ 	.byte	0x04, 0x12
        /*04ca*/ 	.short	(.L_216 - .L_215)
	.align		4
.L_215:
        /*04cc*/ 	.word	index@(_ZN5flash44flash_bwd_dq_dk_dv_loop_seqk_parallel_kernelI23Flash_bwd_kernel_traitsILi128ELi64ELi64ELi8ELi4ELi2ELi2ELb1ELb0EN7cutlass6half_tE19Flash_kernel_traitsILi128ELi64ELi64ELi8ES3_EELb0ELb0ELb1ELb1ELb0ELb0ELb0EEEvNS_16Flash_bwd_paramsE)
        /*04d0*/ 	.word	0x00000000


	//----- nvinfo : EIATTR_MIN_STACK_SIZE
	.align		4
.L_216:
        /*04d4*/ 	.byte	0x04, 0x12
        /*04d6*/ 	.short	(.L_218 - .L_217)
	.align		4
.L_217:
        /*04d8*/ 	.word	index@(_ZN5flash44flash_bwd_dq_dk_dv_loop_seqk_parallel_kernelI23Flash_bwd_kernel_traitsILi128ELi64ELi128ELi8ELi2ELi4ELi2ELb0ELb0EN7cutlass6half_tE19Flash_kernel_traitsILi128ELi64ELi128ELi8ES3_EELb0ELb0ELb0ELb0ELb0ELb1ELb0EEEvNS_16Flash_bwd_paramsE)
        /*04dc*/ 	.word	0x00000000


	//----- nvinfo : EIATTR_MIN_STACK_SIZE
	.align		4
.L_218:
        /*04e0*/ 	.byte	0x04, 0x12
        /*04e2*/ 	.short	(.L_220 - .L_219)
	.align		4
.L_219:
        /*04e4*/ 	.word	index@(_ZN5flash44flash_bwd_dq_dk_dv_loop_seqk_parallel_kernelI23Flash_bwd_kernel_traitsILi128ELi64ELi128ELi8ELi2ELi4ELi2ELb0ELb0EN7cutlass6half_tE19Flash_kernel_traitsILi128ELi64ELi128ELi8ES3_EELb0ELb0ELb0ELb0ELb0ELb0ELb0EEEvNS_16Flash_bwd_paramsE)
        /*04e8*/ 	.word	0x00000000


	//----- nvinfo : EIATTR_MIN_STACK_SIZE
	.align		4
.L_220:
        /*04ec*/ 	.byte	0x04, 0x12
        /*04ee*/ 	.short	(.L_222 - .L_221)
	.align		4
.L_221:
        /*04f0*/ 	.word	index@(_ZN5flash44flash_bwd_dq_dk_dv_loop_seqk_parallel_kernelI23Flash_bwd_kernel_traitsILi128ELi64ELi128ELi8ELi2ELi4ELi2ELb0ELb0EN7cutlass6half_tE19Flash_kernel_traitsILi128ELi64ELi128ELi8ES3_EELb0ELb0ELb1ELb0ELb0ELb0ELb0EEEvNS_16Flash_bwd_paramsE)
        /*04f4*/ 	.word	0x00000008


	//----- nvinfo : EIATTR_MIN_STACK_SIZE
	.align		4
.L_222:
        /*04f8*/ 	.byte	0x04, 0x12
        /*04fa*/ 	.short	(.L_224 - .L_223)
	.align		4
.L_223:
        /*04fc*/ 	.word	index@(_ZN5flash44flash_bwd_dq_dk_dv_loop_seqk_parallel_kernelI23Flash_bwd_kernel_traitsILi128ELi64ELi128ELi8ELi2ELi4ELi2ELb0ELb0EN7cutlass6half_tE19Flash_kernel_traitsILi128ELi64ELi128ELi8ES3_EELb0ELb0ELb0ELb0ELb1ELb1ELb0EEEvNS_16Flash_bwd_paramsE)
        /*0500*/ 	.word	0x00000008


	//----- nvinfo : EIATTR_MIN_STACK_SIZE
	.align		4
.L_224:
        /*0504*/ 	.byte	0x04, 0x12
        /*0506*/ 	.short	(.L_226 - .L_225)
	.align		4
.L_225:
        /*0508*/ 	.word	index@(_ZN5flash44flash_bwd_dq_dk_dv_loop_seqk_parallel_kernelI23Flash_bwd_kernel_traitsILi128ELi64ELi128ELi8ELi2ELi4ELi2ELb0ELb0EN7cutlass6half_tE19Flash_kernel_traitsILi128ELi64ELi128ELi8ES3_EELb0ELb0ELb0ELb1ELb0ELb0ELb0EEEvNS_16Flash_bwd_paramsE)
        /*050c*/ 	.word	0x00000000


	//----- nvinfo : EIATTR_MIN_STACK_SIZE
	.align		4
.L_226:
        /*0510*/ 	.byte	0x04, 0x12
        /*0512*/ 	.short	(.L_228 - .L_227)
	.align		4
.L_227:
        /*0514*/ 	.word	index@(_ZN5flash44flash_bwd_dq_dk_dv_loop_seqk_parallel_kernelI23Flash_bwd_kernel_traitsILi128ELi64ELi128ELi8ELi2ELi4ELi2ELb0ELb0EN7cutlass6half_tE19Flash_kernel_traitsILi128ELi64ELi128ELi8ES3_EELb0ELb0ELb1ELb0ELb0ELb1ELb0EEEvNS_16Flash_bwd_paramsE)
        /*0518*/ 	.word	0x00000000


	//----- nvinfo : EIATTR_MIN_STACK_SIZE
	.align		4
.L_228:
        /*051c*/ 	.byte	0x04, 0x12
        /*051e*/ 	.short	(.L_230 - .L_229)
	.align		4
.L_229:
        /*0520*/ 	.word	index@(_ZN5flash44flash_bwd_dq_dk_dv_loop_seqk_parallel_kernelI23Flash_bwd_kernel_traitsILi128ELi64ELi128ELi8ELi2ELi4ELi2ELb0ELb0EN7cutlass6half_tE19Flash_kernel_traitsILi128ELi64ELi128ELi8ES3_EELb0ELb0ELb1ELb1ELb0ELb0ELb0EEEvNS_16Flash_bwd_paramsE)
        /*0524*/ 	.word	0x00000008


	//----- nvinfo : EIATTR_MIN_STACK_SIZE
	.align		4
.L_230:
        /*0528*/ 	.byte	0x04, 0x12
        /*052a*/ 	.short	(.L_232 - .L_231)
	.align		4
.L_231:
        /*052c*/ 	.word	index@(_ZN5flash27flash_bwd_convert_dq_kernelI23Flash_bwd_kernel_traitsILi128ELi64ELi64ELi8ELi4ELi2ELi2ELb1ELb0EN7cutlass6half_tE19Flash_kernel_traitsILi128ELi64ELi64ELi8ES3_EEEEvNS_16Flash_bwd_paramsEi)
        /*0530*/ 	.word	0x00000000


	//----- nvinfo : EIATTR_MIN_STACK_SIZE
	.align		4
.L_232:
        /*0534*/ 	.byte	0x04, 0x12
        /*0536*/ 	.short	(.L_234 - .L_233)
	.align		4
.L_233:
        /*0538*/ 	.word	index@(_ZN5flash44flash_bwd_dq_dk_dv_loop_seqk_parallel_kernelI23Flash_bwd_kernel_traitsILi128ELi64ELi64ELi8ELi4ELi2ELi2ELb1ELb0EN7cutlass6half_tE19Flash_kernel_traitsILi128ELi64ELi64ELi8ES3_EELb1ELb0ELb0ELb0ELb0ELb1ELb0EEEvNS_16Flash_bwd_paramsE)
        /*053c*/ 	.word	0x00000000


	//----- nvinfo : EIATTR_MIN_STACK_SIZE
	.align		4
.L_234:
        /*0540*/ 	.byte	0x04, 0x12
        /*0542*/ 	.short	(.L_236 - .L_235)
	.align		4
.L_235:
        /*0544*/ 	.word	index@(_ZN5flash44flash_bwd_dq_dk_dv_loop_seqk_parallel_kernelI23Flash_bwd_kernel_traitsILi128ELi64ELi64ELi8ELi4ELi2ELi2ELb1ELb0EN7cutlass6half_tE19Flash_kernel_traitsILi128ELi64ELi64ELi8ES3_EELb0ELb0ELb0ELb0ELb0ELb1ELb1EEEvNS_16Flash_bwd_paramsE)
        /*0548*/ 	.word	0x00000000


	//----- nvinfo : EIATTR_MIN_STACK_SIZE
	.align		4
.L_236:
        /*054c*/ 	.byte	0x04, 0x12
        /*054e*/ 	.short	(.L_238 - .L_237)
	.align		4
.L_237:
        /*0550*/ 	.word	index@(_ZN5flash44flash_bwd_dq_dk_dv_loop_seqk_parallel_kernelI23Flash_bwd_kernel_traitsILi128ELi64ELi64ELi8ELi4ELi2ELi2ELb1ELb0EN7cutlass6half_tE19Flash_kernel_traitsILi128ELi64ELi64ELi8ES3_EELb1ELb0ELb0ELb0ELb0ELb0ELb0EEEvNS_16Flash_bwd_paramsE)
        /*0554*/ 	.word	0x00000000


	//----- nvinfo : EIATTR_MIN_STACK_SIZE
	.align		4
.L_238:
        /*0558*/ 	.byte	0x04, 0x12
        /*055a*/ 	.short	(.L_240 - .L_239)
	.align		4
.L_239:
        /*055c*/ 	.word	index@(_ZN5flash44flash_bwd_dq_dk_dv_loop_seqk_parallel_kernelI23Flash_bwd_kernel_traitsILi128ELi64ELi64ELi8ELi4ELi2ELi2ELb1ELb0EN7cutlass6half_tE19Flash_kernel_traitsILi128ELi64ELi64ELi8ES3_EELb0ELb0ELb0ELb0ELb0ELb0ELb1EEEvNS_16Flash_bwd_paramsE)
        /*0560*/ 	.word	0x00000000


	//----- nvinfo : EIATTR_MIN_STACK_SIZE
	.align		4
.L_240:
        /*0564*/ 	.byte	0x04, 0x12
        /*0566*/ 	.short	(.L_242 - .L_241)
	.align		4
.L_241:
        /*0568*/ 	.word	index@(_ZN5flash44flash_bwd_dq_dk_dv_loop_seqk_parallel_kernelI23Flash_bwd_kernel_traitsILi128ELi64ELi64ELi8ELi4ELi2ELi2ELb1ELb0EN7cutlass6half_tE19Flash_kernel_traitsILi128ELi64ELi64ELi8ES3_EELb1ELb0ELb1ELb0ELb0ELb0ELb0EEEvNS_16Flash_bwd_paramsE)
        /*056c*/ 	.word	0x00000000


	//----- nvinfo : EIATTR_MIN_STACK_SIZE
	.align		4
.L_242:
        /*0570*/ 	.byte	0x04, 0x12
        /*0572*/ 	.short	(.L_244 - .L_243)
	.align		4
.L_243:
        /*0574*/ 	.word	index@(_ZN5flash44flash_bwd_dq_dk_dv_loop_seqk_parallel_kernelI23Flash_bwd_kernel_traitsILi128ELi64ELi64ELi8ELi4ELi2ELi2ELb1ELb0EN7cutlass6half_tE19Flash_kernel_traitsILi128ELi64ELi64ELi8ES3_EELb0ELb0ELb1ELb0ELb0ELb0ELb1EEEvNS_16Flash_bwd_paramsE)
        /*0578*/ 	.word	0x00000000


	//----- nvinfo : EIATTR_MIN_STACK_SIZE
	.align		4
.L_244:
        /*057c*/ 	.byte	0x04, 0x12
        /*057e*/ 	.short	(.L_246 - .L_245)
	.align		4
.L_245:
        /*0580*/ 	.word	index@(_ZN5flash44flash_bwd_dq_dk_dv_loop_seqk_parallel_kernelI23Flash_bwd_kernel_traitsILi128ELi64ELi64ELi8ELi4ELi2ELi2ELb1ELb0EN7cutlass6half_tE19Flash_kernel_traitsILi128ELi64ELi64ELi8ES3_EELb1ELb0ELb0ELb0ELb1ELb1ELb0EEEvNS_16Flash_bwd_paramsE)
        /*0584*/ 	.word	0x00000000


	//----- nvinfo : EIATTR_MIN_STACK_SIZE
	.align		4
.L_246:
        /*0588*/ 	.byte	0x04, 0x12
        /*058a*/ 	.short	(.L_248 - .L_247)
	.align		4
.L_247:
        /*058c*/ 	.word	index@(_ZN5flash44flash_bwd_dq_dk_dv_loop_seqk_parallel_kernelI23Flash_bwd_kernel_traitsILi128ELi64ELi64ELi8ELi4ELi2ELi2ELb1ELb0EN7cutlass6half_tE19Flash_kernel_traitsILi128ELi64ELi64ELi8ES3_EELb0ELb0ELb0ELb0ELb1ELb1ELb1EEEvNS_16Flash_bwd_paramsE)
        /*0590*/ 	.word	0x00000000


	//----- nvinfo : EIATTR_MIN_STACK_SIZE
	.align		4
.L_248:
        /*0594*/ 	.byte	0x04, 0x12
        /*0596*/ 	.short	(.L_250 - .L_249)
	.align		4
.L_249:
        /*0598*/ 	.word	index@(_ZN5flash44flash_bwd_dq_dk_dv_loop_seqk_parallel_kernelI23Flash_bwd_kernel_traitsILi128ELi64ELi64ELi8ELi4ELi2ELi2ELb1ELb0EN7cutlass6half_tE19Flash_kernel_traitsILi128ELi64ELi64ELi8ES3_EELb1ELb0ELb0ELb1ELb0ELb0ELb0EEEvNS_16Flash_bwd_paramsE)
        /*059c*/ 	.word	0x00000000


	//----- nvinfo : EIATTR_MIN_STACK_SIZE
	.align		4
.L_250:
        /*05a0*/ 	.byte	0x04, 0x12
        /*05a2*/ 	.short	(.L_252 - .L_251)
	.align		4
.L_251:
        /*05a4*/ 	.word	index@(_ZN5flash44flash_bwd_dq_dk_dv_loop_seqk_parallel_kernelI23Flash_bwd_kernel_traitsILi128ELi64ELi64ELi8ELi4ELi2ELi2ELb1ELb0EN7cutlass6half_tE19Flash_kernel_traitsILi128ELi64ELi64ELi8ES3_EELb0ELb0ELb0ELb1ELb0ELb0ELb1EEEvNS_16Flash_bwd_paramsE)
        /*05a8*/ 	.word	0x00000000


	//----- nvinfo : EIATTR_MIN_STACK_SIZE
	.align		4
.L_252:
        /*05ac*/ 	.byte	0x04, 0x12
        /*05ae*/ 	.short	(.L_254 - .L_253)
	.align		4
.L_253:
        /*05b0*/ 	.word	index@(_ZN5flash44flash_bwd_dq_dk_dv_loop_seqk_parallel_kernelI23Flash_bwd_kernel_traitsILi128ELi64ELi64ELi8ELi4ELi2ELi2ELb1ELb0EN7cutlass6half_tE19Flash_kernel_traitsILi128ELi64ELi64ELi8ES3_EELb1ELb0ELb1ELb0ELb0ELb1ELb0EEEvNS_16Flash_bwd_paramsE)
        /*05b4*/ 	.word	0x00000000


	//----- nvinfo : EIATTR_MIN_STACK_SIZE
	.align		4
.L_254:
        /*05b8*/ 	.byte	0x04, 0x12
        /*05ba*/ 	.short	(.L_256 - .L_255)
	.align		4
.L_255:
        /*05bc*/ 	.word	index@(_ZN5flash44flash_bwd_dq_dk_dv_loop_seqk_parallel_kernelI23Flash_bwd_kernel_traitsILi128ELi64ELi64ELi8ELi4ELi2ELi2ELb1ELb0EN7cutlass6half_tE19Flash_kernel_traitsILi128ELi64ELi64ELi8ES3_EELb0ELb0ELb1ELb0ELb0ELb1ELb1EEEvNS_16Flash_bwd_paramsE)
        /*05c0*/ 	.word	0x00000000


	//----- nvinfo : EIATTR_MIN_STACK_SIZE
	.align		4
.L_256:
        /*05c4*/ 	.byte	0x04, 0x12
        /*05c6*/ 	.short	(.L_258 - .L_257)
	.align		4
.L_257:
        /*05c8*/ 	.word	index@(_ZN5flash44flash_bwd_dq_dk_dv_loop_seqk_parallel_kernelI23Flash_bwd_kernel_traitsILi128ELi64ELi64ELi8ELi4ELi2ELi2ELb1ELb0EN7cutlass6half_tE19Flash_kernel_traitsILi128ELi64ELi64ELi8ES3_EELb1ELb0ELb1ELb1ELb0ELb0ELb0EEEvNS_16Flash_bwd_paramsE)
        /*05cc*/ 	.word	0x00000000


	//----- nvinfo : EIATTR_MIN_STACK_SIZE
	.align		4
.L_258:
        /*05d0*/ 	.byte	0x04, 0x12
        /*05d2*/ 	.short	(.L_260 - .L_259)
	.align		4
.L_259:
        /*05d4*/ 	.word	index@(_ZN5flash44flash_bwd_dq_dk_dv_loop_seqk_parallel_kernelI23Flash_bwd_kernel_traitsILi128ELi64ELi64ELi8ELi4ELi2ELi2ELb1ELb0EN7cutlass6half_tE19Flash_kernel_traitsILi128ELi64ELi64ELi8ES3_EELb0ELb0ELb1ELb1ELb0ELb0ELb1EEEvNS_16Flash_bwd_paramsE)
        /*05d8*/ 	.word	0x00000000


	//----- nvinfo : EIATTR_MIN_STACK_SIZE
	.align		4
.L_260:
        /*05dc*/ 	.byte	0x04, 0x12
        /*05de*/ 	.short	(.L_262 - .L_261)
	.align		4
.L_261:
        /*05e0*/ 	.word	index@(_ZN5flash25flash_bwd_dot_do_o_kernelILb0E23Flash_bwd_kernel_traitsILi128ELi64ELi64ELi8ELi4ELi2ELi2ELb1ELb0EN7cutlass6half_tE19Flash_kernel_traitsILi128ELi64ELi64ELi8ES3_EEEEvNS_16Flash_bwd_paramsE)
        /*05e4*/ 	.word	0x00000000


	//----- nvinfo : EIATTR_MIN_STACK_SIZE
	.align		4
.L_262:
        /*05e8*/ 	.byte	0x04, 0x12
        /*05ea*/ 	.short	(.L_264 - .L_263)
	.align		4
.L_263:
        /*05ec*/ 	.word	index@(_ZN5flash25flash_bwd_dot_do_o_kernelILb1E23Flash_bwd_kernel_traitsILi128ELi64ELi64ELi8ELi4ELi2ELi2ELb1ELb0EN7cutlass6half_tE19Flash_kernel_traitsILi128ELi64ELi64ELi8ES3_EEEEvNS_16Flash_bwd_paramsE)
        /*05f0*/ 	.word	0x00000000


	//----- nvinfo : EIATTR_MIN_STACK_SIZE
	.align		4
.L_264:
        /*05f4*/ 	.byte	0x04, 0x12
        /*05f6*/ 	.short	(.L_266 - .L_265)
	.align		4
.L_265:
        /*05f8*/ 	.word	index@(_ZN5flash27flash_bwd_convert_dq_kernelI23Flash_bwd_kernel_traitsILi128ELi64ELi128ELi8ELi2ELi4ELi2ELb0ELb0EN7cutlass6half_tE19Flash_kernel_traitsILi128ELi64ELi128ELi8ES3_EEEEvNS_16Flash_bwd_paramsEi)
        /*05fc*/ 	.word	0x00000000


	//----- nvinfo : EIATTR_MIN_STACK_SIZE
	.align		4
.L_266:
        /*0600*/ 	.byte	0x04, 0x12
        /*0602*/ 	.short	(.L_268 - .L_267)
	.align		4
.L_267:
        /*0604*/ 	.word	index@(_ZN5flash44flash_bwd_dq_dk_dv_loop_seqk_parallel_kernelI23Flash_bwd_kernel_traitsILi128ELi64ELi128ELi8ELi2ELi4ELi2ELb0ELb0EN7cutlass6half_tE19Flash_kernel_traitsILi128ELi64ELi128ELi8ES3_EELb1ELb0ELb0ELb0ELb0ELb1ELb0EEEvNS_16Flash_bwd_paramsE)
        /*0608*/ 	.word	0x00000000


	//----- nvinfo : EIATTR_MIN_STACK_SIZE
	.align		4
.L_268:
        /*060c*/ 	.byte	0x04, 0x12
        /*060e*/ 	.short	(.L_270 - .L_269)
	.align		4
.L_269:
        /*0610*/ 	.word	index@(_ZN5flash44flash_bwd_dq_dk_dv_loop_seqk_parallel_kernelI23Flash_bwd_kernel_traitsILi128ELi64ELi128ELi8ELi2ELi4ELi2ELb0ELb0EN7cutlass6half_tE19Flash_kernel_traitsILi128ELi64ELi128ELi8ES3_EELb0ELb0ELb0ELb0ELb0ELb1ELb1EEEvNS_16Flash_bwd_paramsE)
        /*0614*/ 	.word	0x00000068


	//----- nvinfo : EIATTR_MIN_STACK_SIZE
	.align		4
.L_270:
        /*0618*/ 	.byte	0x04, 0x12
        /*061a*/ 	.short	(.L_272 - .L_271)
	.align		4
.L_271:
        /*061c*/ 	.word	index@(_ZN5flash44flash_bwd_dq_dk_dv_loop_seqk_parallel_kernelI23Flash_bwd_kernel_traitsILi128ELi64ELi128ELi8ELi2ELi4ELi2ELb0ELb0EN7cutlass6half_tE19Flash_kernel_traitsILi128ELi64ELi128ELi8ES3_EELb1ELb0ELb0ELb0ELb0ELb0ELb0EEEvNS_16Flash_bwd_paramsE)
        /*0620*/ 	.word	0x00000010


	//----- nvinfo : EIATTR_MIN_STACK_SIZE
	.align		4
.L_272:
        /*0624*/ 	.byte	0x04, 0x12
        /*0626*/ 	.short	(.L_274 - .L_273)
	.align		4
.L_273:
        /*0628*/ 	.word	index@(_ZN5flash44flash_bwd_dq_dk_dv_loop_seqk_parallel_kernelI23Flash_bwd_kernel_traitsILi128ELi64ELi128ELi8ELi2ELi4ELi2ELb0ELb0EN7cutlass6half_tE19Flash_kernel_traitsILi128ELi64ELi128ELi8ES3_EELb0ELb0ELb0ELb0ELb0ELb0ELb1EEEvNS_16Flash_bwd_paramsE)
        /*062c*/ 	.word	0x00000070


	//----- nvinfo : EIATTR_MIN_STACK_SIZE
	.align		4
.L_274:
        /*0630*/ 	.byte	0x04, 0x12
        /*0632*/ 	.short	(.L_276 - .L_275)
	.align		4
.L_275:
        /*0634*/ 	.word	index@(_ZN5flash44flash_bwd_dq_dk_dv_loop_seqk_parallel_kernelI23Flash_bwd_kernel_traitsILi128ELi64ELi128ELi8ELi2ELi4ELi2ELb0ELb0EN7cutlass6half_tE19Flash_kernel_traitsILi128ELi64ELi128ELi8ES3_EELb1ELb0ELb1ELb0ELb0ELb0ELb0EEEvNS_16Flash_bwd_paramsE)
        /*0638*/ 	.word	0x00000010


	//----- nvinfo : EIATTR_MIN_STACK_SIZE
	.align		4
.L_276:
        /*063c*/ 	.byte	0x04, 0x12
        /*063e*/ 	.short	(.L_278 - .L_277)
	.align		4
.L_277:
        /*0640*/ 	.word	index@(_ZN5flash44flash_bwd_dq_dk_dv_loop_seqk_parallel_kernelI23Flash_bwd_kernel_traitsILi128ELi64ELi128ELi8ELi2ELi4ELi2ELb0ELb0EN7cutlass6half_tE19Flash_kernel_traitsILi128ELi64ELi128ELi8ES3_EELb0ELb0ELb1ELb0ELb0ELb0ELb1EEEvNS_16Flash_bwd_paramsE)
        /*0644*/ 	.word	0x00000078


	//----- nvinfo : EIATTR_MIN_STACK_SIZE
	.align		4
.L_278:
        /*0648*/ 	.byte	0x04, 0x12
        /*064a*/ 	.short	(.L_280 - .L_279)
	.align		4
.L_279:
        /*064c*/ 	.word	index@(_ZN5flash44flash_bwd_dq_dk_dv_loop_seqk_parallel_kernelI23Flash_bwd_kernel_traitsILi128ELi64ELi128ELi8ELi2ELi4ELi2ELb0ELb0EN7cutlass6half_tE19Flash_kernel_traitsILi128ELi64ELi128ELi8ES3_EELb1ELb0ELb0ELb0ELb1ELb1ELb0EEEvNS_16Flash_bwd_paramsE)
        /*0650*/ 	.word	0x00000010


	//----- nvinfo : EIATTR_MIN_STACK_SIZE
	.align		4
.L_280:
        /*0654*/ 	.byte	0x04, 0x12
        /*0656*/ 	.short	(.L_282 - .L_281)
	.align		4
.L_281:
        /*0658*/ 	.word	index@(_ZN5flash44flash_bwd_dq_dk_dv_loop_seqk_parallel_kernelI23Flash_bwd_kernel_traitsILi128ELi64ELi128ELi8ELi2ELi4ELi2ELb0ELb0EN7cutlass6half_tE19Flash_kernel_traitsILi128ELi64ELi128ELi8ES3_EELb0ELb0ELb0ELb0ELb1ELb1ELb1EEEvNS_16Flash_bwd_paramsE)
        /*065c*/ 	.word	0x00000058


	//----- nvinfo : EIATTR_MIN_STACK_SIZE
	.align		4
.L_282:
        /*0660*/ 	.byte	0x04, 0x12
        /*0662*/ 	.short	(.L_284 - .L_283)
	.align		4
.L_283:
        /*0664*/ 	.word	index@(_ZN5flash44flash_bwd_dq_dk_dv_loop_seqk_parallel_kernelI23Flash_bwd_kernel_traitsILi128ELi64ELi128ELi8ELi2ELi4ELi2ELb0ELb0EN7cutlass6half_tE19Flash_kernel_traitsILi128ELi64ELi128ELi8ES3_EELb1ELb0ELb0ELb1ELb0ELb0ELb0EEEvNS_16Flash_bwd_paramsE)
        /*0668*/ 	.word	0x00000010


	//----- nvinfo : EIATTR_MIN_STACK_SIZE
	.align		4
.L_284:
        /*066c*/ 	.byte	0x04, 0x12
        /*066e*/ 	.short	(.L_286 - .L_285)
	.align		4
.L_285:
        /*0670*/ 	.word	index@(_ZN5flash44flash_bwd_dq_dk_dv_loop_seqk_parallel_kernelI23Flash_bwd_kernel_traitsILi128ELi64ELi128ELi8ELi2ELi4ELi2ELb0ELb0EN7cutlass6half_tE19Flash_kernel_traitsILi128ELi64ELi128ELi8ES3_EELb0ELb0ELb0ELb1ELb0ELb0ELb1EEEvNS_16Flash_bwd_paramsE)
        /*0674*/ 	.word	0x00000070


	//----- nvinfo : EIATTR_MIN_STACK_SIZE
	.align		4
.L_286:
        /*0678*/ 	.byte	0x04, 0x12
        /*067a*/ 	.short	(.L_288 - .L_287)
	.align		4
.L_287:
        /*067c*/ 	.word	index@(_ZN5flash44flash_bwd_dq_dk_dv_loop_seqk_parallel_kernelI23Flash_bwd_kernel_traitsILi128ELi64ELi128ELi8ELi2ELi4ELi2ELb0ELb0EN7cutlass6half_tE19Flash_kernel_traitsILi128ELi64ELi128ELi8ES3_EELb1ELb0ELb1ELb0ELb0ELb1ELb0EEEvNS_16Flash_bwd_paramsE)
        /*0680*/ 	.word	0x00000010


	//----- nvinfo : EIATTR_MIN_STACK_SIZE
	.align		4
.L_288:
        /*0684*/ 	.byte	0x04, 0x12
        /*0686*/ 	.short	(.L_290 - .L_289)
	.align		4
.L_289:
        /*0688*/ 	.word	index@(_ZN5flash44flash_bwd_dq_dk_dv_loop_seqk_parallel_kernelI23Flash_bwd_kernel_traitsILi128ELi64ELi128ELi8ELi2ELi4ELi2ELb0ELb0EN7cutlass6half_tE19Flash_kernel_traitsILi128ELi64ELi128ELi8ES3_EELb0ELb0ELb1ELb0ELb0ELb1ELb1EEEvNS_16Flash_bwd_paramsE)
        /*068c*/ 	.word	0x00000070


	//----- nvinfo : EIATTR_MIN_STACK_SIZE
	.align		4
.L_290:
        /*0690*/ 	.byte	0x04, 0x12
        /*0692*/ 	.short	(.L_292 - .L_291)
	.align		4
.L_291:
        /*0694*/ 	.word	index@(_ZN5flash44flash_bwd_dq_dk_dv_loop_seqk_parallel_kernelI23Flash_bwd_kernel_traitsILi128ELi64ELi128ELi8ELi2ELi4ELi2ELb0ELb0EN7cutlass6half_tE19Flash_kernel_traitsILi128ELi64ELi128ELi8ES3_EELb1ELb0ELb1ELb1ELb0ELb0ELb0EEEvNS_16Flash_bwd_paramsE)
        /*0698*/ 	.word	0x00000008


	//----- nvinfo : EIATTR_MIN_STACK_SIZE
	.align		4
.L_292:
        /*069c*/ 	.byte	0x04, 0x12
        /*069e*/ 	.short	(.L_294 - .L_293)
	.align		4
.L_293:
        /*06a0*/ 	.word	index@(_ZN5flash44flash_bwd_dq_dk_dv_loop_seqk_parallel_kernelI23Flash_bwd_kernel_traitsILi128ELi64ELi128ELi8ELi2ELi4ELi2ELb0ELb0EN7cutlass6half_tE19Flash_kernel_traitsILi128ELi64ELi128ELi8ES3_EELb0ELb0ELb1ELb1ELb0ELb0ELb1EEEvNS_16Flash_bwd_paramsE)
        /*06a4*/ 	.word	0x00000068


	//----- nvinfo : EIATTR_MIN_STACK_SIZE
	.align		4
.L_294:
        /*06a8*/ 	.byte	0x04, 0x12
        /*06aa*/ 	.short	(.L_296 - .L_295)
	.align		4
.L_295:
        /*06ac*/ 	.word	index@(_ZN5flash25flash_bwd_dot_do_o_kernelILb0E23Flash_bwd_kernel_traitsILi128ELi64ELi128ELi8ELi2ELi4ELi2ELb0ELb0EN7cutlass6half_tE19Flash_kernel_traitsILi128ELi64ELi128ELi8ES3_EEEEvNS_16Flash_bwd_paramsE)
        /*06b0*/ 	.word	0x00000000


	//----- nvinfo : EIATTR_MIN_STACK_SIZE
	.align		4
.L_296:
        /*06b4*/ 	.byte	0x04, 0x12
        /*06b6*/ 	.short	(.L_298 - .L_297)
	.align		4
.L_297:
        /*06b8*/ 	.word	index@(_ZN5flash25flash_bwd_dot_do_o_kernelILb1E23Flash_bwd_kernel_traitsILi128ELi64ELi128ELi8ELi2ELi4ELi2ELb0ELb0EN7cutlass6half_tE19Flash_kernel_traitsILi128ELi64ELi128ELi8ES3_EEEEvNS_16Flash_bwd_paramsE)
        /*06bc*/ 	.word	0x00000000
.L_298:


//--------------------- .nv.compat                --------------------------
	.section	.nv.compat,"",@"SHT_CUDA_COMPAT_INFO"
	.align	4
        /*0000*/ 	.byte	0x02, 0x09, 0x01, 0x00, 0x02, 0x02, 0x01, 0x00, 0x02, 0x05, 0x05, 0x00, 0x03, 0x07, 0x01, 0x01
        /*0010*/ 	.byte	0x02, 0x03, 0x00, 0x00, 0x02, 0x06, 0x01, 0x00, 0x04, 0x0b, 0x08, 0x00, 0x01, 0x00, 0x00, 0x00
        /*0020*/ 	.byte	0x00, 0x00, 0x00, 0x00


//--------------------- .nv.info._ZN5flash44flash_bwd_dq_dk_dv_loop_seqk_parallel_kernelI23Flash_bwd_kernel_traitsILi128ELi64ELi64ELi8ELi4ELi2ELi2ELb1ELb0EN7cutlass6half_tE19Flash_kernel_traitsILi128ELi64ELi64ELi8ES3_EELb0ELb0ELb0ELb0ELb0ELb1ELb0EEEvNS_16Flash_bwd_paramsE --------------------------
	.section	.nv.info._ZN5flash44flash_bwd_dq_dk_dv_loop_seqk_parallel_kernelI23Flash_bwd_kernel_traitsILi128ELi64ELi64ELi8ELi4ELi2ELi2ELb1ELb0EN7cutlass6half_tE19Flash_kernel_traitsILi128ELi64ELi64ELi8ES3_EELb0ELb0ELb0ELb0ELb0ELb1ELb0EEEvNS_16Flash_bwd_paramsE,"",@"SHT_CUDA_INFO"
	.sectionflags	@""
	.align	4


	//----- nvinfo : EIATTR_CUDA_API_VERSION
	.align		4
        /*0000*/ 	.byte	0x04, 0x37
        /*0002*/ 	.short	(.L_300 - .L_299)
.L_299:
        /*0004*/ 	.word	0x00000082


	//----- nvinfo : EIATTR_KPARAM_INFO
	.align		4
.L_300:
        /*0008*/ 	.byte	0x04, 0x17
        /*000a*/ 	.short	(.L_302 - .L_301)
.L_301:
        /*000c*/ 	.word	0x00000000
        /*0010*/ 	.short	0x0000
        /*0012*/ 	.short	0x0000
        /*0014*/ 	.byte	0x00, 0xf0, 0x01, 0x0a


	//----- nvinfo : EIATTR_SPARSE_MMA_MASK
	.align		4
.L_302:
        /*0018*/ 	.byte	0x03, 0x50
        /*001a*/ 	.short	0x0000


	//----- nvinfo : EIATTR_MAXREG_COUNT
	.align		4
        /*001c*/ 	.byte	0x03, 0x1b
        /*001e*/ 	.short	0x00ff


	//----- nvinfo : EIATTR_NUM_BARRIERS
	.align		4
        /*0020*/ 	.byte	0x02, 0x4c
        /*0022*/ 	.byte	0x01
	.zero		1


	//----- nvinfo : EIATTR_MERCURY_ISA_VERSION
	.align		4
        /*0024*/ 	.byte	0x03, 0x5f
        /*0026*/ 	.short	0x0101


	//----- nvinfo : EIATTR_VRC_CTA_INIT_COUNT
	.align		4
        /*0028*/ 	.byte	0x02, 0x4a
	.zero		1
	.zero		1


	//----- nvinfo : EIATTR_EXIT_INSTR_OFFSETS
	.align		4
        /*002c*/ 	.byte	0x04, 0x1c
        /*002e*/ 	.short	(.L_304 - .L_303)


	//   ....[0]....
.L_303:
        /*0030*/ 	.word	0x00000080


	//   ....[1]....
        /*0034*/ 	.word	0x00005890


	//----- nvinfo : EIATTR_CRS_STACK_SIZE
	.align		4
.L_304:
        /*0038*/ 	.byte	0x04, 0x1e
        /*003a*/ 	.short	(.L_306 - .L_305)
.L_305:
        /*003c*/ 	.word	0x00000000


	//----- nvinfo : EIATTR_CBANK_PARAM_SIZE
	.align		4
.L_306:
        /*0040*/ 	.byte	0x03, 0x19
        /*0042*/ 	.short	0x0280


	//----- nvinfo : EIATTR_PARAM_CBANK
	.align		4
        /*0044*/ 	.byte	0x04, 0x0a
        /*0046*/ 	.short	(.L_308 - .L_307)
	.align		4
.L_307:
        /*0048*/ 	.word	index@(.nv.constant0._ZN5flash44flash_bwd_dq_dk_dv_loop_seqk_parallel_kernelI23Flash_bwd_kernel_traitsILi128ELi64ELi64ELi8ELi4ELi2ELi2ELb1ELb0EN7cutlass6half_tE19Flash_kernel_traitsILi128ELi64ELi64ELi8ES3_EELb0ELb0ELb0ELb0ELb0ELb1ELb0EEEvNS_16Flash_bwd_paramsE)
        /*004c*/ 	.short	0x0380
        /*004e*/ 	.short	0x0280


	//----- nvinfo : EIATTR_SW_WAR
	.align		4
.L_308:
        /*0050*/ 	.byte	0x04, 0x36
        /*0052*/ 	.short	(.L_310 - .L_309)
.L_309:
        /*0054*/ 	.word	0x00000008
.L_310:


//--------------------- .nv.info._ZN5flash44flash_bwd_dq_dk_dv_loop_seqk_parallel_kernelI23Flash_bwd_kernel_traitsILi128ELi64ELi64ELi8ELi4ELi2ELi2ELb1ELb0EN7cutlass6half_tE19Flash_kernel_traitsILi128ELi64ELi64ELi8ES3_EELb0ELb0ELb0ELb0ELb0ELb0ELb0EEEvNS_16Flash_bwd_paramsE --------------------------
	.section	.nv.info._ZN5flash44flash_bwd_dq_dk_dv_loop_seqk_parallel_kernelI23Flash_bwd_kernel_traitsILi128ELi64ELi64ELi8ELi4ELi2ELi2ELb1ELb0EN7cutlass6half_tE19Flash_kernel_traitsILi128ELi64ELi64ELi8ES3_EELb0ELb0ELb0ELb0ELb0ELb0ELb0EEEvNS_16Flash_bwd_paramsE,"",@"SHT_CUDA_INFO"
	.sectionflags	@""
	.align	4


	//----- nvinfo : EIATTR_CUDA_API_VERSION
	.align		4
        /*0000*/ 	.byte	0x04, 0x37
        /*0002*/ 	.short	(.L_312 - .L_311)
.L_311:
        /*0004*/ 	.word	0x00000082


	//----- nvinfo : EIATTR_KPARAM_INFO
	.align		4
.L_312:
        /*0008*/ 	.byte	0x04, 0x17
        /*000a*/ 	.short	(.L_314 - .L_313)
.L_313:
        /*000c*/ 	.word	0x00000000
        /*0010*/ 	.short	0x0000
        /*0012*/ 	.short	0x0000
        /*0014*/ 	.byte	0x00, 0xf0, 0x01, 0x0a


	//----- nvinfo : EIATTR_SPARSE_MMA_MASK
	.align		4
.L_314:
        /*0018*/ 	.byte	0x03, 0x50
        /*001a*/ 	.short	0x0000


	//----- nvinfo : EIATTR_MAXREG_COUNT
	.align		4
        /*001c*/ 	.byte	0x03, 0x1b
        /*001e*/ 	.short	0x00ff


	//----- nvinfo : EIATTR_NUM_BARRIERS
	.align		4
        /*0020*/ 	.byte	0x02, 0x4c
        /*0022*/ 	.byte	0x01
	.zero		1


	//----- nvinfo : EIATTR_MERCURY_ISA_VERSION
	.align		4
        /*0024*/ 	.byte	0x03, 0x5f
        /*0026*/ 	.short	0x0101


	//----- nvinfo : EIATTR_VRC_CTA_INIT_COUNT
	.align		4
        /*0028*/ 	.byte	0x02, 0x4a
	.zero		1
	.zero		1


	//----- nvinfo : EIATTR_EXIT_INSTR_OFFSETS
	.align		4
        /*002c*/ 	.byte	0x04, 0x1c
        /*002e*/ 	.short	(.L_316 - .L_315)


	//   ....[0]....
.L_315:
        /*0030*/ 	.word	0x00000080


	//   ....[1]....
        /*0034*/ 	.word	0x00006470


	//----- nvinfo : EIATTR_CRS_STACK_SIZE
	.align		4
.L_316:
        /*0038*/ 	.byte	0x04, 0x1e
        /*003a*/ 	.short	(.L_318 - .L_317)
.L_317:
        /*003c*/ 	.word	0x00000000


	//----- nvinfo : EIATTR_CBANK_PARAM_SIZE
	.align		4
.L_318:
        /*0040*/ 	.byte	0x03, 0x19
        /*0042*/ 	.short	0x0280


	//----- nvinfo : EIATTR_PARAM_CBANK
	.align		4
        /*0044*/ 	.byte	0x04, 0x0a
        /*0046*/ 	.short	(.L_320 - .L_319)
	.align		4
.L_319:
        /*0048*/ 	.word	index@(.nv.constant0._ZN5flash44flash_bwd_dq_dk_dv_loop_seqk_parallel_kernelI23Flash_bwd_kernel_traitsILi128ELi64ELi64ELi8ELi4ELi2ELi2ELb1ELb0EN7cutlass6half_tE19Flash_kernel_traitsILi128ELi64ELi64ELi8ES3_EELb0ELb0ELb0ELb0ELb0ELb0ELb0EEEvNS_16Flash_bwd_paramsE)
        /*004c*/ 	.short	0x0380
        /*004e*/ 	.short	0x0280


	//----- nvinfo : EIATTR_SW_WAR
	.align		4
.L_320:
        /*0050*/ 	.byte	0x04, 0x36
        /*0052*/ 	.short	(.L_322 - .L_321)
.L_321:
        /*0054*/ 	.word	0x00000008
.L_322:


//--------------------- .nv.info._ZN5flash44flash_bwd_dq_dk_dv_loop_seqk_parallel_kernelI23Flash_bwd_kernel_traitsILi128ELi64ELi64ELi8ELi4ELi2ELi2ELb1ELb0EN7cutlass6half_tE19Flash_kernel_traitsILi128ELi64ELi64ELi8ES3_EELb0ELb0ELb1ELb0ELb0ELb0ELb0EEEvNS_16Flash_bwd_paramsE --------------------------
	.section	.nv.info._ZN5flash44flash_bwd_dq_dk_dv_loop_seqk_parallel_kernelI23Flash_bwd_kernel_traitsILi128ELi64ELi64ELi8ELi4ELi2ELi2ELb1ELb0EN7cutlass6half_tE19Flash_kernel_traitsILi128ELi64ELi64ELi8ES3_EELb0ELb0ELb1ELb0ELb0ELb0ELb0EEEvNS_16Flash_bwd_paramsE,"",@"SHT_CUDA_INFO"
	.sectionflags	@""
	.align	4


	//----- nvinfo : EIATTR_CUDA_API_VERSION
	.align		4
        /*0000*/ 	.byte	0x04, 0x37
        /*0002*/ 	.short	(.L_324 - .L_323)
.L_323:
        /*0004*/ 	.word	0x00000082


	//----- nvinfo : EIATTR_KPARAM_INFO
	.align		4
.L_324:
        /*0008*/ 	.byte	0x04, 0x17
        /*000a*/ 	.short	(.L_326 - .L_325)
.L_325:
        /*000c*/ 	.word	0x00000000
        /*0010*/ 	.short	0x0000
        /*0012*/ 	.short	0x0000
        /*0014*/ 	.byte	0x00, 0xf0, 0x01, 0x0a


	//----- nvinfo : EIATTR_SPARSE_MMA_MASK
	.align		4
.L_326:
        /*0018*/ 	.byte	0x03, 0x50
        /*001a*/ 	.short	0x0000


	//----- nvinfo : EIATTR_MAXREG_COUNT
	.align		4
        /*001c*/ 	.byte	0x03, 0x1b
        /*001e*/ 	.short	0x00ff


	//----- nvinfo : EIATTR_NUM_BARRIERS
	.align		4
        /*0020*/ 	.byte	0x02, 0x4c
        /*0022*/ 	.byte	0x01
	.zero		1


	//----- nvinfo : EIATTR_MERCURY_ISA_VERSION
	.align		4
        /*0024*/ 	.byte	0x03, 0x5f
        /*0026*/ 	.short	0x0101


	//----- nvinfo : EIATTR_VRC_CTA_INIT_COUNT
	.align		4
        /*0028*/ 	.byte	0x02, 0x4a
	.zero		1
	.zero		1


	//----- nvinfo : EIATTR_EXIT_INSTR_OFFSETS
	.align		4
        /*002c*/ 	.byte	0x04, 0x1c
        /*002e*/ 	.short	(.L_328 - .L_327)


	//   ....[0]....
.L_327:
        /*0030*/ 	.word	0x00000080


	//   ....[1]....
        /*0034*/ 	.word	0x000068d0


	//----- nvinfo : EIATTR_CRS_STACK_SIZE
	.align		4
.L_328:
        /*0038*/ 	.byte	0x04, 0x1e
        /*003a*/ 	.short	(.L_330 - .L_329)
.L_329:
        /*003c*/ 	.word	0x00000000


	//----- nvinfo : EIATTR_CBANK_PARAM_SIZE
	.align		4
.L_330:
        /*0040*/ 	.byte	0x03, 0x19
        /*0042*/ 	.short	0x0280


	//----- nvinfo : EIATTR_PARAM_CBANK
	.align		4
        /*0044*/ 	.byte	0x04, 0x0a
        /*0046*/ 	.short	(.L_332 - .L_331)
	.align		4
.L_331:
        /*0048*/ 	.word	index@(.nv.constant0._ZN5flash44flash_bwd_dq_dk_dv_loop_seqk_parallel_kernelI23Flash_bwd_kernel_traitsILi128ELi64ELi64ELi8ELi4ELi2ELi2ELb1ELb0EN7cutlass6half_tE19Flash_kernel_traitsILi128ELi64ELi64ELi8ES3_EELb0ELb0ELb1ELb0ELb0ELb0ELb0EEEvNS_16Flash_bwd_paramsE)
        /*004c*/ 	.short	0x0380
        /*004e*/ 	.short	0x0280


	//----- nvinfo : EIATTR_SW_WAR
	.align		4
.L_332:
        /*0050*/ 	.byte	0x04, 0x36
        /*0052*/ 	.short	(.L_334 - .L_333)
.L_333:
        /*0054*/ 	.word	0x00000008
.L_334:


//--------------------- .nv.info._ZN5flash44flash_bwd_dq_dk_dv_loop_seqk_parallel_kernelI23Flash_bwd_kernel_traitsILi128ELi64ELi64ELi8ELi4ELi2ELi2ELb1ELb0EN7cutlass6half_tE19Flash_kernel_traitsILi128ELi64ELi64ELi8ES3_EELb0ELb0ELb0ELb0ELb1ELb1ELb0EEEvNS_16Flash_bwd_paramsE --------------------------
	.section	.nv.info._ZN5flash44flash_bwd_dq_dk_dv_loop_seqk_parallel_kernelI23Flash_bwd_kernel_traitsILi128ELi64ELi64ELi8ELi4ELi2ELi2ELb1ELb0EN7cutlass6half_tE19Flash_kernel_traitsILi128ELi64ELi64ELi8ES3_EELb0ELb0ELb0ELb0ELb1ELb1ELb0EEEvNS_16Flash_bwd_paramsE,"",@"SHT_CUDA_INFO"
	.sectionflags	@""
	.align	4


	//----- nvinfo : EIATTR_CUDA_API_VERSION
	.align		4
        /*0000*/ 	.byte	0x04, 0x37
        /*0002*/ 	.short	(.L_336 - .L_335)
.L_335:
        /*0004*/ 	.word	0x00000082


	//----- nvinfo : EIATTR_KPARAM_INFO
	.align		4
.L_336:
        /*0008*/ 	.byte	0x04, 0x17
        /*000a*/ 	.short	(.L_338 - .L_337)
.L_337:
        /*000c*/ 	.word	0x00000000
        /*0010*/ 	.short	0x0000
        /*0012*/ 	.short	0x0000
        /*0014*/ 	.byte	0x00, 0xf0, 0x01, 0x0a


	//----- nvinfo : EIATTR_SPARSE_MMA_MASK
	.align		4
.L_338:
        /*0018*/ 	.byte	0x03, 0x50
        /*001a*/ 	.short	0x0000


	//----- nvinfo : EIATTR_MAXREG_COUNT
	.align		4
        /*001c*/ 	.byte	0x03, 0x1b
        /*001e*/ 	.short	0x00ff


	//----- nvinfo : EIATTR_NUM_BARRIERS
	.align		4
        /*0020*/ 	.byte	0x02, 0x4c
        /*0022*/ 	.byte	0x01
	.zero		1


	//----- nvinfo : EIATTR_MERCURY_ISA_VERSION
	.align		4
        /*0024*/ 	.byte	0x03, 0x5f
        /*0026*/ 	.short	0x0101


	//----- nvinfo : EIATTR_VRC_CTA_INIT_COUNT
	.align		4
        /*0028*/ 	.byte	0x02, 0x4a
	.zero		1
	.zero		1


	//----- nvinfo : EIATTR_EXIT_INSTR_OFFSETS
	.align		4
        /*002c*/ 	.byte	0x04, 0x1c
        /*002e*/ 	.short	(.L_340 - .L_339)


	//   ....[0]....
.L_339:
        /*0030*/ 	.word	0x00000080


	//   ....[1]....
        /*0034*/ 	.word	0x00004520


	//----- nvinfo : EIATTR_CBANK_PARAM_SIZE
	.align		4
.L_340:
        /*0038*/ 	.byte	0x03, 0x19
        /*003a*/ 	.short	0x0280


	//----- nvinfo : EIATTR_PARAM_CBANK
	.align		4
        /*003c*/ 	.byte	0x04, 0x0a
        /*003e*/ 	.short	(.L_342 - .L_341)
	.align		4
.L_341:
        /*0040*/ 	.word	index@(.nv.constant0._ZN5flash44flash_bwd_dq_dk_dv_loop_seqk_parallel_kernelI23Flash_bwd_kernel_traitsILi128ELi64ELi64ELi8ELi4ELi2ELi2ELb1ELb0EN7cutlass6half_tE19Flash_kernel_traitsILi128ELi64ELi64ELi8ES3_EELb0ELb0ELb0ELb0ELb1ELb1ELb0EEEvNS_16Flash_bwd_paramsE)
        /*0044*/ 	.short	0x0380
        /*0046*/ 	.short	0x0280


	//----- nvinfo : EIATTR_SW_WAR
	.align		4
.L_342:
        /*0048*/ 	.byte	0x04, 0x36
        /*004a*/ 	.short	(.L_344 - .L_343)
.L_343:
        /*004c*/ 	.word	0x00000008
.L_344:


//--------------------- .nv.info._ZN5flash44flash_bwd_dq_dk_dv_loop_seqk_parallel_kernelI23Flash_bwd_kernel_traitsILi128ELi64ELi64ELi8ELi4ELi2ELi2ELb1ELb0EN7cutlass6half_tE19Flash_kernel_traitsILi128ELi64ELi64ELi8ES3_EELb0ELb0ELb0ELb1ELb0ELb0ELb0EEEvNS_16Flash_bwd_paramsE --------------------------
	.section	.nv.info._ZN5flash44flash_bwd_dq_dk_dv_loop_seqk_parallel_kernelI23Flash_bwd_kernel_traitsILi128ELi64ELi64ELi8ELi4ELi2ELi2ELb1ELb0EN7cutlass6half_tE19Flash_kernel_traitsILi128ELi64ELi64ELi8ES3_EELb0ELb0ELb0ELb1ELb0ELb0ELb0EEEvNS_16Flash_bwd_paramsE,"",@"SHT_CUDA_INFO"
	.sectionflags	@""
	.align	4


	//----- nvinfo : EIATTR_CUDA_API_VERSION
	.align		4
        /*0000*/ 	.byte	0x04, 0x37
        /*0002*/ 	.short	(.L_346 - .L_345)
.L_345:
        /*0004*/ 	.word	0x00000082


	//----- nvinfo : EIATTR_KPARAM_INFO
	.align		4
.L_346:
        /*0008*/ 	.byte	0x04, 0x17
        /*000a*/ 	.short	(.L_348 - .L_347)
.L_347:
        /*000c*/ 	.word	0x00000000
        /*0010*/ 	.short	0x0000
        /*0012*/ 	.short	0x0000
        /*0014*/ 	.byte	0x00, 0xf0, 0x01, 0x0a


	//----- nvinfo : EIATTR_SPARSE_MMA_MASK
	.align		4
.L_348:
        /*0018*/ 	.byte	0x03, 0x50
        /*001a*/ 	.short	0x0000


	//----- nvinfo : EIATTR_MAXREG_COUNT
	.align		4
        /*001c*/ 	.byte	0x03, 0x1b
        /*001e*/ 	.short	0x00ff


	//----- nvinfo : EIATTR_NUM_BARRIERS
	.align		4
        /*0020*/ 	.byte	0x02, 0x4c
        /*0022*/ 	.byte	0x01
	.zero		1


	//----- nvinfo : EIATTR_MERCURY_ISA_VERSION
	.align		4
        /*0024*/ 	.byte	0x03, 0x5f
        /*0026*/ 	.short	0x0101


	//----- nvinfo : EIATTR_VRC_CTA_INIT_COUNT
	.align		4
        /*0028*/ 	.byte	0x02, 0x4a
	.zero		1
	.zero		1


	//----- nvinfo : EIATTR_EXIT_INSTR_OFFSETS
	.align		4
        /*002c*/ 	.byte	0x04, 0x1c
        /*002e*/ 	.short	(.L_350 - .L_349)


	//   ....[0]....
.L_349:
        /*0030*/ 	.word	0x00000080


	//   ....[1]....
        /*0034*/ 	.word	0x000069c0


	//----- nvinfo : EIATTR_CRS_STACK_SIZE
	.align		4
.L_350:
        /*0038*/ 	.byte	0x04, 0x1e
        /*003a*/ 	.short	(.L_352 - .L_351)
.L_351:
        /*003c*/ 	.word	0x00000000


	//----- nvinfo : EIATTR_CBANK_PARAM_SIZE
	.align		4
.L_352:
        /*0040*/ 	.byte	0x03, 0x19
        /*0042*/ 	.short	0x0280


	//----- nvinfo : EIATTR_PARAM_CBANK
	.align		4
        /*0044*/ 	.byte	0x04, 0x0a
        /*0046*/ 	.short	(.L_354 - .L_353)
	.align		4
.L_353:
        /*0048*/ 	.word	index@(.nv.constant0._ZN5flash44flash_bwd_dq_dk_dv_loop_seqk_parallel_kernelI23Flash_bwd_kernel_traitsILi128ELi64ELi64ELi8ELi4ELi2ELi2ELb1ELb0EN7cutlass6half_tE19Flash_kernel_traitsILi128ELi64ELi64ELi8ES3_EELb0ELb0ELb0ELb1ELb0ELb0ELb0EEEvNS_16Flash_bwd_paramsE)
        /*004c*/ 	.short	0x0380
        /*004e*/ 	.short	0x0280


	//----- nvinfo : EIATTR_SW_WAR
	.align		4
.L_354:
        /*0050*/ 	.byte	0x04, 0x36
        /*0052*/ 	.short	(.L_356 - .L_355)
.L_355:
        /*0054*/ 	.word	0x00000008
.L_356:


//--------------------- .nv.info._ZN5flash44flash_bwd_dq_dk_dv_loop_seqk_parallel_kernelI23Flash_bwd_kernel_traitsILi128ELi64ELi64ELi8ELi4ELi2ELi2ELb1ELb0EN7cutlass6half_tE19Flash_kernel_traitsILi128ELi64ELi64ELi8ES3_EELb0ELb0ELb1ELb0ELb0ELb1ELb0EEEvNS_16Flash_bwd_paramsE --------------------------
	.section	.nv.info._ZN5flash44flash_bwd_dq_dk_dv_loop_seqk_parallel_kernelI23Flash_bwd_kernel_traitsILi128ELi64ELi64ELi8ELi4ELi2ELi2ELb1ELb0EN7cutlass6half_tE19Flash_kernel_traitsILi128ELi64ELi64ELi8ES3_EELb0ELb0ELb1ELb0ELb0ELb1ELb0EEEvNS_16Flash_bwd_paramsE,"",@"SHT_CUDA_INFO"
	.sectionflags	@""
	.align	4


	//----- nvinfo : EIATTR_CUDA_API_VERSION
	.align		4
        /*0000*/ 	.byte	0x04, 0x37
        /*0002*/ 	.short	(.L_358 - .L_357)
.L_357:
        /*0004*/ 	.word	0x00000082


	//----- nvinfo : EIATTR_KPARAM_INFO
	.align		4
.L_358:
        /*0008*/ 	.byte	0x04, 0x17
        /*000a*/ 	.short	(.L_360 - .L_359)
.L_359:
        /*000c*/ 	.word	0x00000000
        /*0010*/ 	.short	0x0000
        /*0012*/ 	.short	0x0000
        /*0014*/ 	.byte	0x00, 0xf0, 0x01, 0x0a


	//----- nvinfo : EIATTR_SPARSE_MMA_MASK
	.align		4
.L_360:
        /*0018*/ 	.byte	0x03, 0x50
        /*001a*/ 	.short	0x0000


	//----- nvinfo : EIATTR_MAXREG_COUNT
	.align		4
        /*001c*/ 	.byte	0x03, 0x1b
        /*001e*/ 	.short	0x00ff


	//----- nvinfo : EIATTR_NUM_BARRIERS
	.align		4
        /*0020*/ 	.byte	0x02, 0x4c
        /*0022*/ 	.byte	0x01
	.zero		1


	//----- nvinfo : EIATTR_MERCURY_ISA_VERSION
	.align		4
        /*0024*/ 	.byte	0x03, 0x5f
        /*0026*/ 	.short	0x0101


	//----- nvinfo : EIATTR_VRC_CTA_INIT_COUNT
	.align		4
        /*0028*/ 	.byte	0x02, 0x4a
	.zero		1
	.zero		1


	//----- nvinfo : EIATTR_EXIT_INSTR_OFFSETS
	.align		4
        /*002c*/ 	.byte	0x04, 0x1c
        /*002e*/ 	.short	(.L_362 - .L_361)


	//   ....[0]....
.L_361:
        /*0030*/ 	.word	0x00000080


	//   ....[1]....
        /*0034*/ 	.word	0x00005d10


	//----- nvinfo : EIATTR_CRS_STACK_SIZE
	.align		4
.L_362:
        /*0038*/ 	.byte	0x04, 0x1e
        /*003a*/ 	.short	(.L_364 - .L_363)
.L_363:
        /*003c*/ 	.word	0x00000000


	//----- nvinfo : EIATTR_CBANK_PARAM_SIZE
	.align		4
.L_364:
        /*0040*/ 	.byte	0x03, 0x19
        /*0042*/ 	.short	0x0280


	//----- nvinfo : EIATTR_PARAM_CBANK
	.align		4
        /*0044*/ 	.byte	0x04, 0x0a
        /*0046*/ 	.short	(.L_366 - .L_365)
	.align		4
.L_365:
        /*0048*/ 	.word	index@(.nv.constant0._ZN5flash44flash_bwd_dq_dk_dv_loop_seqk_parallel_kernelI23Flash_bwd_kernel_traitsILi128ELi64ELi64ELi8ELi4ELi2ELi2ELb1ELb0EN7cutlass6half_tE19Flash_kernel_traitsILi128ELi64ELi64ELi8ES3_EELb0ELb0ELb1ELb0ELb0ELb1ELb0EEEvNS_16Flash_bwd_paramsE)
        /*004c*/ 	.short	0x0380
        /*004e*/ 	.short	0x0280


	//----- nvinfo : EIATTR_SW_WAR
	.align		4
.L_366:
        /*0050*/ 	.byte	0x04, 0x36
        /*0052*/ 	.short	(.L_368 - .L_367)
.L_367:
        /*0054*/ 	.word	0x00000008
.L_368:


//--------------------- .nv.info._ZN5flash44flash_bwd_dq_dk_dv_loop_seqk_parallel_kernelI23Flash_bwd_kernel_traitsILi128ELi64ELi64ELi8ELi4ELi2ELi2ELb1ELb0EN7cutlass6half_tE19Flash_kernel_traitsILi128ELi64ELi64ELi8ES3_EELb0ELb0ELb1ELb1ELb0ELb0ELb0EEEvNS_16Flash_bwd_paramsE --------------------------
	.section	.nv.info._ZN5flash44flash_bwd_dq_dk_dv_loop_seqk_parallel_kernelI23Flash_bwd_kernel_traitsILi128ELi64ELi64ELi8ELi4ELi2ELi2ELb1ELb0EN7cutlass6half_tE19Flash_kernel_traitsILi128ELi64ELi64ELi8ES3_EELb0ELb0ELb1ELb1ELb0ELb0ELb0EEEvNS_16Flash_bwd_paramsE,"",@"SHT_CUDA_INFO"
	.sectionflags	@""
	.align	4


	//----- nvinfo : EIATTR_CUDA_API_VERSION
	.align		4
        /*0000*/ 	.byte	0x04, 0x37
        /*0002*/ 	.short	(.L_370 - .L_369)
.L_369:
        /*0004*/ 	.word	0x00000082


	//----- nvinfo : EIATTR_KPARAM_INFO
	.align		4
.L_370:
        /*0008*/ 	.byte	0x04, 0x17
        /*000a*/ 	.short	(.L_372 - .L_371)
.L_371:
        /*000c*/ 	.word	0x00000000
        /*0010*/ 	.short	0x0000
        /*0012*/ 	.short	0x0000
        /*0014*/ 	.byte	0x00, 0xf0, 0x01, 0x0a


	//----- nvinfo : EIATTR_SPARSE_MMA_MASK
	.align		4
.L_372:
        /*0018*/ 	.byte	0x03, 0x50
        /*001a*/ 	.short	0x0000


	//----- nvinfo : EIATTR_MAXREG_COUNT
	.align		4
        /*001c*/ 	.byte	0x03, 0x1b
        /*001e*/ 	.short	0x00ff


	//----- nvinfo : EIATTR_NUM_BARRIERS
	.align		4
        /*0020*/ 	.byte	0x02, 0x4c
        /*0022*/ 	.byte	0x01
	.zero		1


	//----- nvinfo : EIATTR_MERCURY_ISA_VERSION
	.align		4
        /*0024*/ 	.byte	0x03, 0x5f
        /*0026*/ 	.short	0x0101


	//----- nvinfo : EIATTR_VRC_CTA_INIT_COUNT
	.align		4
        /*0028*/ 	.byte	0x02, 0x4a
	.zero		1
	.zero		1


	//----- nvinfo : EIATTR_EXIT_INSTR_OFFSETS
	.align		4
        /*002c*/ 	.byte	0x04, 0x1c
        /*002e*/ 	.short	(.L_374 - .L_373)


	//   ....[0]....
.L_373:
        /*0030*/ 	.word	0x00000080


	//   ....[1]....
        /*0034*/ 	.word	0x00006d00


	//----- nvinfo : EIATTR_CRS_STACK_SIZE
	.align		4
.L_374:
        /*0038*/ 	.byte	0x04, 0x1e
        /*003a*/ 	.short	(.L_376 - .L_375)
.L_375:
        /*003c*/ 	.word	0x00000000


	//----- nvinfo : EIATTR_CBANK_PARAM_SIZE
	.align		4
.L_376:
        /*0040*/ 	.byte	0x03, 0x19
        /*0042*/ 	.short	0x0280


	//----- nvinfo : EIATTR_PARAM_CBANK
	.align		4
        /*0044*/ 	.byte	0x04, 0x0a
        /*0046*/ 	.short	(.L_378 - .L_377)
	.align		4
.L_377:
        /*0048*/ 	.word	index@(.nv.constant0._ZN5flash44flash_bwd_dq_dk_dv_loop_seqk_parallel_kernelI23Flash_bwd_kernel_traitsILi128ELi64ELi64ELi8ELi4ELi2ELi2ELb1ELb0EN7cutlass6half_tE19Flash_kernel_traitsILi128ELi64ELi64ELi8ES3_EELb0ELb0ELb1ELb1ELb0ELb0ELb0EEEvNS_16Flash_bwd_paramsE)
        /*004c*/ 	.short	0x0380
        /*004e*/ 	.short	0x0280


	//----- nvinfo : EIATTR_SW_WAR
	.align		4
.L_378:
        /*0050*/ 	.byte	0x04, 0x36
        /*0052*/ 	.short	(.L_380 - .L_379)
.L_379:
        /*0054*/ 	.word	0x00000008
.L_380:


//--------------------- .nv.info._ZN5flash44flash_bwd_dq_dk_dv_loop_seqk_parallel_kernelI23Flash_bwd_kernel_traitsILi128ELi64ELi128ELi8ELi2ELi4ELi2ELb0ELb0EN7cutlass6half_tE19Flash_kernel_traitsILi128ELi64ELi128ELi8ES3_EELb0ELb0ELb0ELb0ELb0ELb1ELb0EEEvNS_16Flash_bwd_paramsE --------------------------
	.section	.nv.info._ZN5flash44flash_bwd_dq_dk_dv_loop_seqk_parallel_kernelI23Flash_bwd_kernel_traitsILi128ELi64ELi128ELi8ELi2ELi4ELi2ELb0ELb0EN7cutlass6half_tE19Flash_kernel_traitsILi128ELi64ELi128ELi8ES3_EELb0ELb0ELb0ELb0ELb0ELb1ELb0EEEvNS_16Flash_bwd_paramsE,"",@"SHT_CUDA_INFO"
	.sectionflags	@""
	.align	4


	//----- nvinfo : EIATTR_CUDA_API_VERSION
	.align		4
        /*0000*/ 	.byte	0x04, 0x37
        /*0002*/ 	.short	(.L_382 - .L_381)
.L_381:
        /*0004*/ 	.word	0x00000082


	//----- nvinfo : EIATTR_KPARAM_INFO
	.align		4
.L_382:
        /*0008*/ 	.byte	0x04, 0x17
        /*000a*/ 	.short	(.L_384 - .L_383)
.L_383:
        /*000c*/ 	.word	0x00000000
        /*0010*/ 	.short	0x0000
        /*0012*/ 	.short	0x0000
        /*0014*/ 	.byte	0x00, 0xf0, 0x01, 0x0a


	//----- nvinfo : EIATTR_SPARSE_MMA_MASK
	.align		4
.L_384:
        /*0018*/ 	.byte	0x03, 0x50
        /*001a*/ 	.short	0x0000


	//----- nvinfo : EIATTR_MAXREG_COUNT
	.align		4
        /*001c*/ 	.byte	0x03, 0x1b
        /*001e*/ 	.short	0x00ff


	//----- nvinfo : EIATTR_NUM_BARRIERS
	.align		4
        /*0020*/ 	.byte	0x02, 0x4c
        /*0022*/ 	.byte	0x01
	.zero		1


	//----- nvinfo : EIATTR_MERCURY_ISA_VERSION
	.align		4
        /*0024*/ 	.byte	0x03, 0x5f
        /*0026*/ 	.short	0x0101


	//----- nvinfo : EIATTR_VRC_CTA_INIT_COUNT
	.align		4
        /*0028*/ 	.byte	0x02, 0x4a
	.zero		1
	.zero		1


	//----- nvinfo : EIATTR_EXIT_INSTR_OFFSETS
	.align		4
        /*002c*/ 	.byte	0x04, 0x1c
        /*002e*/ 	.short	(.L_386 - .L_385)


	//   ....[0]....
.L_385:
        /*0030*/ 	.word	0x00000080


	//   ....[1]....
        /*0034*/ 	.word	0x00008f90


	//----- nvinfo : EIATTR_CRS_STACK_SIZE
	.align		4
.L_386:
        /*0038*/ 	.byte	0x04, 0x1e
        /*003a*/ 	.short	(.L_388 - .L_387)
.L_387:
        /*003c*/ 	.word	0x00000000


	//----- nvinfo : EIATTR_CBANK_PARAM_SIZE
	.align		4
.L_388:
        /*0040*/ 	.byte	0x03, 0x19
        /*0042*/ 	.short	0x0280


	//----- nvinfo : EIATTR_PARAM_CBANK
	.align		4
        /*0044*/ 	.byte	0x04, 0x0a
        /*0046*/ 	.short	(.L_390 - .L_389)
	.align		4
.L_389:
        /*0048*/ 	.word	index@(.nv.constant0._ZN5flash44flash_bwd_dq_dk_dv_loop_seqk_parallel_kernelI23Flash_bwd_kernel_traitsILi128ELi64ELi128ELi8ELi2ELi4ELi2ELb0ELb0EN7cutlass6half_tE19Flash_kernel_traitsILi128ELi64ELi128ELi8ES3_EELb0ELb0ELb0ELb0ELb0ELb1ELb0EEEvNS_16Flash_bwd_paramsE)
        /*004c*/ 	.short	0x0380
        /*004e*/ 	.short	0x0280


	//----- nvinfo : EIATTR_SW_WAR
	.align		4
.L_390:
        /*0050*/ 	.byte	0x04, 0x36
        /*0052*/ 	.short	(.L_392 - .L_391)
.L_391:
        /*0054*/ 	.word	0x00000008
.L_392:


//--------------------- .nv.info._ZN5flash44flash_bwd_dq_dk_dv_loop_seqk_parallel_kernelI23Flash_bwd_kernel_traitsILi128ELi64ELi128ELi8ELi2ELi4ELi2ELb0ELb0EN7cutlass6half_tE19Flash_kernel_traitsILi128ELi64ELi128ELi8ES3_EELb0ELb0ELb0ELb0ELb0ELb0ELb0EEEvNS_16Flash_bwd_paramsE --------------------------
	.section	.nv.info._ZN5flash44flash_bwd_dq_dk_dv_loop_seqk_parallel_kernelI23Flash_bwd_kernel_traitsILi128ELi64ELi128ELi8ELi2ELi4ELi2ELb0ELb0EN7cutlass6half_tE19Flash_kernel_traitsILi128ELi64ELi128ELi8ES3_EELb0ELb0ELb0ELb0ELb0ELb0ELb0EEEvNS_16Flash_bwd_paramsE,"",@"SHT_CUDA_INFO"
	.sectionflags	@""
	.align	4


	//----- nvinfo : EIATTR_CUDA_API_VERSION
	.align		4
        /*0000*/ 	.byte	0x04, 0x37
        /*0002*/ 	.short	(.L_394 - .L_393)
.L_393:
        /*0004*/ 	.word	0x00000082


	//----- nvinfo : EIATTR_KPARAM_INFO
	.align		4
.L_394:
        /*0008*/ 	.byte	0x04, 0x17
        /*000a*/ 	.short	(.L_396 - .L_395)
.L_395:
        /*000c*/ 	.word	0x00000000
        /*0010*/ 	.short	0x0000
        /*0012*/ 	.short	0x0000
        /*0014*/ 	.byte	0x00, 0xf0, 0x01, 0x0a


	//----- nvinfo : EIATTR_SPARSE_MMA_MASK
	.align		4
.L_396:
        /*0018*/ 	.byte	0x03, 0x50
        /*001a*/ 	.short	0x0000


	//----- nvinfo : EIATTR_MAXREG_COUNT
	.align		4
        /*001c*/ 	.byte	0x03, 0x1b
        /*001e*/ 	.short	0x00ff


	//----- nvinfo : EIATTR_NUM_BARRIERS
	.align		4
        /*0020*/ 	.byte	0x02, 0x4c
        /*0022*/ 	.byte	0x01
	.zero		1


	//----- nvinfo : EIATTR_MERCURY_ISA_VERSION
	.align		4
        /*0024*/ 	.byte	0x03, 0x5f
        /*0026*/ 	.short	0x0101


	//----- nvinfo : EIATTR_VRC_CTA_INIT_COUNT
	.align		4
        /*0028*/ 	.byte	0x02, 0x4a
	.zero		1
	.zero		1


	//----- nvinfo : EIATTR_EXIT_INSTR_OFFSETS
	.align		4
        /*002c*/ 	.byte	0x04, 0x1c
        /*002e*/ 	.short	(.L_398 - .L_397)


	//   ....[0]....
.L_397:
        /*0030*/ 	.word	0x00000080


	//   ....[1]....
        /*0034*/ 	.word	0x00009f20


	//----- nvinfo : EIATTR_CRS_STACK_SIZE
	.align		4
.L_398:
        /*0038*/ 	.byte	0x04, 0x1e
        /*003a*/ 	.short	(.L_400 - .L_399)
.L_399:
        /*003c*/ 	.word	0x00000000


	//----- nvinfo : EIATTR_CBANK_PARAM_SIZE
	.align		4
.L_400:
        /*0040*/ 	.byte	0x03, 0x19
        /*0042*/ 	.short	0x0280


	//----- nvinfo : EIATTR_PARAM_CBANK
	.align		4
        /*0044*/ 	.byte	0x04, 0x0a
        /*0046*/ 	.short	(.L_402 - .L_401)
	.align		4
.L_401:
        /*0048*/ 	.word	index@(.nv.constant0._ZN5flash44flash_bwd_dq_dk_dv_loop_seqk_parallel_kernelI23Flash_bwd_kernel_traitsILi128ELi64ELi128ELi8ELi2ELi4ELi2ELb0ELb0EN7cutlass6half_tE19Flash_kernel_traitsILi128ELi64ELi128ELi8ES3_EELb0ELb0ELb0ELb0ELb0ELb0ELb0EEEvNS_16Flash_bwd_paramsE)
        /*004c*/ 	.short	0x0380
        /*004e*/ 	.short	0x0280


	//----- nvinfo : EIATTR_SW_WAR
	.align		4
.L_402:
        /*0050*/ 	.byte	0x04, 0x36
        /*0052*/ 	.short	(.L_404 - .L_403)
.L_403:
        /*0054*/ 	.word	0x00000008
.L_404:


//--------------------- .nv.info._ZN5flash44flash_bwd_dq_dk_dv_loop_seqk_parallel_kernelI23Flash_bwd_kernel_traitsILi128ELi64ELi128ELi8ELi2ELi4ELi2ELb0ELb0EN7cutlass6half_tE19Flash_kernel_traitsILi128ELi64ELi128ELi8ES3_EELb0ELb0ELb1ELb0ELb0ELb0ELb0EEEvNS_16Flash_bwd_paramsE --------------------------
	.section	.nv.info._ZN5flash44flash_bwd_dq_dk_dv_loop_seqk_parallel_kernelI23Flash_bwd_kernel_traitsILi128ELi64ELi128ELi8ELi2ELi4ELi2ELb0ELb0EN7cutlass6half_tE19Flash_kernel_traitsILi128ELi64ELi128ELi8ES3_EELb0ELb0ELb1ELb0ELb0ELb0ELb0EEEvNS_16Flash_bwd_paramsE,"",@"SHT_CUDA_INFO"
	.sectionflags	@""
	.align	4


	//----- nvinfo : EIATTR_CUDA_API_VERSION
	.align		4
        /*0000*/ 	.byte	0x04, 0x37
        /*0002*/ 	.short	(.L_406 - .L_405)
.L_405:
        /*0004*/ 	.word	0x00000082


	//----- nvinfo : EIATTR_KPARAM_INFO
	.align		4
.L_406:
        /*0008*/ 	.byte	0x04, 0x17
        /*000a*/ 	.short	(.L_408 - .L_407)
.L_407:
        /*000c*/ 	.word	0x00000000
        /*0010*/ 	.short	0x0000
        /*0012*/ 	.short	0x0000
        /*0014*/ 	.byte	0x00, 0xf0, 0x01, 0x0a


	//----- nvinfo : EIATTR_SPARSE_MMA_MASK
	.align		4
.L_408:
        /*0018*/ 	.byte	0x03, 0x50
        /*001a*/ 	.short	0x0000


	//----- nvinfo : EIATTR_MAXREG_COUNT
	.align		4
        /*001c*/ 	.byte	0x03, 0x1b
        /*001e*/ 	.short	0x00ff


	//----- nvinfo : EIATTR_NUM_BARRIERS
	.align		4
        /*0020*/ 	.byte	0x02, 0x4c
        /*0022*/ 	.byte	0x01
	.zero		1


	//----- nvinfo : EIATTR_ANNOTATIONS
	.align		4
        /*0024*/ 	.byte	0x04, 0x55
        /*0026*/ 	.short	(.L_410 - .L_409)


	//   ....[0]....
.L_409:
        /*0028*/ 	.word	0x00000001
        /*002c*/ 	.byte	0xf0, 0x76, 0x00, 0x00, 0x01, 0x00, 0x00, 0x00, 0x50, 0x83, 0x00, 0x00


	//----- nvinfo : EIATTR_MERCURY_ISA_VERSION
	.align		4
.L_410:
        /*0038*/ 	.byte	0x03, 0x5f
        /*003a*/ 	.short	0x0101


	//----- nvinfo : EIATTR_VRC_CTA_INIT_COUNT
	.align		4
        /*003c*/ 	.byte	0x02, 0x4a
	.zero		1
	.zero		1


	//----- nvinfo : EIATTR_EXIT_INSTR_OFFSETS
	.align		4
        /*0040*/ 	.byte	0x04, 0x1c
        /*0042*/ 	.short	(.L_412 - .L_411)


	//   ....[0]....
.L_411:
        /*0044*/ 	.word	0x00000090


	//   ....[1]....
        /*0048*/ 	.word	0x0000a460


	//----- nvinfo : EIATTR_CRS_STACK_SIZE
	.align		4
.L_412:
        /*004c*/ 	.byte	0x04, 0x1e
        /*004e*/ 	.short	(.L_414 - .L_413)
.L_413:
        /*0050*/ 	.word	0x00000000


	//----- nvinfo : EIATTR_CBANK_PARAM_SIZE
	.align		4
.L_414:
        /*0054*/ 	.byte	0x03, 0x19
        /*0056*/ 	.short	0x0280


	//----- nvinfo : EIATTR_PARAM_CBANK
	.align		4
        /*0058*/ 	.byte	0x04, 0x0a
        /*005a*/ 	.short	(.L_416 - .L_415)
	.align		4
.L_415:
        /*005c*/ 	.word	index@(.nv.constant0._ZN5flash44flash_bwd_dq_dk_dv_loop_seqk_parallel_kernelI23Flash_bwd_kernel_traitsILi128ELi64ELi128ELi8ELi2ELi4ELi2ELb0ELb0EN7cutlass6half_tE19Flash_kernel_traitsILi128ELi64ELi128ELi8ES3_EELb0ELb0ELb1ELb0ELb0ELb0ELb0EEEvNS_16Flash_bwd_paramsE)
        /*0060*/ 	.short	0x0380
        /*0062*/ 	.short	0x0280


	//----- nvinfo : EIATTR_SW_WAR
	.align		4
.L_416:
        /*0064*/ 	.byte	0x04, 0x36
        /*0066*/ 	.short	(.L_418 - .L_417)
.L_417:
        /*0068*/ 	.word	0x00000008
.L_418:


//--------------------- .nv.info._ZN5flash44flash_bwd_dq_dk_dv_loop_seqk_parallel_kernelI23Flash_bwd_kernel_traitsILi128ELi64ELi128ELi8ELi2ELi4ELi2ELb0ELb0EN7cutlass6half_tE19Flash_kernel_traitsILi128ELi64ELi128ELi8ES3_EELb0ELb0ELb0ELb0ELb1ELb1ELb0EEEvNS_16Flash_bwd_paramsE --------------------------
	.section	.nv.info._ZN5flash44flash_bwd_dq_dk_dv_loop_seqk_parallel_kernelI23Flash_bwd_kernel_traitsILi128ELi64ELi128ELi8ELi2ELi4ELi2ELb0ELb0EN7cutlass6half_tE19Flash_kernel_traitsILi128ELi64ELi128ELi8ES3_EELb0ELb0ELb0ELb0ELb1ELb1ELb0EEEvNS_16Flash_bwd_paramsE,"",@"SHT_CUDA_INFO"
	.sectionflags	@""
	.align	4


	//----- nvinfo : EIATTR_CUDA_API_VERSION
	.align		4
        /*0000*/ 	.byte	0x04, 0x37
        /*0002*/ 	.short	(.L_420 - .L_419)
.L_419:
        /*0004*/ 	.word	0x00000082


	//----- nvinfo : EIATTR_KPARAM_INFO
	.align		4
.L_420:
        /*0008*/ 	.byte	0x04, 0x17
        /*000a*/ 	.short	(.L_422 - .L_421)
.L_421:
        /*000c*/ 	.word	0x00000000
        /*0010*/ 	.short	0x0000
        /*0012*/ 	.short	0x0000
        /*0014*/ 	.byte	0x00, 0xf0, 0x01, 0x0a


	//----- nvinfo : EIATTR_SPARSE_MMA_MASK
	.align		4
.L_422:
        /*0018*/ 	.byte	0x03, 0x50
        /*001a*/ 	.short	0x0000


	//----- nvinfo : EIATTR_MAXREG_COUNT
	.align		4
        /*001c*/ 	.byte	0x03, 0x1b
        /*001e*/ 	.short	0x00ff


	//----- nvinfo : EIATTR_NUM_BARRIERS
	.align		4
        /*0020*/ 	.byte	0x02, 0x4c
        /*0022*/ 	.byte	0x01
	.zero		1


	//----- nvinfo : EIATTR_ANNOTATIONS
	.align		4
        /*0024*/ 	.byte	0x04, 0x55
        /*0026*/ 	.short	(.L_424 - .L_423)


	//   ....[0]....
.L_423:
        /*0028*/ 	.word	0x00000001
        /*002c*/ 	.byte	0x40, 0x46, 0x00, 0x00, 0x01, 0x00, 0x00, 0x00, 0xc0, 0x4c, 0x00, 0x00


	//----- nvinfo : EIATTR_MERCURY_ISA_VERSION
	.align		4
.L_424:
        /*0038*/ 	.byte	0x03, 0x5f
        /*003a*/ 	.short	0x0101


	//----- nvinfo : EIATTR_VRC_CTA_INIT_COUNT
	.align		4
        /*003c*/ 	.byte	0x02, 0x4a
	.zero		1
	.zero		1


	//----- nvinfo : EIATTR_EXIT_INSTR_OFFSETS
	.align		4
        /*0040*/ 	.byte	0x04, 0x1c
        /*0042*/ 	.short	(.L_426 - .L_425)


	//   ....[0]....
.L_425:
        /*0044*/ 	.word	0x00000090


	//   ....[1]....
        /*0048*/ 	.word	0x00006b90


	//----- nvinfo : EIATTR_CBANK_PARAM_SIZE
	.align		4
.L_426:
        /*004c*/ 	.byte	0x03, 0x19
        /*004e*/ 	.short	0x0280


	//----- nvinfo : EIATTR_PARAM_CBANK
	.align		4
        /*0050*/ 	.byte	0x04, 0x0a
        /*0052*/ 	.short	(.L_428 - .L_427)
	.align		4
.L_427:
        /*0054*/ 	.word	index@(.nv.constant0._ZN5flash44flash_bwd_dq_dk_dv_loop_seqk_parallel_kernelI23Flash_bwd_kernel_traitsILi128ELi64ELi128ELi8ELi2ELi4ELi2ELb0ELb0EN7cutlass6half_tE19Flash_kernel_traitsILi128ELi64ELi128ELi8ES3_EELb0ELb0ELb0ELb0ELb1ELb1ELb0EEEvNS_16Flash_bwd_paramsE)
        /*0058*/ 	.short	0x0380
        /*005a*/ 	.short	0x0280


	//----- nvinfo : EIATTR_SW_WAR
	.align		4
.L_428:
        /*005c*/ 	.byte	0x04, 0x36
        /*005e*/ 	.short	(.L_430 - .L_429)
.L_429:
        /*0060*/ 	.word	0x00000008
.L_430:


//--------------------- .nv.info._ZN5flash44flash_bwd_dq_dk_dv_loop_seqk_parallel_kernelI23Flash_bwd_kernel_traitsILi128ELi64ELi128ELi8ELi2ELi4ELi2ELb0ELb0EN7cutlass6half_tE19Flash_kernel_traitsILi128ELi64ELi128ELi8ES3_EELb0ELb0ELb0ELb1ELb0ELb0ELb0EEEvNS_16Flash_bwd_paramsE --------------------------
	.section	.nv.info._ZN5flash44flash_bwd_dq_dk_dv_loop_seqk_parallel_kernelI23Flash_bwd_kernel_traitsILi128ELi64ELi128ELi8ELi2ELi4ELi2ELb0ELb0EN7cutlass6half_tE19Flash_kernel_traitsILi128ELi64ELi128ELi8ES3_EELb0ELb0ELb0ELb1ELb0ELb0ELb0EEEvNS_16Flash_bwd_paramsE,"",@"SHT_CUDA_INFO"
	.sectionflags	@""
	.align	4


	//----- nvinfo : EIATTR_CUDA_API_VERSION
	.align		4
        /*0000*/ 	.byte	0x04, 0x37
        /*0002*/ 	.short	(.L_432 - .L_431)
.L_431:
        /*0004*/ 	.word	0x00000082


	//----- nvinfo : EIATTR_KPARAM_INFO
	.align		4
.L_432:
        /*0008*/ 	.byte	0x04, 0x17
        /*000a*/ 	.short	(.L_434 - .L_433)
.L_433:
        /*000c*/ 	.word	0x00000000
        /*0010*/ 	.short	0x0000
        /*0012*/ 	.short	0x0000
        /*0014*/ 	.byte	0x00, 0xf0, 0x01, 0x0a


	//----- nvinfo : EIATTR_SPARSE_MMA_MASK
	.align		4
.L_434:
        /*0018*/ 	.byte	0x03, 0x50
        /*001a*/ 	.short	0x0000


	//----- nvinfo : EIATTR_MAXREG_COUNT
	.align		4
        /*001c*/ 	.byte	0x03, 0x1b
        /*001e*/ 	.short	0x00ff


	//----- nvinfo : EIATTR_NUM_BARRIERS
	.align		4
        /*0020*/ 	.byte	0x02, 0x4c
        /*0022*/ 	.byte	0x01
	.zero		1


	//----- nvinfo : EIATTR_MERCURY_ISA_VERSION
	.align		4
        /*0024*/ 	.byte	0x03, 0x5f
        /*0026*/ 	.short	0x0101


	//----- nvinfo : EIATTR_VRC_CTA_INIT_COUNT
	.align		4
        /*0028*/ 	.byte	0x02, 0x4a
	.zero		1
	.zero		1


	//----- nvinfo : EIATTR_EXIT_INSTR_OFFSETS
	.align		4
        /*002c*/ 	.byte	0x04, 0x1c
        /*002e*/ 	.short	(.L_436 - .L_435)


	//   ....[0]....
.L_435:
        /*0030*/ 	.word	0x00000080


	//   ....[1]....
        /*0034*/ 	.word	0x0000a650


	//----- nvinfo : EIATTR_CRS_STACK_SIZE
	.align		4
.L_436:
        /*0038*/ 	.byte	0x04, 0x1e
        /*003a*/ 	.short	(.L_438 - .L_437)
.L_437:
        /*003c*/ 	.word	0x00000000


	//----- nvinfo : EIATTR_CBANK_PARAM_SIZE
	.align		4
.L_438:
        /*0040*/ 	.byte	0x03, 0x19
        /*0042*/ 	.short	0x0280


	//----- nvinfo : EIATTR_PARAM_CBANK
	.align		4
        /*0044*/ 	.byte	0x04, 0x0a
        /*0046*/ 	.short	(.L_440 - .L_439)
	.align		4
.L_439:
        /*0048*/ 	.word	index@(.nv.constant0._ZN5flash44flash_bwd_dq_dk_dv_loop_seqk_parallel_kernelI23Flash_bwd_kernel_traitsILi128ELi64ELi128ELi8ELi2ELi4ELi2ELb0ELb0EN7cutlass6half_tE19Flash_kernel_traitsILi128ELi64ELi128ELi8ES3_EELb0ELb0ELb0ELb1ELb0ELb0ELb0EEEvNS_16Flash_bwd_paramsE)
        /*004c*/ 	.short	0x0380
        /*004e*/ 	.short	0x0280


	//----- nvinfo : EIATTR_SW_WAR
	.align		4
.L_440:
        /*0050*/ 	.byte	0x04, 0x36
        /*0052*/ 	.short	(.L_442 - .L_441)
.L_441:
        /*0054*/ 	.word	0x00000008
.L_442:


//--------------------- .nv.info._ZN5flash44flash_bwd_dq_dk_dv_loop_seqk_parallel_kernelI23Flash_bwd_kernel_traitsILi128ELi64ELi128ELi8ELi2ELi4ELi2ELb0ELb0EN7cutlass6half_tE19Flash_kernel_traitsILi128ELi64ELi128ELi8ES3_EELb0ELb0ELb1ELb0ELb0ELb1ELb0EEEvNS_16Flash_bwd_paramsE --------------------------
	.section	.nv.info._ZN5flash44flash_bwd_dq_dk_dv_loop_seqk_parallel_kernelI23Flash_bwd_kernel_traitsILi128ELi64ELi128ELi8ELi2ELi4ELi2ELb0ELb0EN7cutlass6half_tE19Flash_kernel_traitsILi128ELi64ELi128ELi8ES3_EELb0ELb0ELb1ELb0ELb0ELb1ELb0EEEvNS_16Flash_bwd_paramsE,"",@"SHT_CUDA_INFO"
	.sectionflags	@""
	.align	4


	//----- nvinfo : EIATTR_CUDA_API_VERSION
	.align		4
        /*0000*/ 	.byte	0x04, 0x37
        /*0002*/ 	.short	(.L_444 - .L_443)
.L_443:
        /*0004*/ 	.word	0x00000082


	//----- nvinfo : EIATTR_KPARAM_INFO
	.align		4
.L_444:
        /*0008*/ 	.byte	0x04, 0x17
        /*000a*/ 	.short	(.L_446 - .L_445)
.L_445:
        /*000c*/ 	.word	0x00000000
        /*0010*/ 	.short	0x0000
        /*0012*/ 	.short	0x0000
        /*0014*/ 	.byte	0x00, 0xf0, 0x01, 0x0a


	//----- nvinfo : EIATTR_SPARSE_MMA_MASK
	.align		4
.L_446:
        /*0018*/ 	.byte	0x03, 0x50
        /*001a*/ 	.short	0x0000


	//----- nvinfo : EIATTR_MAXREG_COUNT
	.align		4
        /*001c*/ 	.byte	0x03, 0x1b
        /*001e*/ 	.short	0x00ff


	//----- nvinfo : EIATTR_NUM_BARRIERS
	.align		4
        /*0020*/ 	.byte	0x02, 0x4c
        /*0022*/ 	.byte	0x01
	.zero		1


	//----- nvinfo : EIATTR_MERCURY_ISA_VERSION
	.align		4
        /*0024*/ 	.byte	0x03, 0x5f
        /*0026*/ 	.short	0x0101


	//----- nvinfo : EIATTR_VRC_CTA_INIT_COUNT
	.align		4
        /*0028*/ 	.byte	0x02, 0x4a
	.zero		1
	.zero		1


	//----- nvinfo : EIATTR_EXIT_INSTR_OFFSETS
	.align		4
        /*002c*/ 	.byte	0x04, 0x1c
        /*002e*/ 	.short	(.L_448 - .L_447)


	//   ....[0]....
.L_447:
        /*0030*/ 	.word	0x00000080


	//   ....[1]....
        /*0034*/ 	.word	0x000094e0


	//----- nvinfo : EIATTR_CRS_STACK_SIZE
	.align		4
.L_448:
        /*0038*/ 	.byte	0x04, 0x1e
        /*003a*/ 	.short	(.L_450 - .L_449)
.L_449:
        /*003c*/ 	.word	0x00000000


	//----- nvinfo : EIATTR_CBANK_PARAM_SIZE
	.align		4
.L_450:
        /*0040*/ 	.byte	0x03, 0x19
        /*0042*/ 	.short	0x0280


	//----- nvinfo : EIATTR_PARAM_CBANK
	.align		4
        /*0044*/ 	.byte	0x04, 0x0a
        /*0046*/ 	.short	(.L_452 - .L_451)
	.align		4
.L_451:
        /*0048*/ 	.word	index@(.nv.constant0._ZN5flash44flash_bwd_dq_dk_dv_loop_seqk_parallel_kernelI23Flash_bwd_kernel_traitsILi128ELi64ELi128ELi8ELi2ELi4ELi2ELb0ELb0EN7cutlass6half_tE19Flash_kernel_traitsILi128ELi64ELi128ELi8ES3_EELb0ELb0ELb1ELb0ELb0ELb1ELb0EEEvNS_16Flash_bwd_paramsE)
        /*004c*/ 	.short	0x0380
        /*004e*/ 	.short	0x0280


	//----- nvinfo : EIATTR_SW_WAR
	.align		4
.L_452:
        /*0050*/ 	.byte	0x04, 0x36
        /*0052*/ 	.short	(.L_454 - .L_453)
.L_453:
        /*0054*/ 	.word	0x00000008
.L_454:


//--------------------- .nv.info._ZN5flash44flash_bwd_dq_dk_dv_loop_seqk_parallel_kernelI23Flash_bwd_kernel_traitsILi128ELi64ELi128ELi8ELi2ELi4ELi2ELb0ELb0EN7cutlass6half_tE19Flash_kernel_traitsILi128ELi64ELi128ELi8ES3_EELb0ELb0ELb1ELb1ELb0ELb0ELb0EEEvNS_16Flash_bwd_paramsE --------------------------
	.section	.nv.info._ZN5flash44flash_bwd_dq_dk_dv_loop_seqk_parallel_kernelI23Flash_bwd_kernel_traitsILi128ELi64ELi128ELi8ELi2ELi4ELi2ELb0ELb0EN7cutlass6half_tE19Flash_kernel_traitsILi128ELi64ELi128ELi8ES3_EELb0ELb0ELb1ELb1ELb0ELb0ELb0EEEvNS_16Flash_bwd_paramsE,"",@"SHT_CUDA_INFO"
	.sectionflags	@""
	.align	4


	//----- nvinfo : EIATTR_CUDA_API_VERSION
	.align		4
        /*0000*/ 	.byte	0x04, 0x37
        /*0002*/ 	.short	(.L_456 - .L_455)
.L_455:
        /*0004*/ 	.word	0x00000082


	//----- nvinfo : EIATTR_KPARAM_INFO
	.align		4
.L_456:
        /*0008*/ 	.byte	0x04, 0x17
        /*000a*/ 	.short	(.L_458 - .L_457)
.L_457:
        /*000c*/ 	.word	0x00000000
        /*0010*/ 	.short	0x0000
        /*0012*/ 	.short	0x0000
        /*0014*/ 	.byte	0x00, 0xf0, 0x01, 0x0a


	//----- nvinfo : EIATTR_SPARSE_MMA_MASK
	.align		4
.L_458:
        /*0018*/ 	.byte	0x03, 0x50
        /*001a*/ 	.short	0x0000


	//----- nvinfo : EIATTR_MAXREG_COUNT
	.align		4
        /*001c*/ 	.byte	0x03, 0x1b
        /*001e*/ 	.short	0x00ff


	//----- nvinfo : EIATTR_NUM_BARRIERS
	.align		4
        /*0020*/ 	.byte	0x02, 0x4c
        /*0022*/ 	.byte	0x01
	.zero		1


	//----- nvinfo : EIATTR_ANNOTATIONS
	.align		4
        /*0024*/ 	.byte	0x04, 0x55
        /*0026*/ 	.short	(.L_460 - .L_459)


	//   ....[0]....
.L_459:
        /*0028*/ 	.word	0x00000001
        /*002c*/ 	.byte	0x50, 0x7e, 0x00, 0x00, 0x01, 0x00, 0x00, 0x00, 0xb0, 0x8a, 0x00, 0x00


	//----- nvinfo : EIATTR_MERCURY_ISA_VERSION
	.align		4
.L_460:
        /*0038*/ 	.byte	0x03, 0x5f
        /*003a*/ 	.short	0x0101


	//----- nvinfo : EIATTR_VRC_CTA_INIT_COUNT
	.align		4
        /*003c*/ 	.byte	0x02, 0x4a
	.zero		1
	.zero		1


	//----- nvinfo : EIATTR_EXIT_INSTR_OFFSETS
	.align		4
        /*0040*/ 	.byte	0x04, 0x1c
        /*0042*/ 	.short	(.L_462 - .L_461)


	//   ....[0]....
.L_461:
        /*0044*/ 	.word	0x00000090


	//   ....[1]....
        /*0048*/ 	.word	0x0000abc0


	//----- nvinfo : EIATTR_CRS_STACK_SIZE
	.align		4
.L_462:
        /*004c*/ 	.byte	0x04, 0x1e
        /*004e*/ 	.short	(.L_464 - .L_463)
.L_463:
        /*0050*/ 	.word	0x00000000


	//----- nvinfo : EIATTR_CBANK_PARAM_SIZE
	.align		4
.L_464:
        /*0054*/ 	.byte	0x03, 0x19
        /*0056*/ 	.short	0x0280


	//----- nvinfo : EIATTR_PARAM_CBANK
	.align		4
        /*0058*/ 	.byte	0x04, 0x0a
        /*005a*/ 	.short	(.L_466 - .L_465)
	.align		4
.L_465:
        /*005c*/ 	.word	index@(.nv.constant0._ZN5flash44flash_bwd_dq_dk_dv_loop_seqk_parallel_kernelI23Flash_bwd_kernel_traitsILi128ELi64ELi128ELi8ELi2ELi4ELi2ELb0ELb0EN7cutlass6half_tE19Flash_kernel_traitsILi128ELi64ELi128ELi8ES3_EELb0ELb0ELb1ELb1ELb0ELb0ELb0EEEvNS_16Flash_bwd_paramsE)
        /*0060*/ 	.short	0x0380
        /*0062*/ 	.short	0x0280


	//----- nvinfo : EIATTR_SW_WAR
	.align		4
.L_466:
        /*0064*/ 	.byte	0x04, 0x36
        /*0066*/ 	.short	(.L_468 - .L_467)
.L_467:
        /*0068*/ 	.word	0x00000008
.L_468:


//--------------------- .nv.info._ZN5flash27flash_bwd_convert_dq_kernelI23Flash_bwd_kernel_traitsILi128ELi64ELi64ELi8ELi4ELi2ELi2ELb1ELb0EN7cutlass6half_tE19Flash_kernel_traitsILi128ELi64ELi64ELi8ES3_EEEEvNS_16Flash_bwd_paramsEi --------------------------
	.section	.nv.info._ZN5flash27flash_bwd_convert_dq_kernelI23Flash_bwd_kernel_traitsILi128ELi64ELi64ELi8ELi4ELi2ELi2ELb1ELb0EN7cutlass6half_tE19Flash_kernel_traitsILi128ELi64ELi64ELi8ES3_EEEEvNS_16Flash_bwd_paramsEi,"",@"SHT_CUDA_INFO"
	.sectionflags	@""
	.align	4


	//----- nvinfo : EIATTR_CUDA_API_VERSION
	.align		4
        /*0000*/ 	.byte	0x04, 0x37
        /*0002*/ 	.short	(.L_470 - .L_469)
.L_469:
        /*0004*/ 	.word	0x00000082


	//----- nvinfo : EIATTR_KPARAM_INFO
	.align		4
.L_470:
        /*0008*/ 	.byte	0x04, 0x17
        /*000a*/ 	.short	(.L_472 - .L_471)
.L_471:
        /*000c*/ 	.word	0x00000000
        /*0010*/ 	.short	0x0001
        /*0012*/ 	.short	0x0280
        /*0014*/ 	.byte	0x00, 0xf0, 0x11, 0x00


	//----- nvinfo : EIATTR_KPARAM_INFO
	.align		4
.L_472:
        /*0018*/ 	.byte	0x04, 0x17
        /*001a*/ 	.short	(.L_474 - .L_473)
.L_473:
        /*001c*/ 	.word	0x00000000
        /*0020*/ 	.short	0x0000
        /*0022*/ 	.short	0x0000
        /*0024*/ 	.byte	0x00, 0xf0, 0x01, 0x0a


	//----- nvinfo : EIATTR_SPARSE_MMA_MASK
	.align		4
.L_474:
        /*0028*/ 	.byte	0x03, 0x50
        /*002a*/ 	.short	0x0000


	//----- nvinfo : EIATTR_MAXREG_COUNT
	.align		4
        /*002c*/ 	.byte	0x03, 0x1b
        /*002e*/ 	.short	0x00ff


	//----- nvinfo : EIATTR_NUM_BARRIERS
	.align		4
        /*0030*/ 	.byte	0x02, 0x4c
        /*0032*/ 	.byte	0x01
	.zero		1


	//----- nvinfo : EIATTR_MERCURY_ISA_VERSION
	.align		4
        /*0034*/ 	.byte	0x03, 0x5f
        /*0036*/ 	.short	0x0101


	//----- nvinfo : EIATTR_VRC_CTA_INIT_COUNT
	.align		4
        /*0038*/ 	.byte	0x02, 0x4a
	.zero		1
	.zero		1


	//----- nvinfo : EIATTR_EXIT_INSTR_OFFSETS
	.align		4
        /*003c*/ 	.byte	0x04, 0x1c
        /*003e*/ 	.short	(.L_476 - .L_475)


	//   ....[0]....
.L_475:
        /*0040*/ 	.word	0x00000120


	//   ....[1]....
        /*0044*/ 	.word	0x000012c0


	//   ....[2]....
        /*0048*/ 	.word	0x000013d0


	//   ....[3]....
        /*004c*/ 	.word	0x000013f0


	//----- nvinfo : EIATTR_CRS_STACK_SIZE
	.align		4
.L_476:
        /*0050*/ 	.byte	0x04, 0x1e
        /*0052*/ 	.short	(.L_478 - .L_477)
.L_477:
        /*0054*/ 	.word	0x00000000


	//----- nvinfo : EIATTR_CBANK_PARAM_SIZE
	.align		4
.L_478:
        /*0058*/ 	.byte	0x03, 0x19
        /*005a*/ 	.short	0x0284


	//----- nvinfo : EIATTR_PARAM_CBANK
	.align		4
        /*005c*/ 	.byte	0x04, 0x0a
        /*005e*/ 	.short	(.L_480 - .L_479)
	.align		4
.L_479:
        /*0060*/ 	.word	index@(.nv.constant0._ZN5flash27flash_bwd_convert_dq_kernelI23Flash_bwd_kernel_traitsILi128ELi64ELi64ELi8ELi4ELi2ELi2ELb1ELb0EN7cutlass6half_tE19Flash_kernel_traitsILi128ELi64ELi64ELi8ES3_EEEEvNS_16Flash_bwd_paramsEi)
        /*0064*/ 	.short	0x0380
        /*0066*/ 	.short	0x0284


	//----- nvinfo : EIATTR_SW_WAR
	.align		4
.L_480:
        /*0068*/ 	.byte	0x04, 0x36
        /*006a*/ 	.short	(.L_482 - .L_481)
.L_481:
        /*006c*/ 	.word	0x00000008
.L_482:


//--------------------- .nv.info._ZN5flash44flash_bwd_dq_dk_dv_loop_seqk_parallel_kernelI23Flash_bwd_kernel_traitsILi128ELi64ELi64ELi8ELi4ELi2ELi2ELb1ELb0EN7cutlass6half_tE19Flash_kernel_traitsILi128ELi64ELi64ELi8ES3_EELb1ELb0ELb0ELb0ELb0ELb1ELb0EEEvNS_16Flash_bwd_paramsE --------------------------
	.section	.nv.info._ZN5flash44flash_bwd_dq_dk_dv_loop_seqk_parallel_kernelI23Flash_bwd_kernel_traitsILi128ELi64ELi64ELi8ELi4ELi2ELi2ELb1ELb0EN7cutlass6half_tE19Flash_kernel_traitsILi128ELi64ELi64ELi8ES3_EELb1ELb0ELb0ELb0ELb0ELb1ELb0EEEvNS_16Flash_bwd_paramsE,"",@"SHT_CUDA_INFO"
	.sectionflags	@""
	.align	4


	//----- nvinfo : EIATTR_CUDA_API_VERSION
	.align		4
        /*0000*/ 	.byte	0x04, 0x37
        /*0002*/ 	.short	(.L_484 - .L_483)
.L_483:
        /*0004*/ 	.word	0x00000082


	//----- nvinfo : EIATTR_KPARAM_INFO
	.align		4
.L_484:
        /*0008*/ 	.byte	0x04, 0x17
        /*000a*/ 	.short	(.L_486 - .L_485)
.L_485:
        /*000c*/ 	.word	0x00000000
        /*0010*/ 	.short	0x0000
        /*0012*/ 	.short	0x0000
        /*0014*/ 	.byte	0x00, 0xf0, 0x01, 0x0a


	//----- nvinfo : EIATTR_SPARSE_MMA_MASK
	.align		4
.L_486:
        /*0018*/ 	.byte	0x03, 0x50
        /*001a*/ 	.short	0x0000


	//----- nvinfo : EIATTR_MAXREG_COUNT
	.align		4
        /*001c*/ 	.byte	0x03, 0x1b
        /*001e*/ 	.short	0x00ff


	//----- nvinfo : EIATTR_NUM_BARRIERS
	.align		4
        /*0020*/ 	.byte	0x02, 0x4c
        /*0022*/ 	.byte	0x01
	.zero		1


	//----- nvinfo : EIATTR_MERCURY_ISA_VERSION
	.align		4
        /*0024*/ 	.byte	0x03, 0x5f
        /*0026*/ 	.short	0x0101


	//----- nvinfo : EIATTR_VRC_CTA_INIT_COUNT
	.align		4
        /*0028*/ 	.byte	0x02, 0x4a
	.zero		1
	.zero		1


	//----- nvinfo : EIATTR_EXIT_INSTR_OFFSETS
	.align		4
        /*002c*/ 	.byte	0x04, 0x1c
        /*002e*/ 	.short	(.L_488 - .L_487)


	//   ....[0]....
.L_487:
        /*0030*/ 	.word	0x00000080


	//   ....[1]....
        /*0034*/ 	.word	0x000065f0


	//----- nvinfo : EIATTR_CRS_STACK_SIZE
	.align		4
.L_488:
        /*0038*/ 	.byte	0x04, 0x1e
        /*003a*/ 	.short	(.L_490 - .L_489)
.L_489:
        /*003c*/ 	.word	0x00000000


	//----- nvinfo : EIATTR_CBANK_PARAM_SIZE
	.align		4
.L_490:
        /*0040*/ 	.byte	0x03, 0x19
        /*0042*/ 	.short	0x0280


	//----- nvinfo : EIATTR_PARAM_CBANK
	.align		4
        /*0044*/ 	.byte	0x04, 0x0a
        /*0046*/ 	.short	(.L_492 - .L_491)
	.align		4
.L_491:
        /*0048*/ 	.word	index@(.nv.constant0._ZN5flash44flash_bwd_dq_dk_dv_loop_seqk_parallel_kernelI23Flash_bwd_kernel_traitsILi128ELi64ELi64ELi8ELi4ELi2ELi2ELb1ELb0EN7cutlass6half_tE19Flash_kernel_traitsILi128ELi64ELi64ELi8ES3_EELb1ELb0ELb0ELb0ELb0ELb1ELb0EEEvNS_16Flash_bwd_paramsE)
        /*004c*/ 	.short	0x0380
        /*004e*/ 	.short	0x0280


	//----- nvinfo : EIATTR_SW_WAR
	.align		4
.L_492:
        /*0050*/ 	.byte	0x04, 0x36
        /*0052*/ 	.short	(.L_494 - .L_493)
.L_493:
        /*0054*/ 	.word	0x00000008
.L_494:


//--------------------- .nv.info._ZN5flash44flash_bwd_dq_dk_dv_loop_seqk_parallel_kernelI23Flash_bwd_kernel_traitsILi128ELi64ELi64ELi8ELi4ELi2ELi2ELb1ELb0EN7cutlass6half_tE19Flash_kernel_traitsILi128ELi64ELi64ELi8ES3_EELb0ELb0ELb0ELb0ELb0ELb1ELb1EEEvNS_16Flash_bwd_paramsE --------------------------
	.section	.nv.info._ZN5flash44flash_bwd_dq_dk_dv_loop_seqk_parallel_kernelI23Flash_bwd_kernel_traitsILi128ELi64ELi64ELi8ELi4ELi2ELi2ELb1ELb0EN7cutlass6half_tE19Flash_kernel_traitsILi128ELi64ELi64ELi8ES3_EELb0ELb0ELb0ELb0ELb0ELb1ELb1EEEvNS_16Flash_bwd_paramsE,"",@"SHT_CUDA_INFO"
	.sectionflags	@""
	.align	4


	//----- nvinfo : EIATTR_CUDA_API_VERSION
	.align		4
        /*0000*/ 	.byte	0x04, 0x37
        /*0002*/ 	.short	(.L_496 - .L_495)
.L_495:
        /*0004*/ 	.word	0x00000082


	//----- nvinfo : EIATTR_KPARAM_INFO
	.align		4
.L_496:
        /*0008*/ 	.byte	0x04, 0x17
        /*000a*/ 	.short	(.L_498 - .L_497)
.L_497:
        /*000c*/ 	.word	0x00000000
        /*0010*/ 	.short	0x0000
        /*0012*/ 	.short	0x0000
        /*0014*/ 	.byte	0x00, 0xf0, 0x01, 0x0a


	//----- nvinfo : EIATTR_SPARSE_MMA_MASK
	.align		4
.L_498:
        /*0018*/ 	.byte	0x03, 0x50
        /*001a*/ 	.short	0x0000


	//----- nvinfo : EIATTR_MAXREG_COUNT
	.align		4
        /*001c*/ 	.byte	0x03, 0x1b
        /*001e*/ 	.short	0x00ff


	//----- nvinfo : EIATTR_NUM_BARRIERS
	.align		4
        /*0020*/ 	.byte	0x02, 0x4c
        /*0022*/ 	.byte	0x01
	.zero		1


	//----- nvinfo : EIATTR_MERCURY_ISA_VERSION
	.align		4
        /*0024*/ 	.byte	0x03, 0x5f
        /*0026*/ 	.short	0x0101


	//----- nvinfo : EIATTR_VRC_CTA_INIT_COUNT
	.align		4
        /*0028*/ 	.byte	0x02, 0x4a
	.zero		1
	.zero		1


	//----- nvinfo : EIATTR_EXIT_INSTR_OFFSETS
	.align		4
        /*002c*/ 	.byte	0x04, 0x1c
        /*002e*/ 	.short	(.L_500 - .L_499)


	//   ....[0]....
.L_499:
        /*0030*/ 	.word	0x00000080


	//   ....[1]....
        /*0034*/ 	.word	0x000060e0


	//----- nvinfo : EIATTR_CRS_STACK_SIZE
	.align		4
.L_500:
        /*0038*/ 	.byte	0x04, 0x1e
        /*003a*/ 	.short	(.L_502 - .L_501)
.L_501:
        /*003c*/ 	.word	0x00000000


	//----- nvinfo : EIATTR_CBANK_PARAM_SIZE
	.align		4
.L_502:
        /*0040*/ 	.byte	0x03, 0x19
        /*0042*/ 	.short	0x0280


	//----- nvinfo : EIATTR_PARAM_CBANK
	.align		4
        /*0044*/ 	.byte	0x04, 0x0a
        /*0046*/ 	.short	(.L_504 - .L_503)
	.align		4
.L_503:
        /*0048*/ 	.word	index@(.nv.constant0._ZN5flash44flash_bwd_dq_dk_dv_loop_seqk_parallel_kernelI23Flash_bwd_kernel_traitsILi128ELi64ELi64ELi8ELi4ELi2ELi2ELb1ELb0EN7cutlass6half_tE19Flash_kernel_traitsILi128ELi64ELi64ELi8ES3_EELb0ELb0ELb0ELb0ELb0ELb1ELb1EEEvNS_16Flash_bwd_paramsE)
        /*004c*/ 	.short	0x0380
        /*004e*/ 	.short	0x0280


	//----- nvinfo : EIATTR_SW_WAR
	.align		4
.L_504:
        /*0050*/ 	.byte	0x04, 0x36
        /*0052*/ 	.short	(.L_506 - .L_505)
.L_505:
        /*0054*/ 	.word	0x00000008
.L_506:


//--------------------- .nv.info._ZN5flash44flash_bwd_dq_dk_dv_loop_seqk_parallel_kernelI23Flash_bwd_kernel_traitsILi128ELi64ELi64ELi8ELi4ELi2ELi2ELb1ELb0EN7cutlass6half_tE19Flash_kernel_traitsILi128ELi64ELi64ELi8ES3_EELb1ELb0ELb0ELb0ELb0ELb0ELb0EEEvNS_16Flash_bwd_paramsE --------------------------
	.section	.nv.info._ZN5flash44flash_bwd_dq_dk_dv_loop_seqk_parallel_kernelI23Flash_bwd_kernel_traitsILi128ELi64ELi64ELi8ELi4ELi2ELi2ELb1ELb0EN7cutlass6half_tE19Flash_kernel_traitsILi128ELi64ELi64ELi8ES3_EELb1ELb0ELb0ELb0ELb0ELb0ELb0EEEvNS_16Flash_bwd_paramsE,"",@"SHT_CUDA_INFO"
	.sectionflags	@""
	.align	4


	//----- nvinfo : EIATTR_CUDA_API_VERSION
	.align		4
        /*0000*/ 	.byte	0x04, 0x37
        /*0002*/ 	.short	(.L_508 - .L_507)
.L_507:
        /*0004*/ 	.word	0x00000082


	//----- nvinfo : EIATTR_KPARAM_INFO
	.align		4
.L_508:
        /*0008*/ 	.byte	0x04, 0x17
        /*000a*/ 	.short	(.L_510 - .L_509)
.L_509:
        /*000c*/ 	.word	0x00000000
        /*0010*/ 	.short	0x0000
        /*0012*/ 	.short	0x0000
        /*0014*/ 	.byte	0x00, 0xf0, 0x01, 0x0a


	//----- nvinfo : EIATTR_SPARSE_MMA_MASK
	.align		4
.L_510:
        /*0018*/ 	.byte	0x03, 0x50
        /*001a*/ 	.short	0x0000


	//----- nvinfo : EIATTR_MAXREG_COUNT
	.align		4
        /*001c*/ 	.byte	0x03, 0x1b
        /*001e*/ 	.short	0x00ff


	//----- nvinfo : EIATTR_NUM_BARRIERS
	.align		4
        /*0020*/ 	.byte	0x02, 0x4c
        /*0022*/ 	.byte	0x01
	.zero		1


	//----- nvinfo : EIATTR_MERCURY_ISA_VERSION
	.align		4
        /*0024*/ 	.byte	0x03, 0x5f
        /*0026*/ 	.short	0x0101


	//----- nvinfo : EIATTR_VRC_CTA_INIT_COUNT
	.align		4
        /*0028*/ 	.byte	0x02, 0x4a
	.zero		1
	.zero		1


	//----- nvinfo : EIATTR_EXIT_INSTR_OFFSETS
	.align		4
        /*002c*/ 	.byte	0x04, 0x1c
        /*002e*/ 	.short	(.L_512 - .L_511)


	//   ....[0]....
.L_511:
        /*0030*/ 	.word	0x00000080


	//   ....[1]....
        /*0034*/ 	.word	0x00006fd0


	//----- nvinfo : EIATTR_CRS_STACK_SIZE
	.align		4
.L_512:
        /*0038*/ 	.byte	0x04, 0x1e
        /*003a*/ 	.short	(.L_514 - .L_513)
.L_513:
        /*003c*/ 	.word	0x00000000


	//----- nvinfo : EIATTR_CBANK_PARAM_SIZE
	.align		4
.L_514:
        /*0040*/ 	.byte	0x03, 0x19
        /*0042*/ 	.short	0x0280


	//----- nvinfo : EIATTR_PARAM_CBANK
	.align		4
        /*0044*/ 	.byte	0x04, 0x0a
        /*0046*/ 	.short	(.L_516 - .L_515)
	.align		4
.L_515:
        /*0048*/ 	.word	index@(.nv.constant0._ZN5flash44flash_bwd_dq_dk_dv_loop_seqk_parallel_kernelI23Flash_bwd_kernel_traitsILi128ELi64ELi64ELi8ELi4ELi2ELi2ELb1ELb0EN7cutlass6half_tE19Flash_kernel_traitsILi128ELi64ELi64ELi8ES3_EELb1ELb0ELb0ELb0ELb0ELb0ELb0EEEvNS_16Flash_bwd_paramsE)
        /*004c*/ 	.short	0x0380
        /*004e*/ 	.short	0x0280


	//----- nvinfo : EIATTR_SW_WAR
	.align		4
.L_516:
        /*0050*/ 	.byte	0x04, 0x36
        /*0052*/ 	.short	(.L_518 - .L_517)
.L_517:
        /*0054*/ 	.word	0x00000008
.L_518:


//--------------------- .nv.info._ZN5flash44flash_bwd_dq_dk_dv_loop_seqk_parallel_kernelI23Flash_bwd_kernel_traitsILi128ELi64ELi64ELi8ELi4ELi2ELi2ELb1ELb0EN7cutlass6half_tE19Flash_kernel_traitsILi128ELi64ELi64ELi8ES3_EELb0ELb0ELb0ELb0ELb0ELb0ELb1EEEvNS_16Flash_bwd_paramsE --------------------------
	.section	.nv.info._ZN5flash44flash_bwd_dq_dk_dv_loop_seqk_parallel_kernelI23Flash_bwd_kernel_traitsILi128ELi64ELi64ELi8ELi4ELi2ELi2ELb1ELb0EN7cutlass6half_tE19Flash_kernel_traitsILi128ELi64ELi64ELi8ES3_EELb0ELb0ELb0ELb0ELb0ELb0ELb1EEEvNS_16Flash_bwd_paramsE,"",@"SHT_CUDA_INFO"
	.sectionflags	@""
	.align	4


	//----- nvinfo : EIATTR_CUDA_API_VERSION
	.align		4
        /*0000*/ 	.byte	0x04, 0x37
        /*0002*/ 	.short	(.L_520 - .L_519)
.L_519:
        /*0004*/ 	.word	0x00000082


	//----- nvinfo : EIATTR_KPARAM_INFO
	.align		4
.L_520:
        /*0008*/ 	.byte	0x04, 0x17
        /*000a*/ 	.short	(.L_522 - .L_521)
.L_521:
        /*000c*/ 	.word	0x00000000
        /*0010*/ 	.short	0x0000
        /*0012*/ 	.short	0x0000
        /*0014*/ 	.byte	0x00, 0xf0, 0x01, 0x0a


	//----- nvinfo : EIATTR_SPARSE_MMA_MASK
	.align		4
.L_522:
        /*0018*/ 	.byte	0x03, 0x50
        /*001a*/ 	.short	0x0000


	//----- nvinfo : EIATTR_MAXREG_COUNT
	.align		4
        /*001c*/ 	.byte	0x03, 0x1b
        /*001e*/ 	.short	0x00ff


	//----- nvinfo : EIATTR_NUM_BARRIERS
	.align		4
        /*0020*/ 	.byte	0x02, 0x4c
        /*0022*/ 	.byte	0x01
	.zero		1


	//----- nvinfo : EIATTR_MERCURY_ISA_VERSION
	.align		4
        /*0024*/ 	.byte	0x03, 0x5f
        /*0026*/ 	.short	0x0101


	//----- nvinfo : EIATTR_VRC_CTA_INIT_COUNT
	.align		4
        /*0028*/ 	.byte	0x02, 0x4a
	.zero		1
	.zero		1


	//----- nvinfo : EIATTR_EXIT_INSTR_OFFSETS
	.align		4
        /*002c*/ 	.byte	0x04, 0x1c
        /*002e*/ 	.short	(.L_524 - .L_523)


	//   ....[0]....
.L_523:
        /*0030*/ 	.word	0x00000080


	//   ....[1]....
        /*0034*/ 	.word	0x00006c40


	//----- nvinfo : EIATTR_CRS_STACK_SIZE
	.align		4
.L_524:
        /*0038*/ 	.byte	0x04, 0x1e
        /*003a*/ 	.short	(.L_526 - .L_525)
.L_525:
        /*003c*/ 	.word	0x00000000


	//----- nvinfo : EIATTR_CBANK_PARAM_SIZE
	.align		4
.L_526:
        /*0040*/ 	.byte	0x03, 0x19
        /*0042*/ 	.short	0x0280


	//----- nvinfo : EIATTR_PARAM_CBANK
	.align		4
        /*0044*/ 	.byte	0x04, 0x0a
        /*0046*/ 	.short	(.L_528 - .L_527)
	.align		4
.L_527:
        /*0048*/ 	.word	index@(.nv.constant0._ZN5flash44flash_bwd_dq_dk_dv_loop_seqk_parallel_kernelI23Flash_bwd_kernel_traitsILi128ELi64ELi64ELi8ELi4ELi2ELi2ELb1ELb0EN7cutlass6half_tE19Flash_kernel_traitsILi128ELi64ELi64ELi8ES3_EELb0ELb0ELb0ELb0ELb0ELb0ELb1EEEvNS_16Flash_bwd_paramsE)
        /*004c*/ 	.short	0x0380
        /*004e*/ 	.short	0x0280


	//----- nvinfo : EIATTR_SW_WAR
	.align		4
.L_528:
        /*0050*/ 	.byte	0x04, 0x36
        /*0052*/ 	.short	(.L_530 - .L_529)
.L_529:
        /*0054*/ 	.word	0x00000008
.L_530:


//--------------------- .nv.info._ZN5flash44flash_bwd_dq_dk_dv_loop_seqk_parallel_kernelI23Flash_bwd_kernel_traitsILi128ELi64ELi64ELi8ELi4ELi2ELi2ELb1ELb0EN7cutlass6half_tE19Flash_kernel_traitsILi128ELi64ELi64ELi8ES3_EELb1ELb0ELb1ELb0ELb0ELb0ELb0EEEvNS_16Flash_bwd_paramsE --------------------------
	.section	.nv.info._ZN5flash44flash_bwd_dq_dk_dv_loop_seqk_parallel_kernelI23Flash_bwd_kernel_traitsILi128ELi64ELi64ELi8ELi4ELi2ELi2ELb1ELb0EN7cutlass6half_tE19Flash_kernel_traitsILi128ELi64ELi64ELi8ES3_EELb1ELb0ELb1ELb0ELb0ELb0ELb0EEEvNS_16Flash_bwd_paramsE,"",@"SHT_CUDA_INFO"
	.sectionflags	@""
	.align	4


	//----- nvinfo : EIATTR_CUDA_API_VERSION
	.align		4
        /*0000*/ 	.byte	0x04, 0x37
        /*0002*/ 	.short	(.L_532 - .L_531)
.L_531:
        /*0004*/ 	.word	0x00000082


	//----- nvinfo : EIATTR_KPARAM_INFO
	.align		4
.L_532:
        /*0008*/ 	.byte	0x04, 0x17
        /*000a*/ 	.short	(.L_534 - .L_533)
.L_533:
        /*000c*/ 	.word	0x00000000
        /*0010*/ 	.short	0x0000
        /*0012*/ 	.short	0x0000
        /*0014*/ 	.byte	0x00, 0xf0, 0x01, 0x0a


	//----- nvinfo : EIATTR_SPARSE_MMA_MASK
	.align		4
.L_534:
        /*0018*/ 	.byte	0x03, 0x50
        /*001a*/ 	.short	0x0000


	//----- nvinfo : EIATTR_MAXREG_COUNT
	.align		4
        /*001c*/ 	.byte	0x03, 0x1b
        /*001e*/ 	.short	0x00ff


	//----- nvinfo : EIATTR_NUM_BARRIERS
	.align		4
        /*0020*/ 	.byte	0x02, 0x4c
        /*0022*/ 	.byte	0x01
	.zero		1


	//----- nvinfo : EIATTR_MERCURY_ISA_VERSION
	.align		4
        /*0024*/ 	.byte	0x03, 0x5f
        /*0026*/ 	.short	0x0101


	//----- nvinfo : EIATTR_VRC_CTA_INIT_COUNT
	.align		4
        /*0028*/ 	.byte	0x02, 0x4a
	.zero		1
	.zero		1


	//----- nvinfo : EIATTR_EXIT_INSTR_OFFSETS
	.align		4
        /*002c*/ 	.byte	0x04, 0x1c
        /*002e*/ 	.short	(.L_536 - .L_535)


	//   ....[0]....
.L_535:
        /*0030*/ 	.word	0x00000080


	//   ....[1]....
        /*0034*/ 	.word	0x00007480


	//----- nvinfo : EIATTR_CRS_STACK_SIZE
	.align		4
.L_536:
        /*0038*/ 	.byte	0x04, 0x1e
        /*003a*/ 	.short	(.L_538 - .L_537)
.L_537:
        /*003c*/ 	.word	0x00000000


	//----- nvinfo : EIATTR_CBANK_PARAM_SIZE
	.align		4
.L_538:
        /*0040*/ 	.byte	0x03, 0x19
        /*0042*/ 	.short	0x0280


	//----- nvinfo : EIATTR_PARAM_CBANK
	.align		4
        /*0044*/ 	.byte	0x04, 0x0a
        /*0046*/ 	.short	(.L_540 - .L_539)
	.align		4
.L_539:
        /*0048*/ 	.word	index@(.nv.constant0._ZN5flash44flash_bwd_dq_dk_dv_loop_seqk_parallel_kernelI23Flash_bwd_kernel_traitsILi128ELi64ELi64ELi8ELi4ELi2ELi2ELb1ELb0EN7cutlass6half_tE19Flash_kernel_traitsILi128ELi64ELi64ELi8ES3_EELb1ELb0ELb1ELb0ELb0ELb0ELb0EEEvNS_16Flash_bwd_paramsE)
        /*004c*/ 	.short	0x0380
        /*004e*/ 	.short	0x0280


	//----- nvinfo : EIATTR_SW_WAR
	.align		4
.L_540:
        /*0050*/ 	.byte	0x04, 0x36
        /*0052*/ 	.short	(.L_542 - .L_541)
.L_541:
        /*0054*/ 	.word	0x00000008
.L_542:


//--------------------- .nv.info._ZN5flash44flash_bwd_dq_dk_dv_loop_seqk_parallel_kernelI23Flash_bwd_kernel_traitsILi128ELi64ELi64ELi8ELi4ELi2ELi2ELb1ELb0EN7cutlass6half_tE19Flash_kernel_traitsILi128ELi64ELi64ELi8ES3_EELb0ELb0ELb1ELb0ELb0ELb0ELb1EEEvNS_16Flash_bwd_paramsE --------------------------
	.section	.nv.info._ZN5flash44flash_bwd_dq_dk_dv_loop_seqk_parallel_kernelI23Flash_bwd_kernel_traitsILi128ELi64ELi64ELi8ELi4ELi2ELi2ELb1ELb0EN7cutlass6half_tE19Flash_kernel_traitsILi128ELi64ELi64ELi8ES3_EELb0ELb0ELb1ELb0ELb0ELb0ELb1EEEvNS_16Flash_bwd_paramsE,"",@"SHT_CUDA_INFO"
	.sectionflags	@""
	.align	4


	//----- nvinfo : EIATTR_CUDA_API_VERSION
	.align		4
        /*0000*/ 	.byte	0x04, 0x37
        /*0002*/ 	.short	(.L_544 - .L_543)
.L_543:
        /*0004*/ 	.word	0x00000082


	//----- nvinfo : EIATTR_KPARAM_INFO
	.align		4
.L_544:
        /*0008*/ 	.byte	0x04, 0x17
        /*000a*/ 	.short	(.L_546 - .L_545)
.L_545:
        /*000c*/ 	.word	0x00000000
        /*0010*/ 	.short	0x0000
        /*0012*/ 	.short	0x0000
        /*0014*/ 	.byte	0x00, 0xf0, 0x01, 0x0a


	//----- nvinfo : EIATTR_SPARSE_MMA_MASK
	.align		4
.L_546:
        /*0018*/ 	.byte	0x03, 0x50
        /*001a*/ 	.short	0x0000


	//----- nvinfo : EIATTR_MAXREG_COUNT
	.align		4
        /*001c*/ 	.byte	0x03, 0x1b
        /*001e*/ 	.short	0x00ff


	//----- nvinfo : EIATTR_NUM_BARRIERS
	.align		4
        /*0020*/ 	.byte	0x02, 0x4c
        /*0022*/ 	.byte	0x01
	.zero		1


	//----- nvinfo : EIATTR_MERCURY_ISA_VERSION
	.align		4
        /*0024*/ 	.byte	0x03, 0x5f
        /*0026*/ 	.short	0x0101


	//----- nvinfo : EIATTR_VRC_CTA_INIT_COUNT
	.align		4
        /*0028*/ 	.byte	0x02, 0x4a
	.zero		1
	.zero		1


	//----- nvinfo : EIATTR_EXIT_INSTR_OFFSETS
	.align		4
        /*002c*/ 	.byte	0x04, 0x1c
        /*002e*/ 	.short	(.L_548 - .L_547)


	//   ....[0]....
.L_547:
        /*0030*/ 	.word	0x00000080


	//   ....[1]....
        /*0034*/ 	.word	0x00006ed0


	//----- nvinfo : EIATTR_CRS_STACK_SIZE
	.align		4
.L_548:
        /*0038*/ 	.byte	0x04, 0x1e
        /*003a*/ 	.short	(.L_550 - .L_549)
.L_549:
        /*003c*/ 	.word	0x00000000


	//----- nvinfo : EIATTR_CBANK_PARAM_SIZE
	.align		4
.L_550:
        /*0040*/ 	.byte	0x03, 0x19
        /*0042*/ 	.short	0x0280


	//----- nvinfo : EIATTR_PARAM_CBANK
	.align		4
        /*0044*/ 	.byte	0x04, 0x0a
        /*0046*/ 	.short	(.L_552 - .L_551)
	.align		4
.L_551:
        /*0048*/ 	.word	index@(.nv.constant0._ZN5flash44flash_bwd_dq_dk_dv_loop_seqk_parallel_kernelI23Flash_bwd_kernel_traitsILi128ELi64ELi64ELi8ELi4ELi2ELi2ELb1ELb0EN7cutlass6half_tE19Flash_kernel_traitsILi128ELi64ELi64ELi8ES3_EELb0ELb0ELb1ELb0ELb0ELb0ELb1EEEvNS_16Flash_bwd_paramsE)
        /*004c*/ 	.short	0x0380
        /*004e*/ 	.short	0x0280


	//----- nvinfo : EIATTR_SW_WAR
	.align		4
.L_552:
        /*0050*/ 	.byte	0x04, 0x36
        /*0052*/ 	.short	(.L_554 - .L_553)
.L_553:
        /*0054*/ 	.word	0x00000008
.L_554:


//--------------------- .nv.info._ZN5flash44flash_bwd_dq_dk_dv_loop_seqk_parallel_kernelI23Flash_bwd_kernel_traitsILi128ELi64ELi64ELi8ELi4ELi2ELi2ELb1ELb0EN7cutlass6half_tE19Flash_kernel_traitsILi128ELi64ELi64ELi8ES3_EELb1ELb0ELb0ELb0ELb1ELb1ELb0EEEvNS_16Flash_bwd_paramsE --------------------------
	.section	.nv.info._ZN5flash44flash_bwd_dq_dk_dv_loop_seqk_parallel_kernelI23Flash_bwd_kernel_traitsILi128ELi64ELi64ELi8ELi4ELi2ELi2ELb1ELb0EN7cutlass6half_tE19Flash_kernel_traitsILi128ELi64ELi64ELi8ES3_EELb1ELb0ELb0ELb0ELb1ELb1ELb0EEEvNS_16Flash_bwd_paramsE,"",@"SHT_CUDA_INFO"
	.sectionflags	@""
	.align	4


	//----- nvinfo : EIATTR_CUDA_API_VERSION
	.align		4
        /*0000*/ 	.byte	0x04, 0x37
        /*0002*/ 	.short	(.L_556 - .L_555)
.L_555:
        /*0004*/ 	.word	0x00000082


	//----- nvinfo : EIATTR_KPARAM_INFO
	.align		4
.L_556:
        /*0008*/ 	.byte	0x04, 0x17
        /*000a*/ 	.short	(.L_558 - .L_557)
.L_557:
        /*000c*/ 	.word	0x00000000
        /*0010*/ 	.short	0x0000
        /*0012*/ 	.short	0x0000
        /*0014*/ 	.byte	0x00, 0xf0, 0x01, 0x0a


	//----- nvinfo : EIATTR_SPARSE_MMA_MASK
	.align		4
.L_558:
        /*0018*/ 	.byte	0x03, 0x50
        /*001a*/ 	.short	0x0000


	//----- nvinfo : EIATTR_MAXREG_COUNT
	.align		4
        /*001c*/ 	.byte	0x03, 0x1b
        /*001e*/ 	.short	0x00ff


	//----- nvinfo : EIATTR_NUM_BARRIERS
	.align		4
        /*0020*/ 	.byte	0x02, 0x4c
        /*0022*/ 	.byte	0x01
	.zero		1


	//----- nvinfo : EIATTR_MERCURY_ISA_VERSION
	.align		4
        /*0024*/ 	.byte	0x03, 0x5f
        /*0026*/ 	.short	0x0101


	//----- nvinfo : EIATTR_VRC_CTA_INIT_COUNT
	.align		4
        /*0028*/ 	.byte	0x02, 0x4a
	.zero		1
	.zero		1


	//----- nvinfo : EIATTR_EXIT_INSTR_OFFSETS
	.align		4
        /*002c*/ 	.byte	0x04, 0x1c
        /*002e*/ 	.short	(.L_560 - .L_559)


	//   ....[0]....
.L_559:
        /*0030*/ 	.word	0x00000080


	//   ....[1]....
        /*0034*/ 	.word	0x00004fa0


	//----- nvinfo : EIATTR_CBANK_PARAM_SIZE
	.align		4
.L_560:
        /*0038*/ 	.byte	0x03, 0x19
        /*003a*/ 	.short	0x0280


	//----- nvinfo : EIATTR_PARAM_CBANK
	.align		4
        /*003c*/ 	.byte	0x04, 0x0a
        /*003e*/ 	.short	(.L_562 - .L_561)
	.align		4
.L_561:
        /*0040*/ 	.word	index@(.nv.constant0._ZN5flash44flash_bwd_dq_dk_dv_loop_seqk_parallel_kernelI23Flash_bwd_kernel_traitsILi128ELi64ELi64ELi8ELi4ELi2ELi2ELb1ELb0EN7cutlass6half_tE19Flash_kernel_traitsILi128ELi64ELi64ELi8ES3_EELb1ELb0ELb0ELb0ELb1ELb1ELb0EEEvNS_16Flash_bwd_paramsE)
        /*0044*/ 	.short	0x0380
        /*0046*/ 	.short	0x0280


	//----- nvinfo : EIATTR_SW_WAR
	.align		4
.L_562:
        /*0048*/ 	.byte	0x04, 0x36
        /*004a*/ 	.short	(.L_564 - .L_563)
.L_563:
        /*004c*/ 	.word	0x00000008
.L_564:


//--------------------- .nv.info._ZN5flash44flash_bwd_dq_dk_dv_loop_seqk_parallel_kernelI23Flash_bwd_kernel_traitsILi128ELi64ELi64ELi8ELi4ELi2ELi2ELb1ELb0EN7cutlass6half_tE19Flash_kernel_traitsILi128ELi64ELi64ELi8ES3_EELb0ELb0ELb0ELb0ELb1ELb1ELb1EEEvNS_16Flash_bwd_paramsE --------------------------
	.section	.nv.info._ZN5flash44flash_bwd_dq_dk_dv_loop_seqk_parallel_kernelI23Flash_bwd_kernel_traitsILi128ELi64ELi64ELi8ELi4ELi2ELi2ELb1ELb0EN7cutlass6half_tE19Flash_kernel_traitsILi128ELi64ELi64ELi8ES3_EELb0ELb0ELb0ELb0ELb1ELb1ELb1EEEvNS_16Flash_bwd_paramsE,"",@"SHT_CUDA_INFO"
	.sectionflags	@""
	.align	4


	//----- nvinfo : EIATTR_CUDA_API_VERSION
	.align		4
        /*0000*/ 	.byte	0x04, 0x37
        /*0002*/ 	.short	(.L_566 - .L_565)
.L_565:
        /*0004*/ 	.word	0x00000082


	//----- nvinfo : EIATTR_KPARAM_INFO
	.align		4
.L_566:
        /*0008*/ 	.byte	0x04, 0x17
        /*000a*/ 	.short	(.L_568 - .L_567)
.L_567:
        /*000c*/ 	.word	0x00000000
        /*0010*/ 	.short	0x0000
        /*0012*/ 	.short	0x0000
        /*0014*/ 	.byte	0x00, 0xf0, 0x01, 0x0a


	//----- nvinfo : EIATTR_SPARSE_MMA_MASK
	.align		4
.L_568:
        /*0018*/ 	.byte	0x03, 0x50
        /*001a*/ 	.short	0x0000


	//----- nvinfo : EIATTR_MAXREG_COUNT
	.align		4
        /*001c*/ 	.byte	0x03, 0x1b
        /*001e*/ 	.short	0x00ff


	//----- nvinfo : EIATTR_NUM_BARRIERS
	.align		4
        /*0020*/ 	.byte	0x02, 0x4c
        /*0022*/ 	.byte	0x01
	.zero		1


	//----- nvinfo : EIATTR_MERCURY_ISA_VERSION
	.align		4
        /*0024*/ 	.byte	0x03, 0x5f
        /*0026*/ 	.short	0x0101


	//----- nvinfo : EIATTR_VRC_CTA_INIT_COUNT
	.align		4
        /*0028*/ 	.byte	0x02, 0x4a
	.zero		1
	.zero		1


	//----- nvinfo : EIATTR_EXIT_INSTR_OFFSETS
	.align		4
        /*002c*/ 	.byte	0x04, 0x1c
        /*002e*/ 	.short	(.L_570 - .L_569)


	//   ....[0]....
.L_569:
        /*0030*/ 	.word	0x00000080


	//   ....[1]....
        /*0034*/ 	.word	0x00004a30


	//----- nvinfo : EIATTR_CBANK_PARAM_SIZE
	.align		4
.L_570:
        /*0038*/ 	.byte	0x03, 0x19
        /*003a*/ 	.short	0x0280


	//----- nvinfo : EIATTR_PARAM_CBANK
	.align		4
        /*003c*/ 	.byte	0x04, 0x0a
        /*003e*/ 	.short	(.L_572 - .L_571)
	.align		4
.L_571:
        /*0040*/ 	.word	index@(.nv.constant0._ZN5flash44flash_bwd_dq_dk_dv_loop_seqk_parallel_kernelI23Flash_bwd_kernel_traitsILi128ELi64ELi64ELi8ELi4ELi2ELi2ELb1ELb0EN7cutlass6half_tE19Flash_kernel_traitsILi128ELi64ELi64ELi8ES3_EELb0ELb0ELb0ELb0ELb1ELb1ELb1EEEvNS_16Flash_bwd_paramsE)
        /*0044*/ 	.short	0x0380
        /*0046*/ 	.short	0x0280


	//----- nvinfo : EIATTR_SW_WAR
	.align		4
.L_572:
        /*0048*/ 	.byte	0x04, 0x36
        /*004a*/ 	.short	(.L_574 - .L_573)
.L_573:
        /*004c*/ 	.word	0x00000008
.L_574:


//--------------------- .nv.info._ZN5flash44flash_bwd_dq_dk_dv_loop_seqk_parallel_kernelI23Flash_bwd_kernel_traitsILi128ELi64ELi64ELi8ELi4ELi2ELi2ELb1ELb0EN7cutlass6half_tE19Flash_kernel_traitsILi128ELi64ELi64ELi8ES3_EELb1ELb0ELb0ELb1ELb0ELb0ELb0EEEvNS_16Flash_bwd_paramsE --------------------------
	.section	.nv.info._ZN5flash44flash_bwd_dq_dk_dv_loop_seqk_parallel_kernelI23Flash_bwd_kernel_traitsILi128ELi64ELi64ELi8ELi4ELi2ELi2ELb1ELb0EN7cutlass6half_tE19Flash_kernel_traitsILi128ELi64ELi64ELi8ES3_EELb1ELb0ELb0ELb1ELb0ELb0ELb0EEEvNS_16Flash_bwd_paramsE,"",@"SHT_CUDA_INFO"
	.sectionflags	@""
	.align	4


	//----- nvinfo : EIATTR_CUDA_API_VERSION
	.align		4
        /*0000*/ 	.byte	0x04, 0x37
        /*0002*/ 	.short	(.L_576 - .L_575)
.L_575:
        /*0004*/ 	.word	0x00000082


	//----- nvinfo : EIATTR_KPARAM_INFO
	.align		4
.L_576:
        /*0008*/ 	.byte	0x04, 0x17
        /*000a*/ 	.short	(.L_578 - .L_577)
.L_577:
        /*000c*/ 	.word	0x00000000
        /*0010*/ 	.short	0x0000
        /*0012*/ 	.short	0x0000
        /*0014*/ 	.byte	0x00, 0xf0, 0x01, 0x0a


	//----- nvinfo : EIATTR_SPARSE_MMA_MASK
	.align		4
.L_578:
        /*0018*/ 	.byte	0x03, 0x50
        /*001a*/ 	.short	0x0000


	//----- nvinfo : EIATTR_MAXREG_COUNT
	.align		4
        /*001c*/ 	.byte	0x03, 0x1b
        /*001e*/ 	.short	0x00ff


	//----- nvinfo : EIATTR_NUM_BARRIERS
	.align		4
        /*0020*/ 	.byte	0x02, 0x4c
        /*0022*/ 	.byte	0x01
	.zero		1


	//----- nvinfo : EIATTR_MERCURY_ISA_VERSION
	.align		4
        /*0024*/ 	.byte	0x03, 0x5f
        /*0026*/ 	.short	0x0101


	//----- nvinfo : EIATTR_VRC_CTA_INIT_COUNT
	.align		4
        /*0028*/ 	.byte	0x02, 0x4a
	.zero		1
	.zero		1


	//----- nvinfo : EIATTR_EXIT_INSTR_OFFSETS
	.align		4
        /*002c*/ 	.byte	0x04, 0x1c
        /*002e*/ 	.short	(.L_580 - .L_579)


	//   ....[0]....
.L_579:
        /*0030*/ 	.word	0x00000080


	//   ....[1]....
        /*0034*/ 	.word	0x000074d0


	//----- nvinfo : EIATTR_CRS_STACK_SIZE
	.align		4
.L_580:
        /*0038*/ 	.byte	0x04, 0x1e
        /*003a*/ 	.short	(.L_582 - .L_581)
.L_581:
        /*003c*/ 	.word	0x00000000


	//----- nvinfo : EIATTR_CBANK_PARAM_SIZE
	.align		4
.L_582:
        /*0040*/ 	.byte	0x03, 0x19
        /*0042*/ 	.short	0x0280


	//----- nvinfo : EIATTR_PARAM_CBANK
	.align		4
        /*0044*/ 	.byte	0x04, 0x0a
        /*0046*/ 	.short	(.L_584 - .L_583)
	.align		4
.L_583:
        /*0048*/ 	.word	index@(.nv.constant0._ZN5flash44flash_bwd_dq_dk_dv_loop_seqk_parallel_kernelI23Flash_bwd_kernel_traitsILi128ELi64ELi64ELi8ELi4ELi2ELi2ELb1ELb0EN7cutlass6half_tE19Flash_kernel_traitsILi128ELi64ELi64ELi8ES3_EELb1ELb0ELb0ELb1ELb0ELb0ELb0EEEvNS_16Flash_bwd_paramsE)
        /*004c*/ 	.short	0x0380
        /*004e*/ 	.short	0x0280


	//----- nvinfo : EIATTR_SW_WAR
	.align		4
.L_584:
        /*0050*/ 	.byte	0x04, 0x36
        /*0052*/ 	.short	(.L_586 - .L_585)
.L_585:
        /*0054*/ 	.word	0x00000008
.L_586:


//--------------------- .nv.info._ZN5flash44flash_bwd_dq_dk_dv_loop_seqk_parallel_kernelI23Flash_bwd_kernel_traitsILi128ELi64ELi64ELi8ELi4ELi2ELi2ELb1ELb0EN7cutlass6half_tE19Flash_kernel_traitsILi128ELi64ELi64ELi8ES3_EELb0ELb0ELb0ELb1ELb0ELb0ELb1EEEvNS_16Flash_bwd_paramsE --------------------------
	.section	.nv.info._ZN5flash44flash_bwd_dq_dk_dv_loop_seqk_parallel_kernelI23Flash_bwd_kernel_traitsILi128ELi64ELi64ELi8ELi4ELi2ELi2ELb1ELb0EN7cutlass6half_tE19Flash_kernel_traitsILi128ELi64ELi64ELi8ES3_EELb0ELb0ELb0ELb1ELb0ELb0ELb1EEEvNS_16Flash_bwd_paramsE,"",@"SHT_CUDA_INFO"
	.sectionflags	@""
	.align	4


	//----- nvinfo : EIATTR_CUDA_API_VERSION
	.align		4
        /*0000*/ 	.byte	0x04, 0x37
        /*0002*/ 	.short	(.L_588 - .L_587)
.L_587:
        /*0004*/ 	.word	0x00000082


	//----- nvinfo : EIATTR_KPARAM_INFO
	.align		4
.L_588:
        /*0008*/ 	.byte	0x04, 0x17
        /*000a*/ 	.short	(.L_590 - .L_589)
.L_589:
        /*000c*/ 	.word	0x00000000
        /*0010*/ 	.short	0x0000
        /*0012*/ 	.short	0x0000
        /*0014*/ 	.byte	0x00, 0xf0, 0x01, 0x0a


	//----- nvinfo : EIATTR_SPARSE_MMA_MASK
	.align		4
.L_590:
        /*0018*/ 	.byte	0x03, 0x50
        /*001a*/ 	.short	0x0000


	//----- nvinfo : EIATTR_MAXREG_COUNT
	.align		4
        /*001c*/ 	.byte	0x03, 0x1b
        /*001e*/ 	.short	0x00ff


	//----- nvinfo : EIATTR_NUM_BARRIERS
	.align		4
        /*0020*/ 	.byte	0x02, 0x4c
        /*0022*/ 	.byte	0x01
	.zero		1


	//----- nvinfo : EIATTR_MERCURY_ISA_VERSION
	.align		4
        /*0024*/ 	.byte	0x03, 0x5f
        /*0026*/ 	.short	0x0101


	//----- nvinfo : EIATTR_VRC_CTA_INIT_COUNT
	.align		4
        /*0028*/ 	.byte	0x02, 0x4a
	.zero		1
	.zero		1


	//----- nvinfo : EIATTR_EXIT_INSTR_OFFSETS
	.align		4
        /*002c*/ 	.byte	0x04, 0x1c
        /*002e*/ 	.short	(.L_592 - .L_591)


	//   ....[0]....
.L_591:
        /*0030*/ 	.word	0x00000080


	//   ....[1]....
        /*0034*/ 	.word	0x00006ec0


	//----- nvinfo : EIATTR_CRS_STACK_SIZE
	.align		4
.L_592:
        /*0038*/ 	.byte	0x04, 0x1e
        /*003a*/ 	.short	(.L_594 - .L_593)
.L_593:
        /*003c*/ 	.word	0x00000000


	//----- nvinfo : EIATTR_CBANK_PARAM_SIZE
	.align		4
.L_594:
        /*0040*/ 	.byte	0x03, 0x19
        /*0042*/ 	.short	0x0280


	//----- nvinfo : EIATTR_PARAM_CBANK
	.align		4
        /*0044*/ 	.byte	0x04, 0x0a
        /*0046*/ 	.short	(.L_596 - .L_595)
	.align		4
.L_595:
        /*0048*/ 	.word	index@(.nv.constant0._ZN5flash44flash_bwd_dq_dk_dv_loop_seqk_parallel_kernelI23Flash_bwd_kernel_traitsILi128ELi64ELi64ELi8ELi4ELi2ELi2ELb1ELb0EN7cutlass6half_tE19Flash_kernel_traitsILi128ELi64ELi64ELi8ES3_EELb0ELb0ELb0ELb1ELb0ELb0ELb1EEEvNS_16Flash_bwd_paramsE)
        /*004c*/ 	.short	0x0380
        /*004e*/ 	.short	0x0280


	//----- nvinfo : EIATTR_SW_WAR
	.align		4
.L_596:
        /*0050*/ 	.byte	0x04, 0x36
        /*0052*/ 	.short	(.L_598 - .L_597)
.L_597:
        /*0054*/ 	.word	0x00000008
.L_598:


//--------------------- .nv.info._ZN5flash44flash_bwd_dq_dk_dv_loop_seqk_parallel_kernelI23Flash_bwd_kernel_traitsILi128ELi64ELi64ELi8ELi4ELi2ELi2ELb1ELb0EN7cutlass6half_tE19Flash_kernel_traitsILi128ELi64ELi64ELi8ES3_EELb1ELb0ELb1ELb0ELb0ELb1ELb0EEEvNS_16Flash_bwd_paramsE --------------------------
	.section	.nv.info._ZN5flash44flash_bwd_dq_dk_dv_loop_seqk_parallel_kernelI23Flash_bwd_kernel_traitsILi128ELi64ELi64ELi8ELi4ELi2ELi2ELb1ELb0EN7cutlass6half_tE19Flash_kernel_traitsILi128ELi64ELi64ELi8ES3_EELb1ELb0ELb1ELb0ELb0ELb1ELb0EEEvNS_16Flash_bwd_paramsE,"",@"SHT_CUDA_INFO"
	.sectionflags	@""
	.align	4


	//----- nvinfo : EIATTR_CUDA_API_VERSION
	.align		4
        /*0000*/ 	.byte	0x04, 0x37
        /*0002*/ 	.short	(.L_600 - .L_599)
.L_599:
        /*0004*/ 	.word	0x00000082


	//----- nvinfo : EIATTR_KPARAM_INFO
	.align		4
.L_600:
        /*0008*/ 	.byte	0x04, 0x17
        /*000a*/ 	.short	(.L_602 - .L_601)
.L_601:
        /*000c*/ 	.word	0x00000000
        /*0010*/ 	.short	0x0000
        /*0012*/ 	.short	0x0000
        /*0014*/ 	.byte	0x00, 0xf0, 0x01, 0x0a


	//----- nvinfo : EIATTR_SPARSE_MMA_MASK
	.align		4
.L_602:
        /*0018*/ 	.byte	0x03, 0x50
        /*001a*/ 	.short	0x0000


	//----- nvinfo : EIATTR_MAXREG_COUNT
	.align		4
        /*001c*/ 	.byte	0x03, 0x1b
        /*001e*/ 	.short	0x00ff


	//----- nvinfo : EIATTR_NUM_BARRIERS
	.align		4
        /*0020*/ 	.byte	0x02, 0x4c
        /*0022*/ 	.byte	0x01
	.zero		1


	//----- nvinfo : EIATTR_MERCURY_ISA_VERSION
	.align		4
        /*0024*/ 	.byte	0x03, 0x5f
        /*0026*/ 	.short	0x0101


	//----- nvinfo : EIATTR_VRC_CTA_INIT_COUNT
	.align		4
        /*0028*/ 	.byte	0x02, 0x4a
	.zero		1
	.zero		1


	//----- nvinfo : EIATTR_EXIT_INSTR_OFFSETS
	.align		4
        /*002c*/ 	.byte	0x04, 0x1c
        /*002e*/ 	.short	(.L_604 - .L_603)


	//   ....[0]....
.L_603:
        /*0030*/ 	.word	0x00000080


	//   ....[1]....
        /*0034*/ 	.word	0x00006920


	//----- nvinfo : EIATTR_CRS_STACK_SIZE
	.align		4
.L_604:
        /*0038*/ 	.byte	0x04, 0x1e
        /*003a*/ 	.short	(.L_606 - .L_605)
.L_605:
        /*003c*/ 	.word	0x00000000


	//----- nvinfo : EIATTR_CBANK_PARAM_SIZE
	.align		4
.L_606:
        /*0040*/ 	.byte	0x03, 0x19
        /*0042*/ 	.short	0x0280


	//----- nvinfo : EIATTR_PARAM_CBANK
	.align		4
        /*0044*/ 	.byte	0x04, 0x0a
        /*0046*/ 	.short	(.L_608 - .L_607)
	.align		4
.L_607:
        /*0048*/ 	.word	index@(.nv.constant0._ZN5flash44flash_bwd_dq_dk_dv_loop_seqk_parallel_kernelI23Flash_bwd_kernel_traitsILi128ELi64ELi64ELi8ELi4ELi2ELi2ELb1ELb0EN7cutlass6half_tE19Flash_kernel_traitsILi128ELi64ELi64ELi8ES3_EELb1ELb0ELb1ELb0ELb0ELb1ELb0EEEvNS_16Flash_bwd_paramsE)
        /*004c*/ 	.short	0x0380
        /*004e*/ 	.short	0x0280


	//----- nvinfo : EIATTR_SW_WAR
	.align		4
.L_608:
        /*0050*/ 	.byte	0x04, 0x36
        /*0052*/ 	.short	(.L_610 - .L_609)
.L_609:
        /*0054*/ 	.word	0x00000008
.L_610:


//--------------------- .nv.info._ZN5flash44flash_bwd_dq_dk_dv_loop_seqk_parallel_kernelI23Flash_bwd_kernel_traitsILi128ELi64ELi64ELi8ELi4ELi2ELi2ELb1ELb0EN7cutlass6half_tE19Flash_kernel_traitsILi128ELi64ELi64ELi8ES3_EELb0ELb0ELb1ELb0ELb0ELb1ELb1EEEvNS_16Flash_bwd_paramsE --------------------------
	.section	.nv.info._ZN5flash44flash_bwd_dq_dk_dv_loop_seqk_parallel_kernelI23Flash_bwd_kernel_traitsILi128ELi64ELi64ELi8ELi4ELi2ELi2ELb1ELb0EN7cutlass6half_tE19Flash_kernel_traitsILi128ELi64ELi64ELi8ES3_EELb0ELb0ELb1ELb0ELb0ELb1ELb1EEEvNS_16Flash_bwd_paramsE,"",@"SHT_CUDA_INFO"
	.sectionflags	@""
	.align	4


	//----- nvinfo : EIATTR_CUDA_API_VERSION
	.align		4
        /*0000*/ 	.byte	0x04, 0x37
        /*0002*/ 	.short	(.L_612 - .L_611)
.L_611:
        /*0004*/ 	.word	0x00000082


	//----- nvinfo : EIATTR_KPARAM_INFO
	.align		4
.L_612:
        /*0008*/ 	.byte	0x04, 0x17
        /*000a*/ 	.short	(.L_614 - .L_613)
.L_613:
        /*000c*/ 	.word	0x00000000
        /*0010*/ 	.short	0x0000
        /*0012*/ 	.short	0x0000
        /*0014*/ 	.byte	0x00, 0xf0, 0x01, 0x0a


	//----- nvinfo : EIATTR_SPARSE_MMA_MASK
	.align		4
.L_614:
        /*0018*/ 	.byte	0x03, 0x50
        /*001a*/ 	.short	0x0000


	//----- nvinfo : EIATTR_MAXREG_COUNT
	.align		4
        /*001c*/ 	.byte	0x03, 0x1b
        /*001e*/ 	.short	0x00ff


	//----- nvinfo : EIATTR_NUM_BARRIERS
	.align		4
        /*0020*/ 	.byte	0x02, 0x4c
        /*0022*/ 	.byte	0x01
	.zero		1


	//----- nvinfo : EIATTR_MERCURY_ISA_VERSION
	.align		4
        /*0024*/ 	.byte	0x03, 0x5f
        /*0026*/ 	.short	0x0101


	//----- nvinfo : EIATTR_VRC_CTA_INIT_COUNT
	.align		4
        /*0028*/ 	.byte	0x02, 0x4a
	.zero		1
	.zero		1


	//----- nvinfo : EIATTR_EXIT_INSTR_OFFSETS
	.align		4
        /*002c*/ 	.byte	0x04, 0x1c
        /*002e*/ 	.short	(.L_616 - .L_615)


	//   ....[0]....
.L_615:
        /*0030*/ 	.word	0x00000080


	//   ....[1]....
        /*0034*/ 	.word	0x00006310


	//----- nvinfo : EIATTR_CRS_STACK_SIZE
	.align		4
.L_616:
        /*0038*/ 	.byte	0x04, 0x1e
        /*003a*/ 	.short	(.L_618 - .L_617)
.L_617:
        /*003c*/ 	.word	0x00000000


	//----- nvinfo : EIATTR_CBANK_PARAM_SIZE
	.align		4
.L_618:
        /*0040*/ 	.byte	0x03, 0x19
        /*0042*/ 	.short	0x0280


	//----- nvinfo : EIATTR_PARAM_CBANK
	.align		4
        /*0044*/ 	.byte	0x04, 0x0a
        /*0046*/ 	.short	(.L_620 - .L_619)
	.align		4
.L_619:
        /*0048*/ 	.word	index@(.nv.constant0._ZN5flash44flash_bwd_dq_dk_dv_loop_seqk_parallel_kernelI23Flash_bwd_kernel_traitsILi128ELi64ELi64ELi8ELi4ELi2ELi2ELb1ELb0EN7cutlass6half_tE19Flash_kernel_traitsILi128ELi64ELi64ELi8ES3_EELb0ELb0ELb1ELb0ELb0ELb1ELb1EEEvNS_16Flash_bwd_paramsE)
        /*004c*/ 	.short	0x0380
        /*004e*/ 	.short	0x0280


	//----- nvinfo : EIATTR_SW_WAR
	.align		4
.L_620:
        /*0050*/ 	.byte	0x04, 0x36
        /*0052*/ 	.short	(.L_622 - .L_621)
.L_621:
        /*0054*/ 	.word	0x00000008
.L_622:


//--------------------- .nv.info._ZN5flash44flash_bwd_dq_dk_dv_loop_seqk_parallel_kernelI23Flash_bwd_kernel_traitsILi128ELi64ELi64ELi8ELi4ELi2ELi2ELb1ELb0EN7cutlass6half_tE19Flash_kernel_traitsILi128ELi64ELi64ELi8ES3_EELb1ELb0ELb1ELb1ELb0ELb0ELb0EEEvNS_16Flash_bwd_paramsE --------------------------
	.section	.nv.info._ZN5flash44flash_bwd_dq_dk_dv_loop_seqk_parallel_kernelI23Flash_bwd_kernel_traitsILi128ELi64ELi64ELi8ELi4ELi2ELi2ELb1ELb0EN7cutlass6half_tE19Flash_kernel_traitsILi128ELi64ELi64ELi8ES3_EELb1ELb0ELb1ELb1ELb0ELb0ELb0EEEvNS_16Flash_bwd_paramsE,"",@"SHT_CUDA_INFO"
	.sectionflags	@""
	.align	4


	//----- nvinfo : EIATTR_CUDA_API_VERSION
	.align		4
        /*0000*/ 	.byte	0x04, 0x37
        /*0002*/ 	.short	(.L_624 - .L_623)
.L_623:
        /*0004*/ 	.word	0x00000082


	//----- nvinfo : EIATTR_KPARAM_INFO
	.align		4
.L_624:
        /*0008*/ 	.byte	0x04, 0x17
        /*000a*/ 	.short	(.L_626 - .L_625)
.L_625:
        /*000c*/ 	.word	0x00000000
        /*0010*/ 	.short	0x0000
        /*0012*/ 	.short	0x0000
        /*0014*/ 	.byte	0x00, 0xf0, 0x01, 0x0a


	//----- nvinfo : EIATTR_SPARSE_MMA_MASK
	.align		4
.L_626:
        /*0018*/ 	.byte	0x03, 0x50
        /*001a*/ 	.short	0x0000


	//----- nvinfo : EIATTR_MAXREG_COUNT
	.align		4
        /*001c*/ 	.byte	0x03, 0x1b
        /*001e*/ 	.short	0x00ff


	//----- nvinfo : EIATTR_NUM_BARRIERS
	.align		4
        /*0020*/ 	.byte	0x02, 0x4c
        /*0022*/ 	.byte	0x01
	.zero		1


	//----- nvinfo : EIATTR_MERCURY_ISA_VERSION
	.align		4
        /*0024*/ 	.byte	0x03, 0x5f
        /*0026*/ 	.short	0x0101


	//----- nvinfo : EIATTR_VRC_CTA_INIT_COUNT
	.align		4
        /*0028*/ 	.byte	0x02, 0x4a
	.zero		1
	.zero		1


	//----- nvinfo : EIATTR_EXIT_INSTR_OFFSETS
	.align		4
        /*002c*/ 	.byte	0x04, 0x1c
        /*002e*/ 	.short	(.L_628 - .L_627)


	//   ....[0]....
.L_627:
        /*0030*/ 	.word	0x00000080


	//   ....[1]....
        /*0034*/ 	.word	0x00007920


	//----- nvinfo : EIATTR_CRS_STACK_SIZE
	.align		4
.L_628:
        /*0038*/ 	.byte	0x04, 0x1e
        /*003a*/ 	.short	(.L_630 - .L_629)
.L_629:
        /*003c*/ 	.word	0x00000000


	//----- nvinfo : EIATTR_CBANK_PARAM_SIZE
	.align		4
.L_630:
        /*0040*/ 	.byte	0x03, 0x19
        /*0042*/ 	.short	0x0280


	//----- nvinfo : EIATTR_PARAM_CBANK
	.align		4
        /*0044*/ 	.byte	0x04, 0x0a
        /*0046*/ 	.short	(.L_632 - .L_631)
	.align		4
.L_631:
        /*0048*/ 	.word	index@(.nv.constant0._ZN5flash44flash_bwd_dq_dk_dv_loop_seqk_parallel_kernelI23Flash_bwd_kernel_traitsILi128ELi64ELi64ELi8ELi4ELi2ELi2ELb1ELb0EN7cutlass6half_tE19Flash_kernel_traitsILi128ELi64ELi64ELi8ES3_EELb1ELb0ELb1ELb1ELb0ELb0ELb0EEEvNS_16Flash_bwd_paramsE)
        /*004c*/ 	.short	0x0380
        /*004e*/ 	.short	0x0280


	//----- nvinfo : EIATTR_SW_WAR
	.align		4
.L_632:
        /*0050*/ 	.byte	0x04, 0x36
        /*0052*/ 	.short	(.L_634 - .L_633)
.L_633:
        /*0054*/ 	.word	0x00000008
.L_634:


//--------------------- .nv.info._ZN5flash44flash_bwd_dq_dk_dv_loop_seqk_parallel_kernelI23Flash_bwd_kernel_traitsILi128ELi64ELi64ELi8ELi4ELi2ELi2ELb1ELb0EN7cutlass6half_tE19Flash_kernel_traitsILi128ELi64ELi64ELi8ES3_EELb0ELb0ELb1ELb1ELb0ELb0ELb1EEEvNS_16Flash_bwd_paramsE --------------------------
	.section	.nv.info._ZN5flash44flash_bwd_dq_dk_dv_loop_seqk_parallel_kernelI23Flash_bwd_kernel_traitsILi128ELi64ELi64ELi8ELi4ELi2ELi2ELb1ELb0EN7cutlass6half_tE19Flash_kernel_traitsILi128ELi64ELi64ELi8ES3_EELb0ELb0ELb1ELb1ELb0ELb0ELb1EEEvNS_16Flash_bwd_paramsE,"",@"SHT_CUDA_INFO"
	.sectionflags	@""
	.align	4


	//----- nvinfo : EIATTR_CUDA_API_VERSION
	.align		4
        /*0000*/ 	.byte	0x04, 0x37
        /*0002*/ 	.short	(.L_636 - .L_635)
.L_635:
        /*0004*/ 	.word	0x00000082


	//----- nvinfo : EIATTR_KPARAM_INFO
	.align		4
.L_636:
        /*0008*/ 	.byte	0x04, 0x17
        /*000a*/ 	.short	(.L_638 - .L_637)
.L_637:
        /*000c*/ 	.word	0x00000000
        /*0010*/ 	.short	0x0000
        /*0012*/ 	.short	0x0000
        /*0014*/ 	.byte	0x00, 0xf0, 0x01, 0x0a


	//----- nvinfo : EIATTR_SPARSE_MMA_MASK
	.align		4
.L_638:
        /*0018*/ 	.byte	0x03, 0x50
        /*001a*/ 	.short	0x0000


	//----- nvinfo : EIATTR_MAXREG_COUNT
	.align		4
        /*001c*/ 	.byte	0x03, 0x1b
        /*001e*/ 	.short	0x00ff


	//----- nvinfo : EIATTR_NUM_BARRIERS
	.align		4
        /*0020*/ 	.byte	0x02, 0x4c
        /*0022*/ 	.byte	0x01
	.zero		1


	//----- nvinfo : EIATTR_MERCURY_ISA_VERSION
	.align		4
        /*0024*/ 	.byte	0x03, 0x5f
        /*0026*/ 	.short	0x0101


	//----- nvinfo : EIATTR_VRC_CTA_INIT_COUNT
	.align		4
        /*0028*/ 	.byte	0x02, 0x4a
	.zero		1
	.zero		1


	//----- nvinfo : EIATTR_EXIT_INSTR_OFFSETS
	.align		4
        /*002c*/ 	.byte	0x04, 0x1c
        /*002e*/ 	.short	(.L_640 - .L_639)


	//   ....[0]....
.L_639:
        /*0030*/ 	.word	0x00000080


	//   ....[1]....
        /*0034*/ 	.word	0x000072d0


	//----- nvinfo : EIATTR_CRS_STACK_SIZE
	.align		4
.L_640:
        /*0038*/ 	.byte	0x04, 0x1e
        /*003a*/ 	.short	(.L_642 - .L_641)
.L_641:
        /*003c*/ 	.word	0x00000000


	//----- nvinfo : EIATTR_CBANK_PARAM_SIZE
	.align		4
.L_642:
        /*0040*/ 	.byte	0x03, 0x19
        /*0042*/ 	.short	0x0280


	//----- nvinfo : EIATTR_PARAM_CBANK
	.align		4
        /*0044*/ 	.byte	0x04, 0x0a
        /*0046*/ 	.short	(.L_644 - .L_643)
	.align		4
.L_643:
        /*0048*/ 	.word	index@(.nv.constant0._ZN5flash44flash_bwd_dq_dk_dv_loop_seqk_parallel_kernelI23Flash_bwd_kernel_traitsILi128ELi64ELi64ELi8ELi4ELi2ELi2ELb1ELb0EN7cutlass6half_tE19Flash_kernel_traitsILi128ELi64ELi64ELi8ES3_EELb0ELb0ELb1ELb1ELb0ELb0ELb1EEEvNS_16Flash_bwd_paramsE)
        /*004c*/ 	.short	0x0380
        /*004e*/ 	.short	0x0280


	//----- nvinfo : EIATTR_SW_WAR
	.align		4
.L_644:
        /*0050*/ 	.byte	0x04, 0x36
        /*0052*/ 	.short	(.L_646 - .L_645)
.L_645:
        /*0054*/ 	.word	0x00000008
.L_646:


//--------------------- .nv.info._ZN5flash25flash_bwd_dot_do_o_kernelILb0E23Flash_bwd_kernel_traitsILi128ELi64ELi64ELi8ELi4ELi2ELi2ELb1ELb0EN7cutlass6half_tE19Flash_kernel_traitsILi128ELi64ELi64ELi8ES3_EEEEvNS_16Flash_bwd_paramsE --------------------------
	.section	.nv.info._ZN5flash25flash_bwd_dot_do_o_kernelILb0E23Flash_bwd_kernel_traitsILi128ELi64ELi64ELi8ELi4ELi2ELi2ELb1ELb0EN7cutlass6half_tE19Flash_kernel_traitsILi128ELi64ELi64ELi8ES3_EEEEvNS_16Flash_bwd_paramsE,"",@"SHT_CUDA_INFO"
	.sectionflags	@""
	.align	4


	//----- nvinfo : EIATTR_CUDA_API_VERSION
	.align		4
        /*0000*/ 	.byte	0x04, 0x37
        /*0002*/ 	.short	(.L_648 - .L_647)
.L_647:
        /*0004*/ 	.word	0x00000082


	//----- nvinfo : EIATTR_KPARAM_INFO
	.align		4
.L_648:
        /*0008*/ 	.byte	0x04, 0x17
        /*000a*/ 	.short	(.L_650 - .L_649)
.L_649:
        /*000c*/ 	.word	0x00000000
        /*0010*/ 	.short	0x0000
        /*0012*/ 	.short	0x0000
        /*0014*/ 	.byte	0x00, 0xf0, 0x01, 0x0a


	//----- nvinfo : EIATTR_SPARSE_MMA_MASK
	.align		4
.L_650:
        /*0018*/ 	.byte	0x03, 0x50
        /*001a*/ 	.short	0x0000


	//----- nvinfo : EIATTR_MAXREG_COUNT
	.align		4
        /*001c*/ 	.byte	0x03, 0x1b
        /*001e*/ 	.short	0x00ff


	//----- nvinfo : EIATTR_MERCURY_ISA_VERSION
	.align		4
        /*0020*/ 	.byte	0x03, 0x5f
        /*0022*/ 	.short	0x0101


	//----- nvinfo : EIATTR_COOP_GROUP_MASK_REGIDS
	.align		4
        /*0024*/ 	.byte	0x04, 0x29
        /*0026*/ 	.short	(.L_652 - .L_651)


	//   ....[0]....
.L_651:
        /*0028*/ 	.word	0xffffffff


	//   ....[1]....
        /*002c*/ 	.word	0xffffffff


	//   ....[2]....
        /*0030*/ 	.word	0xffffffff


	//   ....[3]....
        /*0034*/ 	.word	0xffffffff


	//   ....[4]....
        /*0038*/ 	.word	0xffffffff


	//   ....[5]....
        /*003c*/ 	.word	0xffffffff


	//----- nvinfo : EIATTR_COOP_GROUP_INSTR_OFFSETS
	.align		4
.L_652:
        /*0040*/ 	.byte	0x04, 0x28
        /*0042*/ 	.short	(.L_654 - .L_653)


	//   ....[0]....
.L_653:
        /*0044*/ 	.word	0x00001070


	//   ....[1]....
        /*0048*/ 	.word	0x00001090


	//   ....[2]....
        /*004c*/ 	.word	0x000010b0


	//   ....[3]....
        /*0050*/ 	.word	0x000010d0


	//   ....[4]....
        /*0054*/ 	.word	0x00001110


	//   ....[5]....
        /*0058*/ 	.word	0x00001140


	//----- nvinfo : EIATTR_VRC_CTA_INIT_COUNT
	.align		4
.L_654:
        /*005c*/ 	.byte	0x02, 0x4a
	.zero		1
	.zero		1


	//----- nvinfo : EIATTR_EXIT_INSTR_OFFSETS
	.align		4
        /*0060*/ 	.byte	0x04, 0x1c
        /*0062*/ 	.short	(.L_656 - .L_655)


	//   ....[0]....
.L_655:
        /*0064*/ 	.word	0x00000120


	//   ....[1]....
        /*0068*/ 	.word	0x000011a0


	//   ....[2]....
        /*006c*/ 	.word	0x000011c0


	//----- nvinfo : EIATTR_CRS_STACK_SIZE
	.align		4
.L_656:
        /*0070*/ 	.byte	0x04, 0x1e
        /*0072*/ 	.short	(.L_658 - .L_657)
.L_657:
        /*0074*/ 	.word	0x00000000


	//----- nvinfo : EIATTR_CBANK_PARAM_SIZE
	.align		4
.L_658:
        /*0078*/ 	.byte	0x03, 0x19
        /*007a*/ 	.short	0x0280


	//----- nvinfo : EIATTR_PARAM_CBANK
	.align		4
        /*007c*/ 	.byte	0x04, 0x0a
        /*007e*/ 	.short	(.L_660 - .L_659)
	.align		4
.L_659:
        /*0080*/ 	.word	index@(.nv.constant0._ZN5flash25flash_bwd_dot_do_o_kernelILb0E23Flash_bwd_kernel_traitsILi128ELi64ELi64ELi8ELi4ELi2ELi2ELb1ELb0EN7cutlass6half_tE19Flash_kernel_traitsILi128ELi64ELi64ELi8ES3_EEEEvNS_16Flash_bwd_paramsE)
        /*0084*/ 	.short	0x0380
        /*0086*/ 	.short	0x0280


	//----- nvinfo : EIATTR_SW_WAR
	.align		4
.L_660:
        /*0088*/ 	.byte	0x04, 0x36
        /*008a*/ 	.short	(.L_662 - .L_661)
.L_661:
        /*008c*/ 	.word	0x00000008
.L_662:


//--------------------- .nv.info._ZN5flash25flash_bwd_dot_do_o_kernelILb1E23Flash_bwd_kernel_traitsILi128ELi64ELi64ELi8ELi4ELi2ELi2ELb1ELb0EN7cutlass6half_tE19Flash_kernel_traitsILi128ELi64ELi64ELi8ES3_EEEEvNS_16Flash_bwd_paramsE --------------------------
	.section	.nv.info._ZN5flash25flash_bwd_dot_do_o_kernelILb1E23Flash_bwd_kernel_traitsILi128ELi64ELi64ELi8ELi4ELi2ELi2ELb1ELb0EN7cutlass6half_tE19Flash_kernel_traitsILi128ELi64ELi64ELi8ES3_EEEEvNS_16Flash_bwd_paramsE,"",@"SHT_CUDA_INFO"
	.sectionflags	@""
	.align	4


	//----- nvinfo : EIATTR_CUDA_API_VERSION
	.align		4
        /*0000*/ 	.byte	0x04, 0x37
        /*0002*/ 	.short	(.L_664 - .L_663)
.L_663:
        /*0004*/ 	.word	0x00000082


	//----- nvinfo : EIATTR_KPARAM_INFO
	.align		4
.L_664:
        /*0008*/ 	.byte	0x04, 0x17
        /*000a*/ 	.short	(.L_666 - .L_665)
.L_665:
        /*000c*/ 	.word	0x00000000
        /*0010*/ 	.short	0x0000
        /*0012*/ 	.short	0x0000
        /*0014*/ 	.byte	0x00, 0xf0, 0x01, 0x0a


	//----- nvinfo : EIATTR_SPARSE_MMA_MASK
	.align		4
.L_666:
        /*0018*/ 	.byte	0x03, 0x50
        /*001a*/ 	.short	0x0000


	//----- nvinfo : EIATTR_MAXREG_COUNT
	.align		4
        /*001c*/ 	.byte	0x03, 0x1b
        /*001e*/ 	.short	0x00ff


	//----- nvinfo : EIATTR_MERCURY_ISA_VERSION
	.align		4
        /*0020*/ 	.byte	0x03, 0x5f
        /*0022*/ 	.short	0x0101


	//----- nvinfo : EIATTR_COOP_GROUP_MASK_REGIDS
	.align		4
        /*0024*/ 	.byte	0x04, 0x29
        /*0026*/ 	.short	(.L_668 - .L_667)


	//   ....[0]....
.L_667:
        /*0028*/ 	.word	0xffffffff


	//   ....[1]....
        /*002c*/ 	.word	0xffffffff


	//   ....[2]....
        /*0030*/ 	.word	0xffffffff


	//   ....[3]....
        /*0034*/ 	.word	0xffffffff


	//   ....[4]....
        /*0038*/ 	.word	0xffffffff


	//   ....[5]....
        /*003c*/ 	.word	0xffffffff


	//----- nvinfo : EIATTR_COOP_GROUP_INSTR_OFFSETS
	.align		4
.L_668:
        /*0040*/ 	.byte	0x04, 0x28
        /*0042*/ 	.short	(.L_670 - .L_669)


	//   ....[0]....
.L_669:
        /*0044*/ 	.word	0x00001330


	//   ....[1]....
        /*0048*/ 	.word	0x00001350


	//   ....[2]....
        /*004c*/ 	.word	0x000013a0


	//   ....[3]....
        /*0050*/ 	.word	0x000013b0


	//   ....[4]....
        /*0054*/ 	.word	0x000013e0


	//   ....[5]....
        /*0058*/ 	.word	0x00001400


	//----- nvinfo : EIATTR_VRC_CTA_INIT_COUNT
	.align		4
.L_670:
        /*005c*/ 	.byte	0x02, 0x4a
	.zero		1
	.zero		1


	//----- nvinfo : EIATTR_EXIT_INSTR_OFFSETS
	.align		4
        /*0060*/ 	.byte	0x04, 0x1c
        /*0062*/ 	.short	(.L_672 - .L_671)


	//   ....[0]....
.L_671:
        /*0064*/ 	.word	0x00000120


	//   ....[1]....
        /*0068*/ 	.word	0x00001570


	//----- nvinfo : EIATTR_CRS_STACK_SIZE
	.align		4
.L_672:
        /*006c*/ 	.byte	0x04, 0x1e
        /*006e*/ 	.short	(.L_674 - .L_673)
.L_673:
        /*0070*/ 	.word	0x00000000


	//----- nvinfo : EIATTR_CBANK_PARAM_SIZE
	.align		4
.L_674:
        /*0074*/ 	.byte	0x03, 0x19
        /*0076*/ 	.short	0x0280


	//----- nvinfo : EIATTR_PARAM_CBANK
	.align		4
        /*0078*/ 	.byte	0x04, 0x0a
        /*007a*/ 	.short	(.L_676 - .L_675)
	.align		4
.L_675:
        /*007c*/ 	.word	index@(.nv.constant0._ZN5flash25flash_bwd_dot_do_o_kernelILb1E23Flash_bwd_kernel_traitsILi128ELi64ELi64ELi8ELi4ELi2ELi2ELb1ELb0EN7cutlass6half_tE19Flash_kernel_traitsILi128ELi64ELi64ELi8ES3_EEEEvNS_16Flash_bwd_paramsE)
        /*0080*/ 	.short	0x0380
        /*0082*/ 	.short	0x0280


	//----- nvinfo : EIATTR_SW_WAR
	.align		4
.L_676:
        /*0084*/ 	.byte	0x04, 0x36
        /*0086*/ 	.short	(.L_678 - .L_677)
.L_677:
        /*0088*/ 	.word	0x00000008
.L_678:


//--------------------- .nv.info._ZN5flash27flash_bwd_convert_dq_kernelI23Flash_bwd_kernel_traitsILi128ELi64ELi128ELi8ELi2ELi4ELi2ELb0ELb0EN7cutlass6half_tE19Flash_kernel_traitsILi128ELi64ELi128ELi8ES3_EEEEvNS_16Flash_bwd_paramsEi --------------------------
	.section	.nv.info._ZN5flash27flash_bwd_convert_dq_kernelI23Flash_bwd_kernel_traitsILi128ELi64ELi128ELi8ELi2ELi4ELi2ELb0ELb0EN7cutlass6half_tE19Flash_kernel_traitsILi128ELi64ELi128ELi8ES3_EEEEvNS_16Flash_bwd_paramsEi,"",@"SHT_CUDA_INFO"
	.sectionflags	@""
	.align	4


	//----- nvinfo : EIATTR_CUDA_API_VERSION
	.align		4
        /*0000*/ 	.byte	0x04, 0x37
        /*0002*/ 	.short	(.L_680 - .L_679)
.L_679:
        /*0004*/ 	.word	0x00000082


	//----- nvinfo : EIATTR_KPARAM_INFO
	.align		4
.L_680:
        /*0008*/ 	.byte	0x04, 0x17
        /*000a*/ 	.short	(.L_682 - .L_681)
.L_681:
        /*000c*/ 	.word	0x00000000
        /*0010*/ 	.short	0x0001
        /*0012*/ 	.short	0x0280
        /*0014*/ 	.byte	0x00, 0xf0, 0x11, 0x00


	//----- nvinfo : EIATTR_KPARAM_INFO
	.align		4
.L_682:
        /*0018*/ 	.byte	0x04, 0x17
        /*001a*/ 	.short	(.L_684 - .L_683)
.L_683:
        /*001c*/ 	.word	0x00000000
        /*0020*/ 	.short	0x0000
        /*0022*/ 	.short	0x0000
        /*0024*/ 	.byte	0x00, 0xf0, 0x01, 0x0a


	//----- nvinfo : EIATTR_SPARSE_MMA_MASK
	.align		4
.L_684:
        /*0028*/ 	.byte	0x03, 0x50
        /*002a*/ 	.short	0x0000


	//----- nvinfo : EIATTR_MAXREG_COUNT
	.align		4
        /*002c*/ 	.byte	0x03, 0x1b
        /*002e*/ 	.short	0x00ff


	//----- nvinfo : EIATTR_NUM_BARRIERS
	.align		4
        /*0030*/ 	.byte	0x02, 0x4c
        /*0032*/ 	.byte	0x01
	.zero		1


	//----- nvinfo : EIATTR_MERCURY_ISA_VERSION
	.align		4
        /*0034*/ 	.byte	0x03, 0x5f
        /*0036*/ 	.short	0x0101


	//----- nvinfo : EIATTR_VRC_CTA_INIT_COUNT
	.align		4
        /*0038*/ 	.byte	0x02, 0x4a
	.zero		1
	.zero		1


	//----- nvinfo : EIATTR_EXIT_INSTR_OFFSETS
	.align		4
        /*003c*/ 	.byte	0x04, 0x1c
        /*003e*/ 	.short	(.L_686 - .L_685)


	//   ....[0]....
.L_685:
        /*0040*/ 	.word	0x00000120


	//   ....[1]....
        /*0044*/ 	.word	0x000012c0


	//   ....[2]....
        /*0048*/ 	.word	0x000013d0


	//   ....[3]....
        /*004c*/ 	.word	0x000013f0


	//----- nvinfo : EIATTR_CRS_STACK_SIZE
	.align		4
.L_686:
        /*0050*/ 	.byte	0x04, 0x1e
        /*0052*/ 	.short	(.L_688 - .L_687)
.L_687:
        /*0054*/ 	.word	0x00000000


	//----- nvinfo : EIATTR_CBANK_PARAM_SIZE
	.align		4
.L_688:
        /*0058*/ 	.byte	0x03, 0x19
        /*005a*/ 	.short	0x0284


	//----- nvinfo : EIATTR_PARAM_CBANK
	.align		4
        /*005c*/ 	.byte	0x04, 0x0a
        /*005e*/ 	.short	(.L_690 - .L_689)
	.align		4
.L_689:
        /*0060*/ 	.word	index@(.nv.constant0._ZN5flash27flash_bwd_convert_dq_kernelI23Flash_bwd_kernel_traitsILi128ELi64ELi128ELi8ELi2ELi4ELi2ELb0ELb0EN7cutlass6half_tE19Flash_kernel_traitsILi128ELi64ELi128ELi8ES3_EEEEvNS_16Flash_bwd_paramsEi)
        /*0064*/ 	.short	0x0380
        /*0066*/ 	.short	0x0284


	//----- nvinfo : EIATTR_SW_WAR
	.align		4
.L_690:
        /*0068*/ 	.byte	0x04, 0x36
        /*006a*/ 	.short	(.L_692 - .L_691)
.L_691:
        /*006c*/ 	.word	0x00000008
.L_692:


//--------------------- .nv.info._ZN5flash44flash_bwd_dq_dk_dv_loop_seqk_parallel_kernelI23Flash_bwd_kernel_traitsILi128ELi64ELi128ELi8ELi2ELi4ELi2ELb0ELb0EN7cutlass6half_tE19Flash_kernel_traitsILi128ELi64ELi128ELi8ES3_EELb1ELb0ELb0ELb0ELb0ELb1ELb0EEEvNS_16Flash_bwd_paramsE --------------------------
	.section	.nv.info._ZN5flash44flash_bwd_dq_dk_dv_loop_seqk_parallel_kernelI23Flash_bwd_kernel_traitsILi128ELi64ELi128ELi8ELi2ELi4ELi2ELb0ELb0EN7cutlass6half_tE19Flash_kernel_traitsILi128ELi64ELi128ELi8ES3_EELb1ELb0ELb0ELb0ELb0ELb1ELb0EEEvNS_16Flash_bwd_paramsE,"",@"SHT_CUDA_INFO"
	.sectionflags	@""
	.align	4


	//----- nvinfo : EIATTR_CUDA_API_VERSION
	.align		4
        /*0000*/ 	.byte	0x04, 0x37
        /*0002*/ 	.short	(.L_694 - .L_693)
.L_693:
        /*0004*/ 	.word	0x00000082


	//----- nvinfo : EIATTR_KPARAM_INFO
	.align		4
.L_694:
        /*0008*/ 	.byte	0x04, 0x17
        /*000a*/ 	.short	(.L_696 - .L_695)
.L_695:
        /*000c*/ 	.word	0x00000000
        /*0010*/ 	.short	0x0000
        /*0012*/ 	.short	0x0000
        /*0014*/ 	.byte	0x00, 0xf0, 0x01, 0x0a


	//----- nvinfo : EIATTR_SPARSE_MMA_MASK
	.align		4
.L_696:
        /*0018*/ 	.byte	0x03, 0x50
        /*001a*/ 	.short	0x0000


	//----- nvinfo : EIATTR_MAXREG_COUNT
	.align		4
        /*001c*/ 	.byte	0x03, 0x1b
        /*001e*/ 	.short	0x00ff


	//----- nvinfo : EIATTR_NUM_BARRIERS
	.align		4
        /*0020*/ 	.byte	0x02, 0x4c
        /*0022*/ 	.byte	0x01
	.zero		1


	//----- nvinfo : EIATTR_MERCURY_ISA_VERSION
	.align		4
        /*0024*/ 	.byte	0x03, 0x5f
        /*0026*/ 	.short	0x0101


	//----- nvinfo : EIATTR_VRC_CTA_INIT_COUNT
	.align		4
        /*0028*/ 	.byte	0x02, 0x4a
	.zero		1
	.zero		1


	//----- nvinfo : EIATTR_EXIT_INSTR_OFFSETS
	.align		4
        /*002c*/ 	.byte	0x04, 0x1c
        /*002e*/ 	.short	(.L_698 - .L_697)


	//   ....[0]....
.L_697:
        /*0030*/ 	.word	0x00000080


	//   ....[1]....
        /*0034*/ 	.word	0x0000a3b0


	//----- nvinfo : EIATTR_CRS_STACK_SIZE
	.align		4
.L_698:
        /*0038*/ 	.byte	0x04, 0x1e
        /*003a*/ 	.short	(.L_700 - .L_699)
.L_699:
        /*003c*/ 	.word	0x00000000


	//----- nvinfo : EIATTR_CBANK_PARAM_SIZE
	.align		4
.L_700:
        /*0040*/ 	.byte	0x03, 0x19
        /*0042*/ 	.short	0x0280


	//----- nvinfo : EIATTR_PARAM_CBANK
	.align		4
        /*0044*/ 	.byte	0x04, 0x0a
        /*0046*/ 	.short	(.L_702 - .L_701)
	.align		4
.L_701:
        /*0048*/ 	.word	index@(.nv.constant0._ZN5flash44flash_bwd_dq_dk_dv_loop_seqk_parallel_kernelI23Flash_bwd_kernel_traitsILi128ELi64ELi128ELi8ELi2ELi4ELi2ELb0ELb0EN7cutlass6half_tE19Flash_kernel_traitsILi128ELi64ELi128ELi8ES3_EELb1ELb0ELb0ELb0ELb0ELb1ELb0EEEvNS_16Flash_bwd_paramsE)
        /*004c*/ 	.short	0x0380
        /*004e*/ 	.short	0x0280


	//----- nvinfo : EIATTR_SW_WAR
	.align		4
.L_702:
        /*0050*/ 	.byte	0x04, 0x36
        /*0052*/ 	.short	(.L_704 - .L_703)
.L_703:
        /*0054*/ 	.word	0x00000008
.L_704:


//--------------------- .nv.info._ZN5flash44flash_bwd_dq_dk_dv_loop_seqk_parallel_kernelI23Flash_bwd_kernel_traitsILi128ELi64ELi128ELi8ELi2ELi4ELi2ELb0ELb0EN7cutlass6half_tE19Flash_kernel_traitsILi128ELi64ELi128ELi8ES3_EELb0ELb0ELb0ELb0ELb0ELb1ELb1EEEvNS_16Flash_bwd_paramsE --------------------------
	.section	.nv.info._ZN5flash44flash_bwd_dq_dk_dv_loop_seqk_parallel_kernelI23Flash_bwd_kernel_traitsILi128ELi64ELi128ELi8ELi2ELi4ELi2ELb0ELb0EN7cutlass6half_tE19Flash_kernel_traitsILi128ELi64ELi128ELi8ES3_EELb0ELb0ELb0ELb0ELb0ELb1ELb1EEEvNS_16Flash_bwd_paramsE,"",@"SHT_CUDA_INFO"
	.sectionflags	@""
	.align	4


	//----- nvinfo : EIATTR_CUDA_API_VERSION
	.align		4
        /*0000*/ 	.byte	0x04, 0x37
        /*0002*/ 	.short	(.L_706 - .L_705)
.L_705:
        /*0004*/ 	.word	0x00000082


	//----- nvinfo : EIATTR_KPARAM_INFO
	.align		4
.L_706:
        /*0008*/ 	.byte	0x04, 0x17
        /*000a*/ 	.short	(.L_708 - .L_707)
.L_707:
        /*000c*/ 	.word	0x00000000
        /*0010*/ 	.short	0x0000
        /*0012*/ 	.short	0x0000
        /*0014*/ 	.byte	0x00, 0xf0, 0x01, 0x0a


	//----- nvinfo : EIATTR_SPARSE_MMA_MASK
	.align		4
.L_708:
        /*0018*/ 	.byte	0x03, 0x50
        /*001a*/ 	.short	0x0000


	//----- nvinfo : EIATTR_MAXREG_COUNT
	.align		4
        /*001c*/ 	.byte	0x03, 0x1b
        /*001e*/ 	.short	0x00ff


	//----- nvinfo : EIATTR_NUM_BARRIERS
	.align		4
        /*0020*/ 	.byte	0x02, 0x4c
        /*0022*/ 	.byte	0x01
	.zero		1


	//----- nvinfo : EIATTR_ANNOTATIONS
	.align		4
        /*0024*/ 	.byte	0x04, 0x55
        /*0026*/ 	.short	(.L_710 - .L_709)


	//   ....[0]....
.L_709:
        /*0028*/ 	.word	0x00000001
        /*002c*/ 	.byte	0xa0, 0x13, 0x00, 0x00, 0x01, 0x00, 0x00, 0x00, 0x20, 0x14, 0x00, 0x00, 0x01, 0x00, 0x00, 0x00
        /* <DEDUP_REMOVED lines=32> */
        /*023c*/ 	.byte	0x10, 0x81, 0x00, 0x00


	//----- nvinfo : EIATTR_MERCURY_ISA_VERSION
	.align		4
.L_710:
        /*0240*/ 	.byte	0x03, 0x5f
        /*0242*/ 	.short	0x0101


	//----- nvinfo : EIATTR_VRC_CTA_INIT_COUNT
	.align		4
        /*0244*/ 	.byte	0x02, 0x4a
	.zero		1
	.zero		1


	//----- nvinfo : EIATTR_EXIT_INSTR_OFFSETS
	.align		4
        /*0248*/ 	.byte	0x04, 0x1c
        /*024a*/ 	.short	(.L_712 - .L_711)


	//   ....[0]....
.L_711:
        /*024c*/ 	.word	0x00000090


	//   ....[1]....
        /*0250*/ 	.word	0x0000a0c0


	//----- nvinfo : EIATTR_CRS_STACK_SIZE
	.align		4
.L_712:
        /*0254*/ 	.byte	0x04, 0x1e
        /*0256*/ 	.short	(.L_714 - .L_713)
.L_713:
        /*0258*/ 	.word	0x00000000


	//----- nvinfo : EIATTR_CBANK_PARAM_SIZE
	.align		4
.L_714:
        /*025c*/ 	.byte	0x03, 0x19
        /*025e*/ 	.short	0x0280


	//----- nvinfo : EIATTR_PARAM_CBANK
	.align		4
        /*0260*/ 	.byte	0x04, 0x0a
        /*0262*/ 	.short	(.L_716 - .L_715)
	.align		4
.L_715:
        /*0264*/ 	.word	index@(.nv.constant0._ZN5flash44flash_bwd_dq_dk_dv_loop_seqk_parallel_kernelI23Flash_bwd_kernel_traitsILi128ELi64ELi128ELi8ELi2ELi4ELi2ELb0ELb0EN7cutlass6half_tE19Flash_kernel_traitsILi128ELi64ELi128ELi8ES3_EELb0ELb0ELb0ELb0ELb0ELb1ELb1EEEvNS_16Flash_bwd_paramsE)
        /*0268*/ 	.short	0x0380
        /*026a*/ 	.short	0x0280


	//----- nvinfo : EIATTR_SW_WAR
	.align		4
.L_716:
        /*026c*/ 	.byte	0x04, 0x36
        /*026e*/ 	.short	(.L_718 - .L_717)
.L_717:
        /*0270*/ 	.word	0x00000008
.L_718:


//--------------------- .nv.info._ZN5flash44flash_bwd_dq_dk_dv_loop_seqk_parallel_kernelI23Flash_bwd_kernel_traitsILi128ELi64ELi128ELi8ELi2ELi4ELi2ELb0ELb0EN7cutlass6half_tE19Flash_kernel_traitsILi128ELi64ELi128ELi8ES3_EELb1ELb0ELb0ELb0ELb0ELb0ELb0EEEvNS_16Flash_bwd_paramsE --------------------------
	.section	.nv.info._ZN5flash44flash_bwd_dq_dk_dv_loop_seqk_parallel_kernelI23Flash_bwd_kernel_traitsILi128ELi64ELi128ELi8ELi2ELi4ELi2ELb0ELb0EN7cutlass6half_tE19Flash_kernel_traitsILi128ELi64ELi128ELi8ES3_EELb1ELb0ELb0ELb0ELb0ELb0ELb0EEEvNS_16Flash_bwd_paramsE,"",@"SHT_CUDA_INFO"
	.sectionflags	@""
	.align	4


	//----- nvinfo : EIATTR_CUDA_API_VERSION
	.align		4
        /*0000*/ 	.byte	0x04, 0x37
        /*0002*/ 	.short	(.L_720 - .L_719)
.L_719:
        /*0004*/ 	.word	0x00000082


	//----- nvinfo : EIATTR_KPARAM_INFO
	.align		4
.L_720:
        /*0008*/ 	.byte	0x04, 0x17
        /*000a*/ 	.short	(.L_722 - .L_721)
.L_721:
        /*000c*/ 	.word	0x00000000
        /*0010*/ 	.short	0x0000
        /*0012*/ 	.short	0x0000
        /*0014*/ 	.byte	0x00, 0xf0, 0x01, 0x0a


	//----- nvinfo : EIATTR_SPARSE_MMA_MASK
	.align		4
.L_722:
        /*0018*/ 	.byte	0x03, 0x50
        /*001a*/ 	.short	0x0000


	//----- nvinfo : EIATTR_MAXREG_COUNT
	.align		4
        /*001c*/ 	.byte	0x03, 0x1b
        /*001e*/ 	.short	0x00ff


	//----- nvinfo : EIATTR_NUM_BARRIERS
	.align		4
        /*0020*/ 	.byte	0x02, 0x4c
        /*0022*/ 	.byte	0x01
	.zero		1


	//----- nvinfo : EIATTR_ANNOTATIONS
	.align		4
        /*0024*/ 	.byte	0x04, 0x55
        /*0026*/ 	.short	(.L_724 - .L_723)


	//   ....[0]....
.L_723:
        /*0028*/ 	.word	0x00000001
        /*002c*/ 	.byte	0xb0, 0x3b, 0x00, 0x00, 0x01, 0x00, 0x00, 0x00, 0x10, 0x3c, 0x00, 0x00, 0x01, 0x00, 0x00, 0x00
        /*003c*/ 	.byte	0xf0, 0x3d, 0x00, 0x00, 0x01, 0x00, 0x00, 0x00, 0xf0, 0x49, 0x00, 0x00, 0x01, 0x00, 0x00, 0x00
        /*004c*/ 	.byte	0x80, 0x54, 0x00, 0x00, 0x01, 0x00, 0x00, 0x00, 0x40, 0x5d, 0x00, 0x00


	//----- nvinfo : EIATTR_MERCURY_ISA_VERSION
	.align		4
.L_724:
        /*0058*/ 	.byte	0x03, 0x5f
        /*005a*/ 	.short	0x0101


	//----- nvinfo : EIATTR_VRC_CTA_INIT_COUNT
	.align		4
        /*005c*/ 	.byte	0x02, 0x4a
	.zero		1
	.zero		1


	//----- nvinfo : EIATTR_EXIT_INSTR_OFFSETS
	.align		4
        /*0060*/ 	.byte	0x04, 0x1c
        /*0062*/ 	.short	(.L_726 - .L_725)


	//   ....[0]....
.L_725:
        /*0064*/ 	.word	0x00000090


	//   ....[1]....
        /*0068*/ 	.word	0x0000b3a0


	//----- nvinfo : EIATTR_CRS_STACK_SIZE
	.align		4
.L_726:
        /*006c*/ 	.byte	0x04, 0x1e
        /*006e*/ 	.short	(.L_728 - .L_727)
.L_727:
        /*0070*/ 	.word	0x00000000


	//----- nvinfo : EIATTR_CBANK_PARAM_SIZE
	.align		4
.L_728:
        /*0074*/ 	.byte	0x03, 0x19
        /*0076*/ 	.short	0x0280


	//----- nvinfo : EIATTR_PARAM_CBANK
	.align		4
        /*0078*/ 	.byte	0x04, 0x0a
        /*007a*/ 	.short	(.L_730 - .L_729)
	.align		4
.L_729:
        /*007c*/ 	.word	index@(.nv.constant0._ZN5flash44flash_bwd_dq_dk_dv_loop_seqk_parallel_kernelI23Flash_bwd_kernel_traitsILi128ELi64ELi128ELi8ELi2ELi4ELi2ELb0ELb0EN7cutlass6half_tE19Flash_kernel_traitsILi128ELi64ELi128ELi8ES3_EELb1ELb0ELb0ELb0ELb0ELb0ELb0EEEvNS_16Flash_bwd_paramsE)
        /*0080*/ 	.short	0x0380
        /*0082*/ 	.short	0x0280


	//----- nvinfo : EIATTR_SW_WAR
	.align		4
.L_730:
        /*0084*/ 	.byte	0x04, 0x36
        /*0086*/ 	.short	(.L_732 - .L_731)
.L_731:
        /*0088*/ 	.word	0x00000008
.L_732:


//--------------------- .nv.info._ZN5flash44flash_bwd_dq_dk_dv_loop_seqk_parallel_kernelI23Flash_bwd_kernel_traitsILi128ELi64ELi128ELi8ELi2ELi4ELi2ELb0ELb0EN7cutlass6half_tE19Flash_kernel_traitsILi128ELi64ELi128ELi8ES3_EELb0ELb0ELb0ELb0ELb0ELb0ELb1EEEvNS_16Flash_bwd_paramsE --------------------------
	.section	.nv.info._ZN5flash44flash_bwd_dq_dk_dv_loop_seqk_parallel_kernelI23Flash_bwd_kernel_traitsILi128ELi64ELi128ELi8ELi2ELi4ELi2ELb0ELb0EN7cutlass6half_tE19Flash_kernel_traitsILi128ELi64ELi128ELi8ES3_EELb0ELb0ELb0ELb0ELb0ELb0ELb1EEEvNS_16Flash_bwd_paramsE,"",@"SHT_CUDA_INFO"
	.sectionflags	@""
	.align	4


	//----- nvinfo : EIATTR_CUDA_API_VERSION
	.align		4
        /*0000*/ 	.byte	0x04, 0x37
        /*0002*/ 	.short	(.L_734 - .L_733)
.L_733:
        /*0004*/ 	.word	0x00000082


	//----- nvinfo : EIATTR_KPARAM_INFO
	.align		4
.L_734:
        /*0008*/ 	.byte	0x04, 0x17
        /*000a*/ 	.short	(.L_736 - .L_735)
.L_735:
        /*000c*/ 	.word	0x00000000
        /*0010*/ 	.short	0x0000
        /*0012*/ 	.short	0x0000
        /*0014*/ 	.byte	0x00, 0xf0, 0x01, 0x0a


	//----- nvinfo : EIATTR_SPARSE_MMA_MASK
	.align		4
.L_736:
        /*0018*/ 	.byte	0x03, 0x50
        /*001a*/ 	.short	0x0000


	//----- nvinfo : EIATTR_MAXREG_COUNT
	.align		4
        /*001c*/ 	.byte	0x03, 0x1b
        /*001e*/ 	.short	0x00ff


	//----- nvinfo : EIATTR_NUM_BARRIERS
	.align		4
        /*0020*/ 	.byte	0x02, 0x4c
        /*0022*/ 	.byte	0x01
	.zero		1


	//----- nvinfo : EIATTR_ANNOTATIONS
	.align		4
        /*0024*/ 	.byte	0x04, 0x55
        /*0026*/ 	.short	(.L_738 - .L_737)


	//   ....[0]....
.L_737:
        /* <DEDUP_REMOVED lines=36> */


	//----- nvinfo : EIATTR_MERCURY_ISA_VERSION
	.align		4
.L_738:
        /*0250*/ 	.byte	0x03, 0x5f
        /*0252*/ 	.short	0x0101


	//----- nvinfo : EIATTR_VRC_CTA_INIT_COUNT
	.align		4
        /*0254*/ 	.byte	0x02, 0x4a
	.zero		1
	.zero		1


	//----- nvinfo : EIATTR_EXIT_INSTR_OFFSETS
	.align		4
        /*0258*/ 	.byte	0x04, 0x1c
        /*025a*/ 	.short	(.L_740 - .L_739)


	//   ....[0]....
.L_739:
        /*025c*/ 	.word	0x00000090


	//   ....[1]....
        /*0260*/ 	.word	0x0000b120


	//----- nvinfo : EIATTR_CRS_STACK_SIZE
	.align		4
.L_740:
        /*0264*/ 	.byte	0x04, 0x1e
        /*0266*/ 	.short	(.L_742 - .L_741)
.L_741:
        /*0268*/ 	.word	0x00000000


	//----- nvinfo : EIATTR_CBANK_PARAM_SIZE
	.align		4
.L_742:
        /*026c*/ 	.byte	0x03, 0x19
        /*026e*/ 	.short	0x0280


	//----- nvinfo : EIATTR_PARAM_CBANK
	.align		4
        /*0270*/ 	.byte	0x04, 0x0a
        /*0272*/ 	.short	(.L_744 - .L_743)
	.align		4
.L_743:
        /*0274*/ 	.word	index@(.nv.constant0._ZN5flash44flash_bwd_dq_dk_dv_loop_seqk_parallel_kernelI23Flash_bwd_kernel_traitsILi128ELi64ELi128ELi8ELi2ELi4ELi2ELb0ELb0EN7cutlass6half_tE19Flash_kernel_traitsILi128ELi64ELi128ELi8ES3_EELb0ELb0ELb0ELb0ELb0ELb0ELb1EEEvNS_16Flash_bwd_paramsE)
        /*0278*/ 	.short	0x0380
        /*027a*/ 	.short	0x0280


	//----- nvinfo : EIATTR_SW_WAR
	.align		4
.L_744:
        /*027c*/ 	.byte	0x04, 0x36
        /*027e*/ 	.short	(.L_746 - .L_745)
.L_745:
        /*0280*/ 	.word	0x00000008
.L_746:


//--------------------- .nv.info._ZN5flash44flash_bwd_dq_dk_dv_loop_seqk_parallel_kernelI23Flash_bwd_kernel_traitsILi128ELi64ELi128ELi8ELi2ELi4ELi2ELb0ELb0EN7cutlass6half_tE19Flash_kernel_traitsILi128ELi64ELi128ELi8ES3_EELb1ELb0ELb1ELb0ELb0ELb0ELb0EEEvNS_16Flash_bwd_paramsE --------------------------
	.section	.nv.info._ZN5flash44flash_bwd_dq_dk_dv_loop_seqk_parallel_kernelI23Flash_bwd_kernel_traitsILi128ELi64ELi128ELi8ELi2ELi4ELi2ELb0ELb0EN7cutlass6half_tE19Flash_kernel_traitsILi128ELi64ELi128ELi8ES3_EELb1ELb0ELb1ELb0ELb0ELb0ELb0EEEvNS_16Flash_bwd_paramsE,"",@"SHT_CUDA_INFO"
	.sectionflags	@""
	.align	4


	//----- nvinfo : EIATTR_CUDA_API_VERSION
	.align		4
        /*0000*/ 	.byte	0x04, 0x37
        /*0002*/ 	.short	(.L_748 - .L_747)
.L_747:
        /*0004*/ 	.word	0x00000082


	//----- nvinfo : EIATTR_KPARAM_INFO
	.align		4
.L_748:
        /*0008*/ 	.byte	0x04, 0x17
        /*000a*/ 	.short	(.L_750 - .L_749)
.L_749:
        /*000c*/ 	.word	0x00000000
        /*0010*/ 	.short	0x0000
        /*0012*/ 	.short	0x0000
        /*0014*/ 	.byte	0x00, 0xf0, 0x01, 0x0a


	//----- nvinfo : EIATTR_SPARSE_MMA_MASK
	.align		4
.L_750:
        /*0018*/ 	.byte	0x03, 0x50
        /*001a*/ 	.short	0x0000


	//----- nvinfo : EIATTR_MAXREG_COUNT
	.align		4
        /*001c*/ 	.byte	0x03, 0x1b
        /*001e*/ 	.short	0x00ff


	//----- nvinfo : EIATTR_NUM_BARRIERS
	.align		4
        /*0020*/ 	.byte	0x02, 0x4c
        /*0022*/ 	.byte	0x01
	.zero		1


	//----- nvinfo : EIATTR_ANNOTATIONS
	.align		4
        /*0024*/ 	.byte	0x04, 0x55
        /*0026*/ 	.short	(.L_752 - .L_751)


	//   ....[0]....
.L_751:
        /*0028*/ 	.word	0x00000001
        /*002c*/ 	.byte	0x40, 0x86, 0x00, 0x00, 0x01, 0x00, 0x00, 0x00, 0x50, 0x86, 0x00, 0x00, 0x01, 0x00, 0x00, 0x00
        /*003c*/ 	.byte	0x20, 0x91, 0x00, 0x00, 0x01, 0x00, 0x00, 0x00, 0x80, 0x91, 0x00, 0x00


	//----- nvinfo : EIATTR_MERCURY_ISA_VERSION
	.align		4
.L_752:
        /*0048*/ 	.byte	0x03, 0x5f
        /*004a*/ 	.short	0x0101


	//----- nvinfo : EIATTR_VRC_CTA_INIT_COUNT
	.align		4
        /*004c*/ 	.byte	0x02, 0x4a
	.zero		1
	.zero		1


	//----- nvinfo : EIATTR_EXIT_INSTR_OFFSETS
	.align		4
        /*0050*/ 	.byte	0x04, 0x1c
        /*0052*/ 	.short	(.L_754 - .L_753)


	//   ....[0]....
.L_753:
        /*0054*/ 	.word	0x00000090


	//   ....[1]....
        /*0058*/ 	.word	0x0000b7a0


	//----- nvinfo : EIATTR_CRS_STACK_SIZE
	.align		4
.L_754:
        /*005c*/ 	.byte	0x04, 0x1e
        /*005e*/ 	.short	(.L_756 - .L_755)
.L_755:
        /*0060*/ 	.word	0x00000000


	//----- nvinfo : EIATTR_CBANK_PARAM_SIZE
	.align		4
.L_756:
        /*0064*/ 	.byte	0x03, 0x19
        /*0066*/ 	.short	0x0280


	//----- nvinfo : EIATTR_PARAM_CBANK
	.align		4
        /*0068*/ 	.byte	0x04, 0x0a
        /*006a*/ 	.short	(.L_758 - .L_757)
	.align		4
.L_757:
        /*006c*/ 	.word	index@(.nv.constant0._ZN5flash44flash_bwd_dq_dk_dv_loop_seqk_parallel_kernelI23Flash_bwd_kernel_traitsILi128ELi64ELi128ELi8ELi2ELi4ELi2ELb0ELb0EN7cutlass6half_tE19Flash_kernel_traitsILi128ELi64ELi128ELi8ES3_EELb1ELb0ELb1ELb0ELb0ELb0ELb0EEEvNS_16Flash_bwd_paramsE)
        /*0070*/ 	.short	0x0380
        /*0072*/ 	.short	0x0280


	//----- nvinfo : EIATTR_SW_WAR
	.align		4
.L_758:
        /*0074*/ 	.byte	0x04, 0x36
        /*0076*/ 	.short	(.L_760 - .L_759)
.L_759:
        /*0078*/ 	.word	0x00000008
.L_760:


//--------------------- .nv.info._ZN5flash44flash_bwd_dq_dk_dv_loop_seqk_parallel_kernelI23Flash_bwd_kernel_traitsILi128ELi64ELi128ELi8ELi2ELi4ELi2ELb0ELb0EN7cutlass6half_tE19Flash_kernel_traitsILi128ELi64ELi128ELi8ES3_EELb0ELb0ELb1ELb0ELb0ELb0ELb1EEEvNS_16Flash_bwd_paramsE --------------------------
	.section	.nv.info._ZN5flash44flash_bwd_dq_dk_dv_loop_seqk_parallel_kernelI23Flash_bwd_kernel_traitsILi128ELi64ELi128ELi8ELi2ELi4ELi2ELb0ELb0EN7cutlass6half_tE19Flash_kernel_traitsILi128ELi64ELi128ELi8ES3_EELb0ELb0ELb1ELb0ELb0ELb0ELb1EEEvNS_16Flash_bwd_paramsE,"",@"SHT_CUDA_INFO"
	.sectionflags	@""
	.align	4


	//----- nvinfo : EIATTR_CUDA_API_VERSION
	.align		4
        /*0000*/ 	.byte	0x04, 0x37
        /*0002*/ 	.short	(.L_762 - .L_761)
.L_761:
        /*0004*/ 	.word	0x00000082


	//----- nvinfo : EIATTR_KPARAM_INFO
	.align		4
.L_762:
        /*0008*/ 	.byte	0x04, 0x17
        /*000a*/ 	.short	(.L_764 - .L_763)
.L_763:
        /*000c*/ 	.word	0x00000000
        /*0010*/ 	.short	0x0000
        /*0012*/ 	.short	0x0000
        /*0014*/ 	.byte	0x00, 0xf0, 0x01, 0x0a


	//----- nvinfo : EIATTR_SPARSE_MMA_MASK
	.align		4
.L_764:
        /*0018*/ 	.byte	0x03, 0x50
        /*001a*/ 	.short	0x0000


	//----- nvinfo : EIATTR_MAXREG_COUNT
	.align		4
        /*001c*/ 	.byte	0x03, 0x1b
        /*001e*/ 	.short	0x00ff


	//----- nvinfo : EIATTR_NUM_BARRIERS
	.align		4
        /*0020*/ 	.byte	0x02, 0x4c
        /*0022*/ 	.byte	0x01
	.zero		1


	//----- nvinfo : EIATTR_ANNOTATIONS
	.align		4
        /*0024*/ 	.byte	0x04, 0x55
        /*0026*/ 	.short	(.L_766 - .L_765)


	//   ....[0]....
.L_765:
        /* <DEDUP_REMOVED lines=33> */
        /*022c*/ 	.byte	0xf0, 0x94, 0x00, 0x00, 0x01, 0x00, 0x00, 0x00, 0x00, 0x95, 0x00, 0x00


	//----- nvinfo : EIATTR_MERCURY_ISA_VERSION
	.align		4
.L_766:
        /*0238*/ 	.byte	0x03, 0x5f
        /*023a*/ 	.short	0x0101


	//----- nvinfo : EIATTR_VRC_CTA_INIT_COUNT
	.align		4
        /*023c*/ 	.byte	0x02, 0x4a
	.zero		1
	.zero		1


	//----- nvinfo : EIATTR_EXIT_INSTR_OFFSETS
	.align		4
        /*0240*/ 	.byte	0x04, 0x1c
        /*0242*/ 	.short	(.L_768 - .L_767)


	//   ....[0]....
.L_767:
        /*0244*/ 	.word	0x00000090


	//   ....[1]....
        /*0248*/ 	.word	0x0000b4b0


	//----- nvinfo : EIATTR_CRS_STACK_SIZE
	.align		4
.L_768:
        /*024c*/ 	.byte	0x04, 0x1e
        /*024e*/ 	.short	(.L_770 - .L_769)
.L_769:
        /*0250*/ 	.word	0x00000000


	//----- nvinfo : EIATTR_CBANK_PARAM_SIZE
	.align		4
.L_770:
        /*0254*/ 	.byte	0x03, 0x19
        /*0256*/ 	.short	0x0280


	//----- nvinfo : EIATTR_PARAM_CBANK
	.align		4
        /*0258*/ 	.byte	0x04, 0x0a
        /*025a*/ 	.short	(.L_772 - .L_771)
	.align		4
.L_771:
        /*025c*/ 	.word	index@(.nv.constant0._ZN5flash44flash_bwd_dq_dk_dv_loop_seqk_parallel_kernelI23Flash_bwd_kernel_traitsILi128ELi64ELi128ELi8ELi2ELi4ELi2ELb0ELb0EN7cutlass6half_tE19Flash_kernel_traitsILi128ELi64ELi128ELi8ES3_EELb0ELb0ELb1ELb0ELb0ELb0ELb1EEEvNS_16Flash_bwd_paramsE)
        /*0260*/ 	.short	0x0380
        /*0262*/ 	.short	0x0280


	//----- nvinfo : EIATTR_SW_WAR
	.align		4
.L_772:
        /*0264*/ 	.byte	0x04, 0x36
        /*0266*/ 	.short	(.L_774 - .L_773)
.L_773:
        /*0268*/ 	.word	0x00000008
.L_774:


//--------------------- .nv.info._ZN5flash44flash_bwd_dq_dk_dv_loop_seqk_parallel_kernelI23Flash_bwd_kernel_traitsILi128ELi64ELi128ELi8ELi2ELi4ELi2ELb0ELb0EN7cutlass6half_tE19Flash_kernel_traitsILi128ELi64ELi128ELi8ES3_EELb1ELb0ELb0ELb0ELb1ELb1ELb0EEEvNS_16Flash_bwd_paramsE --------------------------
	.section	.nv.info._ZN5flash44flash_bwd_dq_dk_dv_loop_seqk_parallel_kernelI23Flash_bwd_kernel_traitsILi128ELi64ELi128ELi8ELi2ELi4ELi2ELb0ELb0EN7cutlass6half_tE19Flash_kernel_traitsILi128ELi64ELi128ELi8ES3_EELb1ELb0ELb0ELb0ELb1ELb1ELb0EEEvNS_16Flash_bwd_paramsE,"",@"SHT_CUDA_INFO"
	.sectionflags	@""
	.align	4


	//----- nvinfo : EIATTR_CUDA_API_VERSION
	.align		4
        /*0000*/ 	.byte	0x04, 0x37
        /*0002*/ 	.short	(.L_776 - .L_775)
.L_775:
        /*0004*/ 	.word	0x00000082


	//----- nvinfo : EIATTR_KPARAM_INFO
	.align		4
.L_776:
        /*0008*/ 	.byte	0x04, 0x17
        /*000a*/ 	.short	(.L_778 - .L_777)
.L_777:
        /*000c*/ 	.word	0x00000000
        /*0010*/ 	.short	0x0000
        /*0012*/ 	.short	0x0000
        /*0014*/ 	.byte	0x00, 0xf0, 0x01, 0x0a


	//----- nvinfo : EIATTR_SPARSE_MMA_MASK
	.align		4
.L_778:
        /*0018*/ 	.byte	0x03, 0x50
        /*001a*/ 	.short	0x0000


	//----- nvinfo : EIATTR_MAXREG_COUNT
	.align		4
        /*001c*/ 	.byte	0x03, 0x1b
        /*001e*/ 	.short	0x00ff


	//----- nvinfo : EIATTR_NUM_BARRIERS
	.align		4
        /*0020*/ 	.byte	0x02, 0x4c
        /*0022*/ 	.byte	0x01
	.zero		1


	//----- nvinfo : EIATTR_ANNOTATIONS
	.align		4
        /*0024*/ 	.byte	0x04, 0x55
        /*0026*/ 	.short	(.L_780 - .L_779)


	//   ....[0]....
.L_779:
        /*0028*/ 	.word	0x00000001
        /*002c*/ 	.byte	0x10, 0x1e, 0x00, 0x00, 0x01, 0x00, 0x00, 0x00, 0x70, 0x1e, 0x00, 0x00, 0x01, 0x00, 0x00, 0x00
        /*003c*/ 	.byte	0x90, 0x1e, 0x00, 0x00, 0x01, 0x00, 0x00, 0x00, 0xc0, 0x1e, 0x00, 0x00, 0x01, 0x00, 0x00, 0x00
        /*004c*/ 	.byte	0x00, 0x21, 0x00, 0x00, 0x01, 0x00, 0x00, 0x00, 0x40, 0x21, 0x00, 0x00, 0x01, 0x00, 0x00, 0x00
        /*005c*/ 	.byte	0x80, 0x21, 0x00, 0x00, 0x01, 0x00, 0x00, 0x00, 0x30, 0x59, 0x00, 0x00, 0x01, 0x00, 0x00, 0x00
        /*006c*/ 	.byte	0x40, 0x59, 0x00, 0x00, 0x01, 0x00, 0x00, 0x00, 0x50, 0x61, 0x00, 0x00


	//----- nvinfo : EIATTR_MERCURY_ISA_VERSION
	.align		4
.L_780:
        /*0078*/ 	.byte	0x03, 0x5f
        /*007a*/ 	.short	0x0101


	//----- nvinfo : EIATTR_VRC_CTA_INIT_COUNT
	.align		4
        /*007c*/ 	.byte	0x02, 0x4a
	.zero		1
	.zero		1


	//----- nvinfo : EIATTR_EXIT_INSTR_OFFSETS
	.align		4
        /*0080*/ 	.byte	0x04, 0x1c
        /*0082*/ 	.short	(.L_782 - .L_781)


	//   ....[0]....
.L_781:
        /*0084*/ 	.word	0x00000090


	//   ....[1]....
        /*0088*/ 	.word	0x00008040


	//----- nvinfo : EIATTR_CBANK_PARAM_SIZE
	.align		4
.L_782:
        /*008c*/ 	.byte	0x03, 0x19
        /*008e*/ 	.short	0x0280


	//----- nvinfo : EIATTR_PARAM_CBANK
	.align		4
        /*0090*/ 	.byte	0x04, 0x0a
        /*0092*/ 	.short	(.L_784 - .L_783)
	.align		4
.L_783:
        /*0094*/ 	.word	index@(.nv.constant0._ZN5flash44flash_bwd_dq_dk_dv_loop_seqk_parallel_kernelI23Flash_bwd_kernel_traitsILi128ELi64ELi128ELi8ELi2ELi4ELi2ELb0ELb0EN7cutlass6half_tE19Flash_kernel_traitsILi128ELi64ELi128ELi8ES3_EELb1ELb0ELb0ELb0ELb1ELb1ELb0EEEvNS_16Flash_bwd_paramsE)
        /*0098*/ 	.short	0x0380
        /*009a*/ 	.short	0x0280


	//----- nvinfo : EIATTR_SW_WAR
	.align		4
.L_784:
        /*009c*/ 	.byte	0x04, 0x36
        /*009e*/ 	.short	(.L_786 - .L_785)
.L_785:
        /*00a0*/ 	.word	0x00000008
.L_786:


//--------------------- .nv.info._ZN5flash44flash_bwd_dq_dk_dv_loop_seqk_parallel_kernelI23Flash_bwd_kernel_traitsILi128ELi64ELi128ELi8ELi2ELi4ELi2ELb0ELb0EN7cutlass6half_tE19Flash_kernel_traitsILi128ELi64ELi128ELi8ES3_EELb0ELb0ELb0ELb0ELb1ELb1ELb1EEEvNS_16Flash_bwd_paramsE --------------------------
	.section	.nv.info._ZN5flash44flash_bwd_dq_dk_dv_loop_seqk_parallel_kernelI23Flash_bwd_kernel_traitsILi128ELi64ELi128ELi8ELi2ELi4ELi2ELb0ELb0EN7cutlass6half_tE19Flash_kernel_traitsILi128ELi64ELi128ELi8ES3_EELb0ELb0ELb0ELb0ELb1ELb1ELb1EEEvNS_16Flash_bwd_paramsE,"",@"SHT_CUDA_INFO"
	.sectionflags	@""
	.align	4


	//----- nvinfo : EIATTR_CUDA_API_VERSION
	.align		4
        /*0000*/ 	.byte	0x04, 0x37
        /*0002*/ 	.short	(.L_788 - .L_787)
.L_787:
        /*0004*/ 	.word	0x00000082


	//----- nvinfo : EIATTR_KPARAM_INFO
	.align		4
.L_788:
        /*0008*/ 	.byte	0x04, 0x17
        /*000a*/ 	.short	(.L_790 - .L_789)
.L_789:
        /*000c*/ 	.word	0x00000000
        /*0010*/ 	.short	0x0000
        /*0012*/ 	.short	0x0000
        /*0014*/ 	.byte	0x00, 0xf0, 0x01, 0x0a


	//----- nvinfo : EIATTR_SPARSE_MMA_MASK
	.align		4
.L_790:
        /*0018*/ 	.byte	0x03, 0x50
        /*001a*/ 	.short	0x0000


	//----- nvinfo : EIATTR_MAXREG_COUNT
	.align		4
        /*001c*/ 	.byte	0x03, 0x1b
        /*001e*/ 	.short	0x00ff


	//----- nvinfo : EIATTR_NUM_BARRIERS
	.align		4
        /*0020*/ 	.byte	0x02, 0x4c
        /*0022*/ 	.byte	0x01
	.zero		1


	//----- nvinfo : EIATTR_ANNOTATIONS
	.align		4
        /*0024*/ 	.byte	0x04, 0x55
        /*0026*/ 	.short	(.L_792 - .L_791)


	//   ....[0]....
.L_791:
        /* <DEDUP_REMOVED lines=31> */


	//----- nvinfo : EIATTR_MERCURY_ISA_VERSION
	.align		4
.L_792:
        /*0200*/ 	.byte	0x03, 0x5f
        /*0202*/ 	.short	0x0101


	//----- nvinfo : EIATTR_VRC_CTA_INIT_COUNT
	.align		4
        /*0204*/ 	.byte	0x02, 0x4a
	.zero		1
	.zero		1


	//----- nvinfo : EIATTR_EXIT_INSTR_OFFSETS
	.align		4
        /*0208*/ 	.byte	0x04, 0x1c
        /*020a*/ 	.short	(.L_794 - .L_793)


	//   ....[0]....
.L_793:
        /*020c*/ 	.word	0x00000090


	//   ....[1]....
        /*0210*/ 	.word	0x00007a60


	//----- nvinfo : EIATTR_CBANK_PARAM_SIZE
	.align		4
.L_794:
        /*0214*/ 	.byte	0x03, 0x19
        /*0216*/ 	.short	0x0280


	//----- nvinfo : EIATTR_PARAM_CBANK
	.align		4
        /*0218*/ 	.byte	0x04, 0x0a
        /*021a*/ 	.short	(.L_796 - .L_795)
	.align		4
.L_795:
        /*021c*/ 	.word	index@(.nv.constant0._ZN5flash44flash_bwd_dq_dk_dv_loop_seqk_parallel_kernelI23Flash_bwd_kernel_traitsILi128ELi64ELi128ELi8ELi2ELi4ELi2ELb0ELb0EN7cutlass6half_tE19Flash_kernel_traitsILi128ELi64ELi128ELi8ES3_EELb0ELb0ELb0ELb0ELb1ELb1ELb1EEEvNS_16Flash_bwd_paramsE)
        /*0220*/ 	.short	0x0380
        /*0222*/ 	.short	0x0280


	//----- nvinfo : EIATTR_SW_WAR
	.align		4
.L_796:
        /*0224*/ 	.byte	0x04, 0x36
        /*0226*/ 	.short	(.L_798 - .L_797)
.L_797:
        /*0228*/ 	.word	0x00000008
.L_798:


//--------------------- .nv.info._ZN5flash44flash_bwd_dq_dk_dv_loop_seqk_parallel_kernelI23Flash_bwd_kernel_traitsILi128ELi64ELi128ELi8ELi2ELi4ELi2ELb0ELb0EN7cutlass6half_tE19Flash_kernel_traitsILi128ELi64ELi128ELi8ES3_EELb1ELb0ELb0ELb1ELb0ELb0ELb0EEEvNS_16Flash_bwd_paramsE --------------------------
	.section	.nv.info._ZN5flash44flash_bwd_dq_dk_dv_loop_seqk_parallel_kernelI23Flash_bwd_kernel_traitsILi128ELi64ELi128ELi8ELi2ELi4ELi2ELb0ELb0EN7cutlass6half_tE19Flash_kernel_traitsILi128ELi64ELi128ELi8ES3_EELb1ELb0ELb0ELb1ELb0ELb0ELb0EEEvNS_16Flash_bwd_paramsE,"",@"SHT_CUDA_INFO"
	.sectionflags	@""
	.align	4


	//----- nvinfo : EIATTR_CUDA_API_VERSION
	.align		4
        /*0000*/ 	.byte	0x04, 0x37
        /*0002*/ 	.short	(.L_800 - .L_799)
.L_799:
        /*0004*/ 	.word	0x00000082


	//----- nvinfo : EIATTR_KPARAM_INFO
	.align		4
.L_800:
        /*0008*/ 	.byte	0x04, 0x17
        /*000a*/ 	.short	(.L_802 - .L_801)
.L_801:
        /*000c*/ 	.word	0x00000000
        /*0010*/ 	.short	0x0000
        /*0012*/ 	.short	0x0000
        /*0014*/ 	.byte	0x00, 0xf0, 0x01, 0x0a


	//----- nvinfo : EIATTR_SPARSE_MMA_MASK
	.align		4
.L_802:
        /*0018*/ 	.byte	0x03, 0x50
        /*001a*/ 	.short	0x0000


	//----- nvinfo : EIATTR_MAXREG_COUNT
	.align		4
        /*001c*/ 	.byte	0x03, 0x1b
        /*001e*/ 	.short	0x00ff


	//----- nvinfo : EIATTR_NUM_BARRIERS
	.align		4
        /*0020*/ 	.byte	0x02, 0x4c
        /*0022*/ 	.byte	0x01
	.zero		1


	//----- nvinfo : EIATTR_ANNOTATIONS
	.align		4
        /*0024*/ 	.byte	0x04, 0x55
        /*0026*/ 	.short	(.L_804 - .L_803)


	//   ....[0]....
.L_803:
        /*0028*/ 	.word	0x00000001
        /*002c*/ 	.byte	0x30, 0x40, 0x00, 0x00, 0x01, 0x00, 0x00, 0x00, 0x70, 0x40, 0x00, 0x00, 0x01, 0x00, 0x00, 0x00
        /*003c*/ 	.byte	0x20, 0x43, 0x00, 0x00, 0x01, 0x00, 0x00, 0x00, 0xf0, 0x4b, 0x00, 0x00, 0x01, 0x00, 0x00, 0x00
        /*004c*/ 	.byte	0xd0, 0x4c, 0x00, 0x00, 0x01, 0x00, 0x00, 0x00, 0x60, 0x64, 0x00, 0x00


	//----- nvinfo : EIATTR_MERCURY_ISA_VERSION
	.align		4
.L_804:
        /*0058*/ 	.byte	0x03, 0x5f
        /*005a*/ 	.short	0x0101


	//----- nvinfo : EIATTR_VRC_CTA_INIT_COUNT
	.align		4
        /*005c*/ 	.byte	0x02, 0x4a
	.zero		1
	.zero		1


	//----- nvinfo : EIATTR_EXIT_INSTR_OFFSETS
	.align		4
        /*0060*/ 	.byte	0x04, 0x1c
        /*0062*/ 	.short	(.L_806 - .L_805)


	//   ....[0]....
.L_805:
        /*0064*/ 	.word	0x00000090


	//   ....[1]....
        /*0068*/ 	.word	0x0000baf0


	//----- nvinfo : EIATTR_CRS_STACK_SIZE
	.align		4
.L_806:
        /*006c*/ 	.byte	0x04, 0x1e
        /*006e*/ 	.short	(.L_808 - .L_807)
.L_807:
        /*0070*/ 	.word	0x00000000


	//----- nvinfo : EIATTR_CBANK_PARAM_SIZE
	.align		4
.L_808:
        /*0074*/ 	.byte	0x03, 0x19
        /*0076*/ 	.short	0x0280


	//----- nvinfo : EIATTR_PARAM_CBANK
	.align		4
        /*0078*/ 	.byte	0x04, 0x0a
        /*007a*/ 	.short	(.L_810 - .L_809)
	.align		4
.L_809:
        /*007c*/ 	.word	index@(.nv.constant0._ZN5flash44flash_bwd_dq_dk_dv_loop_seqk_parallel_kernelI23Flash_bwd_kernel_traitsILi128ELi64ELi128ELi8ELi2ELi4ELi2ELb0ELb0EN7cutlass6half_tE19Flash_kernel_traitsILi128ELi64ELi128ELi8ES3_EELb1ELb0ELb0ELb1ELb0ELb0ELb0EEEvNS_16Flash_bwd_paramsE)
        /*0080*/ 	.short	0x0380
        /*0082*/ 	.short	0x0280


	//----- nvinfo : EIATTR_SW_WAR
	.align		4
.L_810:
        /*0084*/ 	.byte	0x04, 0x36
        /*0086*/ 	.short	(.L_812 - .L_811)
.L_811:
        /*0088*/ 	.word	0x00000008
.L_812:


//--------------------- .nv.info._ZN5flash44flash_bwd_dq_dk_dv_loop_seqk_parallel_kernelI23Flash_bwd_kernel_traitsILi128ELi64ELi128ELi8ELi2ELi4ELi2ELb0ELb0EN7cutlass6half_tE19Flash_kernel_traitsILi128ELi64ELi128ELi8ES3_EELb0ELb0ELb0ELb1ELb0ELb0ELb1EEEvNS_16Flash_bwd_paramsE --------------------------
	.section	.nv.info._ZN5flash44flash_bwd_dq_dk_dv_loop_seqk_parallel_kernelI23Flash_bwd_kernel_traitsILi128ELi64ELi128ELi8ELi2ELi4ELi2ELb0ELb0EN7cutlass6half_tE19Flash_kernel_traitsILi128ELi64ELi128ELi8ES3_EELb0ELb0ELb0ELb1ELb0ELb0ELb1EEEvNS_16Flash_bwd_paramsE,"",@"SHT_CUDA_INFO"
	.sectionflags	@""
	.align	4


	//----- nvinfo : EIATTR_CUDA_API_VERSION
	.align		4
        /*0000*/ 	.byte	0x04, 0x37
        /*0002*/ 	.short	(.L_814 - .L_813)
.L_813:
        /*0004*/ 	.word	0x00000082


	//----- nvinfo : EIATTR_KPARAM_INFO
	.align		4
.L_814:
        /*0008*/ 	.byte	0x04, 0x17
        /*000a*/ 	.short	(.L_816 - .L_815)
.L_815:
        /*000c*/ 	.word	0x00000000
        /*0010*/ 	.short	0x0000
        /*0012*/ 	.short	0x0000
        /*0014*/ 	.byte	0x00, 0xf0, 0x01, 0x0a


	//----- nvinfo : EIATTR_SPARSE_MMA_MASK
	.align		4
.L_816:
        /*0018*/ 	.byte	0x03, 0x50
        /*001a*/ 	.short	0x0000


	//----- nvinfo : EIATTR_MAXREG_COUNT
	.align		4
        /*001c*/ 	.byte	0x03, 0x1b
        /*001e*/ 	.short	0x00ff


	//----- nvinfo : EIATTR_NUM_BARRIERS
	.align		4
        /*0020*/ 	.byte	0x02, 0x4c
        /*0022*/ 	.byte	0x01
	.zero		1


	//----- nvinfo : EIATTR_ANNOTATIONS
	.align		4
        /*0024*/ 	.byte	0x04, 0x55
        /*0026*/ 	.short	(.L_818 - .L_817)


	//   ....[0]....
.L_817:
        /* <DEDUP_REMOVED lines=37> */


	//----- nvinfo : EIATTR_MERCURY_ISA_VERSION
	.align		4
.L_818:
        /*0260*/ 	.byte	0x03, 0x5f
        /*0262*/ 	.short	0x0101


	//----- nvinfo : EIATTR_VRC_CTA_INIT_COUNT
	.align		4
        /*0264*/ 	.byte	0x02, 0x4a
	.zero		1
	.zero		1


	//----- nvinfo : EIATTR_EXIT_INSTR_OFFSETS
	.align		4
        /*0268*/ 	.byte	0x04, 0x1c
        /*026a*/ 	.short	(.L_820 - .L_819)


	//   ....[0]....
.L_819:
        /*026c*/ 	.word	0x00000090


	//   ....[1]....
        /*0270*/ 	.word	0x0000b6a0


	//----- nvinfo : EIATTR_CRS_STACK_SIZE
	.align		4
.L_820:
        /*0274*/ 	.byte	0x04, 0x1e
        /*0276*/ 	.short	(.L_822 - .L_821)
.L_821:
        /*0278*/ 	.word	0x00000000


	//----- nvinfo : EIATTR_CBANK_PARAM_SIZE
	.align		4
.L_822:
        /*027c*/ 	.byte	0x03, 0x19
        /*027e*/ 	.short	0x0280


	//----- nvinfo : EIATTR_PARAM_CBANK
	.align		4
        /*0280*/ 	.byte	0x04, 0x0a
        /*0282*/ 	.short	(.L_824 - .L_823)
	.align		4
.L_823:
        /*0284*/ 	.word	index@(.nv.constant0._ZN5flash44flash_bwd_dq_dk_dv_loop_seqk_parallel_kernelI23Flash_bwd_kernel_traitsILi128ELi64ELi128ELi8ELi2ELi4ELi2ELb0ELb0EN7cutlass6half_tE19Flash_kernel_traitsILi128ELi64ELi128ELi8ES3_EELb0ELb0ELb0ELb1ELb0ELb0ELb1EEEvNS_16Flash_bwd_paramsE)
        /*0288*/ 	.short	0x0380
        /*028a*/ 	.short	0x0280


	//----- nvinfo : EIATTR_SW_WAR
	.align		4
.L_824:
        /*028c*/ 	.byte	0x04, 0x36
        /*028e*/ 	.short	(.L_826 - .L_825)
.L_825:
        /*0290*/ 	.word	0x00000008
.L_826:


//--------------------- .nv.info._ZN5flash44flash_bwd_dq_dk_dv_loop_seqk_parallel_kernelI23Flash_bwd_kernel_traitsILi128ELi64ELi128ELi8ELi2ELi4ELi2ELb0ELb0EN7cutlass6half_tE19Flash_kernel_traitsILi128ELi64ELi128ELi8ES3_EELb1ELb0ELb1ELb0ELb0ELb1ELb0EEEvNS_16Flash_bwd_paramsE --------------------------
	.section	.nv.info._ZN5flash44flash_bwd_dq_dk_dv_loop_seqk_parallel_kernelI23Flash_bwd_kernel_traitsILi128ELi64ELi128ELi8ELi2ELi4ELi2ELb0ELb0EN7cutlass6half_tE19Flash_kernel_traitsILi128ELi64ELi128ELi8ES3_EELb1ELb0ELb1ELb0ELb0ELb1ELb0EEEvNS_16Flash_bwd_paramsE,"",@"SHT_CUDA_INFO"
	.sectionflags	@""
	.align	4


	//----- nvinfo : EIATTR_CUDA_API_VERSION
	.align		4
        /*0000*/ 	.byte	0x04, 0x37
        /*0002*/ 	.short	(.L_828 - .L_827)
.L_827:
        /*0004*/ 	.word	0x00000082


	//----- nvinfo : EIATTR_KPARAM_INFO
	.align		4
.L_828:
        /*0008*/ 	.byte	0x04, 0x17
        /*000a*/ 	.short	(.L_830 - .L_829)
.L_829:
        /*000c*/ 	.word	0x00000000
        /*0010*/ 	.short	0x0000
        /*0012*/ 	.short	0x0000
        /*0014*/ 	.byte	0x00, 0xf0, 0x01, 0x0a


	//----- nvinfo : EIATTR_SPARSE_MMA_MASK
	.align		4
.L_830:
        /*0018*/ 	.byte	0x03, 0x50
        /*001a*/ 	.short	0x0000


	//----- nvinfo : EIATTR_MAXREG_COUNT
	.align		4
        /*001c*/ 	.byte	0x03, 0x1b
        /*001e*/ 	.short	0x00ff


	//----- nvinfo : EIATTR_NUM_BARRIERS
	.align		4
        /*0020*/ 	.byte	0x02, 0x4c
        /*0022*/ 	.byte	0x01
	.zero		1


	//----- nvinfo : EIATTR_ANNOTATIONS
	.align		4
        /*0024*/ 	.byte	0x04, 0x55
        /*0026*/ 	.short	(.L_832 - .L_831)


	//   ....[0]....
.L_831:
        /*0028*/ 	.word	0x00000001
        /*002c*/ 	.byte	0x20, 0x35, 0x00, 0x00, 0x01, 0x00, 0x00, 0x00, 0x60, 0x35, 0x00, 0x00, 0x01, 0x00, 0x00, 0x00
        /*003c*/ 	.byte	0x70, 0x35, 0x00, 0x00, 0x01, 0x00, 0x00, 0x00, 0x80, 0x35, 0x00, 0x00, 0x01, 0x00, 0x00, 0x00
        /*004c*/ 	.byte	0x60, 0x48, 0x00, 0x00, 0x01, 0x00, 0x00, 0x00, 0xa0, 0x48, 0x00, 0x00, 0x01, 0x00, 0x00, 0x00
        /*005c*/ 	.byte	0xc0, 0x48, 0x00, 0x00, 0x01, 0x00, 0x00, 0x00, 0xd0, 0x48, 0x00, 0x00, 0x01, 0x00, 0x00, 0x00
        /*006c*/ 	.byte	0x30, 0x7d, 0x00, 0x00, 0x01, 0x00, 0x00, 0x00, 0xd0, 0x7e, 0x00, 0x00, 0x01, 0x00, 0x00, 0x00
        /*007c*/ 	.byte	0x70, 0x86, 0x00, 0x00, 0x01, 0x00, 0x00, 0x00, 0x50, 0x87, 0x00, 0x00


	//----- nvinfo : EIATTR_MERCURY_ISA_VERSION
	.align		4
.L_832:
        /*0088*/ 	.byte	0x03, 0x5f
        /*008a*/ 	.short	0x0101


	//----- nvinfo : EIATTR_VRC_CTA_INIT_COUNT
	.align		4
        /*008c*/ 	.byte	0x02, 0x4a
	.zero		1
	.zero		1


	//----- nvinfo : EIATTR_EXIT_INSTR_OFFSETS
	.align		4
        /*0090*/ 	.byte	0x04, 0x1c
        /*0092*/ 	.short	(.L_834 - .L_833)


	//   ....[0]....
.L_833:
        /*0094*/ 	.word	0x00000090


	//   ....[1]....
        /*0098*/ 	.word	0x0000a9b0


	//----- nvinfo : EIATTR_CRS_STACK_SIZE
	.align		4
.L_834:
        /*009c*/ 	.byte	0x04, 0x1e
        /*009e*/ 	.short	(.L_836 - .L_835)
.L_835:
        /*00a0*/ 	.word	0x00000000


	//----- nvinfo : EIATTR_CBANK_PARAM_SIZE
	.align		4
.L_836:
        /*00a4*/ 	.byte	0x03, 0x19
        /*00a6*/ 	.short	0x0280


	//----- nvinfo : EIATTR_PARAM_CBANK
	.align		4
        /*00a8*/ 	.byte	0x04, 0x0a
        /*00aa*/ 	.short	(.L_838 - .L_837)
	.align		4
.L_837:
        /*00ac*/ 	.word	index@(.nv.constant0._ZN5flash44flash_bwd_dq_dk_dv_loop_seqk_parallel_kernelI23Flash_bwd_kernel_traitsILi128ELi64ELi128ELi8ELi2ELi4ELi2ELb0ELb0EN7cutlass6half_tE19Flash_kernel_traitsILi128ELi64ELi128ELi8ES3_EELb1ELb0ELb1ELb0ELb0ELb1ELb0EEEvNS_16Flash_bwd_paramsE)
        /*00b0*/ 	.short	0x0380
        /*00b2*/ 	.short	0x0280


	//----- nvinfo : EIATTR_SW_WAR
	.align		4
.L_838:
        /*00b4*/ 	.byte	0x04, 0x36
        /*00b6*/ 	.short	(.L_840 - .L_839)
.L_839:
        /*00b8*/ 	.word	0x00000008
.L_840:


//--------------------- .nv.info._ZN5flash44flash_bwd_dq_dk_dv_loop_seqk_parallel_kernelI23Flash_bwd_kernel_traitsILi128ELi64ELi128ELi8ELi2ELi4ELi2ELb0ELb0EN7cutlass6half_tE19Flash_kernel_traitsILi128ELi64ELi128ELi8ES3_EELb0ELb0ELb1ELb0ELb0ELb1ELb1EEEvNS_16Flash_bwd_paramsE --------------------------
	.section	.nv.info._ZN5flash44flash_bwd_dq_dk_dv_loop_seqk_parallel_kernelI23Flash_bwd_kernel_traitsILi128ELi64ELi128ELi8ELi2ELi4ELi2ELb0ELb0EN7cutlass6half_tE19Flash_kernel_traitsILi128ELi64ELi128ELi8ES3_EELb0ELb0ELb1ELb0ELb0ELb1ELb1EEEvNS_16Flash_bwd_paramsE,"",@"SHT_CUDA_INFO"
	.sectionflags	@""
	.align	4


	//----- nvinfo : EIATTR_CUDA_API_VERSION
	.align		4
        /*0000*/ 	.byte	0x04, 0x37
        /*0002*/ 	.short	(.L_842 - .L_841)
.L_841:
        /*0004*/ 	.word	0x00000082


	//----- nvinfo : EIATTR_KPARAM_INFO
	.align		4
.L_842:
        /*0008*/ 	.byte	0x04, 0x17
        /*000a*/ 	.short	(.L_844 - .L_843)
.L_843:
        /*000c*/ 	.word	0x00000000
        /*0010*/ 	.short	0x0000
        /*0012*/ 	.short	0x0000
        /*0014*/ 	.byte	0x00, 0xf0, 0x01, 0x0a


	//----- nvinfo : EIATTR_SPARSE_MMA_MASK
	.align		4
.L_844:
        /*0018*/ 	.byte	0x03, 0x50
        /*001a*/ 	.short	0x0000


	//----- nvinfo : EIATTR_MAXREG_COUNT
	.align		4
        /*001c*/ 	.byte	0x03, 0x1b
        /*001e*/ 	.short	0x00ff


	//----- nvinfo : EIATTR_NUM_BARRIERS
	.align		4
        /*0020*/ 	.byte	0x02, 0x4c
        /*0022*/ 	.byte	0x01
	.zero		1


	//----- nvinfo : EIATTR_ANNOTATIONS
	.align		4
        /*0024*/ 	.byte	0x04, 0x55
        /*0026*/ 	.short	(.L_846 - .L_845)


	//   ....[0]....
.L_845:
        /* <DEDUP_REMOVED lines=29> */


	//----- nvinfo : EIATTR_MERCURY_ISA_VERSION
	.align		4
.L_846:
        /*01e8*/ 	.byte	0x03, 0x5f
        /*01ea*/ 	.short	0x0101


	//----- nvinfo : EIATTR_VRC_CTA_INIT_COUNT
	.align		4
        /*01ec*/ 	.byte	0x02, 0x4a
	.zero		1
	.zero		1


	//----- nvinfo : EIATTR_EXIT_INSTR_OFFSETS
	.align		4
        /*01f0*/ 	.byte	0x04, 0x1c
        /*01f2*/ 	.short	(.L_848 - .L_847)


	//   ....[0]....
.L_847:
        /*01f4*/ 	.word	0x00000090


	//   ....[1]....
        /*01f8*/ 	.word	0x0000a380


	//----- nvinfo : EIATTR_CRS_STACK_SIZE
	.align		4
.L_848:
        /*01fc*/ 	.byte	0x04, 0x1e
        /*01fe*/ 	.short	(.L_850 - .L_849)
.L_849:
        /*0200*/ 	.word	0x00000000


	//----- nvinfo : EIATTR_CBANK_PARAM_SIZE
	.align		4
.L_850:
        /*0204*/ 	.byte	0x03, 0x19
        /*0206*/ 	.short	0x0280


	//----- nvinfo : EIATTR_PARAM_CBANK
	.align		4
        /*0208*/ 	.byte	0x04, 0x0a
        /*020a*/ 	.short	(.L_852 - .L_851)
	.align		4
.L_851:
        /*020c*/ 	.word	index@(.nv.constant0._ZN5flash44flash_bwd_dq_dk_dv_loop_seqk_parallel_kernelI23Flash_bwd_kernel_traitsILi128ELi64ELi128ELi8ELi2ELi4ELi2ELb0ELb0EN7cutlass6half_tE19Flash_kernel_traitsILi128ELi64ELi128ELi8ES3_EELb0ELb0ELb1ELb0ELb0ELb1ELb1EEEvNS_16Flash_bwd_paramsE)
        /*0210*/ 	.short	0x0380
        /*0212*/ 	.short	0x0280


	//----- nvinfo : EIATTR_SW_WAR
	.align		4
.L_852:
        /*0214*/ 	.byte	0x04, 0x36
        /*0216*/ 	.short	(.L_854 - .L_853)
.L_853:
        /*0218*/ 	.word	0x00000008
.L_854:


//--------------------- .nv.info._ZN5flash44flash_bwd_dq_dk_dv_loop_seqk_parallel_kernelI23Flash_bwd_kernel_traitsILi128ELi64ELi128ELi8ELi2ELi4ELi2ELb0ELb0EN7cutlass6half_tE19Flash_kernel_traitsILi128ELi64ELi128ELi8ES3_EELb1ELb0ELb1ELb1ELb0ELb0ELb0EEEvNS_16Flash_bwd_paramsE --------------------------
	.section	.nv.info._ZN5flash44flash_bwd_dq_dk_dv_loop_seqk_parallel_kernelI23Flash_bwd_kernel_traitsILi128ELi64ELi128ELi8ELi2ELi4ELi2ELb0ELb0EN7cutlass6half_tE19Flash_kernel_traitsILi128ELi64ELi128ELi8ES3_EELb1ELb0ELb1ELb1ELb0ELb0ELb0EEEvNS_16Flash_bwd_paramsE,"",@"SHT_CUDA_INFO"
	.sectionflags	@""
	.align	4


	//----- nvinfo : EIATTR_CUDA_API_VERSION
	.align		4
        /*0000*/ 	.byte	0x04, 0x37
        /*0002*/ 	.short	(.L_856 - .L_855)
.L_855:
        /*0004*/ 	.word	0x00000082


	//----- nvinfo : EIATTR_KPARAM_INFO
	.align		4
.L_856:
        /*0008*/ 	.byte	0x04, 0x17
        /*000a*/ 	.short	(.L_858 - .L_857)
.L_857:
        /*000c*/ 	.word	0x00000000
        /*0010*/ 	.short	0x0000
        /*0012*/ 	.short	0x0000
        /*0014*/ 	.byte	0x00, 0xf0, 0x01, 0x0a


	//----- nvinfo : EIATTR_SPARSE_MMA_MASK
	.align		4
.L_858:
        /*0018*/ 	.byte	0x03, 0x50
        /*001a*/ 	.short	0x0000


	//----- nvinfo : EIATTR_MAXREG_COUNT
	.align		4
        /*001c*/ 	.byte	0x03, 0x1b
        /*001e*/ 	.short	0x00ff


	//----- nvinfo : EIATTR_NUM_BARRIERS
	.align		4
        /*0020*/ 	.byte	0x02, 0x4c
        /*0022*/ 	.byte	0x01
	.zero		1


	//----- nvinfo : EIATTR_ANNOTATIONS
	.align		4
        /*0024*/ 	.byte	0x04, 0x55
        /*0026*/ 	.short	(.L_860 - .L_859)


	//   ....[0]....
.L_859:
        /*0028*/ 	.word	0x00000001
        /*002c*/ 	.byte	0x00, 0x8e, 0x00, 0x00, 0x01, 0x00, 0x00, 0x00, 0x80, 0x9a, 0x00, 0x00


	//----- nvinfo : EIATTR_MERCURY_ISA_VERSION
	.align		4
.L_860:
        /*0038*/ 	.byte	0x03, 0x5f
        /*003a*/ 	.short	0x0101


	//----- nvinfo : EIATTR_VRC_CTA_INIT_COUNT
	.align		4
        /*003c*/ 	.byte	0x02, 0x4a
	.zero		1
	.zero		1


	//----- nvinfo : EIATTR_EXIT_INSTR_OFFSETS
	.align		4
        /*0040*/ 	.byte	0x04, 0x1c
        /*0042*/ 	.short	(.L_862 - .L_861)


	//   ....[0]....
.L_861:
        /*0044*/ 	.word	0x00000090


	//   ....[1]....
        /*0048*/ 	.word	0x0000bf90


	//----- nvinfo : EIATTR_CRS_STACK_SIZE
	.align		4
.L_862:
        /*004c*/ 	.byte	0x04, 0x1e
        /*004e*/ 	.short	(.L_864 - .L_863)
.L_863:
        /*0050*/ 	.word	0x00000000


	//----- nvinfo : EIATTR_CBANK_PARAM_SIZE
	.align		4
.L_864:
        /*0054*/ 	.byte	0x03, 0x19
        /*0056*/ 	.short	0x0280


	//----- nvinfo : EIATTR_PARAM_CBANK
	.align		4
        /*0058*/ 	.byte	0x04, 0x0a
        /*005a*/ 	.short	(.L_866 - .L_865)
	.align		4
.L_865:
        /*005c*/ 	.word	index@(.nv.constant0._ZN5flash44flash_bwd_dq_dk_dv_loop_seqk_parallel_kernelI23Flash_bwd_kernel_traitsILi128ELi64ELi128ELi8ELi2ELi4ELi2ELb0ELb0EN7cutlass6half_tE19Flash_kernel_traitsILi128ELi64ELi128ELi8ES3_EELb1ELb0ELb1ELb1ELb0ELb0ELb0EEEvNS_16Flash_bwd_paramsE)
        /*0060*/ 	.short	0x0380
        /*0062*/ 	.short	0x0280


	//----- nvinfo : EIATTR_SW_WAR
	.align		4
.L_866:
        /*0064*/ 	.byte	0x04, 0x36
        /*0066*/ 	.short	(.L_868 - .L_867)
.L_867:
        /*0068*/ 	.word	0x00000008
.L_868:


//--------------------- .nv.info._ZN5flash44flash_bwd_dq_dk_dv_loop_seqk_parallel_kernelI23Flash_bwd_kernel_traitsILi128ELi64ELi128ELi8ELi2ELi4ELi2ELb0ELb0EN7cutlass6half_tE19Flash_kernel_traitsILi128ELi64ELi128ELi8ES3_EELb0ELb0ELb1ELb1ELb0ELb0ELb1EEEvNS_16Flash_bwd_paramsE --------------------------
	.section	.nv.info._ZN5flash44flash_bwd_dq_dk_dv_loop_seqk_parallel_kernelI23Flash_bwd_kernel_traitsILi128ELi64ELi128ELi8ELi2ELi4ELi2ELb0ELb0EN7cutlass6half_tE19Flash_kernel_traitsILi128ELi64ELi128ELi8ES3_EELb0ELb0ELb1ELb1ELb0ELb0ELb1EEEvNS_16Flash_bwd_paramsE,"",@"SHT_CUDA_INFO"
	.sectionflags	@""
	.align	4


	//----- nvinfo : EIATTR_CUDA_API_VERSION
	.align		4
        /*0000*/ 	.byte	0x04, 0x37
        /*0002*/ 	.short	(.L_870 - .L_869)
.L_869:
        /*0004*/ 	.word	0x00000082


	//----- nvinfo : EIATTR_KPARAM_INFO
	.align		4
.L_870:
        /*0008*/ 	.byte	0x04, 0x17
        /*000a*/ 	.short	(.L_872 - .L_871)
.L_871:
        /*000c*/ 	.word	0x00000000
        /*0010*/ 	.short	0x0000
        /*0012*/ 	.short	0x0000
        /*0014*/ 	.byte	0x00, 0xf0, 0x01, 0x0a


	//----- nvinfo : EIATTR_SPARSE_MMA_MASK
	.align		4
.L_872:
        /*0018*/ 	.byte	0x03, 0x50
        /*001a*/ 	.short	0x0000


	//----- nvinfo : EIATTR_MAXREG_COUNT
	.align		4
        /*001c*/ 	.byte	0x03, 0x1b
        /*001e*/ 	.short	0x00ff


	//----- nvinfo : EIATTR_NUM_BARRIERS
	.align		4
        /*0020*/ 	.byte	0x02, 0x4c
        /*0022*/ 	.byte	0x01
	.zero		1


	//----- nvinfo : EIATTR_ANNOTATIONS
	.align		4
        /*0024*/ 	.byte	0x04, 0x55
        /*0026*/ 	.short	(.L_874 - .L_873)


	//   ....[0]....
.L_873:
        /* <DEDUP_REMOVED lines=31> */


	//----- nvinfo : EIATTR_MERCURY_ISA_VERSION
	.align		4
.L_874:
        /*0208*/ 	.byte	0x03, 0x5f
        /*020a*/ 	.short	0x0101


	//----- nvinfo : EIATTR_VRC_CTA_INIT_COUNT
	.align		4
        /*020c*/ 	.byte	0x02, 0x4a
	.zero		1
	.zero		1


	//----- nvinfo : EIATTR_EXIT_INSTR_OFFSETS
	.align		4
        /*0210*/ 	.byte	0x04, 0x1c
        /*0212*/ 	.short	(.L_876 - .L_875)


	//   ....[0]....
.L_875:
        /*0214*/ 	.word	0x00000090


	//   ....[1]....
        /*0218*/ 	.word	0x0000b9e0


	//----- nvinfo : EIATTR_CRS_STACK_SIZE
	.align		4
.L_876:
        /*021c*/ 	.byte	0x04, 0x1e
        /*021e*/ 	.short	(.L_878 - .L_877)
.L_877:
        /*0220*/ 	.word	0x00000000


	//----- nvinfo : EIATTR_CBANK_PARAM_SIZE
	.align		4
.L_878:
        /*0224*/ 	.byte	0x03, 0x19
        /*0226*/ 	.short	0x0280


	//----- nvinfo : EIATTR_PARAM_CBANK
	.align		4
        /*0228*/ 	.byte	0x04, 0x0a
        /*022a*/ 	.short	(.L_880 - .L_879)
	.align		4
.L_879:
        /*022c*/ 	.word	index@(.nv.constant0._ZN5flash44flash_bwd_dq_dk_dv_loop_seqk_parallel_kernelI23Flash_bwd_kernel_traitsILi128ELi64ELi128ELi8ELi2ELi4ELi2ELb0ELb0EN7cutlass6half_tE19Flash_kernel_traitsILi128ELi64ELi128ELi8ES3_EELb0ELb0ELb1ELb1ELb0ELb0ELb1EEEvNS_16Flash_bwd_paramsE)
        /*0230*/ 	.short	0x0380
        /*0232*/ 	.short	0x0280


	//----- nvinfo : EIATTR_SW_WAR
	.align		4
.L_880:
        /*0234*/ 	.byte	0x04, 0x36
        /*0236*/ 	.short	(.L_882 - .L_881)
.L_881:
        /*0238*/ 	.word	0x00000008
.L_882:


//--------------------- .nv.info._ZN5flash25flash_bwd_dot_do_o_kernelILb0E23Flash_bwd_kernel_traitsILi128ELi64ELi128ELi8ELi2ELi4ELi2ELb0ELb0EN7cutlass6half_tE19Flash_kernel_traitsILi128ELi64ELi128ELi8ES3_EEEEvNS_16Flash_bwd_paramsE --------------------------
	.section	.nv.info._ZN5flash25flash_bwd_dot_do_o_kernelILb0E23Flash_bwd_kernel_traitsILi128ELi64ELi128ELi8ELi2ELi4ELi2ELb0ELb0EN7cutlass6half_tE19Flash_kernel_traitsILi128ELi64ELi128ELi8ES3_EEEEvNS_16Flash_bwd_paramsE,"",@"SHT_CUDA_INFO"
	.sectionflags	@""
	.align	4


	//----- nvinfo : EIATTR_CUDA_API_VERSION
	.align		4
        /*0000*/ 	.byte	0x04, 0x37
        /*0002*/ 	.short	(.L_884 - .L_883)
.L_883:
        /*0004*/ 	.word	0x00000082


	//----- nvinfo : EIATTR_KPARAM_INFO
	.align		4
.L_884:
        /*0008*/ 	.byte	0x04, 0x17
        /*000a*/ 	.short	(.L_886 - .L_885)
.L_885:
        /*000c*/ 	.word	0x00000000
        /*0010*/ 	.short	0x0000
        /*0012*/ 	.short	0x0000
        /*0014*/ 	.byte	0x00, 0xf0, 0x01, 0x0a


	//----- nvinfo : EIATTR_SPARSE_MMA_MASK
	.align		4
.L_886:
        /*0018*/ 	.byte	0x03, 0x50
        /*001a*/ 	.short	0x0000


	//----- nvinfo : EIATTR_MAXREG_COUNT
	.align		4
        /*001c*/ 	.byte	0x03, 0x1b
        /*001e*/ 	.short	0x00ff


	//----- nvinfo : EIATTR_MERCURY_ISA_VERSION
	.align		4
        /*0020*/ 	.byte	0x03, 0x5f
        /*0022*/ 	.short	0x0101


	//----- nvinfo : EIATTR_COOP_GROUP_MASK_REGIDS
	.align		4
        /*0024*/ 	.byte	0x04, 0x29
        /*0026*/ 	.short	(.L_888 - .L_887)


	//   ....[0]....
.L_887:
        /*0028*/ 	.word	0xffffffff


	//   ....[1]....
        /*002c*/ 	.word	0xffffffff


	//   ....[2]....
        /*0030*/ 	.word	0xffffffff


	//   ....[3]....
        /*0034*/ 	.word	0xffffffff


	//   ....[4]....
        /*0038*/ 	.word	0xffffffff


	//   ....[5]....
        /*003c*/ 	.word	0xffffffff


	//----- nvinfo : EIATTR_COOP_GROUP_INSTR_OFFSETS
	.align		4
.L_888:
        /*0040*/ 	.byte	0x04, 0x28
        /*0042*/ 	.short	(.L_890 - .L_889)


	//   ....[0]....
.L_889:
        /*0044*/ 	.word	0x00001070


	//   ....[1]....
        /*0048*/ 	.word	0x00001090


	//   ....[2]....
        /*004c*/ 	.word	0x000010b0


	//   ....[3]....
        /*0050*/ 	.word	0x000010d0


	//   ....[4]....
        /*0054*/ 	.word	0x00001110


	//   ....[5]....
        /*0058*/ 	.word	0x00001140


	//----- nvinfo : EIATTR_VRC_CTA_INIT_COUNT
	.align		4
.L_890:
        /*005c*/ 	.byte	0x02, 0x4a
	.zero		1
	.zero		1


	//----- nvinfo : EIATTR_EXIT_INSTR_OFFSETS
	.align		4
        /*0060*/ 	.byte	0x04, 0x1c
        /*0062*/ 	.short	(.L_892 - .L_891)


	//   ....[0]....
.L_891:
        /*0064*/ 	.word	0x00000120


	//   ....[1]....
        /*0068*/ 	.word	0x000011a0


	//   ....[2]....
        /*006c*/ 	.word	0x000011c0


	//----- nvinfo : EIATTR_CRS_STACK_SIZE
	.align		4
.L_892:
        /*0070*/ 	.byte	0x04, 0x1e
        /*0072*/ 	.short	(.L_894 - .L_893)
.L_893:
        /*0074*/ 	.word	0x00000000


	//----- nvinfo : EIATTR_CBANK_PARAM_SIZE
	.align		4
.L_894:
        /*0078*/ 	.byte	0x03, 0x19
        /*007a*/ 	.short	0x0280


	//----- nvinfo : EIATTR_PARAM_CBANK
	.align		4
        /*007c*/ 	.byte	0x04, 0x0a
        /*007e*/ 	.short	(.L_896 - .L_895)
	.align		4
.L_895:
        /*0080*/ 	.word	index@(.nv.constant0._ZN5flash25flash_bwd_dot_do_o_kernelILb0E23Flash_bwd_kernel_traitsILi128ELi64ELi128ELi8ELi2ELi4ELi2ELb0ELb0EN7cutlass6half_tE19Flash_kernel_traitsILi128ELi64ELi128ELi8ES3_EEEEvNS_16Flash_bwd_paramsE)
        /*0084*/ 	.short	0x0380
        /*0086*/ 	.short	0x0280


	//----- nvinfo : EIATTR_SW_WAR
	.align		4
.L_896:
        /*0088*/ 	.byte	0x04, 0x36
        /*008a*/ 	.short	(.L_898 - .L_897)
.L_897:
        /*008c*/ 	.word	0x00000008
.L_898:


//--------------------- .nv.info._ZN5flash25flash_bwd_dot_do_o_kernelILb1E23Flash_bwd_kernel_traitsILi128ELi64ELi128ELi8ELi2ELi4ELi2ELb0ELb0EN7cutlass6half_tE19Flash_kernel_traitsILi128ELi64ELi128ELi8ES3_EEEEvNS_16Flash_bwd_paramsE --------------------------
	.section	.nv.info._ZN5flash25flash_bwd_dot_do_o_kernelILb1E23Flash_bwd_kernel_traitsILi128ELi64ELi128ELi8ELi2ELi4ELi2ELb0ELb0EN7cutlass6half_tE19Flash_kernel_traitsILi128ELi64ELi128ELi8ES3_EEEEvNS_16Flash_bwd_paramsE,"",@"SHT_CUDA_INFO"
	.sectionflags	@""
	.align	4


	//----- nvinfo : EIATTR_CUDA_API_VERSION
	.align		4
        /*0000*/ 	.byte	0x04, 0x37
        /*0002*/ 	.short	(.L_900 - .L_899)
.L_899:
        /*0004*/ 	.word	0x00000082


	//----- nvinfo : EIATTR_KPARAM_INFO
	.align		4
.L_900:
        /*0008*/ 	.byte	0x04, 0x17
        /*000a*/ 	.short	(.L_902 - .L_901)
.L_901:
        /*000c*/ 	.word	0x00000000
        /*0010*/ 	.short	0x0000
        /*0012*/ 	.short	0x0000
        /*0014*/ 	.byte	0x00, 0xf0, 0x01, 0x0a


	//----- nvinfo : EIATTR_SPARSE_MMA_MASK
	.align		4
.L_902:
        /*0018*/ 	.byte	0x03, 0x50
        /*001a*/ 	.short	0x0000


	//----- nvinfo : EIATTR_MAXREG_COUNT
	.align		4
        /*001c*/ 	.byte	0x03, 0x1b
        /*001e*/ 	.short	0x00ff


	//----- nvinfo : EIATTR_MERCURY_ISA_VERSION
	.align		4
        /*0020*/ 	.byte	0x03, 0x5f
        /*0022*/ 	.short	0x0101


	//----- nvinfo : EIATTR_COOP_GROUP_MASK_REGIDS
	.align		4
        /*0024*/ 	.byte	0x04, 0x29
        /*0026*/ 	.short	(.L_904 - .L_903)


	//   ....[0]....
.L_903:
        /*0028*/ 	.word	0xffffffff


	//   ....[1]....
        /*002c*/ 	.word	0xffffffff


	//   ....[2]....
        /*0030*/ 	.word	0xffffffff


	//   ....[3]....
        /*0034*/ 	.word	0xffffffff


	//   ....[4]....
        /*0038*/ 	.word	0xffffffff


	//   ....[5]....
        /*003c*/ 	.word	0xffffffff


	//----- nvinfo : EIATTR_COOP_GROUP_INSTR_OFFSETS
	.align		4
.L_904:
        /*0040*/ 	.byte	0x04, 0x28
        /*0042*/ 	.short	(.L_906 - .L_905)


	//   ....[0]....
.L_905:
        /*0044*/ 	.word	0x00001330


	//   ....[1]....
        /*0048*/ 	.word	0x00001350


	//   ....[2]....
        /*004c*/ 	.word	0x000013a0


	//   ....[3]....
        /*0050*/ 	.word	0x000013b0


	//   ....[4]....
        /*0054*/ 	.word	0x000013e0


	//   ....[5]....
        /*0058*/ 	.word	0x00001400


	//----- nvinfo : EIATTR_VRC_CTA_INIT_COUNT
	.align		4
.L_906:
        /*005c*/ 	.byte	0x02, 0x4a
	.zero		1
	.zero		1


	//----- nvinfo : EIATTR_EXIT_INSTR_OFFSETS
	.align		4
        /*0060*/ 	.byte	0x04, 0x1c
        /*0062*/ 	.short	(.L_908 - .L_907)


	//   ....[0]....
.L_907:
        /*0064*/ 	.word	0x00000120


	//   ....[1]....
        /*0068*/ 	.word	0x00001570


	//----- nvinfo : EIATTR_CRS_STACK_SIZE
	.align		4
.L_908:
        /*006c*/ 	.byte	0x04, 0x1e
        /*006e*/ 	.short	(.L_910 - .L_909)
.L_909:
        /*0070*/ 	.word	0x00000000


	//----- nvinfo : EIATTR_CBANK_PARAM_SIZE
	.align		4
.L_910:
        /*0074*/ 	.byte	0x03, 0x19
        /*0076*/ 	.short	0x0280


	//----- nvinfo : EIATTR_PARAM_CBANK
	.align		4
        /*0078*/ 	.byte	0x04, 0x0a
        /*007a*/ 	.short	(.L_912 - .L_911)
	.align		4
.L_911:
        /*007c*/ 	.word	index@(.nv.constant0._ZN5flash25flash_bwd_dot_do_o_kernelILb1E23Flash_bwd_kernel_traitsILi128ELi64ELi128ELi8ELi2ELi4ELi2ELb0ELb0EN7cutlass6half_tE19Flash_kernel_traitsILi128ELi64ELi128ELi8ES3_EEEEvNS_16Flash_bwd_paramsE)
        /*0080*/ 	.short	0x0380
        /*0082*/ 	.short	0x0280


	//----- nvinfo : EIATTR_SW_WAR
	.align		4
.L_912:
        /*0084*/ 	.byte	0x04, 0x36
        /*0086*/ 	.short	(.L_914 - .L_913)
.L_913:
        /*0088*/ 	.word	0x00000008
.L_914:


//--------------------- .nv.callgraph             --------------------------
	.section	.nv.callgraph,"",@"SHT_CUDA_CALLGRAPH"
	.align	4
	.sectionentsize	8
	.align		4
        /*0000*/ 	.word	0x00000000
	.align		4
        /*0004*/ 	.word	0xffffffff
	.align		4
        /*0008*/ 	.word	0x00000000
	.align		4
        /*000c*/ 	.word	0xfffffffe
	.align		4
        /*0010*/ 	.word	0x00000000
	.align		4
        /*0014*/ 	.word	0xfffffffd
	.align		4
        /*0018*/ 	.word	0x00000000
	.align		4
        /*001c*/ 	.word	0xfffffffc


//--------------------- .nv.constant4             --------------------------
	.section	.nv.constant4,"a",@progbits
	.align	8
	.align		8
.nv.constant4:
        /*0000*/ 	.dword	_ZN66_INTERNAL_b1c42276_30_flash_bwd_hdim128_fp16_sm80_cu_a6473388_34324cuda3std3__45__cpo5beginE
	.align		8
        /*0008*/ 	.dword	_ZN66_INTERNAL_b1c42276_30_flash_bwd_hdim128_fp16_sm80_cu_a6473388_34324cuda3std3__45__cpo3endE
	.align		8
        /*0010*/ 	.dword	_ZN66_INTERNAL_b1c42276_30_flash_bwd_hdim128_fp16_sm80_cu_a6473388_34324cuda3std3__45__cpo6cbeginE
	.align		8
        /*0018*/ 	.dword	_ZN66_INTERNAL_b1c42276_30_flash_bwd_hdim128_fp16_sm80_cu_a6473388_34324cuda3std3__45__cpo4cendE
	.align		8
        /*0020*/ 	.dword	_ZN66_INTERNAL_b1c42276_30_flash_bwd_hdim128_fp16_sm80_cu_a6473388_34324cuda3std3__468_GLOBAL__N__b1c42276_30_flash_bwd_hdim128_fp16_sm80_cu_a6473388_34326ignoreE
	.align		8
        /*0028*/ 	.dword	_ZN66_INTERNAL_b1c42276_30_flash_bwd_hdim128_fp16_sm80_cu_a6473388_34324cuda3std3__419piecewise_constructE
	.align		8
        /*0030*/ 	.dword	_ZN66_INTERNAL_b1c42276_30_flash_bwd_hdim128_fp16_sm80_cu_a6473388_34324cuda3std3__48in_placeE
	.align		8
        /*0038*/ 	.dword	_ZN66_INTERNAL_b1c42276_30_flash_bwd_hdim128_fp16_sm80_cu_a6473388_34324cuda3std6ranges3__45__cpo4swapE
	.align		8
        /*0040*/ 	.dword	_ZN66_INTERNAL_b1c42276_30_flash_bwd_hdim128_fp16_sm80_cu_a6473388_34324cuda3std6ranges3__45__cpo9iter_moveE
	.align		8
        /*0048*/ 	.dword	_ZN66_INTERNAL_b1c42276_30_flash_bwd_hdim128_fp16_sm80_cu_a6473388_34324cute7productE
	.align		8
        /*0050*/ 	.dword	_ZN66_INTERNAL_b1c42276_30_flash_bwd_hdim128_fp16_sm80_cu_a6473388_34324cute1_E


//--------------------- .text._ZN5flash44flash_bwd_dq_dk_dv_loop_seqk_parallel_kernelI23Flash_bwd_kernel_traitsILi128ELi64ELi64ELi8ELi4ELi2ELi2ELb1ELb0EN7cutlass6half_tE19Flash_kernel_traitsILi128ELi64ELi64ELi8ES3_EELb0ELb0ELb0ELb0ELb0ELb1ELb0EEEvNS_16Flash_bwd_paramsE --------------------------
	.section	.text._ZN5flash44flash_bwd_dq_dk_dv_loop_seqk_parallel_kernelI23Flash_bwd_kernel_traitsILi128ELi64ELi64ELi8ELi4ELi2ELi2ELb1ELb0EN7cutlass6half_tE19Flash_kernel_traitsILi128ELi64ELi64ELi8ES3_EELb0ELb0ELb0ELb0ELb0ELb1ELb0EEEvNS_16Flash_bwd_paramsE,"ax",@progbits
	.align	128
        .global         _ZN5flash44flash_bwd_dq_dk_dv_loop_seqk_parallel_kernelI23Flash_bwd_kernel_traitsILi128ELi64ELi64ELi8ELi4ELi2ELi2ELb1ELb0EN7cutlass6half_tE19Flash_kernel_traitsILi128ELi64ELi64ELi8ES3_EELb0ELb0ELb0ELb0ELb0ELb1ELb0EEEvNS_16Flash_bwd_paramsE
        .type           _ZN5flash44flash_bwd_dq_dk_dv_loop_seqk_parallel_kernelI23Flash_bwd_kernel_traitsILi128ELi64ELi64ELi8ELi4ELi2ELi2ELb1ELb0EN7cutlass6half_tE19Flash_kernel_traitsILi128ELi64ELi64ELi8ES3_EELb0ELb0ELb0ELb0ELb0ELb1ELb0EEEvNS_16Flash_bwd_paramsE,@function
        .size           _ZN5flash44flash_bwd_dq_dk_dv_loop_seqk_parallel_kernelI23Flash_bwd_kernel_traitsILi128ELi64ELi64ELi8ELi4ELi2ELi2ELb1ELb0EN7cutlass6half_tE19Flash_kernel_traitsILi128ELi64ELi64ELi8ES3_EELb0ELb0ELb0ELb0ELb0ELb1ELb0EEEvNS_16Flash_bwd_paramsE,(.L_x_2411 - _ZN5flash44flash_bwd_dq_dk_dv_loop_seqk_parallel_kernelI23Flash_bwd_kernel_traitsILi128ELi64ELi64ELi8ELi4ELi2ELi2ELb1ELb0EN7cutlass6half_tE19Flash_kernel_traitsILi128ELi64ELi64ELi8ES3_EELb0ELb0ELb0ELb0ELb0ELb1ELb0EEEvNS_16Flash_bwd_paramsE)
        .other          _ZN5flash44flash_bwd_dq_dk_dv_loop_seqk_parallel_kernelI23Flash_bwd_kernel_traitsILi128ELi64ELi64ELi8ELi4ELi2ELi2ELb1ELb0EN7cutlass6half_tE19Flash_kernel_traitsILi128ELi64ELi64ELi8ES3_EELb0ELb0ELb0ELb0ELb0ELb1ELb0EEEvNS_16Flash_bwd_paramsE,@"STO_CUDA_ENTRY STV_DEFAULT"
_ZN5flash44flash_bwd_dq_dk_dv_loop_seqk_parallel_kernelI23Flash_bwd_kernel_traitsILi128ELi64ELi64ELi8ELi4ELi2ELi2ELb1ELb0EN7cutlass6half_tE19Flash_kernel_traitsILi128ELi64ELi64ELi8ES3_EELb0ELb0ELb0ELb0ELb0ELb1ELb0EEEvNS_16Flash_bwd_paramsE:
.text._ZN5flash44flash_bwd_dq_dk_dv_loop_seqk_parallel_kernelI23Flash_bwd_kernel_traitsILi128ELi64ELi64ELi8ELi4ELi2ELi2ELb1ELb0EN7cutlass6half_tE19Flash_kernel_traitsILi128ELi64ELi64ELi8ES3_EELb0ELb0ELb0ELb0ELb0ELb1ELb0EEEvNS_16Flash_bwd_paramsE:
[----:B------:R-:W-:Y:S08]  /*0000*/  LDC R1, c[0x0][0x37c] ;  /* 0x0000df00ff017b82 */ /* 0x000ff00000000800 */
[----:B------:R-:W1:Y:S08]  /*0010*/  LDC R3, c[0x0][0x438] ;  /* 0x00010e00ff037b82 */ /* 0x000e700000000800 */
[----:B------:R-:W2:Y:S01]  /*0020*/  S2UR UR15, SR_CTAID.X ;  /* 0x00000000000f79c3 */ /* 0x000ea20000002500 */
[----:B-1----:R-:W-:-:S05]  /*0030*/  VIADD R3, R3, 0x3f ;  /* 0x0000003f03037836 */ /* 0x002fca0000000000 */
[----:B------:R-:W-:-:S04]  /*0040*/  SHF.R.S32.HI R0, RZ, 0x1f, R3 ;  /* 0x0000001fff007819 */ /* 0x000fc80000011403 */
[----:B------:R-:W-:-:S04]  /*0050*/  LEA.HI R0, R0, R3, RZ, 0x6 ;  /* 0x0000000300007211 */ /* 0x000fc800078f30ff */
[----:B------:R-:W-:-:S04]  /*0060*/  SHF.R.S32.HI R0, RZ, 0x6, R0 ;  /* 0x00000006ff007819 */ /* 0x000fc80000011400 */
[----:B--2---:R-:W-:-:S13]  /*0070*/  ISETP.LE.AND P0, PT, R0, UR15, PT ;  /* 0x0000000f00007c0c */ /* 0x004fda000bf03270 */
[----:B------:R-:W-:Y:S05]  /*0080*/  @P0 EXIT ;  /* 0x000000000000094d */ /* 0x000fea0003800000 */
[----:B------:R-:W1:Y:S01]  /*0090*/  S2R R207, SR_TID.X ;  /* 0x0000000000cf7919 */ /* 0x000e620000002100 */
[----:B------:R-:W2:Y:S01]  /*00a0*/  S2UR UR6, SR_CgaCtaId ;  /* 0x00000000000679c3 */ /* 0x000ea20000008800 */
[----:B------:R-:W3:Y:S01]  /*00b0*/  LDCU UR4, c[0x0][0x438] ;  /* 0x00008700ff0477ac */ /* 0x000ee20008000800 */
[----:B------:R-:W-:Y:S01]  /*00c0*/  IMAD.MOV.U32 R198, RZ, RZ, 0x40 ;  /* 0x00000040ffc67424 */ /* 0x000fe200078e00ff */
[----:B------:R-:W4:Y:S01]  /*00d0*/  S2R R205, SR_CTAID.Y ;  /* 0x0000000000cd7919 */ /* 0x000f220000002600 */
[----:B------:R-:W-:Y:S01]  /*00e0*/  IMAD.MOV.U32 R200, RZ, RZ, 0x20 ;  /* 0x00000020ffc87424 */ /* 0x000fe200078e00ff */
[----:B------:R-:W-:Y:S01]  /*00f0*/  UMOV UR5, 0x400 ;  /* 0x0000040000057882 */ /* 0x000fe20000000000 */
[----:B------:R-:W1:Y:S01]  /*0100*/  LDCU.64 UR16, c[0x0][0x358] ;  /* 0x00006b00ff1077ac */ /* 0x000e620008000a00 */
[----:B------:R-:W3:Y:S01]  /*0110*/  S2R R204, SR_CTAID.Z ;  /* 0x0000000000cc7919 */ /* 0x000ee20000002700 */
[----:B------:R-:W3:Y:S01]  /*0120*/  S2UR UR14, SR_CTAID.X ;  /* 0x00000000000e79c3 */ /* 0x000ee20000002500 */
[----:B------:R-:W1:Y:S01]  /*0130*/  LDCU.64 UR8, c[0x0][0x470] ;  /* 0x00008e00ff0877ac */ /* 0x000e620008000a00 */
[----:B------:R-:W-:Y:S01]  /*0140*/  UMOV UR20, URZ ;  /* 0x000000ff00147c82 */ /* 0x000fe20008000000 */
[----:B------:R-:W-:Y:S01]  /*0150*/  UMOV UR21, URZ ;  /* 0x000000ff00157c82 */ /* 0x000fe20008000000 */
[----:B--2---:R-:W-:-:S04]  /*0160*/  ULEA UR6, UR6, UR5, 0x18 ;  /* 0x0000000506067291 */ /* 0x004fc8000f8ec0ff */
[----:B------:R-:W-:Y:S01]  /*0170*/  UIADD3 UR5, UPT, UPT, UR6, 0x12000, URZ ;  /* 0x0001200006057890 */ /* 0x000fe2000fffe0ff */
[C---:B-1----:R-:W-:Y:S01]  /*0180*/  IMAD.SHL.U32 R4, R207.reuse, 0x2, RZ ;  /* 0x00000002cf047824 */ /* 0x042fe200078e00ff */
[--C-:B------:R-:W-:Y:S01]  /*0190*/  SHF.R.U32.HI R7, RZ, 0x2, R207.reuse ;  /* 0x00000002ff077819 */ /* 0x100fe200000116cf */
[C---:B------:R-:W-:Y:S01]  /*01a0*/  IMAD.SHL.U32 R2, R207.reuse, 0x20, RZ ;  /* 0x00000020cf027824 */ /* 0x040fe200078e00ff */
[----:B------:R-:W-:Y:S01]  /*01b0*/  SHF.R.U32.HI R5, RZ, 0x1, R207 ;  /* 0x00000001ff057819 */ /* 0x000fe200000116cf */
[C---:B------:R-:W-:Y:S01]  /*01c0*/  IMAD.SHL.U32 R8, R207.reuse, 0x10, RZ ;  /* 0x00000010cf087824 */ /* 0x040fe200078e00ff */
[----:B------:R-:W-:Y:S01]  /*01d0*/  LOP3.LUT R0, R4, 0x38, RZ, 0xc0, !PT ;  /* 0x0000003804007812 */ /* 0x000fe200078ec0ff */
[----:B------:R-:W-:Y:S01]  /*01e0*/  IMAD.SHL.U32 R208, R207, 0x8, RZ ;  /* 0x00000008cfd07824 */ /* 0x000fe200078e00ff */
[----:B------:R-:W-:Y:S02]  /*01f0*/  LOP3.LUT R3, R2, 0xc00, RZ, 0xc0, !PT ;  /* 0x00000c0002037812 */ /* 0x000fe400078ec0ff */
[----:B------:R-:W-:-:S02]  /*0200*/  LOP3.LUT R9, R0, 0x20, R7, 0x78, !PT ;  /* 0x0000002000097812 */ /* 0x000fc400078e7807 */
[----:B------:R-:W-:Y:S02]  /*0210*/  LOP3.LUT R206, R5, 0x30, RZ, 0xc0, !PT ;  /* 0x0000003005ce7812 */ /* 0x000fe400078ec0ff */
[----:B------:R-:W-:Y:S02]  /*0220*/  LOP3.LUT R3, R3, 0x6, R4, 0xf8, !PT ;  /* 0x0000000603037812 */ /* 0x000fe400078ef804 */
[--C-:B------:R-:W-:Y:S02]  /*0230*/  LOP3.LUT R212, R9, 0x1c0, R8.reuse, 0xf8, !PT ;  /* 0x000001c009d47812 */ /* 0x100fe400078ef808 */
[----:B------:R-:W-:Y:S02]  /*0240*/  LOP3.LUT R206, R206, 0x7, R7, 0xf8, !PT ;  /* 0x00000007cece7812 */ /* 0x000fe400078ef807 */
[----:B------:R-:W-:Y:S02]  /*0250*/  LOP3.LUT R7, R2, 0x200, RZ, 0xc0, !PT ;  /* 0x0000020002077812 */ /* 0x000fe400078ec0ff */
[----:B------:R-:W-:Y:S01]  /*0260*/  LOP3.LUT R212, R3, R212, RZ, 0xfc, !PT ;  /* 0x000000d403d47212 */ /* 0x000fe200078efcff */
[----:B------:R-:W-:Y:S01]  /*0270*/  IMAD.SHL.U32 R3, R207, 0x40, RZ ;  /* 0x00000040cf037824 */ /* 0x000fe200078e00ff */
[----:B------:R-:W-:-:S02]  /*0280*/  LOP3.LUT R6, R7, 0x3800, R8, 0xf8, !PT ;  /* 0x0000380007067812 */ /* 0x000fc400078ef808 */
[----:B------:R-:W-:Y:S02]  /*0290*/  SHF.R.U32.HI R209, RZ, 0x3, R207 ;  /* 0x00000003ffd17819 */ /* 0x000fe400000116cf */
[----:B------:R-:W-:Y:S02]  /*02a0*/  LOP3.LUT R8, R8, 0x1c0, RZ, 0xc0, !PT ;  /* 0x000001c008087812 */ /* 0x000fe400078ec0ff */
[----:B------:R-:W-:Y:S01]  /*02b0*/  LOP3.LUT R9, R2, 0x400, RZ, 0xc0, !PT ;  /* 0x0000040002097812 */ /* 0x000fe200078ec0ff */
[----:B------:R-:W-:Y:S01]  /*02c0*/  VIADD R210, R209, 0x20 ;  /* 0x00000020d1d27836 */ /* 0x000fe20000000000 */
[----:B------:R-:W-:Y:S02]  /*02d0*/  LOP3.LUT R7, R3, 0x1c0, RZ, 0xc0, !PT ;  /* 0x000001c003077812 */ /* 0x000fe400078ec0ff */
[----:B------:R-:W-:Y:S02]  /*02e0*/  LOP3.LUT R211, R8, 0x18, R209, 0xf8, !PT ;  /* 0x0000001808d37812 */ /* 0x000fe400078ef8d1 */
[----:B------:R-:W-:-:S02]  /*02f0*/  LOP3.LUT R0, R5, 0x10, RZ, 0xc0, !PT ;  /* 0x0000001005007812 */ /* 0x000fc400078ec0ff */
[----:B------:R-:W-:Y:S02]  /*0300*/  LOP3.LUT R193, R3, 0x200, RZ, 0xc0, !PT ;  /* 0x0000020003c17812 */ /* 0x000fe400078ec0ff */
[----:B------:R-:W-:Y:S01]  /*0310*/  LOP3.LUT R8, R9, 0x6, R4, 0xf8, !PT ;  /* 0x0000000609087812 */ /* 0x000fe200078ef804 */
[----:B---3--:R-:W-:Y:S01]  /*0320*/  IMAD.U32 R9, RZ, RZ, UR4 ;  /* 0x00000004ff097e24 */ /* 0x008fe2000f8e00ff */
[----:B------:R-:W-:Y:S01]  /*0330*/  LOP3.LUT R10, R7, 0x38, R208, 0xf8, !PT ;  /* 0x00000038070a7812 */ /* 0x000fe200078ef8d0 */
[----:B------:R-:W-:Y:S01]  /*0340*/  UIADD3 UR4, UPT, UPT, UR6, 0x10000, URZ ;  /* 0x0001000006047890 */ /* 0x000fe2000fffe0ff */
[----:B------:R-:W-:Y:S02]  /*0350*/  LOP3.LUT R211, R211, 0x38, R4, 0x78, !PT ;  /* 0x00000038d3d37812 */ /* 0x000fe400078e7804 */
[----:B------:R-:W-:Y:S02]  /*0360*/  LOP3.LUT R4, R4, 0x20, RZ, 0xc0, !PT ;  /* 0x0000002004047812 */ /* 0x000fe400078ec0ff */
[----:B------:R-:W-:-:S02]  /*0370*/  LOP3.LUT R195, R0, 0x8, R207, 0xf8, !PT ;  /* 0x0000000800c37812 */ /* 0x000fc400078ef8cf */
[C-C-:B------:R-:W-:Y:S02]  /*0380*/  LOP3.LUT R203, R193.reuse, 0xc00, R2.reuse, 0xf8, !PT ;  /* 0x00000c00c1cb7812 */ /* 0x140fe400078ef802 */
[C---:B------:R-:W-:Y:S02]  /*0390*/  LOP3.LUT R0, R10.reuse, 0x8, R5, 0x78, !PT ;  /* 0x000000080a007812 */ /* 0x040fe400078e7805 */
[----:B------:R-:W-:Y:S02]  /*03a0*/  LOP3.LUT R201, R10, 0x8, R207, 0x78, !PT ;  /* 0x000000080ac97812 */ /* 0x000fe400078e78cf */
[----:B------:R-:W-:Y:S02]  /*03b0*/  LOP3.LUT R193, R193, 0x400, R2, 0xf8, !PT ;  /* 0x00000400c1c17812 */ /* 0x000fe400078ef802 */
[----:B------:R-:W-:Y:S02]  /*03c0*/  LOP3.LUT R4, R4, 0x18, R209, 0xf8, !PT ;  /* 0x0000001804047812 */ /* 0x000fe400078ef8d1 */
[----:B------:R-:W-:-:S02]  /*03d0*/  R2P PR, R207, 0xe ;  /* 0x0000000ecf007804 */ /* 0x000fc40000000000 */
[----:B------:R-:W-:Y:S02]  /*03e0*/  LOP3.LUT R195, R195, R10, RZ, 0x3c, !PT ;  /* 0x0000000ac3c37212 */ /* 0x000fe400078e3cff */
[----:B------:R-:W-:Y:S02]  /*03f0*/  LOP3.LUT R201, R6, R201, RZ, 0xfc, !PT ;  /* 0x000000c906c97212 */ /* 0x000fe400078efcff */
[-C--:B------:R-:W-:Y:S02]  /*0400*/  LOP3.LUT R203, R203, R0.reuse, RZ, 0xfc, !PT ;  /* 0x00000000cbcb7212 */ /* 0x080fe400078efcff */
[----:B------:R-:W-:Y:S02]  /*0410*/  LOP3.LUT R193, R193, R0, RZ, 0xfc, !PT ;  /* 0x00000000c1c17212 */ /* 0x000fe400078efcff */
[----:B------:R-:W-:Y:S02]  /*0420*/  LOP3.LUT R5, R4, 0x1c0, R3, 0xf8, !PT ;  /* 0x000001c004057812 */ /* 0x000fe400078ef803 */
[----:B------:R-:W-:-:S02]  /*0430*/  LOP3.LUT R0, R208, 0x1f8, RZ, 0xc0, !PT ;  /* 0x000001f8d0007812 */ /* 0x000fc400078ec0ff */
[----:B------:R-:W-:Y:S02]  /*0440*/  LOP3.LUT R195, R195, 0x200, R2, 0xf8, !PT ;  /* 0x00000200c3c37812 */ /* 0x000fe400078ef802 */
[----:B------:R-:W-:Y:S02]  /*0450*/  SEL R198, R198, 0xffffffc0, !P2 ;  /* 0xffffffc0c6c67807 */ /* 0x000fe40005000000 */
[----:B------:R-:W-:Y:S02]  /*0460*/  LEA R203, R203, UR6, 0x1 ;  /* 0x00000006cbcb7c11 */ /* 0x000fe4000f8e08ff */
[----:B------:R-:W-:Y:S02]  /*0470*/  LEA R201, R201, UR4, 0x1 ;  /* 0x00000004c9c97c11 */ /* 0x000fe4000f8e08ff */
[----:B------:R-:W-:Y:S01]  /*0480*/  LEA R193, R193, UR4, 0x1 ;  /* 0x00000004c1c17c11 */ /* 0x000fe2000f8e08ff */
[----:B------:R-:W-:Y:S01]  /*0490*/  IMAD.IADD R2, R203, 0x1, R198 ;  /* 0x00000001cb027824 */ /* 0x000fe200078e02c6 */
[----:B------:R-:W-:Y:S01]  /*04a0*/  LOP3.LUT R202, R5, 0x38, R208, 0x78, !PT ;  /* 0x0000003805ca7812 */ /* 0x000fe200078e78d0 */
[----:B------:R-:W-:Y:S01]  /*04b0*/  IMAD.IADD R197, R201, 0x1, R198 ;  /* 0x00000001c9c57824 */ /* 0x000fe200078e02c6 */
[----:B------:R-:W-:Y:S01]  /*04c0*/  LOP3.LUT R213, R0, 0x38, R207, 0x78, !PT ;  /* 0x0000003800d57812 */ /* 0x000fe200078e78cf */
[----:B------:R-:W-:Y:S01]  /*04d0*/  IMAD.IADD R191, R198, 0x1, R193 ;  /* 0x00000001c6bf7824 */ /* 0x000fe200078e02c1 */
[----:B------:R-:W-:-:S02]  /*04e0*/  LEA R212, R212, UR5, 0x1 ;  /* 0x00000005d4d47c11 */ /* 0x000fc4000f8e08ff */
[----:B------:R-:W-:Y:S02]  /*04f0*/  SEL R200, R200, 0xffffffe0, !P1 ;  /* 0xffffffe0c8c87807 */ /* 0x000fe40004800000 */
[----:B------:R-:W-:Y:S01]  /*0500*/  LEA R195, R195, UR5, 0x1 ;  /* 0x00000005c3c37c11 */ /* 0x000fe2000f8e08ff */
[----:B------:R-:W-:Y:S01]  /*0510*/  VIADD R244, R212, 0x20 ;  /* 0x00000020d4f47836 */ /* 0x000fe20000000000 */
[----:B------:R-:W-:Y:S01]  /*0520*/  LOP3.LUT R211, R8, R211, RZ, 0xfc, !PT ;  /* 0x000000d308d37212 */ /* 0x000fe200078efcff */
[--C-:B------:R-:W-:Y:S01]  /*0530*/  IMAD.IADD R199, R201, 0x1, R200.reuse ;  /* 0x00000001c9c77824 */ /* 0x100fe200078e02c8 */
[----:B------:R-:W-:Y:S01]  /*0540*/  LOP3.LUT R202, R202, 0x200, R3, 0xf8, !PT ;  /* 0x00000200caca7812 */ /* 0x000fe200078ef803 */
[----:B------:R-:W-:Y:S01]  /*0550*/  IMAD.IADD R3, R203, 0x1, R200 ;  /* 0x00000001cb037824 */ /* 0x000fe200078e02c8 */
[----:B------:R-:W-:Y:S01]  /*0560*/  LOP3.LUT R213, R213, 0x1e00, R208, 0xf8, !PT ;  /* 0x00001e00d5d57812 */ /* 0x000fe200078ef8d0 */
[----:B------:R-:W-:Y:S01]  /*0570*/  IMAD.IADD R194, R198, 0x1, R195 ;  /* 0x00000001c6c27824 */ /* 0x000fe200078e02c3 */
[----:B------:R-:W-:Y:S01]  /*0580*/  SHF.R.U32.HI R207, RZ, 0x5, R207 ;  /* 0x00000005ffcf7819 */ /* 0x000fe200000116cf */
[----:B------:R-:W-:Y:S01]  /*0590*/  IMAD.IADD R192, R200, 0x1, R193 ;  /* 0x00000001c8c07824 */ /* 0x000fe200078e02c1 */
[----:B------:R-:W-:Y:S01]  /*05a0*/  LOP3.LUT R214, R208, 0x38, RZ, 0xc0, !PT ;  /* 0x00000038d0d67812 */ /* 0x000fe200078ec0ff */
[----:B------:R-:W-:Y:S01]  /*05b0*/  @P3 VIADD R244, R212, 0xffffffe0 ;  /* 0xffffffe0d4f43836 */ /* 0x000fe20000000000 */
[----:B------:R-:W-:Y:S01]  /*05c0*/  LEA R213, R213, UR6, 0x1 ;  /* 0x00000006d5d57c11 */ /* 0x000fe2000f8e08ff */
[C---:B------:R-:W-:Y:S01]  /*05d0*/  IMAD.IADD R196, R200.reuse, 0x1, R197 ;  /* 0x00000001c8c47824 */ /* 0x040fe200078e02c5 */
[----:B------:R-:W-:Y:S01]  /*05e0*/  LEA R211, R211, UR6, 0x1 ;  /* 0x00000006d3d37c11 */ /* 0x000fe2000f8e08ff */
[----:B------:R-:W-:Y:S01]  /*05f0*/  IMAD.IADD R0, R200, 0x1, R2 ;  /* 0x00000001c8007824 */ /* 0x000fe200078e0202 */
[----:B------:R-:W-:Y:S01]  /*0600*/  LEA R202, R202, UR6, 0x1 ;  /* 0x00000006caca7c11 */ /* 0x000fe2000f8e08ff */
[----:B----4-:R-:W-:-:S07]  /*0610*/  IMAD.IADD R190, R200, 0x1, R191 ;  /* 0x00000001c8be7824 */ /* 0x010fce00078e02bf */
.L_x_37:
[----:B-1----:R-:W1:Y:S01]  /*0620*/  LDCU.64 UR4, c[0x0][0x478] ;  /* 0x00008f00ff0477ac */ /* 0x002e620008000a00 */
[----:B--2---:R-:W2:Y:S01]  /*0630*/  LDC.64 R4, c[0x0][0x460] ;  /* 0x00011800ff047b82 */ /* 0x004ea20000000a00 */
[----:B------:R-:W-:Y:S01]  /*0640*/  ISETP.NE.U32.AND P5, PT, RZ, UR8, PT ;  /* 0x00000008ff007c0c */ /* 0x000fe2000bfa5070 */
[----:B------:R-:W-:Y:S01]  /*0650*/  IMAD.SHL.U32 R15, R205, 0x4, RZ ;  /* 0x00000004cd0f7824 */ /* 0x000fe200078e00ff */
[----:B------:R-:W-:Y:S01]  /*0660*/  SHF.R.U32.HI R8, RZ, 0x1e, R205 ;  /* 0x0000001eff087819 */ /* 0x000fe200000116cd */
[----:B------:R-:W-:Y:S01]  /*0670*/  IMAD.MOV.U32 R242, RZ, RZ, RZ ;  /* 0x000000fffff27224 */ /* 0x000fe200078e00ff */
[----:B------:R-:W-:-:S03]  /*0680*/  ISETP.NE.AND.EX P5, PT, RZ, UR9, PT, P5 ;  /* 0x00000009ff007c0c */ /* 0x000fc6000bfa5350 */
[----:B------:R-:W3:Y:S08]  /*0690*/  LDC.64 R16, c[0x0][0x460] ;  /* 0x00011800ff107b82 */ /* 0x000ef00000000a00 */
[----:B------:R-:W4:Y:S01]  /*06a0*/  LDC.U8 R10, c[0x0][0x532] ;  /* 0x00014c80ff0a7b82 */ /* 0x000f220000000000 */
[----:B-1----:R-:W-:Y:S02]  /*06b0*/  ISETP.NE.U32.AND P4, PT, RZ, UR4, PT ;  /* 0x00000004ff007c0c */ /* 0x002fe4000bf85070 */
[----:B------:R-:W-:-:S02]  /*06c0*/  @P5 IADD3 R20, P1, PT, R15, UR8, RZ ;  /* 0x000000080f145c10 */ /* 0x000fc4000ff3e0ff */
[----:B------:R-:W-:Y:S02]  /*06d0*/  ISETP.NE.AND.EX P4, PT, RZ, UR5, PT, P4 ;  /* 0x00000005ff007c0c */ /* 0x000fe4000bf85340 */
[----:B------:R-:W-:Y:S01]  /*06e0*/  @P5 IADD3.X R21, PT, PT, R8, UR9, RZ, P1, !PT ;  /* 0x0000000908155c10 */ /* 0x000fe20008ffe4ff */
[----:B------:R-:W1:Y:S01]  /*06f0*/  LDC.64 R6, c[0x0][0x468] ;  /* 0x00011a00ff067b82 */ /* 0x000e620000000a00 */
[C---:B--2---:R-:W-:Y:S02]  /*0700*/  ISETP.NE.U32.AND P3, PT, R4.reuse, RZ, PT ;  /* 0x000000ff0400720c */ /* 0x044fe40003f65070 */
[----:B------:R-:W-:Y:S01]  /*0710*/  ISETP.NE.U32.AND P2, PT, R4, RZ, PT ;  /* 0x000000ff0400720c */ /* 0x000fe20003f45070 */
[----:B------:R-:W-:Y:S01]  /*0720*/  IMAD.MOV.U32 R12, RZ, RZ, -0x1 ;  /* 0xffffffffff0c7424 */ /* 0x000fe200078e00ff */
[C---:B------:R-:W-:Y:S01]  /*0730*/  ISETP.NE.AND.EX P3, PT, R5.reuse, RZ, PT, P3 ;  /* 0x000000ff0500720c */ /* 0x040fe20003f65330 */
[----:B------:R-:W2:Y:S01]  /*0740*/  @P5 LDG.E R242, desc[UR16][R20.64] ;  /* 0x0000001014f25981 */ /* 0x000ea2000c1e1900 */
[----:B------:R-:W-:-:S03]  /*0750*/  ISETP.NE.AND.EX P2, PT, R5, RZ, PT, P2 ;  /* 0x000000ff0500720c */ /* 0x000fc60003f45320 */
[----:B------:R-:W-:Y:S01]  /*0760*/  @P4 IADD3 R18, P0, PT, R15, UR4, RZ ;  /* 0x000000040f124c10 */ /* 0x000fe2000ff1e0ff */
[----:B---3--:R-:W-:Y:S01]  /*0770*/  IMAD.WIDE.U32 R16, R205, 0x4, R16 ;  /* 0x00000004cd107825 */ /* 0x008fe200078e0010 */
[----:B------:R-:W3:Y:S02]  /*0780*/  @!P4 LDC.64 R4, c[0x0][0x488] ;  /* 0x00012200ff04cb82 */ /* 0x000ee40000000a00 */
[----:B------:R-:W-:-:S04]  /*0790*/  @P4 IADD3.X R19, PT, PT, R8, UR5, RZ, P0, !PT ;  /* 0x0000000508134c10 */ /* 0x000fc800087fe4ff */
[----:B-----5:R2:W5:Y:S04]  /*07a0*/  @P3 LDG.E R12, desc[UR16][R16.64] ;  /* 0x00000010100c3981 */ /* 0x020568000c1e1900 */
[----:B------:R-:W2:Y:S04]  /*07b0*/  @P4 LDG.E R243, desc[UR16][R18.64] ;  /* 0x0000001012f34981 */ /* 0x000ea8000c1e1900 */
[----:B------:R2:W5:Y:S01]  /*07c0*/  @P2 LDG.E R11, desc[UR16][R16.64+0x4] ;  /* 0x00000410100b2981 */ /* 0x000562000c1e1900 */
[----:B----4-:R-:W-:Y:S02]  /*07d0*/  ISETP.NE.AND P5, PT, R10, RZ, PT ;  /* 0x000000ff0a00720c */ /* 0x010fe40003fa5270 */
[----:B-1----:R-:W-:-:S04]  /*07e0*/  ISETP.EQ.U32.AND P1, PT, R6, RZ, PT ;  /* 0x000000ff0600720c */ /* 0x002fc80003f22070 */
[----:B------:R-:W-:Y:S02]  /*07f0*/  ISETP.EQ.OR.EX P1, PT, R7, RZ, !P5, P1 ;  /* 0x000000ff0700720c */ /* 0x000fe40006f22710 */
[----:B------:R-:W-:Y:S01]  /*0800*/  IADD3 R14, P0, PT, R15, R6, RZ ;  /* 0x000000060f0e7210 */ /* 0x000fe20007f1e0ff */
[----:B------:R-:W-:-:S04]  /*0810*/  IMAD.MOV.U32 R245, RZ, RZ, -0x1 ;  /* 0xfffffffffff57424 */ /* 0x000fc800078e00ff */
[----:B------:R-:W-:Y:S02]  /*0820*/  IMAD.X R15, R8, 0x1, R7, P0 ;  /* 0x00000001080f7824 */ /* 0x000fe400000e0607 */
[----:B------:R-:W1:Y:S04]  /*0830*/  @!P4 LDC R8, c[0x0][0x43c] ;  /* 0x00010f00ff08cb82 */ /* 0x000e680000000800 */
[----:B------:R4:W5:Y:S01]  /*0840*/  @!P1 LDG.E R245, desc[UR16][R14.64] ;  /* 0x000000100ef59981 */ /* 0x000962000c1e1900 */
[----:B------:R-:W-:-:S03]  /*0850*/  ISETP.NE.U32.AND P1, PT, R6, RZ, PT ;  /* 0x000000ff0600720c */ /* 0x000fc60003f25070 */
[----:B------:R-:W2:Y:S01]  /*0860*/  @!P2 LDC R13, c[0x0][0x434] ;  /* 0x00010d00ff0dab82 */ /* 0x000ea20000000800 */
[----:B------:R-:W-:Y:S02]  /*0870*/  ISETP.NE.AND.EX P1, PT, R7, RZ, PT, P1 ;  /* 0x000000ff0700720c */ /* 0x000fe40003f25310 */
[----:B---3--:R-:W-:Y:S01]  /*0880*/  @!P4 ISETP.NE.U32.AND P0, PT, R4, RZ, PT ;  /* 0x000000ff0400c20c */ /* 0x008fe20003f05070 */
[----:B------:R-:W-:-:S03]  /*0890*/  USHF.L.U32 UR19, UR15, 0x6, URZ ;  /* 0x000000060f137899 */ /* 0x000fc600080006ff */
[----:B------:R-:W-:-:S04]  /*08a0*/  @!P4 ISETP.NE.AND.EX P0, PT, R5, RZ, PT, P0 ;  /* 0x000000ff0500c20c */ /* 0x000fc80003f05300 */
[----:B-1----:R-:W-:Y:S01]  /*08b0*/  @!P4 SEL R8, R8, RZ, P0 ;  /* 0x000000ff0808c207 */ /* 0x002fe20000000000 */
[----:B--2---:R-:W-:Y:S02]  /*08c0*/  @P4 IMAD.IADD R243, R243, 0x1, -R242 ;  /* 0x00000001f3f34824 */ /* 0x004fe400078e0af2 */
[----:B----4-:R-:W-:Y:S06]  /*08d0*/  @!P1 BRA `(.L_x_0) ;  /* 0x00000000000c9947 */ /* 0x010fec0003800000 */
[----:B------:R-:W2:Y:S02]  /*08e0*/  @P5 LDG.E R4, desc[UR16][R14.64+0x4] ;  /* 0x000004100e045981 */ /* 0x000ea4000c1e1900 */
[----:B--2--5:R-:W-:-:S06]  /*08f0*/  @P5 IADD3 R9, PT, PT, R4, -R245, RZ ;  /* 0x800000f504095210 */ /* 0x024fcc0007ffe0ff */
[----:B------:R1:W5:Y:S02]  /*0900*/  @!P5 LDG.E R9, desc[UR16][R14.64] ;  /* 0x000000100e09d981 */ /* 0x000364000c1e1900 */
.L_x_0:
[----:B-----5:R-:W-:Y:S01]  /*0910*/  @!P4 IADD3 R243, PT, PT, R8, R9, -R242 ;  /* 0x0000000908f3c210 */ /* 0x020fe20007ffe8f2 */
[----:B------:R-:W-:-:S03]  /*0920*/  @P2 IMAD.IADD R13, R11, 0x1, -R12 ;  /* 0x000000010b0d2824 */ /* 0x000fc600078e0a0c */
[----:B------:R-:W-:-:S13]  /*0930*/  ISETP.GT.AND P0, PT, R243, UR19, PT ;  /* 0x00000013f3007c0c */ /* 0x000fda000bf04270 */
[----:B------:R-:W-:Y:S05]  /*0940*/  @!P0 BRA `(.L_x_1) ;  /* 0x0000004c00a88947 */ /* 0x000fea0003800000 */
[----:B------:R-:W-:Y:S01]  /*0950*/  ISETP.NE.AND P4, PT, R12, -0x1, PT ;  /* 0xffffffff0c00780c */ /* 0x000fe20003f85270 */
[----:B------:R-:W-:Y:S01]  /*0960*/  VIADD R9, R13, 0x3f ;  /* 0x0000003f0d097836 */ /* 0x000fe20000000000 */
[----:B------:R-:W-:-:S04]  /*0970*/  ISETP.NE.AND P0, PT, R245, -0x1, PT ;  /* 0xfffffffff500780c */ /* 0x000fc80003f05270 */
[----:B------:R-:W-:-:S04]  /*0980*/  SHF.R.S32.HI R8, RZ, 0x1f, R9 ;  /* 0x0000001fff087819 */ /* 0x000fc80000011409 */
[----:B------:R-:W-:-:S03]  /*0990*/  LEA.HI R8, R8, R9, RZ, 0x6 ;  /* 0x0000000908087211 */ /* 0x000fc600078f30ff */
[----:B------:R-:W2:Y:S01]  /*09a0*/  @!P4 LDC.64 R6, c[0x0][0x398] ;  /* 0x0000e600ff06cb82 */ /* 0x000ea20000000a00 */
[----:B------:R-:W-:-:S07]  /*09b0*/  SHF.R.S32.HI R240, RZ, 0x6, R8 ;  /* 0x00000006fff07819 */ /* 0x000fce0000011408 */
[----:B------:R-:W3:Y:S01]  /*09c0*/  @P4 LDC.64 R4, c[0x0][0x3b0] ;  /* 0x0000ec00ff044b82 */ /* 0x000ee20000000a00 */
[----:B--2---:R-:W-:-:S04]  /*09d0*/  @!P4 IMAD.WIDE.U32 R22, R205, R6, RZ ;  /* 0x00000006cd16c225 */ /* 0x004fc800078e00ff */
[----:B------:R-:W-:Y:S01]  /*09e0*/  @!P4 IMAD R17, R205, R7, R23 ;  /* 0x00000007cd11c224 */ /* 0x000fe200078e0217 */
[----:B------:R-:W-:Y:S01]  /*09f0*/  LEA R23, R240, 0xffffffc0, 0x6 ;  /* 0xffffffc0f0177811 */ /* 0x000fe200078e30ff */
[----:B---3--:R-:W-:-:S03]  /*0a00*/  @P4 IMAD.WIDE.U32 R6, R12, R4, RZ ;  /* 0x000000040c064225 */ /* 0x008fc600078e00ff */
[----:B------:R-:W-:Y:S01]  /*0a10*/  SHF.R.S32.HI R25, RZ, 0x1f, R23 ;  /* 0x0000001fff197819 */ /* 0x000fe20000011417 */
[----:B------:R-:W-:Y:S02]  /*0a20*/  @P4 IMAD R17, R12, R5, R7 ;  /* 0x000000050c114224 */ /* 0x000fe400078e0207 */
[----:B------:R-:W-:Y:S01]  /*0a30*/  @P4 IMAD.MOV.U32 R22, RZ, RZ, R6 ;  /* 0x000000ffff164224 */ /* 0x000fe200078e0006 */
[----:B------:R-:W-:Y:S06]  /*0a40*/  @P0 BRA `(.L_x_2) ;  /* 0x0000000000300947 */ /* 0x000fec0003800000 */
[----:B------:R-:W2:Y:S01]  /*0a50*/  LDCU.64 UR4, c[0x0][0x3b8] ;  /* 0x00007700ff0477ac */ /* 0x000ea20008000a00 */
[----:B------:R-:W-:Y:S01]  /*0a60*/  SHF.R.S32.HI R7, RZ, 0x1f, R242 ;  /* 0x0000001fff077819 */ /* 0x000fe200000114f2 */
[----:B------:R-:W3:Y:S01]  /*0a70*/  LDCU.64 UR6, c[0x0][0x3a0] ;  /* 0x00007400ff0677ac */ /* 0x000ee20008000a00 */
[----:B--2---:R-:W-:Y:S02]  /*0a80*/  MOV R4, UR4 ;  /* 0x0000000400047c02 */ /* 0x004fe40008000f00 */
[----:B------:R-:W-:-:S03]  /*0a90*/  MOV R5, UR5 ;  /* 0x0000000500057c02 */ /* 0x000fc60008000f00 */
[-C--:B------:R-:W-:Y:S02]  /*0aa0*/  IMAD R6, R7, R4.reuse, RZ ;  /* 0x0000000407067224 */ /* 0x080fe400078e02ff */
[----:B------:R-:W-:-:S04]  /*0ab0*/  IMAD.WIDE.U32 R8, R242, R4, RZ ;  /* 0x00000004f2087225 */ /* 0x000fc800078e00ff */
[----:B------:R-:W-:-:S05]  /*0ac0*/  IMAD R6, R242, R5, R6 ;  /* 0x00000005f2067224 */ /* 0x000fca00078e0206 */
[----:B------:R-:W-:-:S03]  /*0ad0*/  IADD3 R9, PT, PT, R9, R6, RZ ;  /* 0x0000000609097210 */ /* 0x000fc60007ffe0ff */
[----:B---3--:R-:W-:-:S04]  /*0ae0*/  IMAD.WIDE.U32 R18, R205, UR6, R8 ;  /* 0x00000006cd127c25 */ /* 0x008fc8000f8e0008 */
[----:B------:R-:W-:Y:S01]  /*0af0*/  IMAD R16, R205, UR7, R19 ;  /* 0x00000007cd107c24 */ /* 0x000fe2000f8e0213 */
[----:B------:R-:W-:Y:S06]  /*0b00*/  BRA `(.L_x_3) ;  /* 0x0000000000147947 */ /* 0x000fec0003800000 */
.L_x_2:
[----:B------:R-:W2:Y:S01]  /*0b10*/  LDC.64 R4, c[0x0][0x3b8] ;  /* 0x0000ee00ff047b82 */ /* 0x000ea20000000a00 */
[----:B------:R-:W-:-:S05]  /*0b20*/  IADD3 R18, PT, PT, R242, R245, RZ ;  /* 0x000000f5f2127210 */ /* 0x000fca0007ffe0ff */
[C---:B--2---:R-:W-:Y:S02]  /*0b30*/  IMAD R16, R18.reuse, R5, RZ ;  /* 0x0000000512107224 */ /* 0x044fe400078e02ff */
[----:B------:R-:W-:-:S05]  /*0b40*/  IMAD.WIDE.U32 R18, R18, R4, RZ ;  /* 0x0000000412127225 */ /* 0x000fca00078e00ff */
[----:B------:R-:W-:Y:S02]  /*0b50*/  IADD3 R16, PT, PT, R19, R16, RZ ;  /* 0x0000001013107210 */ /* 0x000fe40007ffe0ff */
.L_x_3:
[----:B------:R-:W2:Y:S01]  /*0b60*/  LDC R7, c[0x0][0x3e8] ;  /* 0x0000fa00ff077b82 */ /* 0x000ea20000000800 */
[----:B------:R-:W-:Y:S01]  /*0b70*/  USHF.R.S32.HI UR18, URZ, 0x1f, UR19 ;  /* 0x0000001fff127899 */ /* 0x000fe20008011413 */
[----:B--2---:R-:W-:-:S04]  /*0b80*/  IABS R9, R7 ;  /* 0x0000000700097213 */ /* 0x004fc80000000000 */
[----:B-1----:R-:W1:Y:S08]  /*0b90*/  I2F.RP R14, R9 ;  /* 0x00000009000e7306 */ /* 0x002e700000209400 */
[----:B-1----:R-:W1:Y:S02]  /*0ba0*/  MUFU.RCP R10, R14 ;  /* 0x0000000e000a7308 */ /* 0x002e640000001000 */
[----:B-1----:R-:W-:-:S06]  /*0bb0*/  VIADD R10, R10, 0xffffffe ;  /* 0x0ffffffe0a0a7836 */ /* 0x002fcc0000000000 */
[----:B------:R-:W1:Y:S02]  /*0bc0*/  F2I.FTZ.U32.TRUNC.NTZ R11, R10 ;  /* 0x0000000a000b7305 */ /* 0x000e64000021f000 */
[----:B-1----:R-:W-:Y:S02]  /*0bd0*/  IMAD.MOV R6, RZ, RZ, -R11 ;  /* 0x000000ffff067224 */ /* 0x002fe400078e0a0b */
[----:B------:R-:W-:Y:S02]  /*0be0*/  IMAD.MOV.U32 R10, RZ, RZ, RZ ;  /* 0x000000ffff0a7224 */ /* 0x000fe400078e00ff */
[----:B------:R-:W-:Y:S01]  /*0bf0*/  IMAD R8, R6, R9, RZ ;  /* 0x0000000906087224 */ /* 0x000fe200078e02ff */
[----:B------:R-:W-:-:S03]  /*0c00*/  IABS R6, R204 ;  /* 0x000000cc00067213 */ /* 0x000fc60000000000 */
[----:B------:R-:W-:Y:S01]  /*0c10*/  IMAD.HI.U32 R11, R11, R8, R10 ;  /* 0x000000080b0b7227 */ /* 0x000fe200078e000a */
[----:B------:R-:W-:-:S05]  /*0c20*/  MOV R8, R6 ;  /* 0x0000000600087202 */ /* 0x000fca0000000f00 */
[----:B------:R-:W-:-:S04]  /*0c30*/  IMAD.HI.U32 R15, R11, R8, RZ ;  /* 0x000000080b0f7227 */ /* 0x000fc800078e00ff */
[----:B------:R-:W-:-:S04]  /*0c40*/  IMAD.MOV R6, RZ, RZ, -R15 ;  /* 0x000000ffff067224 */ /* 0x000fc800078e0a0f */
[----:B------:R-:W-:-:S05]  /*0c50*/  IMAD R6, R9, R6, R8 ;  /* 0x0000000609067224 */ /* 0x000fca00078e0208 */
[----:B------:R-:W-:-:S13]  /*0c60*/  ISETP.GT.U32.AND P2, PT, R9, R6, PT ;  /* 0x000000060900720c */ /* 0x000fda0003f44070 */
[----:B------:R-:W-:Y:S01]  /*0c70*/  @!P2 IMAD.IADD R6, R6, 0x1, -R9 ;  /* 0x000000010606a824 */ /* 0x000fe200078e0a09 */
[----:B------:R-:W-:Y:S02]  /*0c80*/  @!P2 IADD3 R15, PT, PT, R15, 0x1, RZ ;  /* 0x000000010f0fa810 */ /* 0x000fe40007ffe0ff */
[----:B------:R-:W-:Y:S02]  /*0c90*/  ISETP.NE.AND P2, PT, R7, RZ, PT ;  /* 0x000000ff0700720c */ /* 0x000fe40003f45270 */
[----:B------:R-:W-:Y:S02]  /*0ca0*/  ISETP.GE.U32.AND P5, PT, R6, R9, PT ;  /* 0x000000090600720c */ /* 0x000fe40003fa6070 */
[----:B------:R-:W-:-:S04]  /*0cb0*/  LOP3.LUT R6, R204, R7, RZ, 0x3c, !PT ;  /* 0x00000007cc067212 */ /* 0x000fc800078e3cff */
[----:B------:R-:W-:-:S07]  /*0cc0*/  ISETP.GE.AND P1, PT, R6, RZ, PT ;  /* 0x000000ff0600720c */ /* 0x000fce0003f26270 */
[----:B------:R-:W-:-:S06]  /*0cd0*/  @P5 VIADD R15, R15, 0x1 ;  /* 0x000000010f0f5836 */ /* 0x000fcc0000000000 */
[----:B------:R-:W-:Y:S02]  /*0ce0*/  @!P1 IADD3 R15, PT, PT, -R15, RZ, RZ ;  /* 0x000000ff0f0f9210 */ /* 0x000fe40007ffe1ff */
[----:B------:R-:W-:-:S04]  /*0cf0*/  @!P2 LOP3.LUT R15, RZ, R7, RZ, 0x33, !PT ;  /* 0x00000007ff0fa212 */ /* 0x000fc800078e33ff */
[----:B------:R-:W-:Y:S01]  /*0d00*/  SHF.R.S32.HI R14, RZ, 0x1f, R15 ;  /* 0x0000001fff0e7819 */ /* 0x000fe2000001140f */
[----:B------:R-:W-:Y:S06]  /*0d10*/  @P0 BRA `(.L_x_4) ;  /* 0x0000000000300947 */ /* 0x000fec0003800000 */
[----:B------:R-:W1:Y:S01]  /*0d20*/  LDCU.64 UR4, c[0x0][0x3c0] ;  /* 0x00007800ff0477ac */ /* 0x000e620008000a00 */
[----:B------:R-:W-:Y:S01]  /*0d30*/  SHF.R.S32.HI R7, RZ, 0x1f, R242 ;  /* 0x0000001fff077819 */ /* 0x000fe200000114f2 */
[----:B------:R-:W2:Y:S01]  /*0d40*/  LDCU.64 UR6, c[0x0][0x3a8] ;  /* 0x00007500ff0677ac */ /* 0x000ea20008000a00 */
[----:B-1----:R-:W-:Y:S02]  /*0d50*/  MOV R10, UR4 ;  /* 0x00000004000a7c02 */ /* 0x002fe40008000f00 */
[----:B------:R-:W-:-:S03]  /*0d60*/  MOV R11, UR5 ;  /* 0x00000005000b7c02 */ /* 0x000fc60008000f00 */
[-C--:B------:R-:W-:Y:S02]  /*0d70*/  IMAD R6, R7, R10.reuse, RZ ;  /* 0x0000000a07067224 */ /* 0x080fe400078e02ff */
[----:B------:R-:W-:-:S04]  /*0d80*/  IMAD.WIDE.U32 R8, R242, R10, RZ ;  /* 0x0000000af2087225 */ /* 0x000fc800078e00ff */
[----:B------:R-:W-:-:S05]  /*0d90*/  IMAD R6, R242, R11, R6 ;  /* 0x0000000bf2067224 */ /* 0x000fca00078e0206 */
[----:B------:R-:W-:-:S03]  /*0da0*/  IADD3 R9, PT, PT, R9, R6, RZ ;  /* 0x0000000609097210 */ /* 0x000fc60007ffe0ff */
[----:B--2---:R-:W-:-:S04]  /*0db0*/  IMAD.WIDE.U32 R20, R205, UR6, R8 ;  /* 0x00000006cd147c25 */ /* 0x004fc8000f8e0008 */
[----:B------:R-:W-:Y:S01]  /*0dc0*/  IMAD R19, R205, UR7, R21 ;  /* 0x00000007cd137c24 */ /* 0x000fe2000f8e0215 */
[----:B------:R-:W-:Y:S06]  /*0dd0*/  BRA `(.L_x_5) ;  /* 0x0000000000147947 */ /* 0x000fec0003800000 */
.L_x_4:
[----:B------:R-:W1:Y:S01]  /*0de0*/  LDC.64 R10, c[0x0][0x3c0] ;  /* 0x0000f000ff0a7b82 */ /* 0x000e620000000a00 */
[----:B------:R-:W-:-:S05]  /*0df0*/  IADD3 R20, PT, PT, R242, R245, RZ ;  /* 0x000000f5f2147210 */ /* 0x000fca0007ffe0ff */
[C---:B-1----:R-:W-:Y:S02]  /*0e00*/  IMAD R19, R20.reuse, R11, RZ ;  /* 0x0000000b14137224 */ /* 0x042fe400078e02ff */
[----:B------:R-:W-:-:S05]  /*0e10*/  IMAD.WIDE.U32 R20, R20, R10, RZ ;  /* 0x0000000a14147225 */ /* 0x000fca00078e00ff */
[----:B------:R-:W-:Y:S02]  /*0e20*/  IADD3 R19, PT, PT, R21, R19, RZ ;  /* 0x0000001315137210 */ /* 0x000fe40007ffe0ff */
.L_x_5:
[----:B------:R-:W1:Y:S01]  /*0e30*/  @!P4 LDC.64 R8, c[0x0][0x588] ;  /* 0x00016200ff08cb82 */ /* 0x000e620000000a00 */
[----:B------:R-:W2:Y:S07]  /*0e40*/  LDCU UR6, c[0x0][0x3e0] ;  /* 0x00007c00ff0677ac */ /* 0x000eae0008000800 */
[----:B------:R-:W3:Y:S08]  /*0e50*/  @P4 LDC.64 R6, c[0x0][0x590] ;  /* 0x00016400ff064b82 */ /* 0x000ef00000000a00 */
[----:B------:R-:W2:Y:S01]  /*0e60*/  LDC R29, c[0x0][0x44c] ;  /* 0x00011300ff1d7b82 */ /* 0x000ea20000000800 */
[----:B-1----:R-:W-:-:S04]  /*0e70*/  @!P4 IMAD.WIDE.U32 R32, R205, R8, RZ ;  /* 0x00000008cd20c225 */ /* 0x002fc800078e00ff */
[----:B------:R-:W-:Y:S02]  /*0e80*/  @!P4 IMAD R24, R205, R9, R33 ;  /* 0x00000009cd18c224 */ /* 0x000fe400078e0221 */
[----:B---3--:R-:W-:-:S04]  /*0e90*/  @P4 IMAD.WIDE.U32 R8, R12, R6, RZ ;  /* 0x000000060c084225 */ /* 0x008fc800078e00ff */
[----:B------:R-:W-:Y:S01]  /*0ea0*/  @P4 IMAD R24, R12, R7, R9 ;  /* 0x000000070c184224 */ /* 0x000fe200078e0209 */
[----:B------:R-:W-:Y:S01]  /*0eb0*/  @P4 MOV R32, R8 ;  /* 0x0000000800204202 */ /* 0x000fe20000000f00 */
[----:B--2---:R-:W-:Y:S01]  /*0ec0*/  IMAD.WIDE R26, R29, UR6, RZ ;  /* 0x000000061d1a7c25 */ /* 0x004fe2000f8e02ff */
[----:B------:R-:W-:Y:S06]  /*0ed0*/  @P4 BRA `(.L_x_6) ;  /* 0x0000000000404947 */ /* 0x000fec0003800000 */
[----:B------:R-:W1:Y:S02]  /*0ee0*/  LDCU UR4, c[0x0][0x444] ;  /* 0x00008880ff0477ac */ /* 0x000e640008000800 */
[----:B-1----:R-:W-:Y:S01]  /*0ef0*/  USHF.R.S32.HI UR5, URZ, 0x1f, UR4 ;  /* 0x0000001fff057899 */ /* 0x002fe20008011404 */
[----:B------:R-:W-:Y:S01]  /*0f00*/  IMAD.WIDE.U32 R30, R205, UR4, RZ ;  /* 0x00000004cd1e7c25 */ /* 0x000fe2000f8e00ff */
[----:B------:R-:W-:-:S04]  /*0f10*/  USHF.R.S32.HI UR4, URZ, 0x1f, UR6 ;  /* 0x0000001fff047899 */ /* 0x000fc80008011406 */
[----:B------:R-:W-:Y:S02]  /*0f20*/  IMAD R6, R205, UR5, RZ ;  /* 0x00000005cd067c24 */ /* 0x000fe4000f8e02ff */
[----:B------:R-:W-:-:S03]  /*0f30*/  IMAD.WIDE.U32 R8, R30, UR6, RZ ;  /* 0x000000061e087c25 */ /* 0x000fc6000f8e00ff */
[----:B------:R-:W-:-:S05]  /*0f40*/  IADD3 R6, PT, PT, R31, R6, RZ ;  /* 0x000000061f067210 */ /* 0x000fca0007ffe0ff */
[----:B------:R-:W-:Y:S01]  /*0f50*/  IMAD R7, R6, UR6, RZ ;  /* 0x0000000606077c24 */ /* 0x000fe2000f8e02ff */
[----:B------:R-:W-:-:S03]  /*0f60*/  SHF.R.S32.HI R6, RZ, 0x1f, R29 ;  /* 0x0000001fff067819 */ /* 0x000fc6000001141d */
[----:B------:R-:W-:Y:S02]  /*0f70*/  IMAD R7, R30, UR4, R7 ;  /* 0x000000041e077c24 */ /* 0x000fe4000f8e0207 */
[----:B------:R-:W-:-:S03]  /*0f80*/  IMAD.WIDE.U32 R30, R8, R29, RZ ;  /* 0x0000001d081e7225 */ /* 0x000fc600078e00ff */
[----:B------:R-:W-:-:S05]  /*0f90*/  IADD3 R28, PT, PT, R9, R7, RZ ;  /* 0x00000007091c7210 */ /* 0x000fca0007ffe0ff */
[----:B------:R-:W-:-:S04]  /*0fa0*/  IMAD R33, R28, R29, RZ ;  /* 0x0000001d1c217224 */ /* 0x000fc800078e02ff */
[----:B------:R-:W-:-:S05]  /*0fb0*/  IMAD R33, R6, R8, R33 ;  /* 0x0000000806217224 */ /* 0x000fca00078e0221 */
[----:B------:R-:W-:Y:S01]  /*0fc0*/  IADD3 R33, PT, PT, R31, R33, RZ ;  /* 0x000000211f217210 */ /* 0x000fe20007ffe0ff */
[----:B------:R-:W-:Y:S06]  /*0fd0*/  BRA `(.L_x_7) ;  /* 0x00000000000c7947 */ /* 0x000fec0003800000 */
.L_x_6:
[-C--:B------:R-:W-:Y:S02]  /*0fe0*/  IMAD R33, R27, R12.reuse, RZ ;  /* 0x0000000c1b217224 */ /* 0x080fe400078e02ff */
[----:B------:R-:W-:-:S05]  /*0ff0*/  IMAD.WIDE.U32 R30, R26, R12, RZ ;  /* 0x0000000c1a1e7225 */ /* 0x000fca00078e00ff */
[----:B------:R-:W-:-:S07]  /*1000*/  IADD3 R33, PT, PT, R31, R33, RZ ;  /* 0x000000211f217210 */ /* 0x000fce0007ffe0ff */
.L_x_7:
[----:B------:R-:W1:Y:S01]  /*1010*/  LDCU.U8 UR4, c[0x0][0x548] ;  /* 0x0000a900ff0477ac */ /* 0x000e620008000000 */
[----:B------:R-:W-:Y:S01]  /*1020*/  SHF.L.U32 R7, R205, 0x7, RZ ;  /* 0x00000007cd077819 */ /* 0x000fe200000006ff */
[----:B------:R-:W-:Y:S01]  /*1030*/  IMAD R28, R204, R29, RZ ;  /* 0x0000001dcc1c7224 */ /* 0x000fe200078e02ff */
[----:B------:R-:W2:Y:S02]  /*1040*/  LDCU.U8 UR5, c[0x0][0x5f0] ;  /* 0x0000be00ff0577ac */ /* 0x000ea40008000000 */
[----:B------:R-:W-:-:S04]  /*1050*/  SEL R6, R7, RZ, P3 ;  /* 0x000000ff07067207 */ /* 0x000fc80001800000 */
[----:B------:R-:W-:-:S04]  /*1060*/  IADD3 R9, P1, PT, R23, R6, RZ ;  /* 0x0000000617097210 */ /* 0x000fc80007f3e0ff */
[----:B------:R-:W-:Y:S01]  /*1070*/  IADD3.X R21, PT, PT, RZ, R25, RZ, P1, !PT ;  /* 0x00000019ff157210 */ /* 0x000fe20000ffe4ff */
[----:B------:R-:W-:Y:S01]  /*1080*/  IMAD.WIDE.U32 R34, R9, R26, RZ ;  /* 0x0000001a09227225 */ /* 0x000fe200078e00ff */
[----:B-1----:R-:W-:-:S03]  /*1090*/  UISETP.NE.AND UP0, UPT, UR4, URZ, UPT ;  /* 0x000000ff0400728c */ /* 0x002fc6000bf05270 */
[----:B------:R-:W-:-:S04]  /*10a0*/  IMAD R6, R21, R26, RZ ;  /* 0x0000001a15067224 */ /* 0x000fc800078e02ff */
[----:B------:R-:W-:-:S05]  /*10b0*/  IMAD R9, R27, R9, R6 ;  /* 0x000000091b097224 */ /* 0x000fca00078e0206 */
[----:B------:R-:W-:Y:S01]  /*10c0*/  IADD3 R26, PT, PT, R35, R9, RZ ;  /* 0x00000009231a7210 */ /* 0x000fe20007ffe0ff */
[----:B--2---:R-:W-:Y:S06]  /*10d0*/  BRA.U !UP0, `(.L_x_8) ;  /* 0x00000001081c7547 */ /* 0x004fec000b800000 */
[----:B------:R-:W1:Y:S01]  /*10e0*/  LDC R6, c[0x0][0x434] ;  /* 0x00010d00ff067b82 */ /* 0x000e620000000800 */
[----:B------:R-:W2:Y:S01]  /*10f0*/  LDCU UR4, c[0x0][0x454] ;  /* 0x00008a80ff0477ac */ /* 0x000ea20008000800 */
[----:B------:R-:W-:Y:S01]  /*1100*/  ISETP.NE.AND P1, PT, R12, -0x1, PT ;  /* 0xffffffff0c00780c */ /* 0x000fe20003f25270 */
[----:B-1----:R-:W-:-:S05]  /*1110*/  IMAD R21, R205, R6, RZ ;  /* 0x00000006cd157224 */ /* 0x002fca00078e02ff */
[----:B------:R-:W-:-:S05]  /*1120*/  SEL R21, R21, R12, !P1 ;  /* 0x0000000c15157207 */ /* 0x000fca0004800000 */
[----:B--2---:R-:W-:Y:S01]  /*1130*/  IMAD R21, R204, UR4, R21 ;  /* 0x00000004cc157c24 */ /* 0x004fe2000f8e0215 */
[----:B------:R-:W-:Y:S05]  /*1140*/  BRA `(.L_x_9) ;  /* 0x00000000000c7947 */ /* 0x000fea0003800000 */
.L_x_8:
[----:B------:R-:W1:Y:S01]  /*1150*/  LDC R21, c[0x0][0x434] ;  /* 0x00010d00ff157b82 */ /* 0x000e620000000800 */
[----:B------:R-:W-:-:S04]  /*1160*/  IMAD R6, R205, UR6, R204 ;  /* 0x00000006cd067c24 */ /* 0x000fc8000f8e02cc */
[----:B-1----:R-:W-:-:S03]  /*1170*/  IMAD R21, R6, R21, RZ ;  /* 0x0000001506157224 */ /* 0x002fc600078e02ff */
.L_x_9:
[----:B------:R-:W-:Y:S01]  /*1180*/  IADD3 R240, PT, PT, R240, -0x1, RZ ;  /* 0xfffffffff0f07810 */ /* 0x000fe20007ffe0ff */
[----:B------:R-:W-:Y:S05]  /*1190*/  BRA.U !UP0, `(.L_x_10) ;  /* 0x0000000108247547 */ /* 0x000fea000b800000 */
[----:B------:R-:W1:Y:S01]  /*11a0*/  LDC R6, c[0x0][0x444] ;  /* 0x00011100ff067b82 */ /* 0x000e620000000800 */
[----:B------:R-:W-:-:S07]  /*11b0*/  ISETP.NE.AND P1, PT, R12, -0x1, PT ;  /* 0xffffffff0c00780c */ /* 0x000fce0003f25270 */
[----:B------:R-:W2:Y:S08]  /*11c0*/  LDC R9, c[0x0][0x430] ;  /* 0x00010c00ff097b82 */ /* 0x000eb00000000800 */
[----:B------:R-:W2:Y:S01]  /*11d0*/  LDC R8, c[0x0][0x454] ;  /* 0x00011500ff087b82 */ /* 0x000ea20000000800 */
[----:B-1----:R-:W-:-:S05]  /*11e0*/  @!P1 IMAD R12, R205, R6, RZ ;  /* 0x00000006cd0c9224 */ /* 0x002fca00078e02ff */
[----:B------:R-:W-:Y:S02]  /*11f0*/  IADD3 R7, PT, PT, R7, R12, RZ ;  /* 0x0000000c07077210 */ /* 0x000fe40007ffe0ff */
[----:B--2---:R-:W-:-:S05]  /*1200*/  LEA R9, R9, R8, 0x7 ;  /* 0x0000000809097211 */ /* 0x004fca00078e38ff */
[----:B------:R-:W-:Y:S01]  /*1210*/  IMAD R27, R9, R204, R7 ;  /* 0x000000cc091b7224 */ /* 0x000fe200078e0207 */
[----:B------:R-:W-:Y:S06]  /*1220*/  BRA `(.L_x_11) ;  /* 0x00000000000c7947 */ /* 0x000fec0003800000 */
.L_x_10:
[----:B------:R-:W1:Y:S01]  /*1230*/  LDC R27, c[0x0][0x444] ;  /* 0x00011100ff1b7b82 */ /* 0x000e620000000800 */
[----:B------:R-:W-:-:S04]  /*1240*/  IMAD R6, R205, UR6, R204 ;  /* 0x00000006cd067c24 */ /* 0x000fc8000f8e02cc */
[----:B-1----:R-:W-:-:S07]  /*1250*/  IMAD R27, R6, R27, RZ ;  /* 0x0000001b061b7224 */ /* 0x002fce00078e02ff */
.L_x_11:
[----:B------:R-:W1:Y:S01]  /*1260*/  S2R R12, SR_TID.X ;  /* 0x00000000000c7919 */ /* 0x000e620000002100 */
[----:B------:R-:W2:Y:S01]  /*1270*/  LDC.64 R8, c[0x0][0x5f8] ;  /* 0x00017e00ff087b82 */ /* 0x000ea20000000a00 */
[--C-:B------:R-:W-:Y:S01]  /*1280*/  IADD3 R31, P2, P1, R34, R30, R28.reuse ;  /* 0x0000001e221f7210 */ /* 0x100fe2000795e01c */
[----:B------:R-:W-:Y:S01]  /*1290*/  IMAD R228, R29, UR6, RZ ;  /* 0x000000061de47c24 */ /* 0x000fe2000f8e02ff */
[----:B------:R-:W-:Y:S01]  /*12a0*/  ISETP.NE.AND P4, PT, RZ, UR5, PT ;  /* 0x00000005ff007c0c */ /* 0x000fe2000bf85270 */
[----:B------:R-:W-:Y:S01]  /*12b0*/  IMAD.MOV.U32 R215, RZ, RZ, RZ ;  /* 0x000000ffffd77224 */ /* 0x000fe200078e00ff */
[----:B------:R-:W-:Y:S01]  /*12c0*/  IADD3 R32, P3, PT, R214, R32, RZ ;  /* 0x00000020d6207210 */ /* 0x000fe20007f7e0ff */
[----:B------:R-:W3:Y:S01]  /*12d0*/  LDCU.64 UR12, c[0x0][0x3c8] ;  /* 0x00007900ff0c77ac */ /* 0x000ee20008000a00 */
[C---:B------:R-:W-:Y:S01]  /*12e0*/  IMAD R27, R240.reuse, 0x40, R27 ;  /* 0x00000040f01b7824 */ /* 0x040fe200078e021b */
[----:B------:R-:W4:Y:S01]  /*12f0*/  LDC.64 R218, c[0x0][0x590] ;  /* 0x00016400ffda7b82 */ /* 0x000f220000000a00 */
[----:B------:R-:W-:Y:S01]  /*1300*/  LEA R21, R240, R21, 0x6 ;  /* 0x00000015f0157211 */ /* 0x000fe200078e30ff */
[----:B------:R-:W5:Y:S01]  /*1310*/  LDCU.64 UR6, c[0x0][0x550] ;  /* 0x0000aa00ff0677ac */ /* 0x000f620008000a00 */
[----:B------:R-:W-:Y:S01]  /*1320*/  BSSY.RECONVERGENT B1, `(.L_x_1) ;  /* 0x000044c000017945 */ /* 0x000fe20003800200 */
[----:B------:R-:W5:Y:S04]  /*1330*/  LDCU.64 UR4, c[0x0][0x570] ;  /* 0x0000ae00ff0477ac */ /* 0x000f680008000a00 */
[----:B------:R-:W3:Y:S01]  /*1340*/  LDC.64 R6, c[0x0][0x3b0] ;  /* 0x0000ec00ff067b82 */ /* 0x000ee20000000a00 */
[----:B------:R-:W5:Y:S01]  /*1350*/  LDCU.64 UR10, c[0x0][0x380] ;  /* 0x00007000ff0a77ac */ /* 0x000f620008000a00 */
[----:B--2---:R-:W-:Y:S01]  /*1360*/  IMAD.WIDE.U32 R34, R8, UR14, RZ ;  /* 0x0000000e08227c25 */ /* 0x004fe2000f8e00ff */
[----:B------:R-:W-:-:S05]  /*1370*/  SHF.R.S32.HI R8, RZ, 0x1f, R28 ;  /* 0x0000001fff087819 */ /* 0x000fca000001141c */
[----:B------:R-:W2:Y:S01]  /*1380*/  LDC.64 R248, c[0x0][0x420] ;  /* 0x00010800fff87b82 */ /* 0x000ea20000000a00 */
[----:B------:R-:W-:Y:S01]  /*1390*/  IADD3.X R26, PT, PT, R26, R33, R8, P2, P1 ;  /* 0x000000211a1a7210 */ /* 0x000fe200017e2408 */
[----:B------:R-:W-:Y:S01]  /*13a0*/  IMAD.X R33, RZ, RZ, R24, P3 ;  /* 0x000000ffff217224 */ /* 0x000fe200018e0618 */
[----:B-1----:R-:W-:Y:S02]  /*13b0*/  LOP3.LUT R29, R12, 0x1f, RZ, 0xc0, !PT ;  /* 0x0000001f0c1d7812 */ /* 0x002fe400078ec0ff */
[----:B------:R-:W-:Y:S01]  /*13c0*/  SEL R30, R34, RZ, P4 ;  /* 0x000000ff221e7207 */ /* 0x000fe20002000000 */
[----:B----4-:R-:W-:Y:S02]  /*13d0*/  IMAD R34, R25, R218, RZ ;  /* 0x000000da19227224 */ /* 0x010fe400078e02ff */
[----:B------:R-:W-:Y:S02]  /*13e0*/  IMAD R28, R207, R228, R29 ;  /* 0x000000e4cf1c7224 */ /* 0x000fe400078e021d */
[----:B------:R-:W-:-:S02]  /*13f0*/  IMAD R29, R9, UR14, R35 ;  /* 0x0000000e091d7c24 */ /* 0x000fc4000f8e0223 */
[----:B------:R-:W1:Y:S01]  /*1400*/  LDC.64 R8, c[0x0][0x598] ;  /* 0x00016600ff087b82 */ /* 0x000e620000000a00 */
[C---:B------:R-:W-:Y:S01]  /*1410*/  IMAD R34, R23.reuse, R219, R34 ;  /* 0x000000db17227224 */ /* 0x040fe200078e0222 */
[----:B------:R-:W-:Y:S01]  /*1420*/  IADD3 R30, P2, P1, R28, R31, R30 ;  /* 0x0000001f1c1e7210 */ /* 0x000fe2000795e01e */
[----:B------:R-:W-:Y:S01]  /*1430*/  IMAD.WIDE.U32 R32, R23, R218, R32 ;  /* 0x000000da17207225 */ /* 0x000fe200078e0020 */
[----:B------:R-:W-:-:S03]  /*1440*/  SEL R29, R29, RZ, P4 ;  /* 0x000000ff1d1d7207 */ /* 0x000fc60002000000 */
[----:B---3--:R-:W-:Y:S01]  /*1450*/  IMAD R24, R25, R6, RZ ;  /* 0x0000000619187224 */ /* 0x008fe200078e02ff */
[----:B------:R-:W-:Y:S01]  /*1460*/  IADD3 R33, PT, PT, R33, R34, RZ ;  /* 0x0000002221217210 */ /* 0x000fe20007ffe0ff */
[----:B------:R-:W-:-:S04]  /*1470*/  IMAD.WIDE.U32 R36, R23, R6, R214 ;  /* 0x0000000617247225 */ /* 0x000fc800078e00d6 */
[----:B------:R-:W-:Y:S01]  /*1480*/  IMAD R24, R23, R7, R24 ;  /* 0x0000000717187224 */ /* 0x000fe200078e0218 */
[----:B------:R-:W-:Y:S01]  /*1490*/  IADD3 R36, P3, PT, R22, R36, RZ ;  /* 0x0000002416247210 */ /* 0x000fe20007f7e0ff */
[----:B--2---:R-:W-:Y:S01]  /*14a0*/  IMAD.WIDE R248, R21, 0x4, R248 ;  /* 0x0000000415f87825 */ /* 0x004fe200078e02f8 */
[----:B------:R-:W-:Y:S02]  /*14b0*/  SHF.R.S32.HI R23, RZ, 0x1f, R28 ;  /* 0x0000001fff177819 */ /* 0x000fe4000001141c */
[----:B------:R-:W-:Y:S01]  /*14c0*/  IADD3.X R37, PT, PT, R17, R37, R24, P3, !PT ;  /* 0x0000002511257210 */ /* 0x000fe20001ffe418 */
[----:B------:R-:W-:Y:S01]  /*14d0*/  IMAD.SHL.U32 R17, R228, 0x40, RZ ;  /* 0x00000040e4117824 */ /* 0x000fe200078e00ff */
[----:B------:R-:W2:Y:S01]  /*14e0*/  LDC.64 R24, c[0x0][0x5e8] ;  /* 0x00017a00ff187b82 */ /* 0x000ea20000000a00 */
[----:B------:R-:W-:Y:S01]  /*14f0*/  IADD3.X R23, PT, PT, R23, R26, R29, P2, P1 ;  /* 0x0000001a17177210 */ /* 0x000fe200017e241d */
[----:B------:R-:W-:Y:S02]  /*1500*/  IMAD.WIDE.U32 R36, R204, UR12, R36 ;  /* 0x0000000ccc247c25 */ /* 0x000fe4000f8e0024 */
[----:B------:R-:W-:-:S02]  /*1510*/  IADD3 R30, P1, PT, R17, R30, RZ ;  /* 0x0000001e111e7210 */ /* 0x000fc40007f3e0ff */
[----:B------:R-:W-:Y:S01]  /*1520*/  SHF.L.U64.HI R22, R6, 0x5, R7 ;  /* 0x0000000506167819 */ /* 0x000fe20000010207 */
[----:B-1----:R-:W-:Y:S01]  /*1530*/  IMAD.WIDE.U32 R32, R204, R8, R32 ;  /* 0x00000008cc207225 */ /* 0x002fe200078e0020 */
[----:B------:R-:W-:Y:S02]  /*1540*/  LEA.HI.X.SX32 R23, R17, R23, 0x1, P1 ;  /* 0x0000001711177211 */ /* 0x000fe400008f0eff */
[----:B-----5:R-:W-:Y:S01]  /*1550*/  LEA R246, P1, R30, UR4, 0x2 ;  /* 0x000000041ef67c11 */ /* 0x020fe2000f8210ff */
[C---:B------:R-:W-:Y:S02]  /*1560*/  IMAD R33, R204.reuse, R9, R33 ;  /* 0x00000009cc217224 */ /* 0x040fe400078e0221 */
[----:B------:R-:W-:Y:S01]  /*1570*/  IMAD R37, R204, UR13, R37 ;  /* 0x0000000dcc257c24 */ /* 0x000fe2000f8e0225 */
[----:B------:R-:W-:Y:S01]  /*1580*/  LEA.HI.X R247, R30, UR5, R23, 0x2, P1 ;  /* 0x000000051ef77c11 */ /* 0x000fe200088f1417 */
[C---:B------:R-:W-:Y:S01]  /*1590*/  IMAD.WIDE.U32 R8, R209.reuse, R218, R32 ;  /* 0x000000dad1087225 */ /* 0x040fe200078e0020 */
[----:B------:R-:W-:-:S02]  /*15a0*/  IADD3 R17, P1, PT, R209, 0x20, RZ ;  /* 0x00000020d1117810 */ /* 0x000fc40007f3e0ff */
[----:B------:R-:W-:Y:S01]  /*15b0*/  SHF.L.U32 R23, R6, 0x5, RZ ;  /* 0x0000000506177819 */ /* 0x000fe200000006ff */
[C---:B------:R-:W-:Y:S01]  /*15c0*/  IMAD R227, R209.reuse, R219, R9 ;  /* 0x000000dbd1e37224 */ /* 0x040fe200078e0209 */
[----:B------:R-:W-:Y:S01]  /*15d0*/  LEA R226, P2, R8, UR6, 0x1 ;  /* 0x0000000608e27c11 */ /* 0x000fe2000f8408ff */
[C---:B------:R-:W-:Y:S01]  /*15e0*/  IMAD.WIDE.U32 R28, R209.reuse, R6, R36 ;  /* 0x00000006d11c7225 */ /* 0x040fe200078e0024 */
[----:B------:R-:W-:Y:S02]  /*15f0*/  SHF.L.U64.HI R219, R218, 0x5, R219 ;  /* 0x00000005dadb7819 */ /* 0x000fe400000102db */
[----:B------:R-:W-:Y:S01]  /*1600*/  LEA.HI.X R227, R8, UR7, R227, 0x1, P2 ;  /* 0x0000000708e37c11 */ /* 0x000fe200090f0ce3 */
[----:B------:R-:W-:Y:S01]  /*1610*/  IMAD R225, R209, R7, R29 ;  /* 0x00000007d1e17224 */ /* 0x000fe200078e021d */
[----:B------:R-:W-:Y:S01]  /*1620*/  ISETP.GT.AND P2, PT, R13, RZ, PT ;  /* 0x000000ff0d00720c */ /* 0x000fe20003f44270 */
[----:B--2---:R-:W-:Y:S01]  /*1630*/  IMAD.WIDE R220, R27, 0x4, R24 ;  /* 0x000000041bdc7825 */ /* 0x004fe200078e0218 */
[----:B------:R-:W-:-:S02]  /*1640*/  LEA R224, P3, R28, UR10, 0x1 ;  /* 0x0000000a1ce07c11 */ /* 0x000fc4000f8608ff */
[----:B------:R-:W-:Y:S01]  /*1650*/  IADD3.X R21, PT, PT, RZ, RZ, RZ, P1, !PT ;  /* 0x000000ffff157210 */ /* 0x000fe20000ffe4ff */
[----:B------:R-:W-:Y:S01]  /*1660*/  IMAD.MOV.U32 R222, RZ, RZ, R220 ;  /* 0x000000ffffde7224 */ /* 0x000fe200078e00dc */
[----:B------:R-:W-:Y:S01]  /*1670*/  LEA.HI.X R225, R28, UR11, R225, 0x1, P3 ;  /* 0x0000000b1ce17c11 */ /* 0x000fe200098f0ce1 */
[----:B------:R-:W-:-:S06]  /*1680*/  IMAD.SHL.U32 R220, R218, 0x20, RZ ;  /* 0x00000020dadc7824 */ /* 0x000fcc00078e00ff */
[----:B------:R-:W-:Y:S05]  /*1690*/  @P2 BRA `(.L_x_12) ;  /* 0x0000000400982947 */ /* 0x000fea0003800000 */
[----:B------:R-:W-:Y:S05]  /*16a0*/  @P0 BRA `(.L_x_13) ;  /* 0x0000000000300947 */ /* 0x000fea0003800000 */
        /* <DEDUP_REMOVED lines=11> */
[----:B------:R-:W-:Y:S05]  /*1760*/  BRA `(.L_x_14) ;  /* 0x0000000000147947 */ /* 0x000fea0003800000 */
.L_x_13:
[----:B------:R-:W1:Y:S01]  /*1770*/  LDC.64 R6, c[0x0][0x5c0] ;  /* 0x00017000ff067b82 */ /* 0x000e620000000a00 */
[----:B------:R-:W-:-:S05]  /*1780*/  IADD3 R4, PT, PT, R242, R245, RZ ;  /* 0x000000f5f2047210 */ /* 0x000fca0007ffe0ff */
[C---:B-1----:R-:W-:Y:S02]  /*1790*/  IMAD R8, R4.reuse, R7, RZ ;  /* 0x0000000704087224 */ /* 0x042fe400078e02ff */
[----:B------:R-:W-:-:S05]  /*17a0*/  IMAD.WIDE.U32 R10, R4, R6, RZ ;  /* 0x00000006040a7225 */ /* 0x000fca00078e00ff */
[----:B------:R-:W-:Y:S02]  /*17b0*/  IADD3 R8, PT, PT, R11, R8, RZ ;  /* 0x000000080b087210 */ /* 0x000fe40007ffe0ff */
.L_x_14:
        /* <DEDUP_REMOVED lines=13> */
.L_x_15:
[----:B------:R-:W1:Y:S01]  /*1890*/  LDC.64 R4, c[0x0][0x5c8] ;  /* 0x00017200ff047b82 */ /* 0x000e620000000a00 */
[----:B------:R-:W-:-:S05]  /*18a0*/  IADD3 R242, PT, PT, R242, R245, RZ ;  /* 0x000000f5f2f27210 */ /* 0x000fca0007ffe0ff */
[C---:B-1----:R-:W-:Y:S02]  /*18b0*/  IMAD R11, R242.reuse, R5, RZ ;  /* 0x00000005f20b7224 */ /* 0x042fe400078e02ff */
[----:B------:R-:W-:-:S05]  /*18c0*/  IMAD.WIDE.U32 R12, R242, R4, RZ ;  /* 0x00000004f20c7225 */ /* 0x000fca00078e00ff */
[----:B------:R-:W-:Y:S02]  /*18d0*/  IADD3 R11, PT, PT, R13, R11, RZ ;  /* 0x0000000b0d0b7210 */ /* 0x000fe40007ffe0ff */
.L_x_16:
[----:B------:R-:W1:Y:S01]  /*18e0*/  LDCU.64 UR4, c[0x0][0x5d8] ;  /* 0x0000bb00ff0477ac */ /* 0x000e620008000a00 */
[C---:B------:R-:W-:Y:S01]  /*18f0*/  IMAD R14, R6.reuse, UR18, RZ ;  /* 0x00000012060e7c24 */ /* 0x040fe2000f8e02ff */
[----:B------:R-:W-:Y:S01]  /*1900*/  IADD3 R243, PT, PT, R243, -UR19, RZ ;  /* 0x80000013f3f37c10 */ /* 0x000fe2000fffe0ff */
[----:B------:R-:W-:Y:S01]  /*1910*/  IMAD.WIDE.U32 R18, R6, UR19, R214 ;  /* 0x0000001306127c25 */ /* 0x000fe2000f8e00d6 */
[----:B------:R-:W-:Y:S02]  /*1920*/  BSSY.RECONVERGENT B0, `(.L_x_17) ;  /* 0x0000011000007945 */ /* 0x000fe40003800200 */
[-C--:B------:R-:W-:Y:S01]  /*1930*/  ISETP.GE.AND P2, PT, R209, R243.reuse, PT ;  /* 0x000000f3d100720c */ /* 0x080fe20003f46270 */
[----:B------:R-:W-:Y:S01]  /*1940*/  IMAD R9, R7, UR19, R14 ;  /* 0x0000001307097c24 */ /* 0x000fe2000f8e020e */
[----:B------:R-:W-:Y:S02]  /*1950*/  IADD3 R14, P0, PT, R10, R18, RZ ;  /* 0x000000120a0e7210 */ /* 0x000fe40007f1e0ff */
[----:B------:R-:W-:-:S02]  /*1960*/  ISETP.GE.AND P1, PT, R210, R243, PT ;  /* 0x000000f3d200720c */ /* 0x000fc40003f26270 */
[----:B------:R-:W-:-:S03]  /*1970*/  IADD3.X R15, PT, PT, R8, R19, R9, P0, !PT ;  /* 0x00000013080f7210 */ /* 0x000fc600007fe409 */
[----:B-1----:R-:W-:-:S04]  /*1980*/  IMAD.WIDE.U32 R14, R204, UR4, R14 ;  /* 0x00000004cc0e7c25 */ /* 0x002fc8000f8e000e */
[----:B------:R-:W-:Y:S01]  /*1990*/  IMAD R9, R204, UR5, R15 ;  /* 0x00000005cc097c24 */ /* 0x000fe2000f8e020f */
[----:B------:R-:W-:Y:S06]  /*19a0*/  @P2 BRA `(.L_x_18) ;  /* 0x0000000000202947 */ /* 0x000fec0003800000 */
[----:B------:R-:W1:Y:S01]  /*19b0*/  LDCU.64 UR4, c[0x0][0x560] ;  /* 0x0000ac00ff0477ac */ /* 0x000e620008000a00 */
[----:B------:R-:W-:-:S05]  /*19c0*/  MOV R8, R14 ;  /* 0x0000000e00087202 */ /* 0x000fca0000000f00 */
[----:B------:R-:W-:-:S04]  /*19d0*/  IMAD.WIDE.U32 R18, R209, R6, R8 ;  /* 0x00000006d1127225 */ /* 0x000fc800078e0008 */
[----:B------:R-:W-:Y:S01]  /*19e0*/  IMAD R8, R209, R7, R19 ;  /* 0x00000007d1087224 */ /* 0x000fe200078e0213 */
[----:B-1----:R-:W-:-:S04]  /*19f0*/  LEA R22, P0, R18, UR4, 0x1 ;  /* 0x0000000412167c11 */ /* 0x002fc8000f8008ff */
[----:B------:R-:W-:-:S05]  /*1a00*/  LEA.HI.X R23, R18, UR5, R8, 0x1, P0 ;  /* 0x0000000512177c11 */ /* 0x000fca00080f0c08 */
[----:B------:R1:W-:Y:S04]  /*1a10*/  STG.E.128 desc[UR16][R22.64], RZ ;  /* 0x000000ff16007986 */ /* 0x0003e8000c101d10 */
[----:B------:R1:W-:Y:S02]  /*1a20*/  STG.E.128 desc[UR16][R22.64+0x80], RZ ;  /* 0x000080ff16007986 */ /* 0x0003e4000c101d10 */
.L_x_18:
[----:B------:R-:W-:Y:S05]  /*1a30*/  BSYNC.RECONVERGENT B0 ;  /* 0x0000000000007941 */ /* 0x000fea0003800200 */
.L_x_17:
[----:B------:R-:W-:Y:S04]  /*1a40*/  BSSY.RECONVERGENT B0, `(.L_x_19) ;  /* 0x000000c000007945 */ /* 0x000fe80003800200 */
[----:B------:R-:W-:Y:S05]  /*1a50*/  @P1 BRA `(.L_x_20) ;  /* 0x0000000000281947 */ /* 0x000fea0003800000 */
[----:B------:R-:W2:Y:S01]  /*1a60*/  LDCU.64 UR4, c[0x0][0x560] ;  /* 0x0000ac00ff0477ac */ /* 0x000ea20008000a00 */
[----:B------:R-:W-:Y:S01]  /*1a70*/  MOV R15, R9 ;  /* 0x00000009000f7202 */ /* 0x000fe20000000f00 */
[-C--:B------:R-:W-:Y:S02]  /*1a80*/  IMAD R8, R21, R6.reuse, RZ ;  /* 0x0000000615087224 */ /* 0x080fe400078e02ff */
[----:B------:R-:W-:-:S04]  /*1a90*/  IMAD.WIDE.U32 R14, R17, R6, R14 ;  /* 0x00000006110e7225 */ /* 0x000fc800078e000e */
[----:B------:R-:W-:-:S05]  /*1aa0*/  IMAD R8, R17, R7, R8 ;  /* 0x0000000711087224 */ /* 0x000fca00078e0208 */
[----:B------:R-:W-:Y:S02]  /*1ab0*/  IADD3 R7, PT, PT, R15, R8, RZ ;  /* 0x000000080f077210 */ /* 0x000fe40007ffe0ff */
[----:B--2---:R-:W-:-:S04]  /*1ac0*/  LEA R6, P0, R14, UR4, 0x1 ;  /* 0x000000040e067c11 */ /* 0x004fc8000f8008ff */
[----:B------:R-:W-:-:S05]  /*1ad0*/  LEA.HI.X R7, R14, UR5, R7, 0x1, P0 ;  /* 0x000000050e077c11 */ /* 0x000fca00080f0c07 */
[----:B------:R2:W-:Y:S04]  /*1ae0*/  STG.E.128 desc[UR16][R6.64], RZ ;  /* 0x000000ff06007986 */ /* 0x0005e8000c101d10 */
[----:B------:R2:W-:Y:S02]  /*1af0*/  STG.E.128 desc[UR16][R6.64+0x80], RZ ;  /* 0x000080ff06007986 */ /* 0x0005e4000c101d10 */
.L_x_20:
[----:B------:R-:W-:Y:S05]  /*1b00*/  BSYNC.RECONVERGENT B0 ;  /* 0x0000000000007941 */ /* 0x000fea0003800200 */
.L_x_19:
[----:B------:R-:W3:Y:S01]  /*1b10*/  LDCU.64 UR4, c[0x0][0x5e0] ;  /* 0x0000bc00ff0477ac */ /* 0x000ee20008000a00 */
[C---:B------:R-:W-:Y:S01]  /*1b20*/  IMAD.WIDE.U32 R8, R4.reuse, UR19, R214 ;  /* 0x0000001304087c25 */ /* 0x040fe2000f8e00d6 */
[----:B------:R-:W-:Y:S03]  /*1b30*/  BSSY.RECONVERGENT B0, `(.L_x_21) ;  /* 0x0000010000007945 */ /* 0x000fe60003800200 */
[----:B--2---:R-:W-:Y:S01]  /*1b40*/  IMAD R6, R4, UR18, RZ ;  /* 0x0000001204067c24 */ /* 0x004fe2000f8e02ff */
[----:B------:R-:W-:-:S03]  /*1b50*/  IADD3 R8, P0, PT, R12, R8, RZ ;  /* 0x000000080c087210 */ /* 0x000fc60007f1e0ff */
[----:B------:R-:W-:-:S05]  /*1b60*/  IMAD R6, R5, UR19, R6 ;  /* 0x0000001305067c24 */ /* 0x000fca000f8e0206 */
[----:B------:R-:W-:-:S03]  /*1b70*/  IADD3.X R9, PT, PT, R11, R9, R6, P0, !PT ;  /* 0x000000090b097210 */ /* 0x000fc600007fe406 */
[----:B---3--:R-:W-:-:S04]  /*1b80*/  IMAD.WIDE.U32 R8, R204, UR4, R8 ;  /* 0x00000004cc087c25 */ /* 0x008fc8000f8e0008 */
[----:B------:R-:W-:Y:S01]  /*1b90*/  IMAD R7, R204, UR5, R9 ;  /* 0x00000005cc077c24 */ /* 0x000fe2000f8e0209 */
[----:B------:R-:W-:Y:S06]  /*1ba0*/  @P2 BRA `(.L_x_22) ;  /* 0x0000000000202947 */ /* 0x000fec0003800000 */
[----:B------:R-:W2:Y:S01]  /*1bb0*/  LDCU.64 UR4, c[0x0][0x568] ;  /* 0x0000ad00ff0477ac */ /* 0x000ea20008000a00 */
[----:B------:R-:W-:-:S05]  /*1bc0*/  MOV R6, R8 ;  /* 0x0000000800067202 */ /* 0x000fca0000000f00 */
[----:B------:R-:W-:-:S04]  /*1bd0*/  IMAD.WIDE.U32 R10, R209, R4, R6 ;  /* 0x00000004d10a7225 */ /* 0x000fc800078e0006 */
[----:B------:R-:W-:Y:S01]  /*1be0*/  IMAD R6, R209, R5, R11 ;  /* 0x00000005d1067224 */ /* 0x000fe200078e020b */
[----:B--2---:R-:W-:-:S04]  /*1bf0*/  LEA R12, P0, R10, UR4, 0x1 ;  /* 0x000000040a0c7c11 */ /* 0x004fc8000f8008ff */
[----:B------:R-:W-:-:S05]  /*1c00*/  LEA.HI.X R13, R10, UR5, R6, 0x1, P0 ;  /* 0x000000050a0d7c11 */ /* 0x000fca00080f0c06 */
[----:B------:R2:W-:Y:S04]  /*1c10*/  STG.E.128 desc[UR16][R12.64], RZ ;  /* 0x000000ff0c007986 */ /* 0x0005e8000c101d10 */
[----:B------:R2:W-:Y:S02]  /*1c20*/  STG.E.128 desc[UR16][R12.64+0x80], RZ ;  /* 0x000080ff0c007986 */ /* 0x0005e4000c101d10 */
.L_x_22:
[----:B------:R-:W-:Y:S05]  /*1c30*/  BSYNC.RECONVERGENT B0 ;  /* 0x0000000000007941 */ /* 0x000fea0003800200 */
.L_x_21:
[----:B------:R-:W-:Y:S05]  /*1c40*/  @P1 BRA `(.L_x_23) ;  /* 0x0000003800e41947 */ /* 0x000fea0003800000 */
[----:B------:R-:W3:Y:S01]  /*1c50*/  LDCU.64 UR4, c[0x0][0x568] ;  /* 0x0000ad00ff0477ac */ /* 0x000ee20008000a00 */
[----:B------:R-:W-:Y:S01]  /*1c60*/  MOV R9, R7 ;  /* 0x0000000700097202 */ /* 0x000fe20000000f00 */
[-C--:B------:R-:W-:Y:S02]  /*1c70*/  IMAD R6, R21, R4.reuse, RZ ;  /* 0x0000000415067224 */ /* 0x080fe400078e02ff */
[----:B------:R-:W-:-:S04]  /*1c80*/  IMAD.WIDE.U32 R8, R17, R4, R8 ;  /* 0x0000000411087225 */ /* 0x000fc800078e0008 */
[----:B------:R-:W-:-:S05]  /*1c90*/  IMAD R5, R17, R5, R6 ;  /* 0x0000000511057224 */ /* 0x000fca00078e0206 */
[----:B------:R-:W-:Y:S02]  /*1ca0*/  IADD3 R5, PT, PT, R9, R5, RZ ;  /* 0x0000000509057210 */ /* 0x000fe40007ffe0ff */
[----:B---3--:R-:W-:-:S04]  /*1cb0*/  LEA R4, P0, R8, UR4, 0x1 ;  /* 0x0000000408047c11 */ /* 0x008fc8000f8008ff */
[----:B------:R-:W-:-:S05]  /*1cc0*/  LEA.HI.X R5, R8, UR5, R5, 0x1, P0 ;  /* 0x0000000508057c11 */ /* 0x000fca00080f0c05 */
[----:B------:R3:W-:Y:S04]  /*1cd0*/  STG.E.128 desc[UR16][R4.64], RZ ;  /* 0x000000ff04007986 */ /* 0x0007e8000c101d10 */
[----:B------:R3:W-:Y:S01]  /*1ce0*/  STG.E.128 desc[UR16][R4.64+0x80], RZ ;  /* 0x000080ff04007986 */ /* 0x0007e2000c101d10 */
[----:B------:R-:W-:Y:S05]  /*1cf0*/  BRA `(.L_x_23) ;  /* 0x0000003800b87947 */ /* 0x000fea0003800000 */
.L_x_12:
[----:B------:R-:W-:Y:S01]  /*1d00*/  VIADD R217, R243, -UR19 ;  /* 0x80000013f3d97c36 */ /* 0x000fe20008000000 */
[----:B------:R-:W1:Y:S01]  /*1d10*/  LDCU.64 UR4, c[0x0][0x3d8] ;  /* 0x00007b00ff0477ac */ /* 0x000e620008000a00 */
[C---:B------:R-:W-:Y:S02]  /*1d20*/  IMAD R6, R10.reuse, UR18, RZ ;  /* 0x000000120a067c24 */ /* 0x040fe4000f8e02ff */
[----:B------:R-:W-:Y:S01]  /*1d30*/  IMAD.WIDE.U32 R8, R10, UR19, R214 ;  /* 0x000000130a087c25 */ /* 0x000fe2000f8e00d6 */
[-C--:B------:R-:W-:Y:S01]  /*1d40*/  ISETP.GE.AND P6, PT, R209, R217.reuse, PT ;  /* 0x000000d9d100720c */ /* 0x080fe20003fc6270 */
[----:B------:R-:W2:Y:S01]  /*1d50*/  LDCU UR6, c[0x0][0x45c] ;  /* 0x00008b80ff0677ac */ /* 0x000ea20008000800 */
[----:B------:R-:W-:Y:S01]  /*1d60*/  ISETP.GE.AND P5, PT, R210, R217, PT ;  /* 0x000000d9d200720c */ /* 0x000fe20003fa6270 */
[----:B------:R-:W-:Y:S01]  /*1d70*/  IMAD R6, R11, UR19, R6 ;  /* 0x000000130b067c24 */ /* 0x000fe2000f8e0206 */
[----:B------:R-:W-:Y:S01]  /*1d80*/  IADD3 R26, P0, PT, R20, R8, RZ ;  /* 0x00000008141a7210 */ /* 0x000fe20007f1e0ff */
[----:B------:R-:W-:-:S04]  /*1d90*/  IMAD.WIDE.U32 R32, R4, UR19, R214 ;  /* 0x0000001304207c25 */ /* 0x000fc8000f8e00d6 */
[C---:B------:R-:W-:Y:S01]  /*1da0*/  IMAD R13, R240.reuse, -0x40, R13 ;  /* 0xffffffc0f00d7824 */ /* 0x040fe200078e020d */
[----:B------:R-:W-:Y:S01]  /*1db0*/  IADD3.X R27, PT, PT, R19, R9, R6, P0, !PT ;  /* 0x00000009131b7210 */ /* 0x000fe200007fe406 */
[----:B------:R-:W-:Y:S01]  /*1dc0*/  IMAD.MOV.U32 R239, RZ, RZ, 0x7f800000 ;  /* 0x7f800000ffef7424 */ /* 0x000fe200078e00ff */
[----:B------:R-:W-:Y:S01]  /*1dd0*/  LOP3.LUT R19, R240, 0x80000001, RZ, 0xc0, !PT ;  /* 0x80000001f0137812 */ /* 0x000fe200078ec0ff */
[----:B------:R-:W3:Y:S01]  /*1de0*/  @!P6 LDC.64 R8, c[0x0][0x390] ;  /* 0x0000e400ff08eb82 */ /* 0x000ee20000000a00 */
[----:B-1----:R-:W-:Y:S01]  /*1df0*/  IMAD R6, R14, UR4, RZ ;  /* 0x000000040e067c24 */ /* 0x002fe2000f8e02ff */
[----:B------:R-:W-:Y:S01]  /*1e00*/  IADD3 R18, P0, PT, R18, R32, RZ ;  /* 0x0000002012127210 */ /* 0x000fe20007f1e0ff */
[----:B------:R-:W-:Y:S01]  /*1e10*/  IMAD.WIDE.U32 R26, R15, UR4, R26 ;  /* 0x000000040f1a7c25 */ /* 0x000fe2000f8e001a */
[----:B------:R-:W-:Y:S02]  /*1e20*/  ISETP.NE.AND P2, PT, R19, 0x1, PT ;  /* 0x000000011300780c */ /* 0x000fe40003f45270 */
[-C--:B------:R-:W-:Y:S01]  /*1e30*/  ISETP.GE.AND P3, PT, R210, R13.reuse, PT ;  /* 0x0000000dd200720c */ /* 0x080fe20003f66270 */
[----:B------:R-:W-:Y:S01]  /*1e40*/  IMAD R7, R15, UR5, R6 ;  /* 0x000000050f077c24 */ /* 0x000fe2000f8e0206 */
[----:B------:R-:W1:Y:S01]  /*1e50*/  LDCU.64 UR4, c[0x0][0x3d0] ;  /* 0x00007a00ff0477ac */ /* 0x000e620008000a00 */
[----:B------:R-:W-:Y:S01]  /*1e60*/  @!P5 IMAD R20, R21, R10, RZ ;  /* 0x0000000a1514d224 */ /* 0x000fe200078e02ff */
[----:B------:R-:W-:Y:S01]  /*1e70*/  SEL R188, RZ, 0x4000, P2 ;  /* 0x00004000ffbc7807 */ /* 0x000fe20001000000 */
[----:B------:R-:W-:Y:S01]  /*1e80*/  IMAD.IADD R27, R27, 0x1, R7 ;  /* 0x000000011b1b7824 */ /* 0x000fe200078e0207 */
[----:B------:R-:W-:Y:S01]  /*1e90*/  ISETP.GE.AND P2, PT, R206, R13, PT ;  /* 0x0000000dce00720c */ /* 0x000fe20003f46270 */
[----:B------:R-:W4:Y:S01]  /*1ea0*/  @!P5 LDC.64 R6, c[0x0][0x390] ;  /* 0x0000e400ff06db82 */ /* 0x000f220000000a00 */
[----:B------:R-:W-:-:S02]  /*1eb0*/  @!P5 IMAD R20, R17, R11, R20 ;  /* 0x0000000b1114d224 */ /* 0x000fc400078e0214 */
[----:B------:R-:W-:-:S04]  /*1ec0*/  @!P6 IMAD.WIDE.U32 R24, R209, R10, R26 ;  /* 0x0000000ad118e225 */ /* 0x000fc800078e001a */
[----:B------:R-:W-:-:S04]  /*1ed0*/  @!P5 IMAD.WIDE.U32 R28, R17, R10, R26 ;  /* 0x0000000a111cd225 */ /* 0x000fc800078e001a */
[----:B------:R-:W-:Y:S01]  /*1ee0*/  IMAD.MOV.U32 R238, RZ, RZ, 0x7f800000 ;  /* 0x7f800000ffee7424 */ /* 0x000fe200078e00ff */
[----:B---3--:R-:W-:Y:S01]  /*1ef0*/  @!P6 LEA R30, P1, R24, R8, 0x1 ;  /* 0x00000008181ee211 */ /* 0x008fe200078208ff */
[----:B------:R-:W-:Y:S01]  /*1f00*/  IMAD R26, R4, UR18, RZ ;  /* 0x00000012041a7c24 */ /* 0x000fe2000f8e02ff */
[----:B------:R-:W3:Y:S01]  /*1f10*/  S2R R216, SR_TID.X ;  /* 0x0000000000d87919 */ /* 0x000ee20000002100 */
[----:B------:R-:W-:Y:S01]  /*1f20*/  @!P6 IMAD R10, R209, R11, R25 ;  /* 0x0000000bd10ae224 */ /* 0x000fe200078e0219 */
[----:B------:R-:W2:Y:S01]  /*1f30*/  LDC R215, c[0x0][0x44c] ;  /* 0x00011300ffd77b82 */ /* 0x000ea20000000800 */
[----:B------:R-:W-:Y:S02]  /*1f40*/  IMAD R11, R5, UR19, R26 ;  /* 0x00000013050b7c24 */ /* 0x000fe4000f8e021a */
[----:B------:R-:W-:Y:S01]  /*1f50*/  VIADD R8, R206, 0x8 ;  /* 0x00000008ce087836 */ /* 0x000fe20000000000 */
[----:B------:R-:W-:Y:S01]  /*1f60*/  @!P6 LEA.HI.X R31, R24, R9, R10, 0x1, P1 ;  /* 0x00000009181fe211 */ /* 0x000fe200008f0c0a */
[----:B-1----:R-:W-:Y:S01]  /*1f70*/  IMAD R14, R14, UR4, RZ ;  /* 0x000000040e0e7c24 */ /* 0x002fe2000f8e02ff */
[----:B------:R-:W-:-:S02]  /*1f80*/  IADD3.X R19, PT, PT, R16, R33, R11, P0, !PT ;  /* 0x0000002110137210 */ /* 0x000fc400007fe40b */
[----:B------:R-:W-:Y:S01]  /*1f90*/  @P4 BAR.SYNC.DEFER_BLOCKING 0x0 ;  /* 0x0000000000004b1d */ /* 0x000fe20000010000 */
[----:B------:R-:W-:Y:S01]  /*1fa0*/  ISETP.GE.AND P1, PT, R8, R13, PT ;  /* 0x0000000d0800720c */ /* 0x000fe20003f26270 */
[C---:B------:R-:W-:Y:S01]  /*1fb0*/  IMAD R14, R15.reuse, UR5, R14 ;  /* 0x000000050f0e7c24 */ /* 0x040fe2000f8e020e */
[----:B----4-:R-:W-:Y:S01]  /*1fc0*/  @!P5 LEA R24, P4, R28, R6, 0x1 ;  /* 0x000000061c18d211 */ /* 0x010fe200078808ff */
[----:B------:R-:W-:Y:S01]  /*1fd0*/  IMAD.WIDE.U32 R8, R15, UR4, R18 ;  /* 0x000000040f087c25 */ /* 0x000fe2000f8e0012 */
[C---:B------:R-:W-:Y:S01]  /*1fe0*/  @!P3 LEA R10, P0, R220.reuse, R226, 0x1 ;  /* 0x000000e2dc0ab211 */ /* 0x040fe200078008ff */
[----:B------:R-:W-:Y:S02]  /*1ff0*/  UIADD3 UR7, UPT, UPT, UR19, 0x40, URZ ;  /* 0x0000004013077890 */ /* 0x000fe4000fffe0ff */
[----:B------:R-:W-:Y:S01]  /*2000*/  IMAD.IADD R9, R9, 0x1, R14 ;  /* 0x0000000109097824 */ /* 0x000fe200078e020e */
[----:B------:R-:W-:Y:S01]  /*2010*/  @!P3 LEA.HI.X R11, R220, R227, R219, 0x1, P0 ;  /* 0x000000e3dc0bb211 */ /* 0x000fe200000f0cdb */
[----:B------:R-:W-:Y:S01]  /*2020*/  @!P5 IMAD.IADD R20, R29, 0x1, R20 ;  /* 0x000000011d14d824 */ /* 0x000fe200078e0214 */
[----:B------:R-:W-:Y:S01]  /*2030*/  @!P3 LEA R18, P0, R23, R224, 0x1 ;  /* 0x000000e01712b211 */ /* 0x000fe200078008ff */
[-C--:B------:R-:W-:Y:S01]  /*2040*/  @!P5 IMAD R6, R21, R4.reuse, RZ ;  /* 0x000000041506d224 */ /* 0x080fe200078e02ff */
[----:B------:R-:W1:Y:S01]  /*2050*/  LDCU UR4, c[0x0][0x590] ;  /* 0x0000b200ff0477ac */ /* 0x000e620008000800 */
[----:B------:R-:W-:Y:S01]  /*2060*/  @!P5 IMAD.MOV.U32 R14, RZ, RZ, R8 ;  /* 0x000000ffff0ed224 */ /* 0x000fe200078e0008 */
[----:B------:R-:W-:Y:S01]  /*2070*/  @!P5 LEA.HI.X R25, R28, R7, R20, 0x1, P4 ;  /* 0x000000071c19d211 */ /* 0x000fe200020f0c14 */
[----:B------:R-:W-:Y:S01]  /*2080*/  @!P5 IMAD.MOV.U32 R15, RZ, RZ, R9 ;  /* 0x000000ffff0fd224 */ /* 0x000fe200078e0009 */
[----:B------:R-:W-:Y:S01]  /*2090*/  ISETP.GE.AND P4, PT, R209, R13, PT ;  /* 0x0000000dd100720c */ /* 0x000fe20003f86270 */
[----:B------:R-:W-:Y:S01]  /*20a0*/  @!P5 IMAD R13, R17, R5, R6 ;  /* 0x00000005110dd224 */ /* 0x000fe200078e0206 */
[----:B------:R-:W-:Y:S01]  /*20b0*/  @!P3 LEA.HI.X R19, R23, R225, R22, 0x1, P0 ;  /* 0x000000e11713b211 */ /* 0x000fe200000f0c16 */
[-C--:B------:R-:W-:Y:S01]  /*20c0*/  @!P5 IMAD.WIDE.U32 R14, R17, R4.reuse, R14 ;  /* 0x00000004110ed225 */ /* 0x080fe200078e000e */
[----:B------:R-:W4:Y:S03]  /*20d0*/  @!P5 LDC.64 R6, c[0x0][0x388] ;  /* 0x0000e200ff06db82 */ /* 0x000f260000000a00 */
[----:B------:R-:W-:Y:S01]  /*20e0*/  IMAD.IADD R241, R213, 0x1, R188 ;  /* 0x00000001d5f17824 */ /* 0x000fe200078e02bc */
[----:B------:R-:W-:Y:S01]  /*20f0*/  @!PT LDS RZ, [RZ] ;  /* 0x00000000fffff984 */ /* 0x000fe20000000800 */
[----:B------:R-:W-:Y:S01]  /*2100*/  @!PT LDS RZ, [RZ] ;  /* 0x00000000fffff984 */ /* 0x000fe20000000800 */
[----:B------:R-:W-:Y:S01]  /*2110*/  @!PT LDS RZ, [RZ] ;  /* 0x00000000fffff984 */ /* 0x000fe20000000800 */
[----:B------:R-:W-:Y:S01]  /*2120*/  @!P6 LDGSTS.E.BYPASS.LTC128B.128 [R213+0x10000], desc[UR16][R30.64] ;  /* 0x100000001ed5efae */ /* 0x000fe2000b981a10 */
[----:B------:R-:W-:Y:S01]  /*2130*/  @!P6 IMAD.WIDE.U32 R16, R209, R4, R8 ;  /* 0x00000004d110e225 */ /* 0x000fe200078e0008 */
[----:B------:R-:W-:-:S03]  /*2140*/  SHF.R.U32.HI R218, RZ, 0x2, R12 ;  /* 0x00000002ffda7819 */ /* 0x000fc6000001160c */
[----:B------:R-:W-:Y:S01]  /*2150*/  IMAD.MOV.U32 R231, RZ, RZ, 0x10 ;  /* 0x00000010ffe77424 */ /* 0x000fe200078e00ff */
[----:B------:R-:W3:Y:S01]  /*2160*/  @!P6 LDC.64 R8, c[0x0][0x388] ;  /* 0x0000e200ff08eb82 */ /* 0x000ee20000000a00 */
[----:B------:R-:W-:Y:S01]  /*2170*/  @!P6 LDGSTS.E.BYPASS.LTC128B.128 [R213+0x12000], desc[UR16][R30.64+0x80] ;  /* 0x120000801ed5efae */ /* 0x000fe2000b981a10 */
[----:B------:R-:W-:Y:S01]  /*2180*/  @!P6 IMAD R4, R209, R5, R17 ;  /* 0x00000005d104e224 */ /* 0x000fe200078e0211 */
[----:B------:R-:W-:Y:S01]  /*2190*/  CS2R R94, SRZ ;  /* 0x00000000005e7805 */ /* 0x000fe2000001ff00 */
[----:B------:R-:W-:Y:S01]  /*21a0*/  @!P5 IMAD.IADD R13, R15, 0x1, R13 ;  /* 0x000000010f0dd824 */ /* 0x000fe200078e020d */
[----:B------:R1:W-:Y:S01]  /*21b0*/  @P6 STS.128 [R213+0x10000], RZ ;  /* 0x010000ffd5006388 */ /* 0x0003e20000000c00 */
[----:B------:R-:W-:Y:S01]  /*21c0*/  IMAD.IADD R189, R203, 0x1, R188 ;  /* 0x00000001cbbd7824 */ /* 0x000fe200078e02bc */
[----:B------:R-:W-:Y:S01]  /*21d0*/  CS2R R92, SRZ ;  /* 0x00000000005c7805 */ /* 0x000fe2000001ff00 */
[----:B------:R-:W-:Y:S01]  /*21e0*/  IMAD.SHL.U32 R228, R228, 0x8, RZ ;  /* 0x00000008e4e47824 */ /* 0x000fe200078e00ff */
[----:B------:R1:W-:Y:S01]  /*21f0*/  @P6 STS.128 [R213+0x12000], RZ ;  /* 0x012000ffd5006388 */ /* 0x0003e20000000c00 */
[----:B------:R-:W-:-:S02]  /*2200*/  CS2R R98, SRZ ;  /* 0x0000000000627805 */ /* 0x000fc4000001ff00 */
[----:B------:R-:W-:Y:S02]  /*2210*/  CS2R R96, SRZ ;  /* 0x0000000000607805 */ /* 0x000fe4000001ff00 */
[----:B------:R-:W-:Y:S01]  /*2220*/  CS2R R90, SRZ ;  /* 0x00000000005a7805 */ /* 0x000fe2000001ff00 */
[----:B------:R1:W-:Y:S01]  /*2230*/  @P5 STS.128 [R213+0x11000], RZ ;  /* 0x011000ffd5005388 */ /* 0x0003e20000000c00 */
[----:B------:R-:W-:Y:S02]  /*2240*/  CS2R R88, SRZ ;  /* 0x0000000000587805 */ /* 0x000fe4000001ff00 */
[----:B------:R-:W-:Y:S02]  /*2250*/  CS2R R86, SRZ ;  /* 0x0000000000567805 */ /* 0x000fe4000001ff00 */
[----:B------:R-:W-:Y:S01]  /*2260*/  CS2R R84, SRZ ;  /* 0x0000000000547805 */ /* 0x000fe2000001ff00 */
[----:B------:R1:W-:Y:S01]  /*2270*/  @P5 STS.128 [R213+0x13000], RZ ;  /* 0x013000ffd5005388 */ /* 0x0003e20000000c00 */
[----:B------:R-:W-:-:S02]  /*2280*/  CS2R R78, SRZ ;  /* 0x00000000004e7805 */ /* 0x000fc4000001ff00 */
[----:B------:R-:W-:Y:S02]  /*2290*/  CS2R R76, SRZ ;  /* 0x00000000004c7805 */ /* 0x000fe4000001ff00 */
[----:B------:R-:W-:Y:S01]  /*22a0*/  CS2R R82, SRZ ;  /* 0x0000000000527805 */ /* 0x000fe2000001ff00 */
[----:B------:R-:W-:Y:S01]  /*22b0*/  @!PT LDS RZ, [RZ] ;  /* 0x00000000fffff984 */ /* 0x000fe20000000800 */
[----:B------:R-:W-:Y:S01]  /*22c0*/  @!PT LDS RZ, [RZ] ;  /* 0x00000000fffff984 */ /* 0x000fe20000000800 */
[----:B------:R-:W-:Y:S01]  /*22d0*/  @!PT LDS RZ, [RZ] ;  /* 0x00000000fffff984 */ /* 0x000fe20000000800 */
[----:B------:R-:W-:Y:S01]  /*22e0*/  @!P5 LDGSTS.E.BYPASS.LTC128B.128 [R213+0x11000], desc[UR16][R24.64] ;  /* 0x1100000018d5dfae */ /* 0x000fe2000b981a10 */
[----:B------:R-:W-:Y:S02]  /*22f0*/  CS2R R80, SRZ ;  /* 0x0000000000507805 */ /* 0x000fe4000001ff00 */
[----:B------:R-:W-:Y:S02]  /*2300*/  CS2R R74, SRZ ;  /* 0x00000000004a7805 */ /* 0x000fe4000001ff00 */
[----:B---3--:R-:W-:Y:S01]  /*2310*/  @!P6 LEA R8, P0, R16, R8, 0x1 ;  /* 0x000000081008e211 */ /* 0x008fe200078008ff */
[----:B------:R-:W-:Y:S01]  /*2320*/  @!P5 LDGSTS.E.BYPASS.LTC128B.128 [R213+0x13000], desc[UR16][R24.64+0x80] ;  /* 0x1300008018d5dfae */ /* 0x000fe2000b981a10 */
[----:B------:R-:W-:-:S02]  /*2330*/  CS2R R72, SRZ ;  /* 0x0000000000487805 */ /* 0x000fc4000001ff00 */
[----:B------:R-:W-:Y:S02]  /*2340*/  CS2R R70, SRZ ;  /* 0x0000000000467805 */ /* 0x000fe4000001ff00 */
[----:B------:R-:W-:Y:S01]  /*2350*/  @!P6 LEA.HI.X R9, R16, R9, R4, 0x1, P0 ;  /* 0x000000091009e211 */ /* 0x000fe200000f0c04 */
[----:B------:R-:W0:Y:S01]  /*2360*/  LDGDEPBAR ;  /* 0x00000000000079af */ /* 0x000e220000000000 */
[C---:B----4-:R-:W-:Y:S02]  /*2370*/  @!P5 LEA R6, P0, R14.reuse, R6, 0x1 ;  /* 0x000000060e06d211 */ /* 0x050fe400078008ff */
[----:B------:R-:W-:Y:S02]  /*2380*/  CS2R R68, SRZ ;  /* 0x0000000000447805 */ /* 0x000fe4000001ff00 */
[----:B------:R-:W-:Y:S01]  /*2390*/  CS2R R46, SRZ ;  /* 0x00000000002e7805 */ /* 0x000fe2000001ff00 */
[----:B------:R-:W-:Y:S01]  /*23a0*/  @!P4 LDGSTS.E.BYPASS.LTC128B.128 [R213+0x8000], desc[UR16][R226.64] ;  /* 0x08000000e2d5cfae */ /* 0x000fe2000b981a10 */
[----:B------:R-:W-:-:S02]  /*23b0*/  @!P5 LEA.HI.X R7, R14, R7, R13, 0x1, P0 ;  /* 0x000000070e07d211 */ /* 0x000fc400000f0c0d */
[----:B------:R-:W-:Y:S02]  /*23c0*/  CS2R R44, SRZ ;  /* 0x00000000002c7805 */ /* 0x000fe4000001ff00 */
[----:B------:R-:W-:Y:S01]  /*23d0*/  CS2R R50, SRZ ;  /* 0x0000000000327805 */ /* 0x000fe2000001ff00 */
[----:B------:R-:W-:Y:S01]  /*23e0*/  @!P4 LDGSTS.E.BYPASS.LTC128B.128 [R213+0xa000], desc[UR16][R226.64+0x80] ;  /* 0x0a000080e2d5cfae */ /* 0x000fe2000b981a10 */
[----:B------:R-:W-:Y:S02]  /*23f0*/  CS2R R48, SRZ ;  /* 0x0000000000307805 */ /* 0x000fe4000001ff00 */
[----:B------:R-:W-:Y:S02]  /*2400*/  CS2R R42, SRZ ;  /* 0x00000000002a7805 */ /* 0x000fe4000001ff00 */
[----:B------:R-:W-:Y:S01]  /*2410*/  CS2R R40, SRZ ;  /* 0x0000000000287805 */ /* 0x000fe2000001ff00 */
[----:B------:R3:W-:Y:S01]  /*2420*/  @P4 STS.128 [R213+0x8000], RZ ;  /* 0x008000ffd5004388 */ /* 0x0007e20000000c00 */
[----:B------:R-:W-:-:S02]  /*2430*/  CS2R R38, SRZ ;  /* 0x0000000000267805 */ /* 0x000fc4000001ff00 */
[----:B------:R-:W-:Y:S02]  /*2440*/  CS2R R36, SRZ ;  /* 0x0000000000247805 */ /* 0x000fe4000001ff00 */
[----:B------:R-:W-:Y:S01]  /*2450*/  CS2R R34, SRZ ;  /* 0x0000000000227805 */ /* 0x000fe2000001ff00 */
[----:B------:R3:W-:Y:S01]  /*2460*/  @P4 STS.128 [R213+0xa000], RZ ;  /* 0x00a000ffd5004388 */ /* 0x0007e20000000c00 */
[----:B------:R-:W-:Y:S02]  /*2470*/  CS2R R32, SRZ ;  /* 0x0000000000207805 */ /* 0x000fe4000001ff00 */
[----:B------:R-:W-:Y:S01]  /*2480*/  CS2R R26, SRZ ;  /* 0x00000000001a7805 */ /* 0x000fe2000001ff00 */
[----:B------:R-:W4:Y:S01]  /*2490*/  LDCU UR5, c[0x0][0x3e0] ;  /* 0x00007c00ff0577ac */ /* 0x000f220008000800 */
[----:B------:R3:W-:Y:S04]  /*24a0*/  @P3 STS.128 [R213+0x9000], RZ ;  /* 0x009000ffd5003388 */ /* 0x0007e80000000c00 */
[----:B------:R3:W-:Y:S04]  /*24b0*/  @P3 STS.128 [R213+0xb000], RZ ;  /* 0x00b000ffd5003388 */ /* 0x0007e80000000c00 */
[----:B------:R-:W-:Y:S01]  /*24c0*/  @!PT LDS RZ, [RZ] ;  /* 0x00000000fffff984 */ /* 0x000fe20000000800 */
[----:B------:R-:W-:Y:S01]  /*24d0*/  @!PT LDS RZ, [RZ] ;  /* 0x00000000fffff984 */ /* 0x000fe20000000800 */
[----:B------:R-:W-:Y:S01]  /*24e0*/  @!PT LDS RZ, [RZ] ;  /* 0x00000000fffff984 */ /* 0x000fe20000000800 */
[----:B------:R-:W-:Y:S04]  /*24f0*/  @!P3 LDGSTS.E.BYPASS.LTC128B.128 [R213+0x9000], desc[UR16][R10.64] ;  /* 0x090000000ad5bfae */ /* 0x000fe8000b981a10 */
[----:B------:R2:W-:Y:S04]  /*2500*/  @!P3 LDGSTS.E.BYPASS.LTC128B.128 [R213+0xb000], desc[UR16][R10.64+0x80] ;  /* 0x0b0000800ad5bfae */ /* 0x0005e8000b981a10 */
[----:B------:R3:W-:Y:S04]  /*2510*/  @!P4 LDGSTS.E.BYPASS.LTC128B.128 [R241], desc[UR16][R224.64] ;  /* 0x00000000e0f1cfae */ /* 0x0007e8000b981a10 */
[----:B------:R3:W-:Y:S04]  /*2520*/  @!P4 LDGSTS.E.BYPASS.LTC128B.128 [R241+0x2000], desc[UR16][R224.64+0x80] ;  /* 0x02000080e0f1cfae */ /* 0x0007e8000b981a10 */
[----:B------:R3:W-:Y:S04]  /*2530*/  @P4 STS.128 [R241], RZ ;  /* 0x000000fff1004388 */ /* 0x0007e80000000c00 */
[----:B------:R3:W-:Y:S04]  /*2540*/  @P4 STS.128 [R241+0x2000], RZ ;  /* 0x002000fff1004388 */ /* 0x0007e80000000c00 */
[----:B------:R3:W-:Y:S04]  /*2550*/  @P3 STS.128 [R241+0x1000], RZ ;  /* 0x001000fff1003388 */ /* 0x0007e80000000c00 */
[----:B------:R3:W-:Y:S01]  /*2560*/  @P3 STS.128 [R241+0x3000], RZ ;  /* 0x003000fff1003388 */ /* 0x0007e20000000c00 */
[----:B--2---:R-:W-:-:S03]  /*2570*/  IMAD.WIDE.U32 R10, R206, 0x4, R248 ;  /* 0x00000004ce0a7825 */ /* 0x004fc600078e00f8 */
[----:B------:R-:W-:Y:S01]  /*2580*/  @!PT LDS RZ, [RZ] ;  /* 0x00000000fffff984 */ /* 0x000fe20000000800 */
[----:B------:R-:W-:Y:S01]  /*2590*/  @!PT LDS RZ, [RZ] ;  /* 0x00000000fffff984 */ /* 0x000fe20000000800 */
[----:B------:R-:W-:Y:S01]  /*25a0*/  @!PT LDS RZ, [RZ] ;  /* 0x00000000fffff984 */ /* 0x000fe20000000800 */
[----:B------:R3:W-:Y:S04]  /*25b0*/  @!P3 LDGSTS.E.BYPASS.LTC128B.128 [R241+0x1000], desc[UR16][R18.64] ;  /* 0x0100000012f1bfae */ /* 0x0007e8000b981a10 */
[----:B------:R3:W-:Y:S04]  /*25c0*/  @!P3 LDGSTS.E.BYPASS.LTC128B.128 [R241+0x3000], desc[UR16][R18.64+0x80] ;  /* 0x0300008012f1bfae */ /* 0x0007e8000b981a10 */
[----:B------:R3:W-:Y:S04]  /*25d0*/  @!P6 LDGSTS.E.BYPASS.LTC128B.128 [R213+0xc000], desc[UR16][R8.64] ;  /* 0x0c00000008d5efae */ /* 0x0007e8000b981a10 */
[----:B------:R3:W-:Y:S04]  /*25e0*/  @!P6 LDGSTS.E.BYPASS.LTC128B.128 [R213+0xe000], desc[UR16][R8.64+0x80] ;  /* 0x0e00008008d5efae */ /* 0x0007e8000b981a10 */
[----:B------:R3:W-:Y:S04]  /*25f0*/  @P6 STS.128 [R213+0xc000], RZ ;  /* 0x00c000ffd5006388 */ /* 0x0007e80000000c00 */
[----:B------:R3:W-:Y:S04]  /*2600*/  @P6 STS.128 [R213+0xe000], RZ ;  /* 0x00e000ffd5006388 */ /* 0x0007e80000000c00 */
[----:B------:R3:W-:Y:S04]  /*2610*/  @P5 STS.128 [R213+0xd000], RZ ;  /* 0x00d000ffd5005388 */ /* 0x0007e80000000c00 */
[----:B------:R3:W-:Y:S04]  /*2620*/  @P5 STS.128 [R213+0xf000], RZ ;  /* 0x00f000ffd5005388 */ /* 0x0007e80000000c00 */
[----:B------:R-:W-:Y:S01]  /*2630*/  @!PT LDS RZ, [RZ] ;  /* 0x00000000fffff984 */ /* 0x000fe20000000800 */
[----:B------:R-:W-:Y:S01]  /*2640*/  @!PT LDS RZ, [RZ] ;  /* 0x00000000fffff984 */ /* 0x000fe20000000800 */
[----:B------:R-:W-:Y:S01]  /*2650*/  @!PT LDS RZ, [RZ] ;  /* 0x00000000fffff984 */ /* 0x000fe20000000800 */
[----:B------:R3:W-:Y:S04]  /*2660*/  @!P5 LDGSTS.E.BYPASS.LTC128B.128 [R213+0xd000], desc[UR16][R6.64] ;  /* 0x0d00000006d5dfae */ /* 0x0007e8000b981a10 */
[----:B------:R3:W-:Y:S04]  /*2670*/  @!P5 LDGSTS.E.BYPASS.LTC128B.128 [R213+0xf000], desc[UR16][R6.64+0x80] ;  /* 0x0f00008006d5dfae */ /* 0x0007e8000b981a10 */
[----:B------:R-:W0:Y:S04]  /*2680*/  LDGDEPBAR ;  /* 0x00000000000079af */ /* 0x000e280000000000 */
[----:B------:R3:W5:Y:S04]  /*2690*/  @!P2 LDG.E R239, desc[UR16][R10.64] ;  /* 0x000000100aefa981 */ /* 0x000768000c1e1900 */
[----:B------:R3:W5:Y:S01]  /*26a0*/  @!P1 LDG.E R238, desc[UR16][R10.64+0x20] ;  /* 0x000020100aee9981 */ /* 0x000762000c1e1900 */
[----:B------:R-:W-:Y:S01]  /*26b0*/  IMAD.SHL.U32 R4, R12, 0x2, RZ ;  /* 0x000000020c047824 */ /* 0x000fe200078e00ff */
[----:B------:R-:W-:-:S02]  /*26c0*/  ISETP.LE.AND P2, PT, R243, UR7, PT ;  /* 0x00000007f3007c0c */ /* 0x000fc4000bf43270 */
[----:B------:R-:W-:Y:S02]  /*26d0*/  CS2R R30, SRZ ;  /* 0x00000000001e7805 */ /* 0x000fe4000001ff00 */
[----:B------:R-:W-:Y:S02]  /*26e0*/  LOP3.LUT P0, RZ, R216, 0x4, RZ, 0xc0, !PT ;  /* 0x00000004d8ff7812 */ /* 0x000fe4000780c0ff */
[----:B------:R-:W-:Y:S02]  /*26f0*/  CS2R R28, SRZ ;  /* 0x00000000001c7805 */ /* 0x000fe4000001ff00 */
[----:B------:R-:W-:Y:S02]  /*2700*/  LOP3.LUT R5, R4, 0x6, RZ, 0xc0, !PT ;  /* 0x0000000604057812 */ /* 0x000fe400078ec0ff */
[----:B------:R-:W-:Y:S02]  /*2710*/  CS2R R24, SRZ ;  /* 0x0000000000187805 */ /* 0x000fe4000001ff00 */
[----:B------:R-:W-:-:S02]  /*2720*/  SEL R231, R231, 0xfffffff0, !P0 ;  /* 0xfffffff0e7e77807 */ /* 0x000fc40004000000 */
[----:B------:R-:W-:Y:S02]  /*2730*/  CS2R R22, SRZ ;  /* 0x0000000000167805 */ /* 0x000fe4000001ff00 */
[----:B------:R-:W-:Y:S02]  /*2740*/  LOP3.LUT R218, R5, 0xe0, R218, 0xf8, !PT ;  /* 0x000000e005da7812 */ /* 0x000fe400078ef8da */
[----:B------:R-:W-:Y:S01]  /*2750*/  CS2R R20, SRZ ;  /* 0x0000000000147805 */ /* 0x000fe2000001ff00 */
[----:B------:R-:W-:Y:S01]  /*2760*/  IMAD.IADD R188, R202, 0x1, R188 ;  /* 0x00000001cabc7824 */ /* 0x000fe200078e02bc */
[----:B-1----:R-:W-:Y:S01]  /*2770*/  USHF.L.U32 UR4, UR4, 0x6, URZ ;  /* 0x0000000604047899 */ /* 0x002fe200080006ff */
[----:B------:R-:W-:Y:S01]  /*2780*/  IMAD.IADD R229, R212, 0x1, R231 ;  /* 0x00000001d4e57824 */ /* 0x000fe200078e02e7 */
[----:B------:R-:W-:-:S04]  /*2790*/  DEPBAR.LE SB0, 0x1 ;  /* 0x000080400000791a */ /* 0x000fc80000000000 */
[----:B------:R-:W-:Y:S01]  /*27a0*/  BAR.SYNC.DEFER_BLOCKING 0x0 ;  /* 0x0000000000007b1d */ /* 0x000fe20000010000 */
[----:B------:R-:W-:-:S04]  /*27b0*/  VIADD R218, R218, UR19 ;  /* 0x00000013dada7c36 */ /* 0x000fc80008000000 */
[C---:B------:R-:W-:Y:S02]  /*27c0*/  @P2 VIADD R237, R218.reuse, 0x19 ;  /* 0x00000019daed2836 */ /* 0x040fe40000000000 */
[C---:B------:R-:W-:Y:S02]  /*27d0*/  @P2 VIADD R236, R218.reuse, 0x18 ;  /* 0x00000018daec2836 */ /* 0x040fe40000000000 */
[C---:B------:R-:W-:Y:S02]  /*27e0*/  @P2 VIADD R235, R218.reuse, 0x11 ;  /* 0x00000011daeb2836 */ /* 0x040fe40000000000 */
[C---:B------:R-:W-:Y:S02]  /*27f0*/  @P2 VIADD R234, R218.reuse, 0x10 ;  /* 0x00000010daea2836 */ /* 0x040fe40000000000 */
[C---:B------:R-:W-:Y:S02]  /*2800*/  @P2 VIADD R233, R218.reuse, 0x9 ;  /* 0x00000009dae92836 */ /* 0x040fe40000000000 */
[----:B------:R-:W-:-:S02]  /*2810*/  @P2 VIADD R232, R218, 0x8 ;  /* 0x00000008dae82836 */ /* 0x000fc40000000000 */
[----:B------:R-:W-:Y:S01]  /*2820*/  @P2 VIADD R230, R218, 0x1 ;  /* 0x00000001dae62836 */ /* 0x000fe20000000000 */
[----:B------:R3:W1:Y:S04]  /*2830*/  LDSM.16.M88.4 R116, [R201] ;  /* 0x00000000c974783b */ /* 0x0006680000000200 */
[----:B------:R3:W2:Y:S04]  /*2840*/  LDSM.16.M88.4 R120, [R201+0x800] ;  /* 0x00080000c978783b */ /* 0x0006a80000000200 */
[----:B------:R3:W1:Y:S04]  /*2850*/  LDSM.16.M88.4 R124, [R199] ;  /* 0x00000000c77c783b */ /* 0x0006680000000200 */
[----:B------:R3:W1:Y:S04]  /*2860*/  LDSM.16.M88.4 R128, [R199+0x800] ;  /* 0x00080000c780783b */ /* 0x0006680000000200 */
[----:B------:R3:W1:Y:S04]  /*2870*/  LDSM.16.M88.4 R132, [R197] ;  /* 0x00000000c584783b */ /* 0x0006680000000200 */
[----:B------:R3:W1:Y:S04]  /*2880*/  LDSM.16.M88.4 R136, [R197+0x800] ;  /* 0x00080000c588783b */ /* 0x0006680000000200 */
[----:B------:R3:W1:Y:S04]  /*2890*/  LDSM.16.M88.4 R140, [R196] ;  /* 0x00000000c48c783b */ /* 0x0006680000000200 */
[----:B------:R3:W1:Y:S04]  /*28a0*/  LDSM.16.M88.4 R144, [R196+0x800] ;  /* 0x00080000c490783b */ /* 0x0006680000000200 */
[----:B------:R3:W1:Y:S04]  /*28b0*/  LDSM.16.M88.4 R148, [R201+0x2000] ;  /* 0x00200000c994783b */ /* 0x0006680000000200 */
[----:B------:R3:W1:Y:S04]  /*28c0*/  LDSM.16.M88.4 R152, [R201+0x2800] ;  /* 0x00280000c998783b */ /* 0x0006680000000200 */
[----:B------:R3:W1:Y:S04]  /*28d0*/  LDSM.16.M88.4 R156, [R199+0x2000] ;  /* 0x00200000c79c783b */ /* 0x0006680000000200 */
[----:B------:R3:W1:Y:S04]  /*28e0*/  LDSM.16.M88.4 R160, [R199+0x2800] ;  /* 0x00280000c7a0783b */ /* 0x0006680000000200 */
[----:B------:R3:W1:Y:S04]  /*28f0*/  LDSM.16.M88.4 R164, [R197+0x2000] ;  /* 0x00200000c5a4783b */ /* 0x0006680000000200 */
[----:B------:R3:W1:Y:S04]  /*2900*/  LDSM.16.M88.4 R168, [R197+0x2800] ;  /* 0x00280000c5a8783b */ /* 0x0006680000000200 */
[----:B------:R3:W1:Y:S04]  /*2910*/  LDSM.16.M88.4 R172, [R196+0x2000] ;  /* 0x00200000c4ac783b */ /* 0x0006680000000200 */
[----:B--2-4-:R3:W1:Y:S02]  /*2920*/  LDSM.16.M88.4 R176, [R196+0x2800] ;  /* 0x00280000c4b0783b */ /* 0x0146640000000200 */
.L_x_26:
[----:B------:R-:W0:Y:S01]  /*2930*/  LDGDEPBAR ;  /* 0x00000000000079af */ /* 0x000e220000000000 */
[-C--:B------:R-:W-:Y:S01]  /*2940*/  IADD3 R182, PT, PT, R200, R189.reuse, RZ ;  /* 0x000000bdc8b67210 */ /* 0x080fe20007ffe0ff */
[----:B-----5:R-:W-:Y:S01]  /*2950*/  FMUL.FTZ R184, R238, 1.4426950216293334961 ;  /* 0x3fb8aa3beeb87820 */ /* 0x020fe20000410000 */
[----:B------:R-:W-:Y:S01]  /*2960*/  IADD3 R181, PT, PT, R198, R189, RZ ;  /* 0x000000bdc6b57210 */ /* 0x000fe20007ffe0ff */
[C---:B------:R-:W-:Y:S01]  /*2970*/  FMUL.FTZ R183, R239.reuse, 1.4426950216293334961 ;  /* 0x3fb8aa3befb77820 */ /* 0x040fe20000410000 */
[----:B------:R-:W-:Y:S02]  /*2980*/  MOV R223, R221 ;  /* 0x000000dd00df7202 */ /* 0x000fe40000000f00 */
[----:B------:R-:W-:Y:S02]  /*2990*/  IADD3 R180, PT, PT, R200, R181, RZ ;  /* 0x000000b5c8b47210 */ /* 0x000fe40007ffe0ff */
[----:B------:R-:W-:Y:S02]  /*29a0*/  FSETP.NEU.FTZ.AND P0, PT, R239, -INF , PT ;  /* 0xff800000ef00780b */ /* 0x000fe40003f1d000 */
[-C--:B------:R-:W-:Y:S02]  /*29b0*/  @P2 ISETP.GE.AND P1, PT, R218, R243.reuse, PT ;  /* 0x000000f3da00220c */ /* 0x080fe40003f26270 */
[----:B------:R-:W-:Y:S01]  /*29c0*/  @P2 ISETP.GE.AND P3, PT, R230, R243, PT ;  /* 0x000000f3e600220c */ /* 0x000fe20003f66270 */
[----:B------:R-:W-:Y:S04]  /*29d0*/  DEPBAR.LE SB0, 0x0 ;  /* 0x000080000000791a */ /* 0x000fe80000000000 */
[----:B------:R-:W-:Y:S06]  /*29e0*/  BAR.SYNC.DEFER_BLOCKING 0x0 ;  /* 0x0000000000007b1d */ /* 0x000fec0000010000 */
[----:B------:R-:W-:Y:S08]  /*29f0*/  LDSM.16.M88.4 R52, [R189] ;  /* 0x00000000bd34783b */ /* 0x000ff00000000200 */
[----:B------:R-:W3:Y:S08]  /*2a00*/  LDSM.16.M88.4 R56, [R201+-0x4000] ;  /* 0xffc00000c938783b */ /* 0x000ef00000000200 */
[----:B------:R-:W2:Y:S08]  /*2a10*/  LDSM.16.M88.4 R60, [R201+-0x3800] ;  /* 0xffc80000c93c783b */ /* 0x000eb00000000200 */
[----:B------:R-:W-:Y:S08]  /*2a20*/  LDSM.16.M88.4 R64, [R182] ;  /* 0x00000000b640783b */ /* 0x000ff00000000200 */
[----:B------:R-:W4:Y:S08]  /*2a30*/  LDSM.16.M88.4 R100, [R199+-0x4000] ;  /* 0xffc00000c764783b */ /* 0x000f300000000200 */
[----:B------:R-:W1:Y:S01]  /*2a40*/  LDSM.16.M88.4 R104, [R199+-0x3800] ;  /* 0xffc80000c768783b */ /* 0x000e620000000200 */
[C---:B---3--:R-:W-:Y:S07]  /*2a50*/  HMMA.16816.F32 R4, R52.reuse, R56, RZ ;  /* 0x000000383404723c */ /* 0x048fee00000018ff */
[----:B------:R-:W-:Y:S01]  /*2a60*/  LDSM.16.M88.4 R108, [R181] ;  /* 0x00000000b56c783b */ /* 0x000fe20000000200 */
[C---:B------:R-:W-:Y:S07]  /*2a70*/  HMMA.16816.F32 R8, R52.reuse, R58, RZ ;  /* 0x0000003a3408723c */ /* 0x040fee00000018ff */
[----:B------:R-:W3:Y:S01]  /*2a80*/  LDSM.16.M88.4 R112, [R197+-0x4000] ;  /* 0xffc00000c570783b */ /* 0x000ee20000000200 */
[C---:B--2---:R-:W-:Y:S07]  /*2a90*/  HMMA.16816.F32 R12, R52.reuse, R60, RZ ;  /* 0x0000003c340c723c */ /* 0x044fee00000018ff */
[----:B------:R-:W-:Y:S01]  /*2aa0*/  LDSM.16.M88.4 R56, [R180] ;  /* 0x00000000b438783b */ /* 0x000fe20000000200 */
[----:B------:R-:W-:Y:S07]  /*2ab0*/  HMMA.16816.F32 R16, R52, R62, RZ ;  /* 0x0000003e3410723c */ /* 0x000fee00000018ff */
[----:B------:R-:W2:Y:S01]  /*2ac0*/  LDSM.16.M88.4 R52, [R197+-0x3800] ;  /* 0xffc80000c534783b */ /* 0x000ea20000000200 */
[C---:B----4-:R-:W-:Y:S07]  /*2ad0*/  HMMA.16816.F32 R4, R64.reuse, R100, R4 ;  /* 0x000000644004723c */ /* 0x050fee0000001804 */
[----:B------:R-:W4:Y:S01]  /*2ae0*/  LDSM.16.M88.4 R60, [R196+-0x4000] ;  /* 0xffc00000c43c783b */ /* 0x000f220000000200 */
[C---:B------:R-:W-:Y:S07]  /*2af0*/  HMMA.16816.F32 R8, R64.reuse, R102, R8 ;  /* 0x000000664008723c */ /* 0x040fee0000001808 */
[----:B------:R-:W-:Y:S01]  /*2b00*/  LDSM.16.M88.4 R100, [R189+0x2000] ;  /* 0x00200000bd64783b */ /* 0x000fe20000000200 */
[C---:B-1----:R-:W-:Y:S08]  /*2b10*/  HMMA.16816.F32 R12, R64.reuse, R104, R12 ;  /* 0x00000068400c723c */ /* 0x042ff0000000180c */
[----:B------:R-:W-:Y:S01]  /*2b20*/  HMMA.16816.F32 R16, R64, R106, R16 ;  /* 0x0000006a4010723c */ /* 0x000fe20000001810 */
[----:B------:R-:W1:Y:S07]  /*2b30*/  LDSM.16.M88.4 R64, [R196+-0x3800] ;  /* 0xffc80000c440783b */ /* 0x000e6e0000000200 */
[C---:B---3--:R-:W-:Y:S01]  /*2b40*/  HMMA.16816.F32 R4, R108.reuse, R112, R4 ;  /* 0x000000706c04723c */ /* 0x048fe20000001804 */
[----:B------:R-:W3:Y:S07]  /*2b50*/  LDSM.16.M88.4 R104, [R201+-0x2000] ;  /* 0xffe00000c968783b */ /* 0x000eee0000000200 */
[C---:B------:R-:W-:Y:S01]  /*2b60*/  HMMA.16816.F32 R8, R108.reuse, R114, R8 ;  /* 0x000000726c08723c */ /* 0x040fe20000001808 */
[----:B------:R-:W-:Y:S07]  /*2b70*/  LDSM.16.M88.4 R112, [R199+-0x2000] ;  /* 0xffe00000c770783b */ /* 0x000fee0000000200 */
[C---:B--2---:R-:W-:Y:S08]  /*2b80*/  HMMA.16816.F32 R12, R108.reuse, R52, R12 ;  /* 0x000000346c0c723c */ /* 0x044ff0000000180c */
[----:B------:R-:W-:Y:S01]  /*2b90*/  HMMA.16816.F32 R16, R108, R54, R16 ;  /* 0x000000366c10723c */ /* 0x000fe20000001810 */
[----:B------:R-:W2:Y:S07]  /*2ba0*/  LDSM.16.M88.4 R52, [R201+-0x1800] ;  /* 0xffe80000c934783b */ /* 0x000eae0000000200 */
[C---:B----4-:R-:W-:Y:S01]  /*2bb0*/  HMMA.16816.F32 R4, R56.reuse, R60, R4 ;  /* 0x0000003c3804723c */ /* 0x050fe20000001804 */
[----:B------:R-:W4:Y:S07]  /*2bc0*/  LDSM.16.M88.4 R108, [R182+0x2000] ;  /* 0x00200000b66c783b */ /* 0x000f2e0000000200 */
[C---:B------:R-:W-:Y:S01]  /*2bd0*/  HMMA.16816.F32 R8, R56.reuse, R62, R8 ;  /* 0x0000003e3808723c */ /* 0x040fe20000001808 */
[----:B------:R2:W-:Y:S07]  /*2be0*/  LDSM.16.M88.4 R60, [R181+0x2000] ;  /* 0x00200000b53c783b */ /* 0x0005ee0000000200 */
[C---:B-1----:R-:W-:Y:S08]  /*2bf0*/  HMMA.16816.F32 R12, R56.reuse, R64, R12 ;  /* 0x00000040380c723c */ /* 0x042ff0000000180c */
[----:B------:R-:W-:Y:S01]  /*2c00*/  HMMA.16816.F32 R16, R56, R66, R16 ;  /* 0x000000423810723c */ /* 0x000fe20000001810 */
[----:B------:R-:W1:Y:S07]  /*2c10*/  LDSM.16.M88.4 R56, [R199+-0x1800] ;  /* 0xffe80000c738783b */ /* 0x000e6e0000000200 */
[C---:B---3--:R-:W-:Y:S01]  /*2c20*/  HMMA.16816.F32 R4, R100.reuse, R104, R4 ;  /* 0x000000686404723c */ /* 0x048fe20000001804 */
[----:B------:R-:W3:Y:S04]  /*2c30*/  LDSM.16.M88.4 R64, [R197+-0x2000] ;  /* 0xffe00000c540783b */ /* 0x000ee80000000200 */
[----:B--2---:R-:W-:Y:S02]  /*2c40*/  FSEL R181, R183, RZ, P0 ;  /* 0x000000ffb7b57208 */ /* 0x004fe40000000000 */
[----:B------:R-:W-:Y:S01]  /*2c50*/  FSETP.NEU.FTZ.AND P0, PT, R238, -INF , PT ;  /* 0xff800000ee00780b */ /* 0x000fe20003f1d000 */
[C---:B------:R-:W-:Y:S01]  /*2c60*/  HMMA.16816.F32 R8, R100.reuse, R106, R8 ;  /* 0x0000006a6408723c */ /* 0x040fe20000001808 */
[----:B------:R-:W-:Y:S07]  /*2c70*/  LDSM.16.M88.4 R104, [R196+-0x2000] ;  /* 0xffe00000c468783b */ /* 0x000fee0000000200 */
[C---:B------:R-:W-:Y:S08]  /*2c80*/  HMMA.16816.F32 R12, R100.reuse, R52, R12 ;  /* 0x00000034640c723c */ /* 0x040ff0000000180c */
[----:B------:R-:W-:Y:S01]  /*2c90*/  HMMA.16816.F32 R16, R100, R54, R16 ;  /* 0x000000366410723c */ /* 0x000fe20000001810 */
[----:B------:R-:W2:Y:S07]  /*2ca0*/  LDSM.16.M88.4 R52, [R197+-0x1800] ;  /* 0xffe80000c534783b */ /* 0x000eae0000000200 */
[C---:B----4-:R-:W-:Y:S01]  /*2cb0*/  HMMA.16816.F32 R4, R108.reuse, R112, R4 ;  /* 0x000000706c04723c */ /* 0x050fe20000001804 */
[----:B------:R-:W4:Y:S07]  /*2cc0*/  LDSM.16.M88.4 R100, [R180+0x2000] ;  /* 0x00200000b464783b */ /* 0x000f2e0000000200 */
[C---:B------:R-:W-:Y:S08]  /*2cd0*/  HMMA.16816.F32 R8, R108.reuse, R114, R8 ;  /* 0x000000726c08723c */ /* 0x040ff00000001808 */
[C---:B-1----:R-:W-:Y:S08]  /*2ce0*/  HMMA.16816.F32 R12, R108.reuse, R56, R12 ;  /* 0x000000386c0c723c */ /* 0x042ff0000000180c */
[----:B------:R-:W-:Y:S08]  /*2cf0*/  HMMA.16816.F32 R16, R108, R58, R16 ;  /* 0x0000003a6c10723c */ /* 0x000ff00000001810 */
[C---:B---3--:R-:W-:Y:S08]  /*2d00*/  HMMA.16816.F32 R4, R60.reuse, R64, R4 ;  /* 0x000000403c04723c */ /* 0x048ff00000001804 */
[C---:B------:R-:W-:Y:S08]  /*2d10*/  HMMA.16816.F32 R8, R60.reuse, R66, R8 ;  /* 0x000000423c08723c */ /* 0x040ff00000001808 */
[C---:B--2---:R-:W-:Y:S08]  /*2d20*/  HMMA.16816.F32 R12, R60.reuse, R52, R12 ;  /* 0x000000343c0c723c */ /* 0x044ff0000000180c */
[----:B------:R-:W-:Y:S01]  /*2d30*/  HMMA.16816.F32 R16, R60, R54, R16 ;  /* 0x000000363c10723c */ /* 0x000fe20000001810 */
[----:B------:R-:W1:Y:S02]  /*2d40*/  LDSM.16.M88.4 R52, [R196+-0x1800] ;  /* 0xffe80000c434783b */ /* 0x000e640000000200 */
[----:B------:R-:W-:Y:S02]  /*2d50*/  FSEL R61, R184, RZ, P0 ;  /* 0x000000ffb83d7208 */ /* 0x000fe40000000000 */
[C---:B------:R-:W-:Y:S03]  /*2d60*/  LEA R114, P0, R206.reuse, R222, 0x2 ;  /* 0x000000dece727211 */ /* 0x040fe600078010ff */
[C---:B----4-:R-:W-:Y:S05]  /*2d70*/  HMMA.16816.F32 R4, R100.reuse, R104, R4 ;  /* 0x000000686404723c */ /* 0x050fea0000001804 */
[----:B------:R-:W-:Y:S02]  /*2d80*/  LEA.HI.X R115, R206, R223, RZ, 0x2, P0 ;  /* 0x000000dfce737211 */ /* 0x000fe400000f14ff */
[-C--:B------:R-:W-:Y:S01]  /*2d90*/  @P2 ISETP.GE.AND P0, PT, R232, R243.reuse, PT ;  /* 0x000000f3e800220c */ /* 0x080fe20003f06270 */
[C---:B------:R-:W-:Y:S02]  /*2da0*/  HMMA.16816.F32 R8, R100.reuse, R106, R8 ;  /* 0x0000006a6408723c */ /* 0x040fe40000001808 */
[----:B------:R-:W2:Y:S09]  /*2db0*/  LDG.E R223, desc[UR16][R114.64+0x20] ;  /* 0x0000201072df7981 */ /* 0x000eb2000c1e1900 */
[----:B------:R-:W-:Y:S02]  /*2dc0*/  @P2 FSEL R5, R5, -INF , !P3 ;  /* 0xff80000005052808 */ /* 0x000fe40005800000 */
[----:B------:R-:W-:Y:S02]  /*2dd0*/  @P2 FSEL R4, R4, -INF , !P1 ;  /* 0xff80000004042808 */ /* 0x000fe40004800000 */
[----:B------:R-:W-:Y:S01]  /*2de0*/  @P2 FSEL R6, R6, -INF , !P1 ;  /* 0xff80000006062808 */ /* 0x000fe20004800000 */
[--C-:B------:R-:W-:Y:S01]  /*2df0*/  FFMA.FTZ R186, R5, UR6, -R181.reuse ;  /* 0x0000000605ba7c23 */ /* 0x100fe200080108b5 */
[----:B------:R-:W-:Y:S01]  /*2e00*/  @P2 FSEL R7, R7, -INF , !P3 ;  /* 0xff80000007072808 */ /* 0x000fe20005800000 */
[----:B------:R-:W-:Y:S01]  /*2e10*/  FFMA.FTZ R183, R4, UR6, -R181 ;  /* 0x0000000604b77c23 */ /* 0x000fe200080108b5 */
[----:B------:R-:W-:Y:S01]  /*2e20*/  @P2 FSEL R8, R8, -INF , !P0 ;  /* 0xff80000008082808 */ /* 0x000fe20004000000 */
[----:B------:R3:W-:Y:S01]  /*2e30*/  MUFU.EX2 R184, R186 ;  /* 0x000000ba00b87308 */ /* 0x0007e20000000800 */
[----:B------:R-:W-:Y:S01]  /*2e40*/  @P2 FSEL R10, R10, -INF , !P0 ;  /* 0xff8000000a0a2808 */ /* 0x000fe20004000000 */
[--C-:B------:R-:W-:Y:S01]  /*2e50*/  FFMA.FTZ R185, R6, UR6, -R61.reuse ;  /* 0x0000000606b97c23 */ /* 0x100fe2000801083d */
[----:B------:R-:W-:Y:S01]  /*2e60*/  FFMA.FTZ R250, R7, UR6, -R61 ;  /* 0x0000000607fa7c23 */ /* 0x000fe2000801083d */
[----:B------:R-:W-:Y:S01]  /*2e70*/  FFMA.FTZ R187, R8, UR6, -R181 ;  /* 0x0000000608bb7c23 */ /* 0x000fe200080108b5 */
[C---:B-1----:R-:W-:Y:S03]  /*2e80*/  HMMA.16816.F32 R12, R100.reuse, R52, R12 ;  /* 0x00000034640c723c */ /* 0x042fe6000000180c */
[----:B------:R-:W-:Y:S02]  /*2e90*/  FFMA.FTZ R251, R10, UR6, -R61 ;  /* 0x000000060afb7c23 */ /* 0x000fe4000801083d */
[----:B------:R-:W-:Y:S01]  /*2ea0*/  MUFU.EX2 R183, R183 ;  /* 0x000000b700b77308 */ /* 0x000fe20000000800 */
[-C--:B------:R-:W-:Y:S02]  /*2eb0*/  @P2 ISETP.GE.AND P1, PT, R233, R243.reuse, PT ;  /* 0x000000f3e900220c */ /* 0x080fe40003f26270 */
[-C--:B------:R-:W-:Y:S01]  /*2ec0*/  @P2 ISETP.GE.AND P0, PT, R234, R243.reuse, PT ;  /* 0x000000f3ea00220c */ /* 0x080fe20003f06270 */
[----:B------:R-:W-:Y:S03]  /*2ed0*/  HMMA.16816.F32 R16, R100, R54, R16 ;  /* 0x000000366410723c */ /* 0x000fe60000001810 */
[----:B------:R-:W-:Y:S01]  /*2ee0*/  @P2 FSEL R9, R9, -INF , !P1 ;  /* 0xff80000009092808 */ /* 0x000fe20004800000 */
[----:B---3--:R1:W3:Y:S01]  /*2ef0*/  LDG.E R186, desc[UR16][R114.64] ;  /* 0x0000001072ba7981 */ /* 0x0082e2000c1e1900 */
[----:B------:R-:W-:Y:S01]  /*2f00*/  @P2 FSEL R11, R11, -INF , !P1 ;  /* 0xff8000000b0b2808 */ /* 0x000fe20004800000 */
[----:B------:R-:W-:Y:S01]  /*2f10*/  MUFU.EX2 R185, R185 ;  /* 0x000000b900b97308 */ /* 0x000fe20000000800 */
[-C--:B------:R-:W-:Y:S01]  /*2f20*/  @P2 ISETP.GE.AND P1, PT, R235, R243.reuse, PT ;  /* 0x000000f3eb00220c */ /* 0x080fe20003f26270 */
[----:B------:R-:W-:Y:S02]  /*2f30*/  FFMA.FTZ R252, R9, UR6, -R181 ;  /* 0x0000000609fc7c23 */ /* 0x000fe400080108b5 */
[----:B------:R-:W-:Y:S01]  /*2f40*/  FFMA.FTZ R180, R11, UR6, -R61 ;  /* 0x000000060bb47c23 */ /* 0x000fe2000801083d */
[----:B------:R-:W-:Y:S02]  /*2f50*/  @P2 FSEL R12, R12, -INF , !P0 ;  /* 0xff8000000c0c2808 */ /* 0x000fe40004000000 */
[----:B------:R-:W-:Y:S03]  /*2f60*/  @P2 FSEL R14, R14, -INF , !P0 ;  /* 0xff8000000e0e2808 */ /* 0x000fe60004000000 */
[----:B------:R-:W4:Y:S01]  /*2f70*/  MUFU.EX2 R250, R250 ;  /* 0x000000fa00fa7308 */ /* 0x000f220000000800 */
[----:B------:R-:W-:Y:S01]  /*2f80*/  @P2 FSEL R13, R13, -INF , !P1 ;  /* 0xff8000000d0d2808 */ /* 0x000fe20004800000 */
[----:B------:R-:W-:Y:S01]  /*2f90*/  FFMA.FTZ R113, R12, UR6, -R181 ;  /* 0x000000060c717c23 */ /* 0x000fe200080108b5 */
[----:B------:R-:W-:Y:S02]  /*2fa0*/  @P2 FSEL R15, R15, -INF , !P1 ;  /* 0xff8000000f0f2808 */ /* 0x000fe40004800000 */
[-C--:B------:R-:W-:Y:S02]  /*2fb0*/  @P2 ISETP.GE.AND P0, PT, R236, R243.reuse, PT ;  /* 0x000000f3ec00220c */ /* 0x080fe40003f06270 */
[----:B------:R-:W-:Y:S01]  /*2fc0*/  @P2 ISETP.GE.AND P1, PT, R237, R243, PT ;  /* 0x000000f3ed00220c */ /* 0x000fe20003f26270 */
[----:B------:R-:W-:Y:S01]  /*2fd0*/  FFMA.FTZ R182, R15, UR6, -R61 ;  /* 0x000000060fb67c23 */ /* 0x000fe2000801083d */
[----:B------:R-:W-:Y:S01]  /*2fe0*/  @P2 FSEL R16, R16, -INF , !P0 ;  /* 0xff80000010102808 */ /* 0x000fe20004000000 */
[----:B------:R-:W-:Y:S01]  /*2ff0*/  MUFU.EX2 R251, R251 ;  /* 0x000000fb00fb7308 */ /* 0x000fe20000000800 */
[----:B------:R-:W-:Y:S02]  /*3000*/  @P2 FSEL R17, R17, -INF , !P1 ;  /* 0xff80000011112808 */ /* 0x000fe40004800000 */
[----:B------:R-:W-:Y:S01]  /*3010*/  @P2 FSEL R18, R18, -INF , !P0 ;  /* 0xff80000012122808 */ /* 0x000fe20004000000 */
[--C-:B------:R-:W-:Y:S01]  /*3020*/  FFMA.FTZ R105, R16, UR6, -R181.reuse ;  /* 0x0000000610697c23 */ /* 0x100fe200080108b5 */
[--C-:B-1----:R-:W-:Y:S01]  /*3030*/  FFMA.FTZ R114, R13, UR6, -R181.reuse ;  /* 0x000000060d727c23 */ /* 0x102fe200080108b5 */
[----:B------:R-:W-:Y:S01]  /*3040*/  FFMA.FTZ R181, R17, UR6, -R181 ;  /* 0x0000000611b57c23 */ /* 0x000fe200080108b5 */
[--C-:B------:R-:W-:Y:S01]  /*3050*/  FFMA.FTZ R115, R14, UR6, -R61.reuse ;  /* 0x000000060e737c23 */ /* 0x100fe2000801083d */
[----:B------:R-:W-:Y:S02]  /*3060*/  @P2 FSEL R19, R19, -INF , !P1 ;  /* 0xff80000013132808 */ /* 0x000fe40004800000 */
[----:B------:R-:W1:Y:S01]  /*3070*/  MUFU.EX2 R180, R180 ;  /* 0x000000b400b47308 */ /* 0x000e620000000800 */
[--C-:B------:R-:W-:Y:S01]  /*3080*/  FFMA.FTZ R107, R18, UR6, -R61.reuse ;  /* 0x00000006126b7c23 */ /* 0x100fe2000801083d */
[----:B----4-:R-:W-:Y:S01]  /*3090*/  F2FP.F16.F32.PACK_AB R111, R250, R185 ;  /* 0x000000b9fa6f723e */ /* 0x010fe200000000ff */
[----:B------:R-:W-:Y:S01]  /*30a0*/  FFMA.FTZ R61, R19, UR6, -R61 ;  /* 0x00000006133d7c23 */ /* 0x000fe2000801083d */
[----:B------:R-:W-:Y:S03]  /*30b0*/  ISETP.NE.AND P1, PT, R240, RZ, PT ;  /* 0x000000fff000720c */ /* 0x000fe60003f25270 */
[----:B------:R-:W-:Y:S03]  /*30c0*/  STS [R212+0x400], R111 ;  /* 0x0004006fd4007388 */ /* 0x000fe60000000800 */
[----:B------:R4:W-:Y:S10]  /*30d0*/  MUFU.EX2 R106, R181 ;  /* 0x000000b5006a7308 */ /* 0x0009f40000000800 */
[----:B------:R-:W-:Y:S01]  /*30e0*/  MUFU.EX2 R187, R187 ;  /* 0x000000bb00bb7308 */ /* 0x000fe20000000800 */
[----:B-1----:R-:W-:Y:S09]  /*30f0*/  F2FP.F16.F32.PACK_AB R62, R180, R251 ;  /* 0x000000fbb43e723e */ /* 0x002ff200000000ff */
[----:B------:R-:W1:Y:S01]  /*3100*/  MUFU.EX2 R252, R252 ;  /* 0x000000fc00fc7308 */ /* 0x000e620000000800 */
[----:B----4-:R-:W-:Y:S05]  /*3110*/  F2FP.F16.F32.PACK_AB R181, R184, R183 ;  /* 0x000000b7b8b5723e */ /* 0x010fea00000000ff */
[----:B------:R4:W-:Y:S04]  /*3120*/  STS [R212], R181 ;  /* 0x000000b5d4007388 */ /* 0x0009e80000000800 */
[----:B------:R-:W-:Y:S01]  /*3130*/  MUFU.EX2 R115, R115 ;  /* 0x0000007300737308 */ /* 0x000fe20000000800 */
[----:B------:R-:W-:Y:S09]  /*3140*/  STS [R229+0x400], R62 ;  /* 0x0004003ee5007388 */ /* 0x000ff20000000800 */
[----:B------:R-:W4:Y:S01]  /*3150*/  MUFU.EX2 R182, R182 ;  /* 0x000000b600b67308 */ /* 0x000f220000000800 */
[----:B-1----:R-:W-:Y:S05]  /*3160*/  F2FP.F16.F32.PACK_AB R110, R252, R187 ;  /* 0x000000bbfc6e723e */ /* 0x002fea00000000ff */
[----:B------:R-:W-:Y:S04]  /*3170*/  STS [R229], R110 ;  /* 0x0000006ee5007388 */ /* 0x000fe80000000800 */
[----:B------:R-:W-:Y:S01]  /*3180*/  MUFU.EX2 R113, R113 ;  /* 0x0000007100717308 */ /* 0x000fe20000000800 */
[----:B----4-:R-:W-:Y:S09]  /*3190*/  IADD3 R181, PT, PT, R244, R231, RZ ;  /* 0x000000e7f4b57210 */ /* 0x010ff20007ffe0ff */
[----:B------:R-:W1:Y:S01]  /*31a0*/  MUFU.EX2 R114, R114 ;  /* 0x0000007200727308 */ /* 0x000e620000000800 */
[----:B------:R-:W-:Y:S05]  /*31b0*/  F2FP.F16.F32.PACK_AB R63, R182, R115 ;  /* 0x00000073b63f723e */ /* 0x000fea00000000ff */
[----:B------:R-:W-:Y:S04]  /*31c0*/  STS [R244+0x400], R63 ;  /* 0x0004003ff4007388 */ /* 0x000fe80000000800 */
[----:B------:R-:W-:Y:S10]  /*31d0*/  MUFU.EX2 R102, R61 ;  /* 0x0000003d00667308 */ /* 0x000ff40000000800 */
[----:B------:R-:W4:Y:S01]  /*31e0*/  MUFU.EX2 R105, R105 ;  /* 0x0000006900697308 */ /* 0x000f220000000800 */
[----:B-1----:R-:W-:Y:S05]  /*31f0*/  F2FP.F16.F32.PACK_AB R109, R114, R113 ;  /* 0x00000071726d723e */ /* 0x002fea00000000ff */
[----:B------:R-:W-:Y:S04]  /*3200*/  STS [R244], R109 ;  /* 0x0000006df4007388 */ /* 0x000fe80000000800 */
[----:B------:R-:W1:Y:S01]  /*3210*/  MUFU.EX2 R107, R107 ;  /* 0x0000006b006b7308 */ /* 0x000e620000000800 */
[----:B----4-:R-:W-:Y:S05]  /*3220*/  F2FP.F16.F32.PACK_AB R103, R106, R105 ;  /* 0x000000696a67723e */ /* 0x010fea00000000ff */
[----:B------:R-:W-:Y:S01]  /*3230*/  STS [R181], R103 ;  /* 0x00000067b5007388 */ /* 0x000fe20000000800 */
[----:B-1----:R-:W-:Y:S05]  /*3240*/  F2FP.F16.F32.PACK_AB R101, R102, R107 ;  /* 0x0000006b6665723e */ /* 0x002fea00000000ff */
[----:B------:R-:W-:Y:S04]  /*3250*/  STS [R181+0x400], R101 ;  /* 0x00040065b5007388 */ /* 0x000fe80000000800 */
[----:B------:R-:W1:Y:S08]  /*3260*/  LDSM.16.M88.4 R52, [R203+0x8000] ;  /* 0x00800000cb34783b */ /* 0x000e700000000200 */
[----:B------:R-:W4:Y:S08]  /*3270*/  LDSM.16.M88.4 R56, [R3+0x8000] ;  /* 0x008000000338783b */ /* 0x000f300000000200 */
[----:B------:R-:W4:Y:S01]  /*3280*/  LDSM.16.M88.4 R60, [R2+0x8000] ;  /* 0x00800000023c783b */ /* 0x000f220000000200 */
[C---:B-1----:R-:W-:Y:S08]  /*3290*/  HMMA.16816.F32 R4, R52.reuse, R116, RZ ;  /* 0x000000743404723c */ /* 0x042ff000000018ff */
[C---:B------:R-:W-:Y:S08]  /*32a0*/  HMMA.16816.F32 R8, R52.reuse, R118, RZ ;  /* 0x000000763408723c */ /* 0x040ff000000018ff */
[C---:B------:R-:W-:Y:S08]  /*32b0*/  HMMA.16816.F32 R12, R52.reuse, R120, RZ ;  /* 0x00000078340c723c */ /* 0x040ff000000018ff */
[----:B------:R-:W-:Y:S01]  /*32c0*/  HMMA.16816.F32 R16, R52, R122, RZ ;  /* 0x0000007a3410723c */ /* 0x000fe200000018ff */
[----:B------:R-:W1:Y:S07]  /*32d0*/  LDSM.16.M88.4 R52, [R0+0x8000] ;  /* 0x008000000034783b */ /* 0x000e6e0000000200 */
[C---:B----4-:R-:W-:Y:S08]  /*32e0*/  HMMA.16816.F32 R4, R56.reuse, R124, R4 ;  /* 0x0000007c3804723c */ /* 0x050ff00000001804 */
[C---:B------:R-:W-:Y:S08]  /*32f0*/  HMMA.16816.F32 R8, R56.reuse, R126, R8 ;  /* 0x0000007e3808723c */ /* 0x040ff00000001808 */
[C---:B------:R-:W-:Y:S08]  /*3300*/  HMMA.16816.F32 R12, R56.reuse, R128, R12 ;  /* 0x00000080380c723c */ /* 0x040ff0000000180c */
[----:B------:R-:W-:Y:S01]  /*3310*/  HMMA.16816.F32 R16, R56, R130, R16 ;  /* 0x000000823810723c */ /* 0x000fe20000001810 */
[----:B------:R-:W4:Y:S07]  /*3320*/  LDSM.16.M88.4 R56, [R203+0xa000] ;  /* 0x00a00000cb38783b */ /* 0x000f2e0000000200 */
[C---:B------:R-:W-:Y:S08]  /*3330*/  HMMA.16816.F32 R4, R60.reuse, R132, R4 ;  /* 0x000000843c04723c */ /* 0x040ff00000001804 */
[C---:B------:R-:W-:Y:S08]  /*3340*/  HMMA.16816.F32 R8, R60.reuse, R134, R8 ;  /* 0x000000863c08723c */ /* 0x040ff00000001808 */
[C---:B------:R-:W-:Y:S08]  /*3350*/  HMMA.16816.F32 R12, R60.reuse, R136, R12 ;  /* 0x000000883c0c723c */ /* 0x040ff0000000180c */
[----:B------:R-:W-:Y:S01]  /*3360*/  HMMA.16816.F32 R16, R60, R138, R16 ;  /* 0x0000008a3c10723c */ /* 0x000fe20000001810 */
[----:B------:R-:W2:Y:S07]  /*3370*/  LDSM.16.M88.4 R60, [R3+0xa000] ;  /* 0x00a00000033c783b */ /* 0x000eae0000000200 */
[C---:B-1----:R-:W-:Y:S08]  /*3380*/  HMMA.16816.F32 R4, R52.reuse, R140, R4 ;  /* 0x0000008c3404723c */ /* 0x042ff00000001804 */
[C---:B------:R-:W-:Y:S08]  /*3390*/  HMMA.16816.F32 R8, R52.reuse, R142, R8 ;  /* 0x0000008e3408723c */ /* 0x040ff00000001808 */
[C---:B------:R-:W-:Y:S08]  /*33a0*/  HMMA.16816.F32 R12, R52.reuse, R144, R12 ;  /* 0x00000090340c723c */ /* 0x040ff0000000180c */
[----:B------:R-:W-:Y:S01]  /*33b0*/  HMMA.16816.F32 R16, R52, R146, R16 ;  /* 0x000000923410723c */ /* 0x000fe20000001810 */
[----:B------:R-:W1:Y:S07]  /*33c0*/  LDSM.16.M88.4 R52, [R2+0xa000] ;  /* 0x00a000000234783b */ /* 0x000e6e0000000200 */
[C---:B----4-:R-:W-:Y:S08]  /*33d0*/  HMMA.16816.F32 R4, R56.reuse, R148, R4 ;  /* 0x000000943804723c */ /* 0x050ff00000001804 */
[C---:B------:R-:W-:Y:S08]  /*33e0*/  HMMA.16816.F32 R8, R56.reuse, R150, R8 ;  /* 0x000000963808723c */ /* 0x040ff00000001808 */
[C---:B------:R-:W-:Y:S08]  /*33f0*/  HMMA.16816.F32 R12, R56.reuse, R152, R12 ;  /* 0x00000098380c723c */ /* 0x040ff0000000180c */
[----:B------:R-:W-:Y:S01]  /*3400*/  HMMA.16816.F32 R16, R56, R154, R16 ;  /* 0x0000009a3810723c */ /* 0x000fe20000001810 */
[----:B------:R-:W4:Y:S07]  /*3410*/  LDSM.16.M88.4 R56, [R0+0xa000] ;  /* 0x00a000000038783b */ /* 0x000f2e0000000200 */
[C---:B--2---:R-:W-:Y:S08]  /*3420*/  HMMA.16816.F32 R4, R60.reuse, R156, R4 ;  /* 0x0000009c3c04723c */ /* 0x044ff00000001804 */
[C---:B------:R-:W-:Y:S08]  /*3430*/  HMMA.16816.F32 R8, R60.reuse, R158, R8 ;  /* 0x0000009e3c08723c */ /* 0x040ff00000001808 */
[C---:B------:R-:W-:Y:S08]  /*3440*/  HMMA.16816.F32 R12, R60.reuse, R160, R12 ;  /* 0x000000a03c0c723c */ /* 0x040ff0000000180c */
[----:B------:R-:W-:Y:S08]  /*3450*/  HMMA.16816.F32 R16, R60, R162, R16 ;  /* 0x000000a23c10723c */ /* 0x000ff00000001810 */
[C---:B-1----:R-:W-:Y:S08]  /*3460*/  HMMA.16816.F32 R4, R52.reuse, R164, R4 ;  /* 0x000000a43404723c */ /* 0x042ff00000001804 */
[C---:B------:R-:W-:Y:S08]  /*3470*/  HMMA.16816.F32 R8, R52.reuse, R166, R8 ;  /* 0x000000a63408723c */ /* 0x040ff00000001808 */
[C---:B------:R-:W-:Y:S08]  /*3480*/  HMMA.16816.F32 R12, R52.reuse, R168, R12 ;  /* 0x000000a8340c723c */ /* 0x040ff0000000180c */
[----:B------:R-:W-:Y:S08]  /*3490*/  HMMA.16816.F32 R16, R52, R170, R16 ;  /* 0x000000aa3410723c */ /* 0x000ff00000001810 */
[C---:B----4-:R-:W-:Y:S08]  /*34a0*/  HMMA.16816.F32 R4, R56.reuse, R172, R4 ;  /* 0x000000ac3804723c */ /* 0x050ff00000001804 */
[C---:B------:R-:W-:Y:S08]  /*34b0*/  HMMA.16816.F32 R8, R56.reuse, R174, R8 ;  /* 0x000000ae3808723c */ /* 0x040ff00000001808 */
[C---:B------:R-:W-:Y:S03]  /*34c0*/  HMMA.16816.F32 R12, R56.reuse, R176, R12 ;  /* 0x000000b0380c723c */ /* 0x040fe6000000180c */
[C---:B---3--:R-:W-:Y:S01]  /*34d0*/  FADD.FTZ R62, -R186.reuse, R4 ;  /* 0x00000004ba3e7221 */ /* 0x048fe20000010100 */
[----:B------:R-:W-:Y:S03]  /*34e0*/  FADD.FTZ R61, -R186, R5 ;  /* 0x00000005ba3d7221 */ /* 0x000fe60000010100 */
[----:B------:R-:W-:Y:S01]  /*34f0*/  FMUL.FTZ R183, R183, R62 ;  /* 0x0000003eb7b77220 */ /* 0x000fe20000410000 */
[----:B------:R-:W-:Y:S03]  /*3500*/  HMMA.16816.F32 R16, R56, R178, R16 ;  /* 0x000000b23810723c */ /* 0x000fe60000001810 */
[----:B------:R-:W-:Y:S01]  /*3510*/  FMUL.FTZ R184, R184, R61 ;  /* 0x0000003db8b87220 */ /* 0x000fe20000410000 */
[C---:B------:R-:W-:Y:S01]  /*3520*/  FADD.FTZ R62, -R186.reuse, R8 ;  /* 0x00000008ba3e7221 */ /* 0x040fe20000010100 */
[----:B------:R-:W-:Y:S03]  /*3530*/  FADD.FTZ R61, -R186, R9 ;  /* 0x00000009ba3d7221 */ /* 0x000fe60000010100 */
[----:B------:R-:W-:Y:S01]  /*3540*/  F2FP.F16.F32.PACK_AB R183, R184, R183 ;  /* 0x000000b7b8b7723e */ /* 0x000fe200000000ff */
[----:B------:R-:W-:Y:S01]  /*3550*/  FMUL.FTZ R187, R187, R62 ;  /* 0x0000003ebbbb7220 */ /* 0x000fe20000410000 */
[----:B------:R-:W-:Y:S01]  /*3560*/  FMUL.FTZ R252, R252, R61 ;  /* 0x0000003dfcfc7220 */ /* 0x000fe20000410000 */
[C---:B------:R-:W-:Y:S01]  /*3570*/  FADD.FTZ R184, -R186.reuse, R12 ;  /* 0x0000000cbab87221 */ /* 0x040fe20000010100 */
[----:B------:R-:W-:Y:S03]  /*3580*/  FADD.FTZ R61, -R186, R13 ;  /* 0x0000000dba3d7221 */ /* 0x000fe60000010100 */
[----:B------:R-:W-:Y:S01]  /*3590*/  FMUL.FTZ R184, R113, R184 ;  /* 0x000000b871b87220 */ /* 0x000fe20000410000 */
[----:B------:R-:W-:Y:S01]  /*35a0*/  F2FP.F16.F32.PACK_AB R252, R252, R187 ;  /* 0x000000bbfcfc723e */ /* 0x000fe200000000ff */
[----:B------:R-:W-:Y:S01]  /*35b0*/  FMUL.FTZ R113, R114, R61 ;  /* 0x0000003d72717220 */ /* 0x000fe20000410000 */
[C---:B------:R-:W-:Y:S01]  /*35c0*/  FADD.FTZ R187, -R223.reuse, R6 ;  /* 0x00000006dfbb7221 */ /* 0x040fe20000010100 */
[----:B------:R-:W-:Y:S01]  /*35d0*/  FADD.FTZ R114, -R223, R7 ;  /* 0x00000007df727221 */ /* 0x000fe20000010100 */
[C---:B------:R-:W-:Y:S01]  /*35e0*/  FADD.FTZ R62, -R186.reuse, R16 ;  /* 0x00000010ba3e7221 */ /* 0x040fe20000010100 */
[----:B------:R-:W-:Y:S01]  /*35f0*/  FADD.FTZ R186, -R186, R17 ;  /* 0x00000011baba7221 */ /* 0x000fe20000010100 */
[----:B------:R-:W-:Y:S01]  /*3600*/  FMUL.FTZ R187, R185, R187 ;  /* 0x000000bbb9bb7220 */ /* 0x000fe20000410000 */
[----:B------:R-:W-:Y:S01]  /*3610*/  FMUL.FTZ R250, R250, R114 ;  /* 0x00000072fafa7220 */ /* 0x000fe20000410000 */
[C---:B------:R-:W-:Y:S01]  /*3620*/  FADD.FTZ R185, -R223.reuse, R10 ;  /* 0x0000000adfb97221 */ /* 0x040fe20000010100 */
[----:B------:R-:W-:Y:S01]  /*3630*/  FADD.FTZ R114, -R223, R11 ;  /* 0x0000000bdf727221 */ /* 0x000fe20000010100 */
[----:B------:R-:W-:Y:S01]  /*3640*/  FMUL.FTZ R105, R105, R62 ;  /* 0x0000003e69697220 */ /* 0x000fe20000410000 */
[----:B------:R-:W-:Y:S01]  /*3650*/  FMUL.FTZ R186, R106, R186 ;  /* 0x000000ba6aba7220 */ /* 0x000fe20000410000 */
[----:B------:R-:W-:Y:S01]  /*3660*/  FMUL.FTZ R185, R251, R185 ;  /* 0x000000b9fbb97220 */ /* 0x000fe20000410000 */
[----:B------:R-:W-:Y:S01]  /*3670*/  FMUL.FTZ R251, R180, R114 ;  /* 0x00000072b4fb7220 */ /* 0x000fe20000410000 */
[----:B------:R-:W-:Y:S01]  /*3680*/  F2FP.F16.F32.PACK_AB R187, R250, R187 ;  /* 0x000000bbfabb723e */ /* 0x000fe200000000ff */
[C---:B------:R-:W-:Y:S01]  /*3690*/  FADD.FTZ R250, -R223.reuse, R14 ;  /* 0x0000000edffa7221 */ /* 0x040fe20000010100 */
[C---:B------:R-:W-:Y:S01]  /*36a0*/  FADD.FTZ R180, -R223.reuse, R15 ;  /* 0x0000000fdfb47221 */ /* 0x040fe20000010100 */
[C---:B------:R-:W-:Y:S01]  /*36b0*/  FADD.FTZ R114, -R223.reuse, R18 ;  /* 0x00000012df727221 */ /* 0x040fe20000010100 */
[----:B------:R-:W-:Y:S01]  /*36c0*/  FADD.FTZ R223, -R223, R19 ;  /* 0x00000013dfdf7221 */ /* 0x000fe20000010100 */
[----:B------:R-:W-:Y:S01]  /*36d0*/  F2FP.F16.F32.PACK_AB R184, R113, R184 ;  /* 0x000000b871b8723e */ /* 0x000fe200000000ff */
[----:B------:R-:W-:Y:S01]  /*36e0*/  FMUL.FTZ R250, R115, R250 ;  /* 0x000000fa73fa7220 */ /* 0x000fe20000410000 */
[----:B------:R-:W-:Y:S01]  /*36f0*/  F2FP.F16.F32.PACK_AB R186, R186, R105 ;  /* 0x00000069baba723e */ /* 0x000fe200000000ff */
[----:B------:R-:W-:Y:S01]  /*3700*/  FMUL.FTZ R180, R182, R180 ;  /* 0x000000b4b6b47220 */ /* 0x000fe20000410000 */
[----:B------:R-:W-:Y:S01]  /*3710*/  FMUL.FTZ R114, R107, R114 ;  /* 0x000000726b727220 */ /* 0x000fe20000410000 */
[----:B------:R-:W-:Y:S01]  /*3720*/  FMUL.FTZ R223, R102, R223 ;  /* 0x000000df66df7220 */ /* 0x000fe20000410000 */
[----:B------:R-:W-:Y:S06]  /*3730*/  @!P1 BRA `(.L_x_24) ;  /* 0x0000000000609947 */ /* 0x000fec0003800000 */
[----:B------:R-:W1:Y:S01]  /*3740*/  LDC R5, c[0x0][0x3b0] ;  /* 0x0000ec00ff057b82 */ /* 0x000e620000000800 */
[----:B------:R-:W-:Y:S02]  /*3750*/  IADD3 R7, P0, PT, RZ, -UR20, RZ ;  /* 0x80000014ff077c10 */ /* 0x000fe4000ff1e0ff */
[----:B------:R-:W-:Y:S04]  /*3760*/  LOP3.LUT R6, R240, 0x1, RZ, 0xc0, !PT ;  /* 0x00000001f0067812 */ /* 0x000fe800078ec0ff */
[----:B------:R-:W-:Y:S01]  /*3770*/  ISETP.NE.U32.AND P3, PT, R6, 0x1, PT ;  /* 0x000000010600780c */ /* 0x000fe20003f65070 */
[----:B------:R-:W2:Y:S01]  /*3780*/  LDC R4, c[0x0][0x3b4] ;  /* 0x0000ed00ff047b82 */ /* 0x000ea20000000800 */
[----:B------:R-:W-:Y:S05]  /*3790*/  IMAD.MOV.U32 R6, RZ, RZ, -0x4000 ;  /* 0xffffc000ff067424 */ /* 0x000fea00078e00ff */
[----:B------:R-:W-:Y:S05]  /*37a0*/  SEL R6, R6, 0x4000, !P3 ;  /* 0x0000400006067807 */ /* 0x000fea0005800000 */
[--C-:B------:R-:W-:Y:S02]  /*37b0*/  IMAD.IADD R241, R241, 0x1, R6.reuse ;  /* 0x00000001f1f17824 */ /* 0x100fe400078e0206 */
[----:B------:R-:W-:Y:S02]  /*37c0*/  IMAD.IADD R189, R189, 0x1, R6 ;  /* 0x00000001bdbd7824 */ /* 0x000fe400078e0206 */
[----:B-1----:R-:W-:Y:S04]  /*37d0*/  IMAD.SHL.U32 R8, R5, 0x40, RZ ;  /* 0x0000004005087824 */ /* 0x002fe800078e00ff */
[----:B------:R-:W-:Y:S05]  /*37e0*/  IMAD.X R8, RZ, RZ, ~R8, P0 ;  /* 0x000000ffff087224 */ /* 0x000fea00000e0e08 */
[----:B------:R-:W-:Y:S04]  /*37f0*/  SHF.R.S64 R7, R7, 0x1f, R8 ;  /* 0x0000001f07077819 */ /* 0x000fe80000001008 */
[----:B------:R-:W-:Y:S04]  /*3800*/  IADD3 R224, P0, PT, R7, R224, RZ ;  /* 0x000000e007e07210 */ /* 0x000fe80007f1e0ff */
[----:B------:R-:W-:Y:S02]  /*3810*/  LEA.HI.X.SX32 R225, R8, R225, 0x1, P0 ;  /* 0x000000e108e17211 */ /* 0x000fe400000f0eff */
[C---:B------:R-:W-:Y:S03]  /*3820*/  LEA R8, P0, R5.reuse, R224, 0x6 ;  /* 0x000000e005087211 */ /* 0x040fe600078030ff */
[----:B------:R-:W-:Y:S01]  /*3830*/  @!PT LDS RZ, [RZ] ;  /* 0x00000000fffff984 */ /* 0x000fe20000000800 */
[----:B------:R-:W-:Y:S01]  /*3840*/  @!PT LDS RZ, [RZ] ;  /* 0x00000000fffff984 */ /* 0x000fe20000000800 */
[----:B------:R-:W-:Y:S01]  /*3850*/  @!PT LDS RZ, [RZ] ;  /* 0x00000000fffff984 */ /* 0x000fe20000000800 */
[----:B------:R1:W-:Y:S01]  /*3860*/  LDGSTS.E.BYPASS.LTC128B.128 [R241], desc[UR16][R224.64] ;  /* 0x00000000e0f17fae */ /* 0x0003e2000b981a10 */
[----:B--2---:R-:W-:Y:S03]  /*3870*/  LEA.HI.X R9, R5, R225, R4, 0x6, P0 ;  /* 0x000000e105097211 */ /* 0x004fe600000f3404 */
[----:B------:R1:W-:Y:S04]  /*3880*/  LDGSTS.E.BYPASS.LTC128B.128 [R241+0x2000], desc[UR16][R224.64+0x80] ;  /* 0x02000080e0f17fae */ /* 0x0003e8000b981a10 */
[----:B------:R1:W-:Y:S04]  /*3890*/  LDGSTS.E.BYPASS.LTC128B.128 [R241+0x1000], desc[UR16][R8.64] ;  /* 0x0100000008f17fae */ /* 0x0003e8000b981a10 */
[----:B------:R1:W-:Y:S04]  /*38a0*/  LDGSTS.E.BYPASS.LTC128B.128 [R241+0x3000], desc[UR16][R8.64+0x80] ;  /* 0x0300008008f17fae */ /* 0x0003e8000b981a10 */
[----:B------:R-:W0:Y:S02]  /*38b0*/  LDGDEPBAR ;  /* 0x00000000000079af */ /* 0x000e240000000000 */
.L_x_24:
[----:B------:R-:W-:Y:S01]  /*38c0*/  F2FP.F16.F32.PACK_AB R56, R251, R185 ;  /* 0x000000b9fb38723e */ /* 0x000fe200000000ff */
[----:B------:R-:W-:Y:S01]  /*38d0*/  STS [R212+-0x2000], R183 ;  /* 0xffe000b7d4007388 */ /* 0x000fe20000000800 */
[----:B------:R-:W-:Y:S02]  /*38e0*/  F2FP.F16.F32.PACK_AB R65, R180, R250 ;  /* 0x000000fab441723e */ /* 0x000fe400000000ff */
[----:B------:R-:W-:Y:S01]  /*38f0*/  F2FP.F16.F32.PACK_AB R114, R223, R114 ;  /* 0x00000072df72723e */ /* 0x000fe200000000ff */
[----:B------:R-:W-:Y:S01]  /*3900*/  STS [R212+-0x1c00], R187 ;  /* 0xffe400bbd4007388 */ /* 0x000fe20000000800 */
[----:B------:R-:W-:Y:S03]  /*3910*/  IMAD R223, R215, UR5, RZ ;  /* 0x00000005d7df7c24 */ /* 0x000fe6000f8e02ff */
[----:B------:R-:W-:Y:S04]  /*3920*/  STS [R229+-0x2000], R252 ;  /* 0xffe000fce5007388 */ /* 0x000fe80000000800 */
[----:B------:R-:W-:Y:S04]  /*3930*/  STS [R229+-0x1c00], R56 ;  /* 0xffe40038e5007388 */ /* 0x000fe80000000800 */
[----:B------:R-:W-:Y:S04]  /*3940*/  STS [R244+-0x2000], R184 ;  /* 0xffe000b8f4007388 */ /* 0x000fe80000000800 */
[----:B------:R-:W-:Y:S04]  /*3950*/  STS [R244+-0x1c00], R65 ;  /* 0xffe40041f4007388 */ /* 0x000fe80000000800 */
[----:B------:R-:W-:Y:S04]  /*3960*/  STS [R181+-0x2000], R186 ;  /* 0xffe000bab5007388 */ /* 0x000fe80000000800 */
[----:B------:R-:W-:Y:S01]  /*3970*/  STS [R181+-0x1c00], R114 ;  /* 0xffe40072b5007388 */ /* 0x000fe20000000800 */
[----:B------:R-:W-:Y:S06]  /*3980*/  BAR.SYNC.DEFER_BLOCKING 0x0 ;  /* 0x0000000000007b1d */ /* 0x000fec0000010000 */
[----:B------:R-:W-:Y:S04]  /*3990*/  LDSM.16.MT88.4 R4, [R195] ;  /* 0x00000000c304783b */ /* 0x000fe80000004200 */
[----:B-1----:R-:W1:Y:S04]  /*39a0*/  LDSM.16.MT88.4 R8, [R202+0x8000] ;  /* 0x00800000ca08783b */ /* 0x002e680000004200 */
[----:B------:R-:W2:Y:S04]  /*39b0*/  LDSM.16.MT88.4 R12, [R194] ;  /* 0x00000000c20c783b */ /* 0x000ea80000004200 */
[----:B------:R-:W3:Y:S04]  /*39c0*/  LDSM.16.MT88.4 R16, [R202+0xa000] ;  /* 0x00a00000ca10783b */ /* 0x000ee80000004200 */
[----:B------:R-:W-:Y:S04]  /*39d0*/  LDSM.16.MT88.4 R52, [R195+0x800] ;  /* 0x00080000c334783b */ /* 0x000fe80000004200 */
[----:B------:R-:W4:Y:S04]  /*39e0*/  LDSM.16.MT88.4 R56, [R202+0x8800] ;  /* 0x00880000ca38783b */ /* 0x000f280000004200 */
[----:B------:R-:W5:Y:S04]  /*39f0*/  LDSM.16.MT88.4 R60, [R194+0x800] ;  /* 0x00080000c23c783b */ /* 0x000f680000004200 */
[----:B------:R-:W5:Y:S04]  /*3a00*/  LDSM.16.MT88.4 R64, [R202+0xa800] ;  /* 0x00a80000ca40783b */ /* 0x000f680000004200 */
[----:B------:R-:W-:Y:S04]  /*3a10*/  LDSM.16.MT88.4 R100, [R202+0x9000] ;  /* 0x00900000ca64783b */ /* 0x000fe80000004200 */
[----:B------:R-:W-:Y:S01]  /*3a20*/  LDSM.16.MT88.4 R104, [R194+0x1000] ;  /* 0x00100000c268783b */ /* 0x000fe20000004200 */
[-C--:B-1----:R-:W-:Y:S08]  /*3a30*/  HMMA.16816.F32 R20, R4, R8.reuse, R20 ;  /* 0x000000080414723c */ /* 0x082ff00000001814 */
[C---:B--2---:R-:W-:Y:S08]  /*3a40*/  HMMA.16816.F32 R24, R12.reuse, R8, R24 ;  /* 0x000000080c18723c */ /* 0x044ff00000001818 */
[-C--:B------:R-:W-:Y:S08]  /*3a50*/  HMMA.16816.F32 R28, R12, R10.reuse, R28 ;  /* 0x0000000a0c1c723c */ /* 0x080ff0000000181c */
[C---:B------:R-:W-:Y:S01]  /*3a60*/  HMMA.16816.F32 R32, R4.reuse, R10, R32 ;  /* 0x0000000a0420723c */ /* 0x040fe20000001820 */
[----:B------:R-:W1:Y:S07]  /*3a70*/  LDSM.16.MT88.4 R8, [R195+0x1000] ;  /* 0x00100000c308783b */ /* 0x000e6e0000004200 */
[-C--:B---3--:R-:W-:Y:S08]  /*3a80*/  HMMA.16816.F32 R36, R4, R16.reuse, R36 ;  /* 0x000000100424723c */ /* 0x088ff00000001824 */
[C---:B------:R-:W-:Y:S08]  /*3a90*/  HMMA.16816.F32 R40, R12.reuse, R16, R40 ;  /* 0x000000100c28723c */ /* 0x040ff00000001828 */
[-C--:B------:R-:W-:Y:S01]  /*3aa0*/  HMMA.16816.F32 R44, R12, R18.reuse, R44 ;  /* 0x000000120c2c723c */ /* 0x080fe2000000182c */
[----:B------:R-:W2:Y:S07]  /*3ab0*/  LDSM.16.MT88.4 R12, [R202+0xb000] ;  /* 0x00b00000ca0c783b */ /* 0x000eae0000004200 */
[----:B------:R-:W-:Y:S01]  /*3ac0*/  HMMA.16816.F32 R48, R4, R18, R48 ;  /* 0x000000120430723c */ /* 0x000fe20000001830 */
[----:B------:R-:W-:Y:S04]  /*3ad0*/  LDSM.16.MT88.4 R4, [R195+0x1800] ;  /* 0x00180000c304783b */ /* 0x000fe80000004200 */
[----:B------:R-:W3:Y:S03]  /*3ae0*/  LDSM.16.MT88.4 R16, [R202+0x9800] ;  /* 0x00980000ca10783b */ /* 0x000ee60000004200 */
[-C--:B----4-:R-:W-:Y:S08]  /*3af0*/  HMMA.16816.F32 R20, R52, R56.reuse, R20 ;  /* 0x000000383414723c */ /* 0x090ff00000001814 */
[C---:B-----5:R-:W-:Y:S08]  /*3b00*/  HMMA.16816.F32 R24, R60.reuse, R56, R24 ;  /* 0x000000383c18723c */ /* 0x060ff00000001818 */
[-C--:B------:R-:W-:Y:S08]  /*3b10*/  HMMA.16816.F32 R28, R60, R58.reuse, R28 ;  /* 0x0000003a3c1c723c */ /* 0x080ff0000000181c */
[C---:B------:R-:W-:Y:S01]  /*3b20*/  HMMA.16816.F32 R32, R52.reuse, R58, R32 ;  /* 0x0000003a3420723c */ /* 0x040fe20000001820 */
[----:B------:R-:W4:Y:S07]  /*3b30*/  LDSM.16.MT88.4 R56, [R194+0x1800] ;  /* 0x00180000c238783b */ /* 0x000f2e0000004200 */
[-C--:B------:R-:W-:Y:S08]  /*3b40*/  HMMA.16816.F32 R36, R52, R64.reuse, R36 ;  /* 0x000000403424723c */ /* 0x080ff00000001824 */
[C---:B------:R-:W-:Y:S08]  /*3b50*/  HMMA.16816.F32 R40, R60.reuse, R64, R40 ;  /* 0x000000403c28723c */ /* 0x040ff00000001828 */
[-C--:B------:R-:W-:Y:S01]  /*3b60*/  HMMA.16816.F32 R44, R60, R66.reuse, R44 ;  /* 0x000000423c2c723c */ /* 0x080fe2000000182c */
[----:B------:R-:W5:Y:S01]  /*3b70*/  LDSM.16.MT88.4 R60, [R202+0xb800] ;  /* 0x00b80000ca3c783b */ /* 0x000f620000004200 */
[----:B------:R-:W-:Y:S06]  /*3b80*/  BAR.SYNC.DEFER_BLOCKING 0x0 ;  /* 0x0000000000007b1d */ /* 0x000fec0000010000 */
[----:B------:R-:W-:Y:S08]  /*3b90*/  HMMA.16816.F32 R48, R52, R66, R48 ;  /* 0x000000423430723c */ /* 0x000ff00000001830 */
[-C--:B-1----:R-:W-:Y:S08]  /*3ba0*/  HMMA.16816.F32 R20, R8, R100.reuse, R20 ;  /* 0x000000640814723c */ /* 0x082ff00000001814 */
[C---:B------:R-:W-:Y:S08]  /*3bb0*/  HMMA.16816.F32 R24, R104.reuse, R100, R24 ;  /* 0x000000646818723c */ /* 0x040ff00000001818 */
[-C--:B------:R-:W-:Y:S08]  /*3bc0*/  HMMA.16816.F32 R28, R104, R102.reuse, R28 ;  /* 0x00000066681c723c */ /* 0x080ff0000000181c */
[C---:B------:R-:W-:Y:S08]  /*3bd0*/  HMMA.16816.F32 R32, R8.reuse, R102, R32 ;  /* 0x000000660820723c */ /* 0x040ff00000001820 */
[-C--:B--2---:R-:W-:Y:S08]  /*3be0*/  HMMA.16816.F32 R36, R8, R12.reuse, R36 ;  /* 0x0000000c0824723c */ /* 0x084ff00000001824 */
[C---:B------:R-:W-:Y:S08]  /*3bf0*/  HMMA.16816.F32 R40, R104.reuse, R12, R40 ;  /* 0x0000000c6828723c */ /* 0x040ff00000001828 */
[-C--:B------:R-:W-:Y:S08]  /*3c00*/  HMMA.16816.F32 R44, R104, R14.reuse, R44 ;  /* 0x0000000e682c723c */ /* 0x080ff0000000182c */
[----:B------:R-:W-:Y:S08]  /*3c10*/  HMMA.16816.F32 R48, R8, R14, R48 ;  /* 0x0000000e0830723c */ /* 0x000ff00000001830 */
[-C--:B---3--:R-:W-:Y:S08]  /*3c20*/  HMMA.16816.F32 R20, R4, R16.reuse, R20 ;  /* 0x000000100414723c */ /* 0x088ff00000001814 */
[C---:B----4-:R-:W-:Y:S08]  /*3c30*/  HMMA.16816.F32 R24, R56.reuse, R16, R24 ;  /* 0x000000103818723c */ /* 0x050ff00000001818 */
[-C--:B------:R-:W-:Y:S08]  /*3c40*/  HMMA.16816.F32 R28, R56, R18.reuse, R28 ;  /* 0x00000012381c723c */ /* 0x080ff0000000181c */
[C---:B------:R-:W-:Y:S08]  /*3c50*/  HMMA.16816.F32 R32, R4.reuse, R18, R32 ;  /* 0x000000120420723c */ /* 0x040ff00000001820 */
[-C--:B-----5:R-:W-:Y:S08]  /*3c60*/  HMMA.16816.F32 R36, R4, R60.reuse, R36 ;  /* 0x0000003c0424723c */ /* 0x0a0ff00000001824 */
[C---:B------:R-:W-:Y:S08]  /*3c70*/  HMMA.16816.F32 R40, R56.reuse, R60, R40 ;  /* 0x0000003c3828723c */ /* 0x040ff00000001828 */
[-C--:B------:R-:W-:Y:S08]  /*3c80*/  HMMA.16816.F32 R44, R56, R62.reuse, R44 ;  /* 0x0000003e382c723c */ /* 0x080ff0000000182c */
[----:B------:R-:W-:Y:S04]  /*3c90*/  HMMA.16816.F32 R48, R4, R62, R48 ;  /* 0x0000003e0430723c */ /* 0x000fe80000001830 */
[----:B------:R-:W-:Y:S05]  /*3ca0*/  IMAD.U32 R5, R223, -0x40, RZ ;  /* 0xffffffc0df057824 */ /* 0x000fea00078e00ff */
[C---:B------:R-:W-:Y:S04]  /*3cb0*/  LEA R246, P0, R5.reuse, R246, 0x2 ;  /* 0x000000f605f67211 */ /* 0x040fe800078010ff */
[----:B------:R-:W-:Y:S01]  /*3cc0*/  LEA.HI.X.SX32 R247, R5, R247, 0x2, P0 ;  /* 0x000000f705f77211 */ /* 0x000fe200000f16ff */
[----:B------:R-:W-:Y:S08]  /*3cd0*/  @!P1 BRA `(.L_x_25) ;  /* 0x00000000003c9947 */ /* 0x000ff00003800000 */
[----:B------:R-:W-:Y:S05]  /*3ce0*/  IADD3 R5, P0, PT, RZ, -UR21, RZ ;  /* 0x80000015ff057c10 */ /* 0x000fea000ff1e0ff */
[----:B------:R-:W-:Y:S05]  /*3cf0*/  IMAD.X R4, RZ, RZ, ~UR4, P0 ;  /* 0x80000004ff047e24 */ /* 0x000fea00080e06ff */
[----:B------:R-:W-:Y:S04]  /*3d00*/  SHF.R.S64 R5, R5, 0x1f, R4 ;  /* 0x0000001f05057819 */ /* 0x000fe80000001004 */
[----:B------:R-:W-:Y:S04]  /*3d10*/  IADD3 R226, P0, PT, R5, R226, RZ ;  /* 0x000000e205e27210 */ /* 0x000fe80007f1e0ff */
[----:B------:R-:W-:Y:S02]  /*3d20*/  LEA.HI.X.SX32 R227, R4, R227, 0x1, P0 ;  /* 0x000000e304e37211 */ /* 0x000fe400000f0eff */
[C---:B------:R-:W-:Y:S03]  /*3d30*/  LEA R6, P0, R220.reuse, R226, 0x1 ;  /* 0x000000e2dc067211 */ /* 0x040fe600078008ff */
[----:B------:R-:W-:Y:S01]  /*3d40*/  @!PT LDS RZ, [RZ] ;  /* 0x00000000fffff984 */ /* 0x000fe20000000800 */
[----:B------:R-:W-:Y:S01]  /*3d50*/  @!PT LDS RZ, [RZ] ;  /* 0x00000000fffff984 */ /* 0x000fe20000000800 */
[----:B------:R-:W-:Y:S01]  /*3d60*/  @!PT LDS RZ, [RZ] ;  /* 0x00000000fffff984 */ /* 0x000fe20000000800 */
[----:B------:R1:W-:Y:S01]  /*3d70*/  LDGSTS.E.BYPASS.LTC128B.128 [R213+0x8000], desc[UR16][R226.64] ;  /* 0x08000000e2d57fae */ /* 0x0003e2000b981a10 */
[----:B------:R-:W-:Y:S03]  /*3d80*/  LEA.HI.X R7, R220, R227, R219, 0x1, P0 ;  /* 0x000000e3dc077211 */ /* 0x000fe600000f0cdb */
[----:B------:R1:W-:Y:S04]  /*3d90*/  LDGSTS.E.BYPASS.LTC128B.128 [R213+0xa000], desc[UR16][R226.64+0x80] ;  /* 0x0a000080e2d57fae */ /* 0x0003e8000b981a10 */
[----:B------:R1:W-:Y:S04]  /*3da0*/  LDGSTS.E.BYPASS.LTC128B.128 [R213+0x9000], desc[UR16][R6.64] ;  /* 0x0900000006d57fae */ /* 0x0003e8000b981a10 */
[----:B------:R1:W-:Y:S04]  /*3db0*/  LDGSTS.E.BYPASS.LTC128B.128 [R213+0xb000], desc[UR16][R6.64+0x80] ;  /* 0x0b00008006d57fae */ /* 0x0003e8000b981a10 */
[----:B------:R-:W0:Y:S02]  /*3dc0*/  LDGDEPBAR ;  /* 0x00000000000079af */ /* 0x000e240000000000 */
.L_x_25:
[----:B------:R-:W-:Y:S01]  /*3dd0*/  LDSM.16.M88.4 R100, [R193] ;  /* 0x00000000c164783b */ /* 0x000fe20000000200 */
[----:B------:R-:W-:Y:S02]  /*3de0*/  ISETP.GT.AND P5, PT, R240, RZ, PT ;  /* 0x000000fff000720c */ /* 0x000fe40003fa4270 */
[----:B------:R-:W-:Y:S01]  /*3df0*/  @P1 IADD3 R222, P3, PT, R222, -0x100, RZ ;  /* 0xffffff00dede1810 */ /* 0x000fe20007f7e0ff */
[----:B------:R-:W1:Y:S03]  /*3e00*/  LDSM.16.MT88.4 R16, [R202+0xc000] ;  /* 0x00c00000ca10783b */ /* 0x000e660000004200 */
[----:B------:R-:W-:Y:S01]  /*3e10*/  @P1 IADD3.X R221, PT, PT, R221, -0x1, RZ, P3, !PT ;  /* 0xffffffffdddd1810 */ /* 0x000fe20001ffe4ff */
[----:B------:R-:W2:Y:S04]  /*3e20*/  LDSM.16.M88.4 R60, [R193+0x1000] ;  /* 0x00100000c13c783b */ /* 0x000ea80000000200 */
[----:B------:R-:W3:Y:S04]  /*3e30*/  LDSM.16.MT88.4 R64, [R202+0xe000] ;  /* 0x00e00000ca40783b */ /* 0x000ee80000004200 */
[----:B------:R-:W-:Y:S04]  /*3e40*/  LDSM.16.M88.4 R104, [R192] ;  /* 0x00000000c068783b */ /* 0x000fe80000000200 */
[----:B------:R-:W4:Y:S04]  /*3e50*/  LDSM.16.MT88.4 R108, [R202+0xc800] ;  /* 0x00c80000ca6c783b */ /* 0x000f280000004200 */
[----:B------:R-:W4:Y:S04]  /*3e60*/  LDSM.16.M88.4 R112, [R192+0x1000] ;  /* 0x00100000c070783b */ /* 0x000f280000000200 */
[----:B------:R-:W4:Y:S04]  /*3e70*/  LDSM.16.MT88.4 R180, [R202+0xe800] ;  /* 0x00e80000cab4783b */ /* 0x000f280000004200 */
[----:B------:R-:W-:Y:S01]  /*3e80*/  LDSM.16.M88.4 R184, [R191+0x1000] ;  /* 0x00100000bfb8783b */ /* 0x000fe20000000200 */
[-C--:B-1----:R-:W-:Y:S08]  /*3e90*/  HMMA.16816.F32 R4, R100, R16.reuse, RZ ;  /* 0x000000106404723c */ /* 0x082ff000000018ff */
[C---:B--2---:R-:W-:Y:S08]  /*3ea0*/  HMMA.16816.F32 R8, R60.reuse, R16, RZ ;  /* 0x000000103c08723c */ /* 0x044ff000000018ff */
[-C--:B------:R-:W-:Y:S08]  /*3eb0*/  HMMA.16816.F32 R12, R60, R18.reuse, RZ ;  /* 0x000000123c0c723c */ /* 0x080ff000000018ff */
[C---:B------:R-:W-:Y:S08]  /*3ec0*/  HMMA.16816.F32 R16, R100.reuse, R18, RZ ;  /* 0x000000126410723c */ /* 0x040ff000000018ff */
[-C--:B---3--:R-:W-:Y:S08]  /*3ed0*/  HMMA.16816.F32 R52, R100, R64.reuse, RZ ;  /* 0x000000406434723c */ /* 0x088ff000000018ff */
[C---:B------:R-:W-:Y:S08]  /*3ee0*/  HMMA.16816.F32 R56, R60.reuse, R64, RZ ;  /* 0x000000403c38723c */ /* 0x040ff000000018ff */
[-C--:B------:R-:W-:Y:S08]  /*3ef0*/  HMMA.16816.F32 R60, R60, R66.reuse, RZ ;  /* 0x000000423c3c723c */ /* 0x080ff000000018ff */
[----:B------:R-:W-:Y:S01]  /*3f00*/  HMMA.16816.F32 R64, R100, R66, RZ ;  /* 0x000000426440723c */ /* 0x000fe200000018ff */
[----:B------:R-:W-:Y:S07]  /*3f10*/  LDSM.16.M88.4 R100, [R191] ;  /* 0x00000000bf64783b */ /* 0x000fee0000000200 */
[-C--:B----4-:R-:W-:Y:S08]  /*3f20*/  HMMA.16816.F32 R4, R104, R108.reuse, R4 ;  /* 0x0000006c6804723c */ /* 0x090ff00000001804 */
[C---:B------:R-:W-:Y:S08]  /*3f30*/  HMMA.16816.F32 R8, R112.reuse, R108, R8 ;  /* 0x0000006c7008723c */ /* 0x040ff00000001808 */
[-C--:B------:R-:W-:Y:S08]  /*3f40*/  HMMA.16816.F32 R12, R112, R110.reuse, R12 ;  /* 0x0000006e700c723c */ /* 0x080ff0000000180c */
[C---:B------:R-:W-:Y:S01]  /*3f50*/  HMMA.16816.F32 R16, R104.reuse, R110, R16 ;  /* 0x0000006e6810723c */ /* 0x040fe20000001810 */
[----:B------:R-:W1:Y:S07]  /*3f60*/  LDSM.16.MT88.4 R108, [R202+0xd000] ;  /* 0x00d00000ca6c783b */ /* 0x000e6e0000004200 */
[-C--:B------:R-:W-:Y:S08]  /*3f70*/  HMMA.16816.F32 R52, R104, R180.reuse, R52 ;  /* 0x000000b46834723c */ /* 0x080ff00000001834 */
[C---:B------:R-:W-:Y:S08]  /*3f80*/  HMMA.16816.F32 R56, R112.reuse, R180, R56 ;  /* 0x000000b47038723c */ /* 0x040ff00000001838 */
[-C--:B------:R-:W-:Y:S01]  /*3f90*/  HMMA.16816.F32 R60, R112, R182.reuse, R60 ;  /* 0x000000b6703c723c */ /* 0x080fe2000000183c */
[----:B------:R-:W2:Y:S07]  /*3fa0*/  LDSM.16.MT88.4 R112, [R202+0xf000] ;  /* 0x00f00000ca70783b */ /* 0x000eae0000004200 */
[----:B------:R-:W-:Y:S01]  /*3fb0*/  HMMA.16816.F32 R64, R104, R182, R64 ;  /* 0x000000b66840723c */ /* 0x000fe20000001840 */
[----:B------:R-:W-:Y:S04]  /*3fc0*/  LDSM.16.M88.4 R104, [R190] ;  /* 0x00000000be68783b */ /* 0x000fe80000000200 */
[----:B------:R-:W-:Y:S03]  /*3fd0*/  LDSM.16.M88.4 R180, [R190+0x1000] ;  /* 0x00100000beb4783b */ /* 0x000fe60000000200 */
[-C--:B-1----:R-:W-:Y:S08]  /*3fe0*/  HMMA.16816.F32 R4, R100, R108.reuse, R4 ;  /* 0x0000006c6404723c */ /* 0x082ff00000001804 */
[C---:B------:R-:W-:Y:S08]  /*3ff0*/  HMMA.16816.F32 R8, R184.reuse, R108, R8 ;  /* 0x0000006cb808723c */ /* 0x040ff00000001808 */
[-C--:B------:R-:W-:Y:S08]  /*4000*/  HMMA.16816.F32 R12, R184, R110.reuse, R12 ;  /* 0x0000006eb80c723c */ /* 0x080ff0000000180c */
[C---:B------:R-:W-:Y:S01]  /*4010*/  HMMA.16816.F32 R16, R100.reuse, R110, R16 ;  /* 0x0000006e6410723c */ /* 0x040fe20000001810 */
[----:B------:R-:W1:Y:S07]  /*4020*/  LDSM.16.MT88.4 R108, [R202+0xd800] ;  /* 0x00d80000ca6c783b */ /* 0x000e6e0000004200 */
[-C--:B--2---:R-:W-:Y:S08]  /*4030*/  HMMA.16816.F32 R52, R100, R112.reuse, R52 ;  /* 0x000000706434723c */ /* 0x084ff00000001834 */
[C---:B------:R-:W-:Y:S04]  /*4040*/  HMMA.16816.F32 R56, R184.reuse, R112, R56 ;  /* 0x00000070b838723c */ /* 0x040fe80000001838 */
[C---:B------:R-:W-:Y:S04]  /*4050*/  LEA R112, P0, R228.reuse, R246, 0x2 ;  /* 0x000000f6e4707211 */ /* 0x040fe800078010ff */
[-C--:B------:R-:W-:Y:S03]  /*4060*/  HMMA.16816.F32 R60, R184, R114.reuse, R60 ;  /* 0x00000072b83c723c */ /* 0x080fe6000000183c */
[----:B------:R-:W-:Y:S02]  /*4070*/  LEA.HI.X.SX32 R113, R228, R247, 0x2, P0 ;  /* 0x000000f7e4717211 */ /* 0x000fe400000f16ff */
[C---:B------:R-:W-:Y:S03]  /*4080*/  LEA R184, P0, R223.reuse, R112, 0x5 ;  /* 0x00000070dfb87211 */ /* 0x040fe600078028ff */
[----:B------:R-:W-:Y:S01]  /*4090*/  HMMA.16816.F32 R64, R100, R114, R64 ;  /* 0x000000726440723c */ /* 0x000fe20000001840 */
[----:B------:R-:W2:Y:S03]  /*40a0*/  LDSM.16.MT88.4 R100, [R202+0xf800] ;  /* 0x00f80000ca64783b */ /* 0x000ea60000004200 */
[C---:B------:R-:W-:Y:S02]  /*40b0*/  LEA.HI.X.SX32 R185, R223.reuse, R113, 0x5, P0 ;  /* 0x00000071dfb97211 */ /* 0x040fe400000f2eff */
[C---:B------:R-:W-:Y:S02]  /*40c0*/  LEA R186, P0, R223.reuse, R184, 0x5 ;  /* 0x000000b8dfba7211 */ /* 0x040fe400078028ff */
[-C--:B-1----:R-:W-:Y:S05]  /*40d0*/  HMMA.16816.F32 R4, R104, R108.reuse, R4 ;  /* 0x0000006c6804723c */ /* 0x082fea0000001804 */
[C---:B------:R-:W-:Y:S02]  /*40e0*/  LEA.HI.X.SX32 R187, R223.reuse, R185, 0x5, P0 ;  /* 0x000000b9dfbb7211 */ /* 0x040fe400000f2eff */
[C---:B------:R-:W-:Y:S01]  /*40f0*/  LEA R114, P0, R223.reuse, R186, 0x5 ;  /* 0x000000badf727211 */ /* 0x040fe200078028ff */
[C---:B------:R-:W-:Y:S04]  /*4100*/  HMMA.16816.F32 R8, R180.reuse, R108, R8 ;  /* 0x0000006cb408723c */ /* 0x040fe80000001808 */
[C---:B------:R-:W-:Y:S02]  /*4110*/  LEA.HI.X.SX32 R115, R223.reuse, R187, 0x5, P0 ;  /* 0x000000bbdf737211 */ /* 0x040fe400000f2eff */
[C---:B------:R-:W-:Y:S02]  /*4120*/  LEA R108, P0, R223.reuse, R114, 0x5 ;  /* 0x00000072df6c7211 */ /* 0x040fe400078028ff */
[-C--:B------:R-:W-:Y:S03]  /*4130*/  HMMA.16816.F32 R12, R180, R110.reuse, R12 ;  /* 0x0000006eb40c723c */ /* 0x080fe6000000180c */
[C---:B------:R-:W-:Y:S05]  /*4140*/  LEA.HI.X.SX32 R109, R223.reuse, R115, 0x5, P0 ;  /* 0x00000073df6d7211 */ /* 0x040fea00000f2eff */
[C---:B------:R-:W-:Y:S04]  /*4150*/  HMMA.16816.F32 R16, R104.reuse, R110, R16 ;  /* 0x0000006e6810723c */ /* 0x040fe80000001810 */
[C---:B------:R-:W-:Y:S04]  /*4160*/  LEA R110, P0, R223.reuse, R108, 0x5 ;  /* 0x0000006cdf6e7211 */ /* 0x040fe800078028ff */
[-C--:B--2---:R-:W-:Y:S03]  /*4170*/  HMMA.16816.F32 R52, R104, R100.reuse, R52 ;  /* 0x000000646834723c */ /* 0x084fe60000001834 */
[C---:B------:R-:W-:Y:S02]  /*4180*/  LEA.HI.X.SX32 R111, R223.reuse, R109, 0x5, P0 ;  /* 0x0000006ddf6f7211 */ /* 0x040fe400000f2eff */
[C---:B------:R-:W-:Y:S03]  /*4190*/  LEA R250, P0, R223.reuse, R110, 0x5 ;  /* 0x0000006edffa7211 */ /* 0x040fe600078028ff */
[C---:B------:R-:W-:Y:S04]  /*41a0*/  HMMA.16816.F32 R56, R180.reuse, R100, R56 ;  /* 0x00000064b438723c */ /* 0x040fe80000001838 */
[C---:B------:R-:W-:Y:S04]  /*41b0*/  LEA.HI.X.SX32 R251, R223.reuse, R111, 0x5, P0 ;  /* 0x0000006fdffb7211 */ /* 0x040fe800000f2eff */
[-C--:B------:R-:W-:Y:S03]  /*41c0*/  HMMA.16816.F32 R60, R180, R102.reuse, R60 ;  /* 0x00000066b43c723c */ /* 0x080fe6000000183c */
[C---:B------:R-:W-:Y:S05]  /*41d0*/  IMAD.WIDE R182, R223.reuse, -0xc0, R250 ;  /* 0xffffff40dfb67825 */ /* 0x040fea00078e02fa */
[----:B------:R-:W-:Y:S04]  /*41e0*/  HMMA.16816.F32 R64, R104, R102, R64 ;  /* 0x000000666840723c */ /* 0x000fe80000001840 */
[----:B------:R-:W-:Y:S01]  /*41f0*/  @P1 IMAD.WIDE.U32 R104, R206, 0x4, R248 ;  /* 0x00000004ce681825 */ /* 0x000fe200078e00f8 */
[C---:B------:R-:W-:Y:S04]  /*4200*/  LEA R180, P0, R223.reuse, R182, 0x5 ;  /* 0x000000b6dfb47211 */ /* 0x040fe800078028ff */
[----:B------:R-:W5:Y:S01]  /*4210*/  @P1 LDG.E R239, desc[UR16][R104.64+-0x100] ;  /* 0xffff001068ef1981 */ /* 0x000f62000c1e1900 */
[C---:B------:R-:W-:Y:S02]  /*4220*/  LEA.HI.X.SX32 R181, R223.reuse, R183, 0x5, P0 ;  /* 0x000000b7dfb57211 */ /* 0x040fe400000f2eff */
[C---:B------:R-:W-:Y:S01]  /*4230*/  LEA R102, P0, R223.reuse, R180, 0x5 ;  /* 0x000000b4df667211 */ /* 0x040fe200078028ff */
[----:B------:R1:W5:Y:S03]  /*4240*/  @P1 LDG.E R238, desc[UR16][R104.64+-0xe0] ;  /* 0xffff201068ee1981 */ /* 0x000366000c1e1900 */
[C---:B------:R-:W-:Y:S01]  /*4250*/  LEA.HI.X.SX32 R103, R223.reuse, R181, 0x5, P0 ;  /* 0x000000b5df677211 */ /* 0x040fe200000f2eff */
[----:B------:R2:W-:Y:S01]  /*4260*/  REDG.E.ADD.F32.FTZ.RN.STRONG.GPU desc[UR16][R246.64], R4 ;  /* 0x00000004f60079a6 */ /* 0x0005e2000c12f310 */
[C---:B------:R-:W-:Y:S03]  /*4270*/  LEA R106, P0, R223.reuse, R102, 0x5 ;  /* 0x00000066df6a7211 */ /* 0x040fe600078028ff */
[----:B------:R3:W-:Y:S01]  /*4280*/  REDG.E.ADD.F32.FTZ.RN.STRONG.GPU desc[UR16][R112.64], R5 ;  /* 0x00000005700079a6 */ /* 0x0007e2000c12f310 */
[C---:B------:R-:W-:Y:S03]  /*4290*/  LEA.HI.X.SX32 R107, R223.reuse, R103, 0x5, P0 ;  /* 0x00000067df6b7211 */ /* 0x040fe600000f2eff */
[----:B------:R4:W-:Y:S04]  /*42a0*/  REDG.E.ADD.F32.FTZ.RN.STRONG.GPU desc[UR16][R184.64], R6 ;  /* 0x00000006b80079a6 */ /* 0x0009e8000c12f310 */
[----:B------:R4:W-:Y:S04]  /*42b0*/  REDG.E.ADD.F32.FTZ.RN.STRONG.GPU desc[UR16][R186.64], R7 ;  /* 0x00000007ba0079a6 */ /* 0x0009e8000c12f310 */
[----:B------:R4:W-:Y:S04]  /*42c0*/  REDG.E.ADD.F32.FTZ.RN.STRONG.GPU desc[UR16][R114.64], R8 ;  /* 0x00000008720079a6 */ /* 0x0009e8000c12f310 */
[----:B------:R4:W-:Y:S01]  /*42d0*/  REDG.E.ADD.F32.FTZ.RN.STRONG.GPU desc[UR16][R108.64], R9 ;  /* 0x000000096c0079a6 */ /* 0x0009e2000c12f310 */
[C---:B-1----:R-:W-:Y:S03]  /*42e0*/  LEA R104, P0, R223.reuse, R106, 0x5 ;  /* 0x0000006adf687211 */ /* 0x042fe600078028ff */
[----:B------:R1:W-:Y:S01]  /*42f0*/  REDG.E.ADD.F32.FTZ.RN.STRONG.GPU desc[UR16][R110.64], R10 ;  /* 0x0000000a6e0079a6 */ /* 0x0003e2000c12f310 */
[C---:B------:R-:W-:Y:S02]  /*4300*/  LEA.HI.X.SX32 R105, R223.reuse, R107, 0x5, P0 ;  /* 0x0000006bdf697211 */ /* 0x040fe400000f2eff */
[C---:B--2---:R-:W-:Y:S01]  /*4310*/  LEA R4, P0, R223.reuse, R104, 0x5 ;  /* 0x00000068df047211 */ /* 0x044fe200078028ff */
[----:B------:R2:W-:Y:S03]  /*4320*/  REDG.E.ADD.F32.FTZ.RN.STRONG.GPU desc[UR16][R250.64], R11 ;  /* 0x0000000bfa0079a6 */ /* 0x0005e6000c12f310 */
[C---:B---3--:R-:W-:Y:S01]  /*4330*/  LEA.HI.X.SX32 R5, R223.reuse, R105, 0x5, P0 ;  /* 0x00000069df057211 */ /* 0x048fe200000f2eff */
[----:B------:R-:W-:Y:S01]  /*4340*/  REDG.E.ADD.F32.FTZ.RN.STRONG.GPU desc[UR16][R246.64+0x80], R16 ;  /* 0x00008010f60079a6 */ /* 0x000fe2000c12f310 */
[C---:B------:R-:W-:Y:S03]  /*4350*/  LEA R112, P0, R223.reuse, R4, 0x5 ;  /* 0x00000004df707211 */ /* 0x040fe600078028ff */
[----:B------:R3:W-:Y:S01]  /*4360*/  REDG.E.ADD.F32.FTZ.RN.STRONG.GPU desc[UR16][R182.64+0x80], R17 ;  /* 0x00008011b60079a6 */ /* 0x0007e2000c12f310 */
[C---:B------:R-:W-:Y:S03]  /*4370*/  LEA.HI.X.SX32 R113, R223.reuse, R5, 0x5, P0 ;  /* 0x00000005df717211 */ /* 0x040fe600000f2eff */
[----:B------:R3:W-:Y:S01]  /*4380*/  REDG.E.ADD.F32.FTZ.RN.STRONG.GPU desc[UR16][R180.64+0x80], R18 ;  /* 0x00008012b40079a6 */ /* 0x0007e2000c12f310 */
[C---:B------:R-:W-:Y:S03]  /*4390*/  IMAD.WIDE R100, R223.reuse, -0xc0, R112 ;  /* 0xffffff40df647825 */ /* 0x040fe600078e0270 */
[----:B------:R-:W-:Y:S01]  /*43a0*/  REDG.E.ADD.F32.FTZ.RN.STRONG.GPU desc[UR16][R102.64+0x80], R19 ;  /* 0x00008013660079a6 */ /* 0x000fe2000c12f310 */
[C---:B----4-:R-:W-:Y:S03]  /*43b0*/  LEA R184, P0, R223.reuse, R100, 0x5 ;  /* 0x00000064dfb87211 */ /* 0x050fe600078028ff */
[----:B------:R-:W-:Y:S01]  /*43c0*/  REDG.E.ADD.F32.FTZ.RN.STRONG.GPU desc[UR16][R106.64+0x80], R12 ;  /* 0x0000800c6a0079a6 */ /* 0x000fe2000c12f310 */
[C---:B------:R-:W-:Y:S03]  /*43d0*/  LEA.HI.X.SX32 R185, R223.reuse, R101, 0x5, P0 ;  /* 0x00000065dfb97211 */ /* 0x040fe600000f2eff */
[----:B------:R4:W-:Y:S01]  /*43e0*/  REDG.E.ADD.F32.FTZ.RN.STRONG.GPU desc[UR16][R104.64+0x80], R13 ;  /* 0x0000800d680079a6 */ /* 0x0009e2000c12f310 */
[C---:B------:R-:W-:Y:S03]  /*43f0*/  LEA R186, P0, R223.reuse, R184, 0x5 ;  /* 0x000000b8dfba7211 */ /* 0x040fe600078028ff */
[----:B------:R-:W-:Y:S01]  /*4400*/  REDG.E.ADD.F32.FTZ.RN.STRONG.GPU desc[UR16][R4.64+0x80], R14 ;  /* 0x0000800e040079a6 */ /* 0x000fe2000c12f310 */
[C---:B------:R-:W-:Y:S02]  /*4410*/  LEA.HI.X.SX32 R187, R223.reuse, R185, 0x5, P0 ;  /* 0x000000b9dfbb7211 */ /* 0x040fe400000f2eff */
[C---:B------:R-:W-:Y:S01]  /*4420*/  LEA R6, P0, R223.reuse, R186, 0x5 ;  /* 0x000000badf067211 */ /* 0x040fe200078028ff */
[----:B------:R-:W-:Y:S03]  /*4430*/  REDG.E.ADD.F32.FTZ.RN.STRONG.GPU desc[UR16][R112.64+0x80], R15 ;  /* 0x0000800f700079a6 */ /* 0x000fe6000c12f310 */
[C---:B------:R-:W-:Y:S01]  /*4440*/  LEA.HI.X.SX32 R7, R223.reuse, R187, 0x5, P0 ;  /* 0x000000bbdf077211 */ /* 0x040fe200000f2eff */
[----:B------:R-:W-:Y:S01]  /*4450*/  REDG.E.ADD.F32.FTZ.RN.STRONG.GPU desc[UR16][R246.64+0x100], R52 ;  /* 0x00010034f60079a6 */ /* 0x000fe2000c12f310 */
[C---:B------:R-:W-:Y:S03]  /*4460*/  LEA R114, P0, R223.reuse, R6, 0x5 ;  /* 0x00000006df727211 */ /* 0x040fe600078028ff */
[----:B------:R-:W-:Y:S01]  /*4470*/  REDG.E.ADD.F32.FTZ.RN.STRONG.GPU desc[UR16][R100.64+0x100], R53 ;  /* 0x00010035640079a6 */ /* 0x000fe2000c12f310 */
[C---:B------:R-:W-:Y:S02]  /*4480*/  LEA.HI.X.SX32 R115, R223.reuse, R7, 0x5, P0 ;  /* 0x00000007df737211 */ /* 0x040fe400000f2eff */
[C---:B------:R-:W-:Y:S01]  /*4490*/  LEA R108, P0, R223.reuse, R114, 0x5 ;  /* 0x00000072df6c7211 */ /* 0x040fe200078028ff */
[----:B------:R-:W-:Y:S03]  /*44a0*/  REDG.E.ADD.F32.FTZ.RN.STRONG.GPU desc[UR16][R184.64+0x100], R54 ;  /* 0x00010036b80079a6 */ /* 0x000fe6000c12f310 */
[C---:B------:R-:W-:Y:S01]  /*44b0*/  LEA.HI.X.SX32 R109, R223.reuse, R115, 0x5, P0 ;  /* 0x00000073df6d7211 */ /* 0x040fe200000f2eff */
[----:B------:R-:W-:Y:S01]  /*44c0*/  REDG.E.ADD.F32.FTZ.RN.STRONG.GPU desc[UR16][R186.64+0x100], R55 ;  /* 0x00010037ba0079a6 */ /* 0x000fe2000c12f310 */
[C---:B-1----:R-:W-:Y:S03]  /*44d0*/  LEA R110, P0, R223.reuse, R108, 0x5 ;  /* 0x0000006cdf6e7211 */ /* 0x042fe600078028ff */
[----:B------:R-:W-:Y:S01]  /*44e0*/  REDG.E.ADD.F32.FTZ.RN.STRONG.GPU desc[UR16][R6.64+0x100], R56 ;  /* 0x00010038060079a6 */ /* 0x000fe2000c12f310 */
[C---:B------:R-:W-:Y:S03]  /*44f0*/  LEA.HI.X.SX32 R111, R223.reuse, R109, 0x5, P0 ;  /* 0x0000006ddf6f7211 */ /* 0x040fe600000f2eff */
[----:B------:R-:W-:Y:S01]  /*4500*/  REDG.E.ADD.F32.FTZ.RN.STRONG.GPU desc[UR16][R114.64+0x100], R57 ;  /* 0x00010039720079a6 */ /* 0x000fe2000c12f310 */
[C---:B------:R-:W-:Y:S03]  /*4510*/  IMAD.WIDE R8, R223.reuse, -0xc0, R110 ;  /* 0xffffff40df087825 */ /* 0x040fe600078e026e */
[----:B------:R-:W-:Y:S01]  /*4520*/  REDG.E.ADD.F32.FTZ.RN.STRONG.GPU desc[UR16][R108.64+0x100], R58 ;  /* 0x0001003a6c0079a6 */ /* 0x000fe2000c12f310 */
[C---:B--2---:R-:W-:Y:S03]  /*4530*/  LEA R250, P0, R223.reuse, R8, 0x5 ;  /* 0x00000008dffa7211 */ /* 0x044fe600078028ff */
[----:B------:R-:W-:Y:S01]  /*4540*/  REDG.E.ADD.F32.FTZ.RN.STRONG.GPU desc[UR16][R110.64+0x100], R59 ;  /* 0x0001003b6e0079a6 */ /* 0x000fe2000c12f310 */
[C---:B------:R-:W-:Y:S03]  /*4550*/  LEA.HI.X.SX32 R251, R223.reuse, R9, 0x5, P0 ;  /* 0x00000009dffb7211 */ /* 0x040fe600000f2eff */
[----:B------:R-:W-:Y:S01]  /*4560*/  REDG.E.ADD.F32.FTZ.RN.STRONG.GPU desc[UR16][R246.64+0x180], R64 ;  /* 0x00018040f60079a6 */ /* 0x000fe2000c12f310 */
[C---:B------:R-:W-:Y:S03]  /*4570*/  LEA R10, P0, R223.reuse, R250, 0x5 ;  /* 0x000000fadf0a7211 */ /* 0x040fe600078028ff */
[----:B------:R-:W-:Y:S01]  /*4580*/  REDG.E.ADD.F32.FTZ.RN.STRONG.GPU desc[UR16][R8.64+0x180], R65 ;  /* 0x00018041080079a6 */ /* 0x000fe2000c12f310 */
[C---:B------:R-:W-:Y:S02]  /*4590*/  LEA.HI.X.SX32 R11, R223.reuse, R251, 0x5, P0 ;  /* 0x000000fbdf0b7211 */ /* 0x040fe400000f2eff */
[C---:B---3--:R-:W-:Y:S01]  /*45a0*/  LEA R182, P0, R223.reuse, R10, 0x5 ;  /* 0x0000000adfb67211 */ /* 0x048fe200078028ff */
[----:B------:R-:W-:Y:S03]  /*45b0*/  REDG.E.ADD.F32.FTZ.RN.STRONG.GPU desc[UR16][R250.64+0x180], R66 ;  /* 0x00018042fa0079a6 */ /* 0x000fe6000c12f310 */
[C---:B------:R-:W-:Y:S01]  /*45c0*/  LEA.HI.X.SX32 R183, R223.reuse, R11, 0x5, P0 ;  /* 0x0000000bdfb77211 */ /* 0x040fe200000f2eff */
[----:B------:R-:W-:Y:S01]  /*45d0*/  REDG.E.ADD.F32.FTZ.RN.STRONG.GPU desc[UR16][R10.64+0x180], R67 ;  /* 0x000180430a0079a6 */ /* 0x000fe2000c12f310 */
[C---:B------:R-:W-:Y:S03]  /*45e0*/  LEA R180, P0, R223.reuse, R182, 0x5 ;  /* 0x000000b6dfb47211 */ /* 0x040fe600078028ff */
[----:B------:R-:W-:Y:S01]  /*45f0*/  REDG.E.ADD.F32.FTZ.RN.STRONG.GPU desc[UR16][R182.64+0x180], R60 ;  /* 0x0001803cb60079a6 */ /* 0x000fe2000c12f310 */
[C---:B------:R-:W-:Y:S02]  /*4600*/  LEA.HI.X.SX32 R181, R223.reuse, R183, 0x5, P0 ;  /* 0x000000b7dfb57211 */ /* 0x040fe400000f2eff */
[C---:B------:R-:W-:Y:S01]  /*4610*/  LEA R16, P0, R223.reuse, R180, 0x5 ;  /* 0x000000b4df107211 */ /* 0x040fe200078028ff */
[----:B------:R-:W-:Y:S03]  /*4620*/  LDSM.16.MT88.4 R4, [R195+-0x2000] ;  /* 0xffe00000c304783b */ /* 0x000fe60000004200 */
[C---:B------:R-:W-:Y:S01]  /*4630*/  LEA.HI.X.SX32 R17, R223.reuse, R181, 0x5, P0 ;  /* 0x000000b5df117211 */ /* 0x040fe200000f2eff */
[----:B------:R-:W1:Y:S01]  /*4640*/  LDSM.16.MT88.4 R8, [R188] ;  /* 0x00000000bc08783b */ /* 0x000e620000004200 */
[C---:B----4-:R-:W-:Y:S03]  /*4650*/  LEA R104, P0, R223.reuse, R16, 0x5 ;  /* 0x00000010df687211 */ /* 0x050fe600078028ff */
[----:B------:R-:W-:Y:S01]  /*4660*/  REDG.E.ADD.F32.FTZ.RN.STRONG.GPU desc[UR16][R180.64+0x180], R61 ;  /* 0x0001803db40079a6 */ /* 0x000fe2000c12f310 */
[----:B------:R-:W-:Y:S03]  /*4670*/  LEA.HI.X.SX32 R105, R223, R17, 0x5, P0 ;  /* 0x00000011df697211 */ /* 0x000fe600000f2eff */
[----:B------:R-:W-:Y:S04]  /*4680*/  REDG.E.ADD.F32.FTZ.RN.STRONG.GPU desc[UR16][R16.64+0x180], R62 ;  /* 0x0001803e100079a6 */ /* 0x000fe8000c12f310 */
[----:B------:R-:W2:Y:S04]  /*4690*/  LDSM.16.MT88.4 R12, [R194+-0x2000] ;  /* 0xffe00000c20c783b */ /* 0x000ea80000004200 */
[----:B------:R-:W-:Y:S04]  /*46a0*/  REDG.E.ADD.F32.FTZ.RN.STRONG.GPU desc[UR16][R104.64+0x180], R63 ;  /* 0x0001803f680079a6 */ /* 0x000fe8000c12f310 */
[----:B------:R-:W3:Y:S04]  /*46b0*/  LDSM.16.MT88.4 R16, [R188+0x2000] ;  /* 0x00200000bc10783b */ /* 0x000ee80000004200 */
[----:B------:R-:W-:Y:S04]  /*46c0*/  LDSM.16.MT88.4 R52, [R195+-0x1800] ;  /* 0xffe80000c334783b */ /* 0x000fe80000004200 */
[----:B------:R-:W4:Y:S04]  /*46d0*/  LDSM.16.MT88.4 R56, [R188+0x800] ;  /* 0x00080000bc38783b */ /* 0x000f280000004200 */
[----:B------:R-:W4:Y:S04]  /*46e0*/  LDSM.16.MT88.4 R64, [R194+-0x1800] ;  /* 0xffe80000c240783b */ /* 0x000f280000004200 */
[----:B------:R-:W4:Y:S01]  /*46f0*/  LDSM.16.MT88.4 R100, [R188+0x2800] ;  /* 0x00280000bc64783b */ /* 0x000f220000004200 */
[-C--:B-1----:R-:W-:Y:S03]  /*4700*/  HMMA.16816.F32 R68, R4, R8.reuse, R68 ;  /* 0x000000080444723c */ /* 0x082fe60000001844 */
[----:B------:R-:W-:Y:S04]  /*4710*/  LDSM.16.MT88.4 R60, [R188+0x1000] ;  /* 0x00100000bc3c783b */ /* 0x000fe80000004200 */
[----:B------:R-:W-:Y:S04]  /*4720*/  LDSM.16.MT88.4 R104, [R194+-0x1000] ;  /* 0xfff00000c268783b */ /* 0x000fe80000004200 */
[----:B------:R-:W-:Y:S01]  /*4730*/  LDSM.16.MT88.4 R108, [R188+0x3800] ;  /* 0x00380000bc6c783b */ /* 0x000fe20000004200 */
[C---:B--2---:R-:W-:Y:S08]  /*4740*/  HMMA.16816.F32 R72, R12.reuse, R8, R72 ;  /* 0x000000080c48723c */ /* 0x044ff00000001848 */
[-C--:B------:R-:W-:Y:S08]  /*4750*/  HMMA.16816.F32 R76, R12, R10.reuse, R76 ;  /* 0x0000000a0c4c723c */ /* 0x080ff0000000184c */
[C---:B------:R-:W-:Y:S01]  /*4760*/  HMMA.16816.F32 R80, R4.reuse, R10, R80 ;  /* 0x0000000a0450723c */ /* 0x040fe20000001850 */
[----:B------:R-:W1:Y:S07]  /*4770*/  LDSM.16.MT88.4 R8, [R195+-0x1000] ;  /* 0xfff00000c308783b */ /* 0x000e6e0000004200 */
[-C--:B---3--:R-:W-:Y:S08]  /*4780*/  HMMA.16816.F32 R84, R4, R16.reuse, R84 ;  /* 0x000000100454723c */ /* 0x088ff00000001854 */
[C---:B------:R-:W-:Y:S08]  /*4790*/  HMMA.16816.F32 R88, R12.reuse, R16, R88 ;  /* 0x000000100c58723c */ /* 0x040ff00000001858 */
[-C--:B------:R-:W-:Y:S01]  /*47a0*/  HMMA.16816.F32 R92, R12, R18.reuse, R92 ;  /* 0x000000120c5c723c */ /* 0x080fe2000000185c */
[----:B------:R-:W2:Y:S07]  /*47b0*/  LDSM.16.MT88.4 R12, [R188+0x3000] ;  /* 0x00300000bc0c783b */ /* 0x000eae0000004200 */
[----:B------:R-:W-:Y:S01]  /*47c0*/  HMMA.16816.F32 R96, R4, R18, R96 ;  /* 0x000000120460723c */ /* 0x000fe20000001860 */
[----:B------:R-:W-:Y:S04]  /*47d0*/  LDSM.16.MT88.4 R4, [R195+-0x800] ;  /* 0xfff80000c304783b */ /* 0x000fe80000004200 */
[----:B------:R-:W3:Y:S03]  /*47e0*/  LDSM.16.MT88.4 R16, [R188+0x1800] ;  /* 0x00180000bc10783b */ /* 0x000ee60000004200 */
[-C--:B----4-:R-:W-:Y:S08]  /*47f0*/  HMMA.16816.F32 R68, R52, R56.reuse, R68 ;  /* 0x000000383444723c */ /* 0x090ff00000001844 */
[C---:B------:R-:W-:Y:S08]  /*4800*/  HMMA.16816.F32 R72, R64.reuse, R56, R72 ;  /* 0x000000384048723c */ /* 0x040ff00000001848 */
[-C--:B------:R-:W-:Y:S08]  /*4810*/  HMMA.16816.F32 R76, R64, R58.reuse, R76 ;  /* 0x0000003a404c723c */ /* 0x080ff0000000184c */
[C---:B------:R-:W-:Y:S01]  /*4820*/  HMMA.16816.F32 R80, R52.reuse, R58, R80 ;  /* 0x0000003a3450723c */ /* 0x040fe20000001850 */
[----:B------:R-:W4:Y:S07]  /*4830*/  LDSM.16.MT88.4 R56, [R194+-0x800] ;  /* 0xfff80000c238783b */ /* 0x000f2e0000004200 */
[-C--:B------:R-:W-:Y:S08]  /*4840*/  HMMA.16816.F32 R84, R52, R100.reuse, R84 ;  /* 0x000000643454723c */ /* 0x080ff00000001854 */
[C---:B------:R-:W-:Y:S08]  /*4850*/  HMMA.16816.F32 R88, R64.reuse, R100, R88 ;  /* 0x000000644058723c */ /* 0x040ff00000001858 */
[-C--:B------:R-:W-:Y:S08]  /*4860*/  HMMA.16816.F32 R92, R64, R102.reuse, R92 ;  /* 0x00000066405c723c */ /* 0x080ff0000000185c */
        /* <DEDUP_REMOVED lines=8> */
[----:B------:R-:W-:Y:S04]  /*48f0*/  HMMA.16816.F32 R96, R8, R14, R96 ;  /* 0x0000000e0860723c */ /* 0x000fe80000001860 */
[C---:B------:R-:W-:Y:S01]  /*4900*/  LOP3.LUT R8, R240.reuse, 0x1, RZ, 0xc0, !PT ;  /* 0x00000001f0087812 */ /* 0x040fe200078ec0ff */
[----:B------:R-:W-:Y:S03]  /*4910*/  VIADD R240, R240, 0xffffffff ;  /* 0xfffffffff0f07836 */ /* 0x000fe60000000000 */
[-C--:B---3--:R-:W-:Y:S05]  /*4920*/  HMMA.16816.F32 R68, R4, R16.reuse, R68 ;  /* 0x000000100444723c */ /* 0x088fea0000001844 */
[----:B------:R-:W-:Y:S03]  /*4930*/  ISETP.NE.U32.AND P0, PT, R8, 0x1, PT ;  /* 0x000000010800780c */ /* 0x000fe60003f05070 */
[C---:B----4-:R-:W-:Y:S08]  /*4940*/  HMMA.16816.F32 R72, R56.reuse, R16, R72 ;  /* 0x000000103848723c */ /* 0x050ff00000001848 */
[-C--:B------:R-:W-:Y:S08]  /*4950*/  HMMA.16816.F32 R76, R56, R18.reuse, R76 ;  /* 0x00000012384c723c */ /* 0x080ff0000000184c */
[C---:B------:R-:W-:Y:S08]  /*4960*/  HMMA.16816.F32 R80, R4.reuse, R18, R80 ;  /* 0x000000120450723c */ /* 0x040ff00000001850 */
[-C--:B------:R-:W-:Y:S08]  /*4970*/  HMMA.16816.F32 R84, R4, R108.reuse, R84 ;  /* 0x0000006c0454723c */ /* 0x080ff00000001854 */
[C---:B------:R-:W-:Y:S08]  /*4980*/  HMMA.16816.F32 R88, R56.reuse, R108, R88 ;  /* 0x0000006c3858723c */ /* 0x040ff00000001858 */
[-C--:B------:R-:W-:Y:S08]  /*4990*/  HMMA.16816.F32 R92, R56, R110.reuse, R92 ;  /* 0x0000006e385c723c */ /* 0x080ff0000000185c */
[----:B------:R-:W-:Y:S04]  /*49a0*/  HMMA.16816.F32 R96, R4, R110, R96 ;  /* 0x0000006e0460723c */ /* 0x000fe80000001860 */
[----:B------:R-:W-:Y:S01]  /*49b0*/  VIADD R6, R188, 0xffffc000 ;  /* 0xffffc000bc067836 */ /* 0x000fe20000000000 */
[----:B------:R-:W-:Y:S01]  /*49c0*/  @P1 IADD3 R5, P4, PT, R248, -0x100, RZ ;  /* 0xffffff00f8051810 */ /* 0x000fe20007f9e0ff */
[----:B------:R-:W-:Y:S03]  /*49d0*/  @P0 VIADD R6, R188, 0x4000 ;  /* 0x00004000bc060836 */ /* 0x000fe60000000000 */
[----:B------:R-:W-:Y:S01]  /*49e0*/  @P1 IADD3.X R4, PT, PT, R249, -0x1, RZ, P4, !PT ;  /* 0xfffffffff9041810 */ /* 0x000fe200027fe4ff */
[----:B------:R-:W-:Y:S02]  /*49f0*/  IMAD.MOV.U32 R188, RZ, RZ, R6 ;  /* 0x000000ffffbc7224 */ /* 0x000fe400078e0006 */
[----:B------:R-:W-:Y:S02]  /*4a00*/  @P1 IMAD.MOV.U32 R248, RZ, RZ, R5 ;  /* 0x000000fffff81224 */ /* 0x000fe400078e0005 */
[----:B------:R-:W-:Y:S01]  /*4a10*/  @P1 IMAD.MOV.U32 R249, RZ, RZ, R4 ;  /* 0x000000fffff91224 */ /* 0x000fe200078e0004 */
[----:B------:R-:W-:Y:S06]  /*4a20*/  @P5 BRA `(.L_x_26) ;  /* 0xffffffdc00c05947 */ /* 0x000fec000383ffff */
[----:B------:R-:W1:Y:S01]  /*4a30*/  LDCU UR4, c[0x0][0x500] ;  /* 0x0000a000ff0477ac */ /* 0x000e620008000800 */
[----:B------:R-:W-:Y:S01]  /*4a40*/  LOP3.LUT P0, RZ, R216, 0x10, RZ, 0xc0, !PT ;  /* 0x00000010d8ff7812 */ /* 0x000fe2000780c0ff */
[C---:B------:R-:W-:Y:S01]  /*4a50*/  VIADD R4, R211.reuse, 0xc000 ;  /* 0x0000c000d3047836 */ /* 0x040fe20000000000 */
[----:B------:R-:W-:Y:S02]  /*4a60*/  IADD3 R5, PT, PT, R211, 0xc040, RZ ;  /* 0x0000c040d3057810 */ /* 0x000fe40007ffe0ff */
[----:B------:R-:W-:Y:S02]  /*4a70*/  F2FP.F16.F32.PACK_AB R20, R21, R20 ;  /* 0x000000141514723e */ /* 0x000fe400000000ff */
[----:B------:R-:W-:Y:S02]  /*4a80*/  F2FP.F16.F32.PACK_AB R22, R23, R22 ;  /* 0x000000161716723e */ /* 0x000fe400000000ff */
[----:B------:R-:W-:Y:S02]  /*4a90*/  F2FP.F16.F32.PACK_AB R32, R33, R32 ;  /* 0x000000202120723e */ /* 0x000fe400000000ff */
[----:B------:R-:W-:-:S02]  /*4aa0*/  F2FP.F16.F32.PACK_AB R34, R35, R34 ;  /* 0x000000222322723e */ /* 0x000fc400000000ff */
[----:B------:R-:W-:Y:S01]  /*4ab0*/  F2FP.F16.F32.PACK_AB R24, R25, R24 ;  /* 0x000000181918723e */ /* 0x000fe200000000ff */
[----:B------:R-:W-:Y:S01]  /*4ac0*/  @P0 VIADD R5, R4, 0xffffffc0 ;  /* 0xffffffc004050836 */ /* 0x000fe20000000000 */
[----:B------:R-:W-:Y:S02]  /*4ad0*/  F2FP.F16.F32.PACK_AB R26, R27, R26 ;  /* 0x0000001a1b1a723e */ /* 0x000fe400000000ff */
[----:B------:R-:W-:Y:S01]  /*4ae0*/  F2FP.F16.F32.PACK_AB R28, R29, R28 ;  /* 0x0000001c1d1c723e */ /* 0x000fe200000000ff */
[----:B-1----:R-:W-:Y:S01]  /*4af0*/  FMUL.FTZ R68, R68, UR4 ;  /* 0x0000000444447c20 */ /* 0x002fe20008410000 */
[----:B------:R-:W-:Y:S01]  /*4b00*/  FMUL.FTZ R69, R69, UR4 ;  /* 0x0000000445457c20 */ /* 0x000fe20008410000 */
        /* <DEDUP_REMOVED lines=22> */
[----:B------:R-:W-:Y:S01]  /*4c70*/  F2FP.F16.F32.PACK_AB R68, R69, R68 ;  /* 0x000000444544723e */ /* 0x000fe200000000ff */
[----:B------:R-:W-:Y:S01]  /*4c80*/  BAR.SYNC.DEFER_BLOCKING 0x0 ;  /* 0x0000000000007b1d */ /* 0x000fe20000010000 */
[----:B------:R-:W-:Y:S01]  /*4c90*/  F2FP.F16.F32.PACK_AB R70, R71, R70 ;  /* 0x000000464746723e */ /* 0x000fe200000000ff */
[----:B------:R-:W-:Y:S01]  /*4ca0*/  FMUL.FTZ R88, R88, UR4 ;  /* 0x0000000458587c20 */ /* 0x000fe20008410000 */
[----:B------:R-:W-:Y:S01]  /*4cb0*/  FMUL.FTZ R89, R89, UR4 ;  /* 0x0000000459597c20 */ /* 0x000fe20008410000 */
[----:B------:R-:W-:Y:S01]  /*4cc0*/  FMUL.FTZ R90, R90, UR4 ;  /* 0x000000045a5a7c20 */ /* 0x000fe20008410000 */
[----:B------:R-:W-:Y:S01]  /*4cd0*/  FMUL.FTZ R91, R91, UR4 ;  /* 0x000000045b5b7c20 */ /* 0x000fe20008410000 */
[----:B------:R-:W-:Y:S01]  /*4ce0*/  F2FP.F16.F32.PACK_AB R80, R81, R80 ;  /* 0x000000505150723e */ /* 0x000fe200000000ff */
[----:B------:R-:W-:Y:S01]  /*4cf0*/  FMUL.FTZ R92, R92, UR4 ;  /* 0x000000045c5c7c20 */ /* 0x000fe20008410000 */
[----:B------:R-:W-:Y:S01]  /*4d00*/  F2FP.F16.F32.PACK_AB R82, R83, R82 ;  /* 0x000000525352723e */ /* 0x000fe200000000ff */
[----:B------:R-:W-:Y:S01]  /*4d10*/  FMUL.FTZ R93, R93, UR4 ;  /* 0x000000045d5d7c20 */ /* 0x000fe20008410000 */
[----:B------:R-:W-:Y:S01]  /*4d20*/  FMUL.FTZ R94, R94, UR4 ;  /* 0x000000045e5e7c20 */ /* 0x000fe20008410000 */
[----:B------:R-:W-:Y:S01]  /*4d30*/  FMUL.FTZ R95, R95, UR4 ;  /* 0x000000045f5f7c20 */ /* 0x000fe20008410000 */
[----:B------:R-:W-:-:S02]  /*4d40*/  F2FP.F16.F32.PACK_AB R72, R73, R72 ;  /* 0x000000484948723e */ /* 0x000fc400000000ff */
[----:B------:R-:W-:Y:S02]  /*4d50*/  F2FP.F16.F32.PACK_AB R74, R75, R74 ;  /* 0x0000004a4b4a723e */ /* 0x000fe400000000ff */
[----:B------:R-:W-:Y:S02]  /*4d60*/  F2FP.F16.F32.PACK_AB R76, R77, R76 ;  /* 0x0000004c4d4c723e */ /* 0x000fe400000000ff */
[----:B------:R-:W-:Y:S02]  /*4d70*/  F2FP.F16.F32.PACK_AB R78, R79, R78 ;  /* 0x0000004e4f4e723e */ /* 0x000fe400000000ff */
[----:B------:R-:W-:Y:S02]  /*4d80*/  F2FP.F16.F32.PACK_AB R84, R85, R84 ;  /* 0x000000545554723e */ /* 0x000fe400000000ff */
[----:B------:R-:W-:Y:S02]  /*4d90*/  F2FP.F16.F32.PACK_AB R86, R87, R86 ;  /* 0x000000565756723e */ /* 0x000fe400000000ff */
[----:B------:R-:W-:Y:S01]  /*4da0*/  F2FP.F16.F32.PACK_AB R96, R97, R96 ;  /* 0x000000606160723e */ /* 0x000fe200000000ff */
[----:B------:R1:W-:Y:S01]  /*4db0*/  STS [R211+0xc000], R68 ;  /* 0x00c00044d3007388 */ /* 0x0003e20000000800 */
[----:B------:R-:W-:-:S02]  /*4dc0*/  F2FP.F16.F32.PACK_AB R98, R99, R98 ;  /* 0x000000626362723e */ /* 0x000fc400000000ff */
[----:B------:R-:W-:Y:S01]  /*4dd0*/  F2FP.F16.F32.PACK_AB R88, R89, R88 ;  /* 0x000000585958723e */ /* 0x000fe200000000ff */
[----:B------:R1:W-:Y:S01]  /*4de0*/  STS [R211+0xc400], R70 ;  /* 0x00c40046d3007388 */ /* 0x0003e20000000800 */
[----:B------:R-:W-:Y:S02]  /*4df0*/  F2FP.F16.F32.PACK_AB R90, R91, R90 ;  /* 0x0000005a5b5a723e */ /* 0x000fe400000000ff */
[----:B------:R-:W-:Y:S01]  /*4e00*/  F2FP.F16.F32.PACK_AB R92, R93, R92 ;  /* 0x0000005c5d5c723e */ /* 0x000fe200000000ff */
[----:B------:R1:W-:Y:S01]  /*4e10*/  STS [R5], R80 ;  /* 0x0000005005007388 */ /* 0x0003e20000000800 */
        /* <DEDUP_REMOVED lines=8> */
[----:B------:R1:W-:Y:S01]  /*4ea0*/  STS [R211+0xd400], R74 ;  /* 0x00d4004ad3007388 */ /* 0x0003e20000000800 */
[----:B------:R-:W-:Y:S02]  /*4eb0*/  F2FP.F16.F32.PACK_AB R40, R41, R40 ;  /* 0x000000282928723e */ /* 0x000fe400000000ff */
[----:B------:R-:W-:Y:S01]  /*4ec0*/  F2FP.F16.F32.PACK_AB R42, R43, R42 ;  /* 0x0000002a2b2a723e */ /* 0x000fe200000000ff */
[----:B------:R1:W-:Y:S01]  /*4ed0*/  STS [R5+0x1000], R76 ;  /* 0x0010004c05007388 */ /* 0x0003e20000000800 */
[----:B------:R-:W-:-:S02]  /*4ee0*/  F2FP.F16.F32.PACK_AB R44, R45, R44 ;  /* 0x0000002c2d2c723e */ /* 0x000fc400000000ff */
[----:B------:R-:W-:Y:S01]  /*4ef0*/  F2FP.F16.F32.PACK_AB R46, R47, R46 ;  /* 0x0000002e2f2e723e */ /* 0x000fe200000000ff */
[----:B------:R1:W-:Y:S01]  /*4f00*/  STS [R5+0x1400], R78 ;  /* 0x0014004e05007388 */ /* 0x0003e20000000800 */
[----:B------:R-:W-:-:S03]  /*4f10*/  ISETP.NE.AND P0, PT, R245, -0x1, PT ;  /* 0xfffffffff500780c */ /* 0x000fc60003f05270 */
[----:B------:R1:W-:Y:S04]  /*4f20*/  STS [R211+0xe000], R84 ;  /* 0x00e00054d3007388 */ /* 0x0003e80000000800 */
        /* <DEDUP_REMOVED lines=22> */
[----:B------:R1:W-:Y:S01]  /*5090*/  STS [R5+0x7400], R46 ;  /* 0x0074002e05007388 */ /* 0x0003e20000000800 */
[----:B------:R-:W-:Y:S05]  /*50a0*/  @P0 BRA `(.L_x_27) ;  /* 0x0000000000300947 */ /* 0x000fea0003800000 */
[----:B------:R-:W2:Y:S01]  /*50b0*/  LDCU.64 UR4, c[0x0][0x5c0] ;  /* 0x0000b800ff0477ac */ /* 0x000ea20008000a00 */
[----:B-1----:R-:W-:Y:S01]  /*50c0*/  SHF.R.S32.HI R5, RZ, 0x1f, R242 ;  /* 0x0000001fff057819 */ /* 0x002fe200000114f2 */
[----:B------:R-:W1:Y:S01]  /*50d0*/  LDCU.64 UR6, c[0x0][0x5a8] ;  /* 0x0000b500ff0677ac */ /* 0x000e620008000a00 */
[----:B--2---:R-:W-:Y:S02]  /*50e0*/  MOV R6, UR4 ;  /* 0x0000000400067c02 */ /* 0x004fe40008000f00 */
[----:B------:R-:W-:-:S03]  /*50f0*/  MOV R7, UR5 ;  /* 0x0000000500077c02 */ /* 0x000fc60008000f00 */
[-C--:B------:R-:W-:Y:S02]  /*5100*/  IMAD R4, R5, R6.reuse, RZ ;  /* 0x0000000605047224 */ /* 0x080fe400078e02ff */
[----:B------:R-:W-:-:S04]  /*5110*/  IMAD.WIDE.U32 R8, R242, R6, RZ ;  /* 0x00000006f2087225 */ /* 0x000fc800078e00ff */
[----:B------:R-:W-:-:S05]  /*5120*/  IMAD R4, R242, R7, R4 ;  /* 0x00000007f2047224 */ /* 0x000fca00078e0204 */
[----:B------:R-:W-:-:S03]  /*5130*/  IADD3 R9, PT, PT, R9, R4, RZ ;  /* 0x0000000409097210 */ /* 0x000fc60007ffe0ff */
[----:B-1----:R-:W-:-:S04]  /*5140*/  IMAD.WIDE.U32 R34, R205, UR6, R8 ;  /* 0x00000006cd227c25 */ /* 0x002fc8000f8e0008 */
[----:B------:R-:W-:Y:S01]  /*5150*/  IMAD R32, R205, UR7, R35 ;  /* 0x00000007cd207c24 */ /* 0x000fe2000f8e0223 */
[----:B------:R-:W-:Y:S05]  /*5160*/  BRA `(.L_x_28) ;  /* 0x0000000000147947 */ /* 0x000fea0003800000 */
.L_x_27:
[----:B------:R-:W2:Y:S01]  /*5170*/  LDC.64 R6, c[0x0][0x5c0] ;  /* 0x00017000ff067b82 */ /* 0x000ea20000000a00 */
[----:B-1----:R-:W-:-:S05]  /*5180*/  IADD3 R34, PT, PT, R242, R245, RZ ;  /* 0x000000f5f2227210 */ /* 0x002fca0007ffe0ff */
[C---:B--2---:R-:W-:Y:S02]  /*5190*/  IMAD R32, R34.reuse, R7, RZ ;  /* 0x0000000722207224 */ /* 0x044fe400078e02ff */
[----:B------:R-:W-:-:S05]  /*51a0*/  IMAD.WIDE.U32 R34, R34, R6, RZ ;  /* 0x0000000622227225 */ /* 0x000fca00078e00ff */
[----:B------:R-:W-:Y:S02]  /*51b0*/  IADD3 R32, PT, PT, R35, R32, RZ ;  /* 0x0000002023207210 */ /* 0x000fe40007ffe0ff */
.L_x_28:
        /* <DEDUP_REMOVED lines=13> */
.L_x_29:
[----:B------:R-:W1:Y:S01]  /*5290*/  LDC.64 R4, c[0x0][0x5c8] ;  /* 0x00017200ff047b82 */ /* 0x000e620000000a00 */
[----:B------:R-:W-:-:S05]  /*52a0*/  IADD3 R42, PT, PT, R242, R245, RZ ;  /* 0x000000f5f22a7210 */ /* 0x000fca0007ffe0ff */
[C---:B-1----:R-:W-:Y:S02]  /*52b0*/  IMAD R40, R42.reuse, R5, RZ ;  /* 0x000000052a287224 */ /* 0x042fe400078e02ff */
[----:B------:R-:W-:-:S05]  /*52c0*/  IMAD.WIDE.U32 R42, R42, R4, RZ ;  /* 0x000000042a2a7225 */ /* 0x000fca00078e00ff */
[----:B------:R-:W-:-:S07]  /*52d0*/  IADD3 R40, PT, PT, R43, R40, RZ ;  /* 0x000000282b287210 */ /* 0x000fce0007ffe0ff */
.L_x_30:
[----:B------:R-:W-:Y:S01]  /*52e0*/  BAR.SYNC.DEFER_BLOCKING 0x0 ;  /* 0x0000000000007b1d */ /* 0x000fe20000010000 */
[----:B------:R-:W-:Y:S01]  /*52f0*/  USHF.L.U32 UR6, UR15, 0x6, URZ ;  /* 0x000000060f067899 */ /* 0x000fe200080006ff */
[-C--:B------:R-:W-:Y:S02]  /*5300*/  ISETP.GE.AND P1, PT, R209, R217.reuse, PT ;  /* 0x000000d9d100720c */ /* 0x080fe40003f26270 */
[----:B------:R-:W-:Y:S01]  /*5310*/  ISETP.GE.AND P2, PT, R210, R217, PT ;  /* 0x000000d9d200720c */ /* 0x000fe20003f46270 */
[----:B------:R-:W-:Y:S01]  /*5320*/  USHF.R.S32.HI UR7, URZ, 0x1f, UR6 ;  /* 0x0000001fff077899 */ /* 0x000fe20008011406 */
[----:B------:R-:W-:Y:S01]  /*5330*/  BSSY.RECONVERGENT B0, `(.L_x_31) ;  /* 0x000001d000007945 */ /* 0x000fe20003800200 */
[C---:B------:R-:W-:Y:S01]  /*5340*/  IMAD.WIDE.U32 R38, R6.reuse, UR6, RZ ;  /* 0x0000000606267c25 */ /* 0x040fe2000f8e00ff */
[----:B------:R-:W1:Y:S03]  /*5350*/  LDCU.64 UR4, c[0x0][0x5d8] ;  /* 0x0000bb00ff0477ac */ /* 0x000e660008000a00 */
[----:B------:R-:W-:Y:S01]  /*5360*/  IMAD R36, R6, UR7, RZ ;  /* 0x0000000706247c24 */ /* 0x000fe2000f8e02ff */
[----:B------:R-:W-:-:S03]  /*5370*/  LOP3.LUT R35, R38, 0x38, R208, 0xf8, !PT ;  /* 0x0000003826237812 */ /* 0x000fc600078ef8d0 */
[----:B------:R-:W-:Y:S01]  /*5380*/  IMAD R33, R7, UR6, R36 ;  /* 0x0000000607217c24 */ /* 0x000fe2000f8e0224 */
[----:B------:R-:W-:-:S04]  /*5390*/  IADD3 R46, P0, PT, R34, R35, RZ ;  /* 0x00000023222e7210 */ /* 0x000fc80007f1e0ff */
[----:B------:R-:W-:Y:S02]  /*53a0*/  IADD3.X R47, PT, PT, R32, R39, R33, P0, !PT ;  /* 0x00000027202f7210 */ /* 0x000fe400007fe421 */
[----:B------:R-:W-:Y:S01]  /*53b0*/  IADD3 R43, P0, PT, R209, 0x20, RZ ;  /* 0x00000020d12b7810 */ /* 0x000fe20007f1e0ff */
[----:B------:R2:W3:Y:S01]  /*53c0*/  LDS.128 R28, [R213+0xd000] ;  /* 0x00d00000d51c7984 */ /* 0x0004e20000000c00 */
[C---:B-1----:R-:W-:Y:S02]  /*53d0*/  IMAD.WIDE.U32 R46, R204.reuse, UR4, R46 ;  /* 0x00000004cc2e7c25 */ /* 0x042fe4000f8e002e */
[----:B------:R-:W-:Y:S01]  /*53e0*/  IADD3.X R41, PT, PT, RZ, RZ, RZ, P0, !PT ;  /* 0x000000ffff297210 */ /* 0x000fe200007fe4ff */
[----:B------:R2:W1:Y:S01]  /*53f0*/  LDS.128 R24, [R213+0xf000] ;  /* 0x00f00000d5187984 */ /* 0x0004620000000c00 */
[----:B------:R-:W-:-:S03]  /*5400*/  IMAD R45, R204, UR5, R47 ;  /* 0x00000005cc2d7c24 */ /* 0x000fc6000f8e022f */
[----:B------:R2:W4:Y:S04]  /*5410*/  LDS.128 R20, [R213+0x10000] ;  /* 0x01000000d5147984 */ /* 0x0005280000000c00 */
[----:B------:R2:W1:Y:S04]  /*5420*/  LDS.128 R16, [R213+0x11000] ;  /* 0x01100000d5107984 */ /* 0x0004680000000c00 */
[----:B------:R2:W1:Y:S04]  /*5430*/  LDS.128 R12, [R213+0x12000] ;  /* 0x01200000d50c7984 */ /* 0x0004680000000c00 */
[----:B------:R2:W1:Y:S01]  /*5440*/  LDS.128 R8, [R213+0x13000] ;  /* 0x01300000d5087984 */ /* 0x0004620000000c00 */
[----:B------:R-:W-:Y:S05]  /*5450*/  @P1 BRA `(.L_x_32) ;  /* 0x0000000000281947 */ /* 0x000fea0003800000 */
[----:B------:R-:W3:Y:S01]  /*5460*/  LDS.128 R32, [R213+0xc000] ;  /* 0x00c00000d5207984 */ /* 0x000ee20000000c00 */
[----:B------:R-:W2:Y:S01]  /*5470*/  LDCU.64 UR4, c[0x0][0x560] ;  /* 0x0000ac00ff0477ac */ /* 0x000ea20008000a00 */
[----:B------:R-:W-:Y:S02]  /*5480*/  MOV R44, R46 ;  /* 0x0000002e002c7202 */ /* 0x000fe40000000f00 */
[----:B------:R-:W4:Y:S03]  /*5490*/  LDS.128 R36, [R213+0xe000] ;  /* 0x00e00000d5247984 */ /* 0x000f260000000c00 */
[----:B------:R-:W-:-:S04]  /*54a0*/  IMAD.WIDE.U32 R48, R209, R6, R44 ;  /* 0x00000006d1307225 */ /* 0x000fc800078e002c */
[----:B------:R-:W-:Y:S01]  /*54b0*/  IMAD R44, R209, R7, R49 ;  /* 0x00000007d12c7224 */ /* 0x000fe200078e0231 */
[----:B--2---:R-:W-:-:S04]  /*54c0*/  LEA R50, P0, R48, UR4, 0x1 ;  /* 0x0000000430327c11 */ /* 0x004fc8000f8008ff */
[----:B------:R-:W-:-:S05]  /*54d0*/  LEA.HI.X R51, R48, UR5, R44, 0x1, P0 ;  /* 0x0000000530337c11 */ /* 0x000fca00080f0c2c */
[----:B---3--:R2:W-:Y:S04]  /*54e0*/  STG.E.128 desc[UR16][R50.64], R32 ;  /* 0x0000002032007986 */ /* 0x0085e8000c101d10 */
[----:B----4-:R2:W-:Y:S02]  /*54f0*/  STG.E.128 desc[UR16][R50.64+0x80], R36 ;  /* 0x0000802432007986 */ /* 0x0105e4000c101d10 */
.L_x_32:
[----:B------:R-:W-:Y:S05]  /*5500*/  BSYNC.RECONVERGENT B0 ;  /* 0x0000000000007941 */ /* 0x000fea0003800200 */
.L_x_31:
[----:B------:R-:W-:Y:S04]  /*5510*/  BSSY.RECONVERGENT B0, `(.L_x_33) ;  /* 0x000000c000007945 */ /* 0x000fe80003800200 */
[----:B------:R-:W-:Y:S05]  /*5520*/  @P2 BRA `(.L_x_34) ;  /* 0x0000000000282947 */ /* 0x000fea0003800000 */
[----:B------:R-:W3:Y:S01]  /*5530*/  LDCU.64 UR4, c[0x0][0x560] ;  /* 0x0000ac00ff0477ac */ /* 0x000ee20008000a00 */
[----:B------:R-:W-:Y:S01]  /*5540*/  MOV R44, R46 ;  /* 0x0000002e002c7202 */ /* 0x000fe20000000f00 */
[----:B--2---:R-:W-:-:S04]  /*5550*/  IMAD R32, R41, R6, RZ ;  /* 0x0000000629207224 */ /* 0x004fc800078e02ff */
[----:B------:R-:W-:-:S04]  /*5560*/  IMAD.WIDE.U32 R34, R43, R6, R44 ;  /* 0x000000062b227225 */ /* 0x000fc800078e002c */
[----:B------:R-:W-:-:S05]  /*5570*/  IMAD R32, R43, R7, R32 ;  /* 0x000000072b207224 */ /* 0x000fca00078e0220 */
[----:B------:R-:W-:Y:S02]  /*5580*/  IADD3 R32, PT, PT, R32, R35, RZ ;  /* 0x0000002320207210 */ /* 0x000fe40007ffe0ff */
[----:B---3--:R-:W-:-:S04]  /*5590*/  LEA R6, P0, R34, UR4, 0x1 ;  /* 0x0000000422067c11 */ /* 0x008fc8000f8008ff */
[----:B------:R-:W-:-:S05]  /*55a0*/  LEA.HI.X R7, R34, UR5, R32, 0x1, P0 ;  /* 0x0000000522077c11 */ /* 0x000fca00080f0c20 */
[----:B------:R2:W-:Y:S04]  /*55b0*/  STG.E.128 desc[UR16][R6.64], R28 ;  /* 0x0000001c06007986 */ /* 0x0005e8000c101d10 */
[----:B-1----:R2:W-:Y:S02]  /*55c0*/  STG.E.128 desc[UR16][R6.64+0x80], R24 ;  /* 0x0000801806007986 */ /* 0x0025e4000c101d10 */
.L_x_34:
[----:B------:R-:W-:Y:S05]  /*55d0*/  BSYNC.RECONVERGENT B0 ;  /* 0x0000000000007941 */ /* 0x000fea0003800200 */
.L_x_33:
[----:B------:R-:W-:Y:S01]  /*55e0*/  MOV R215, RZ ;  /* 0x000000ff00d77202 */ /* 0x000fe20000000f00 */
[----:B------:R-:W3:Y:S01]  /*55f0*/  LDCU.64 UR4, c[0x0][0x5e0] ;  /* 0x0000bc00ff0477ac */ /* 0x000ee20008000a00 */
[C---:B--2---:R-:W-:Y:S01]  /*5600*/  IMAD R6, R4.reuse, UR7, RZ ;  /* 0x0000000704067c24 */ /* 0x044fe2000f8e02ff */
[----:B------:R-:W-:Y:S01]  /*5610*/  BSSY.RECONVERGENT B0, `(.L_x_35) ;  /* 0x0000010000007945 */ /* 0x000fe20003800200 */
[----:B-1----:R-:W-:-:S04]  /*5620*/  IMAD.WIDE.U32 R24, R4, UR6, R214 ;  /* 0x0000000604187c25 */ /* 0x002fc8000f8e00d6 */
[----:B------:R-:W-:Y:S01]  /*5630*/  IMAD R7, R5, UR6, R6 ;  /* 0x0000000605077c24 */ /* 0x000fe2000f8e0206 */
[----:B------:R-:W-:-:S04]  /*5640*/  IADD3 R24, P0, PT, R42, R24, RZ ;  /* 0x000000182a187210 */ /* 0x000fc80007f1e0ff */
[----:B------:R-:W-:-:S03]  /*5650*/  IADD3.X R25, PT, PT, R40, R25, R7, P0, !PT ;  /* 0x0000001928197210 */ /* 0x000fc600007fe407 */
[----:B---3--:R-:W-:-:S04]  /*5660*/  IMAD.WIDE.U32 R24, R204, UR4, R24 ;  /* 0x00000004cc187c25 */ /* 0x008fc8000f8e0018 */
        /* <DEDUP_REMOVED lines=8> */
[----:B----4-:R1:W-:Y:S04]  /*56f0*/  STG.E.128 desc[UR16][R28.64], R20 ;  /* 0x000000141c007986 */ /* 0x0103e8000c101d10 */
[----:B------:R1:W-:Y:S02]  /*5700*/  STG.E.128 desc[UR16][R28.64+0x80], R12 ;  /* 0x0000800c1c007986 */ /* 0x0003e4000c101d10 */
.L_x_36:
[----:B------:R-:W-:Y:S05]  /*5710*/  BSYNC.RECONVERGENT B0 ;  /* 0x0000000000007941 */ /* 0x000fea0003800200 */
.L_x_35:
[----:B------:R-:W-:Y:S05]  /*5720*/  @P2 BRA `(.L_x_23) ;  /* 0x00000000002c2947 */ /* 0x000fea0003800000 */
[----:B------:R-:W2:Y:S01]  /*5730*/  LDCU.64 UR4, c[0x0][0x568] ;  /* 0x0000ad00ff0477ac */ /* 0x000ea20008000a00 */
[----:B-1----:R-:W-:Y:S01]  /*5740*/  MOV R12, R24 ;  /* 0x00000018000c7202 */ /* 0x002fe20000000f00 */
[----:B------:R-:W-:Y:S01]  /*5750*/  IMAD R6, R41, R4, RZ ;  /* 0x0000000429067224 */ /* 0x000fe200078e02ff */
[----:B------:R-:W-:-:S03]  /*5760*/  MOV R13, R7 ;  /* 0x00000007000d7202 */ /* 0x000fc60000000f00 */
[C---:B------:R-:W-:Y:S02]  /*5770*/  IMAD R6, R43.reuse, R5, R6 ;  /* 0x000000052b067224 */ /* 0x040fe400078e0206 */
[----:B------:R-:W-:-:S05]  /*5780*/  IMAD.WIDE.U32 R12, R43, R4, R12 ;  /* 0x000000042b0c7225 */ /* 0x000fca00078e000c */
[----:B------:R-:W-:Y:S02]  /*5790*/  IADD3 R6, PT, PT, R6, R13, RZ ;  /* 0x0000000d06067210 */ /* 0x000fe40007ffe0ff */
[----:B--2---:R-:W-:-:S04]  /*57a0*/  LEA R4, P0, R12, UR4, 0x1 ;  /* 0x000000040c047c11 */ /* 0x004fc8000f8008ff */
[----:B------:R-:W-:-:S05]  /*57b0*/  LEA.HI.X R5, R12, UR5, R6, 0x1, P0 ;  /* 0x000000050c057c11 */ /* 0x000fca00080f0c06 */
[----:B------:R2:W-:Y:S04]  /*57c0*/  STG.E.128 desc[UR16][R4.64], R16 ;  /* 0x0000001004007986 */ /* 0x0005e8000c101d10 */
[----:B------:R2:W-:Y:S02]  /*57d0*/  STG.E.128 desc[UR16][R4.64+0x80], R8 ;  /* 0x0000800804007986 */ /* 0x0005e4000c101d10 */
.L_x_23:
[----:B------:R-:W-:Y:S05]  /*57e0*/  BSYNC.RECONVERGENT B1 ;  /* 0x0000000000017941 */ /* 0x000fea0003800200 */
.L_x_1:
[----:B------:R-:W4:Y:S01]  /*57f0*/  LDCU UR5, c[0x0][0x438] ;  /* 0x00008700ff0577ac */ /* 0x000f220008000800 */
[----:B--2---:R-:W2:Y:S01]  /*5800*/  LDC R9, c[0x0][0x438] ;  /* 0x00010e00ff097b82 */ /* 0x004ea20000000800 */
[----:B------:R-:W3:Y:S01]  /*5810*/  LDCU UR6, c[0x0][0x370] ;  /* 0x00006e00ff0677ac */ /* 0x000ee20008000800 */
[----:B----4-:R-:W-:-:S04]  /*5820*/  UIADD3 UR5, UPT, UPT, UR5, 0x3f, URZ ;  /* 0x0000003f05057890 */ /* 0x010fc8000fffe0ff */
[----:B------:R-:W-:Y:S02]  /*5830*/  USHF.R.S32.HI UR4, URZ, 0x1f, UR5 ;  /* 0x0000001fff047899 */ /* 0x000fe40008011405 */
[----:B---3--:R-:W-:Y:S02]  /*5840*/  UIADD3 UR15, UPT, UPT, UR6, UR15, URZ ;  /* 0x0000000f060f7290 */ /* 0x008fe4000fffe0ff */
[----:B------:R-:W-:-:S04]  /*5850*/  ULEA.HI UR4, UR4, UR5, URZ, 0x6 ;  /* 0x0000000504047291 */ /* 0x000fc8000f8f30ff */
[----:B------:R-:W-:-:S04]  /*5860*/  USHF.R.S32.HI UR4, URZ, 0x6, UR4 ;  /* 0x00000006ff047899 */ /* 0x000fc80008011404 */
[----:B------:R-:W-:-:S09]  /*5870*/  UISETP.GE.AND UP0, UPT, UR15, UR4, UPT ;  /* 0x000000040f00728c */ /* 0x000fd2000bf06270 */
[----:B------:R-:W-:Y:S05]  /*5880*/  BRA.U !UP0, `(.L_x_37) ;  /* 0xffffffad08647547 */ /* 0x000fea000b83ffff */
[----:B------:R-:W-:Y:S05]  /*5890*/  EXIT ;  /* 0x000000000000794d */ /* 0x000fea0003800000 */
.L_x_38:
[----:B------:R-:W-:-:S00]  /*58a0*/  BRA `(.L_x_38) ;  /* 0xfffffffc00fc7947 */ /* 0x000fc0000383ffff */
[----:B------:R-:W-:-:S00]  /*58b0*/  NOP ;  /* 0x0000000000007918 */ /* 0x000fc00000000000 */
        /* <DEDUP_REMOVED lines=12> */
.L_x_2411:


//--------------------- .text._ZN5flash44flash_bwd_dq_dk_dv_loop_seqk_parallel_kernelI23Flash_bwd_kernel_traitsILi128ELi64ELi64ELi8ELi4ELi2ELi2ELb1ELb0EN7cutlass6half_tE19Flash_kernel_traitsILi128ELi64ELi64ELi8ES3_EELb0ELb0ELb0ELb0ELb0ELb0ELb0EEEvNS_16Flash_bwd_paramsE --------------------------
	.section	.text._ZN5flash44flash_bwd_dq_dk_dv_loop_seqk_parallel_kernelI23Flash_bwd_kernel_traitsILi128ELi64ELi64ELi8ELi4ELi2ELi2ELb1ELb0EN7cutlass6half_tE19Flash_kernel_traitsILi128ELi64ELi64ELi8ES3_EELb0ELb0ELb0ELb0ELb0ELb0ELb0EEEvNS_16Flash_bwd_paramsE,"ax",@progbits
	.align	128
        .global         _ZN5flash44flash_bwd_dq_dk_dv_loop_seqk_parallel_kernelI23Flash_bwd_kernel_traitsILi128ELi64ELi64ELi8ELi4ELi2ELi2ELb1ELb0EN7cutlass6half_tE19Flash_kernel_traitsILi128ELi64ELi64ELi8ES3_EELb0ELb0ELb0ELb0ELb0ELb0ELb0EEEvNS_16Flash_bwd_paramsE
        .type           _ZN5flash44flash_bwd_dq_dk_dv_loop_seqk_parallel_kernelI23Flash_bwd_kernel_traitsILi128ELi64ELi64ELi8ELi4ELi2ELi2ELb1ELb0EN7cutlass6half_tE19Flash_kernel_traitsILi128ELi64ELi64ELi8ES3_EELb0ELb0ELb0ELb0ELb0ELb0ELb0EEEvNS_16Flash_bwd_paramsE,@function
        .size           _ZN5flash44flash_bwd_dq_dk_dv_loop_seqk_parallel_kernelI23Flash_bwd_kernel_traitsILi128ELi64ELi64ELi8ELi4ELi2ELi2ELb1ELb0EN7cutlass6half_tE19Flash_kernel_traitsILi128ELi64ELi64ELi8ES3_EELb0ELb0ELb0ELb0ELb0ELb0ELb0EEEvNS_16Flash_bwd_paramsE,(.L_x_2412 - _ZN5flash44flash_bwd_dq_dk_dv_loop_seqk_parallel_kernelI23Flash_bwd_kernel_traitsILi128ELi64ELi64ELi8ELi4ELi2ELi2ELb1ELb0EN7cutlass6half_tE19Flash_kernel_traitsILi128ELi64ELi64ELi8ES3_EELb0ELb0ELb0ELb0ELb0ELb0ELb0EEEvNS_16Flash_bwd_paramsE)
        .other          _ZN5flash44flash_bwd_dq_dk_dv_loop_seqk_parallel_kernelI23Flash_bwd_kernel_traitsILi128ELi64ELi64ELi8ELi4ELi2ELi2ELb1ELb0EN7cutlass6half_tE19Flash_kernel_traitsILi128ELi64ELi64ELi8ES3_EELb0ELb0ELb0ELb0ELb0ELb0ELb0EEEvNS_16Flash_bwd_paramsE,@"STO_CUDA_ENTRY STV_DEFAULT"
_ZN5flash44flash_bwd_dq_dk_dv_loop_seqk_parallel_kernelI23Flash_bwd_kernel_traitsILi128ELi64ELi64ELi8ELi4ELi2ELi2ELb1ELb0EN7cutlass6half_tE19Flash_kernel_traitsILi128ELi64ELi64ELi8ES3_EELb0ELb0ELb0ELb0ELb0ELb0ELb0EEEvNS_16Flash_bwd_paramsE:
.text._ZN5flash44flash_bwd_dq_dk_dv_loop_seqk_parallel_kernelI23Flash_bwd_kernel_traitsILi128ELi64ELi64ELi8ELi4ELi2ELi2ELb1ELb0EN7cutlass6half_tE19Flash_kernel_traitsILi128ELi64ELi64ELi8ES3_EELb0ELb0ELb0ELb0ELb0ELb0ELb0EEEvNS_16Flash_bwd_paramsE:
        /* <DEDUP_REMOVED lines=16> */
[----:B------:R-:W-:Y:S01]  /*0100*/  IMAD.MOV.U32 R198, RZ, RZ, 0x20 ;  /* 0x00000020ffc67424 */ /* 0x000fe200078e00ff */
[----:B------:R-:W3:Y:S01]  /*0110*/  S2R R204, SR_CTAID.Z ;  /* 0x0000000000cc7919 */ /* 0x000ee20000002700 */
[----:B------:R-:W4:Y:S01]  /*0120*/  LDC.64 R210, c[0x0][0x460] ;  /* 0x00011800ffd27b82 */ /* 0x000f220000000a00 */
[----:B------:R-:W1:Y:S01]  /*0130*/  LDCU.64 UR14, c[0x0][0x358] ;  /* 0x00006b00ff0e77ac */ /* 0x000e620008000a00 */
[----:B------:R-:W1:Y:S06]  /*0140*/  LDCU.64 UR8, c[0x0][0x470] ;  /* 0x00008e00ff0877ac */ /* 0x000e6c0008000a00 */
[----:B------:R-:W3:Y:S01]  /*0150*/  S2UR UR12, SR_CTAID.X ;  /* 0x00000000000c79c3 */ /* 0x000ee20000002500 */
        /* <DEDUP_REMOVED lines=13> */
[----:B------:R-:W-:Y:S01]  /*0230*/  LOP3.LUT R206, R206, 0x7, R3, 0xf8, !PT ;  /* 0x00000007cece7812 */ /* 0x000fe200078ef803 */
[----:B------:R-:W-:Y:S01]  /*0240*/  IMAD.SHL.U32 R3, R199, 0x40, RZ ;  /* 0x00000040c7037824 */ /* 0x000fe200078e00ff */
[----:B------:R-:W-:Y:S02]  /*0250*/  LOP3.LUT R9, R6, 0x200, RZ, 0xc0, !PT ;  /* 0x0000020006097812 */ /* 0x000fe400078ec0ff */
[----:B------:R-:W-:Y:S02]  /*0260*/  LOP3.LUT R2, R7, 0x10, RZ, 0xc0, !PT ;  /* 0x0000001007027812 */ /* 0x000fe400078ec0ff */
[----:B------:R-:W-:Y:S02]  /*0270*/  LOP3.LUT R12, R3, 0x1c0, RZ, 0xc0, !PT ;  /* 0x000001c0030c7812 */ /* 0x000fe400078ec0ff */
[--C-:B------:R-:W-:Y:S02]  /*0280*/  LOP3.LUT R8, R9, 0x3800, R10.reuse, 0xf8, !PT ;  /* 0x0000380009087812 */ /* 0x100fe400078ef80a */
[----:B------:R-:W-:-:S02]  /*0290*/  LOP3.LUT R214, R5, 0x1c0, R10, 0xf8, !PT ;  /* 0x000001c005d67812 */ /* 0x000fc400078ef80a */
[----:B------:R-:W-:Y:S02]  /*02a0*/  LOP3.LUT R12, R12, 0x38, R207, 0xf8, !PT ;  /* 0x000000380c0c7812 */ /* 0x000fe400078ef8cf */
[--C-:B------:R-:W-:Y:S02]  /*02b0*/  SHF.R.U32.HI R209, RZ, 0x3, R199.reuse ;  /* 0x00000003ffd17819 */ /* 0x100fe400000116c7 */
[----:B------:R-:W-:Y:S02]  /*02c0*/  LOP3.LUT R10, R10, 0x1c0, RZ, 0xc0, !PT ;  /* 0x000001c00a0a7812 */ /* 0x000fe400078ec0ff */
[----:B------:R-:W-:Y:S02]  /*02d0*/  LOP3.LUT R195, R2, 0x8, R199, 0xf8, !PT ;  /* 0x0000000802c37812 */ /* 0x000fe400078ef8c7 */
[----:B------:R-:W-:Y:S02]  /*02e0*/  LOP3.LUT R2, R12, 0x8, R7, 0x78, !PT ;  /* 0x000000080c027812 */ /* 0x000fe400078e7807 */
[----:B------:R-:W-:-:S02]  /*02f0*/  LOP3.LUT R5, R6, 0xc00, RZ, 0xc0, !PT ;  /* 0x00000c0006057812 */ /* 0x000fc400078ec0ff */
[----:B------:R-:W-:Y:S02]  /*0300*/  LOP3.LUT R7, R6, 0x400, RZ, 0xc0, !PT ;  /* 0x0000040006077812 */ /* 0x000fe400078ec0ff */
[----:B------:R-:W-:Y:S02]  /*0310*/  LOP3.LUT R213, R10, 0x18, R209, 0xf8, !PT ;  /* 0x000000180ad57812 */ /* 0x000fe400078ef8d1 */
[----:B------:R-:W-:Y:S02]  /*0320*/  LOP3.LUT R0, R207, 0x1f8, RZ, 0xc0, !PT ;  /* 0x000001f8cf007812 */ /* 0x000fe400078ec0ff */
[----:B------:R-:W-:Y:S02]  /*0330*/  LOP3.LUT R193, R3, 0x200, RZ, 0xc0, !PT ;  /* 0x0000020003c17812 */ /* 0x000fe400078ec0ff */
[----:B------:R-:W-:Y:S02]  /*0340*/  LOP3.LUT R195, R195, R12, RZ, 0x3c, !PT ;  /* 0x0000000cc3c37212 */ /* 0x000fe400078e3cff */
[----:B------:R-:W-:-:S02]  /*0350*/  LOP3.LUT R5, R5, 0x6, R4, 0xf8, !PT ;  /* 0x0000000605057812 */ /* 0x000fc400078ef804 */
[--C-:B------:R-:W-:Y:S02]  /*0360*/  LOP3.LUT R10, R7, 0x6, R4.reuse, 0xf8, !PT ;  /* 0x00000006070a7812 */ /* 0x100fe400078ef804 */
[----:B------:R-:W-:Y:S02]  /*0370*/  LOP3.LUT R213, R213, 0x38, R4, 0x78, !PT ;  /* 0x00000038d5d57812 */ /* 0x000fe400078e7804 */
[----:B------:R-:W-:Y:S02]  /*0380*/  LOP3.LUT R4, R4, 0x20, RZ, 0xc0, !PT ;  /* 0x0000002004047812 */ /* 0x000fe400078ec0ff */
[----:B------:R-:W-:Y:S02]  /*0390*/  R2P PR, R199, 0xe ;  /* 0x0000000ec7007804 */ /* 0x000fe40000000000 */
[----:B------:R-:W-:Y:S02]  /*03a0*/  LOP3.LUT R0, R0, 0x38, R199, 0x78, !PT ;  /* 0x0000003800007812 */ /* 0x000fe400078e78c7 */
[----:B------:R-:W-:-:S02]  /*03b0*/  LOP3.LUT R203, R193, 0xc00, R6, 0xf8, !PT ;  /* 0x00000c00c1cb7812 */ /* 0x000fc400078ef806 */
[----:B------:R-:W-:Y:S02]  /*03c0*/  LOP3.LUT R199, R12, 0x8, R199, 0x78, !PT ;  /* 0x000000080cc77812 */ /* 0x000fe400078e78c7 */
[--C-:B------:R-:W-:Y:S02]  /*03d0*/  LOP3.LUT R193, R193, 0x400, R6.reuse, 0xf8, !PT ;  /* 0x00000400c1c17812 */ /* 0x100fe400078ef806 */
[----:B------:R-:W-:Y:S01]  /*03e0*/  LOP3.LUT R195, R195, 0x200, R6, 0xf8, !PT ;  /* 0x00000200c3c37812 */ /* 0x000fe200078ef806 */
[----:B---3--:R-:W-:Y:S01]  /*03f0*/  IMAD.U32 R6, RZ, RZ, UR4 ;  /* 0x00000004ff067e24 */ /* 0x008fe2000f8e00ff */
[----:B------:R-:W-:Y:S01]  /*0400*/  LOP3.LUT R4, R4, 0x18, R209, 0xf8, !PT ;  /* 0x0000001804047812 */ /* 0x000fe200078ef8d1 */
[----:B------:R-:W-:Y:S01]  /*0410*/  UIADD3 UR4, UPT, UPT, UR6, 0x10000, URZ ;  /* 0x0001000006047890 */ /* 0x000fe2000fffe0ff */
[----:B------:R-:W-:Y:S02]  /*0420*/  LOP3.LUT R214, R5, R214, RZ, 0xfc, !PT ;  /* 0x000000d605d67212 */ /* 0x000fe400078efcff */
[----:B------:R-:W-:-:S02]  /*0430*/  LOP3.LUT R199, R8, R199, RZ, 0xfc, !PT ;  /* 0x000000c708c77212 */ /* 0x000fc400078efcff */
[----:B------:R-:W-:Y:S02]  /*0440*/  LOP3.LUT R4, R4, 0x1c0, R3, 0xf8, !PT ;  /* 0x000001c004047812 */ /* 0x000fe400078ef803 */
[----:B------:R-:W-:Y:S02]  /*0450*/  LEA R214, R214, UR5, 0x1 ;  /* 0x00000005d6d67c11 */ /* 0x000fe4000f8e08ff */
[-C--:B------:R-:W-:Y:S02]  /*0460*/  LOP3.LUT R203, R203, R2.reuse, RZ, 0xfc, !PT ;  /* 0x00000002cbcb7212 */ /* 0x080fe400078efcff */
[----:B------:R-:W-:Y:S01]  /*0470*/  LOP3.LUT R193, R193, R2, RZ, 0xfc, !PT ;  /* 0x00000002c1c17212 */ /* 0x000fe200078efcff */
[----:B------:R-:W-:Y:S01]  /*0480*/  VIADD R243, R214, 0x20 ;  /* 0x00000020d6f37836 */ /* 0x000fe20000000000 */
[----:B------:R-:W-:Y:S01]  /*0490*/  SEL R200, R200, 0xffffffc0, !P2 ;  /* 0xffffffc0c8c87807 */ /* 0x000fe20005000000 */
[----:B------:R-:W-:Y:S01]  /*04a0*/  @P3 VIADD R243, R214, 0xffffffe0 ;  /* 0xffffffe0d6f33836 */ /* 0x000fe20000000000 */
[----:B------:R-:W-:-:S02]  /*04b0*/  LEA R199, R199, UR4, 0x1 ;  /* 0x00000004c7c77c11 */ /* 0x000fc4000f8e08ff */
[----:B------:R-:W-:Y:S02]  /*04c0*/  LOP3.LUT R202, R4, 0x38, R207, 0x78, !PT ;  /* 0x0000003804ca7812 */ /* 0x000fe400078e78cf */
[----:B------:R-:W-:Y:S01]  /*04d0*/  SEL R218, R218, 0xfffffff0, !P2 ;  /* 0xfffffff0dada7807 */ /* 0x000fe20005000000 */
[----:B------:R-:W-:Y:S01]  /*04e0*/  IMAD.IADD R197, R200, 0x1, R199 ;  /* 0x00000001c8c57824 */ /* 0x000fe200078e02c7 */
[----:B------:R-:W-:Y:S02]  /*04f0*/  SEL R198, R198, 0xffffffe0, !P1 ;  /* 0xffffffe0c6c67807 */ /* 0x000fe40004800000 */
[----:B------:R-:W-:Y:S01]  /*0500*/  LEA R195, R195, UR5, 0x1 ;  /* 0x00000005c3c37c11 */ /* 0x000fe2000f8e08ff */
[----:B------:R-:W-:Y:S01]  /*0510*/  IMAD.IADD R245, R214, 0x1, R218 ;  /* 0x00000001d6f57824 */ /* 0x000fe200078e02da */
[----:B------:R-:W-:Y:S01]  /*0520*/  LEA R203, R203, UR6, 0x1 ;  /* 0x00000006cbcb7c11 */ /* 0x000fe2000f8e08ff */
[----:B------:R-:W-:Y:S01]  /*0530*/  IMAD.IADD R196, R198, 0x1, R197 ;  /* 0x00000001c6c47824 */ /* 0x000fe200078e02c5 */
[----:B------:R-:W-:Y:S01]  /*0540*/  LEA R193, R193, UR4, 0x1 ;  /* 0x00000004c1c17c11 */ /* 0x000fe2000f8e08ff */
[----:B------:R-:W-:Y:S01]  /*0550*/  IMAD.IADD R194, R200, 0x1, R195 ;  /* 0x00000001c8c27824 */ /* 0x000fe200078e02c3 */
[----:B------:R-:W-:Y:S01]  /*0560*/  LOP3.LUT R213, R10, R213, RZ, 0xfc, !PT ;  /* 0x000000d50ad57212 */ /* 0x000fe200078efcff */
[----:B------:R-:W-:Y:S01]  /*0570*/  IMAD.IADD R201, R203, 0x1, R200 ;  /* 0x00000001cbc97824 */ /* 0x000fe200078e02c8 */
[----:B----4-:R-:W-:Y:S01]  /*0580*/  LEA R210, P0, R205, R210, 0x2 ;  /* 0x000000d2cdd27211 */ /* 0x010fe200078010ff */
[----:B------:R-:W-:Y:S01]  /*0590*/  IMAD.IADD R192, R198, 0x1, R193 ;  /* 0x00000001c6c07824 */ /* 0x000fe200078e02c1 */
[----:B------:R-:W-:Y:S01]  /*05a0*/  LOP3.LUT R202, R202, 0x200, R3, 0xf8, !PT ;  /* 0x00000200caca7812 */ /* 0x000fe200078ef803 */
[----:B------:R-:W-:Y:S01]  /*05b0*/  IMAD.IADD R191, R200, 0x1, R193 ;  /* 0x00000001c8bf7824 */ /* 0x000fe200078e02c1 */
[----:B------:R-:W-:Y:S01]  /*05c0*/  LOP3.LUT R208, R207, 0x38, RZ, 0xc0, !PT ;  /* 0x00000038cfd07812 */ /* 0x000fe200078ec0ff */
[----:B------:R-:W-:Y:S01]  /*05d0*/  IMAD.IADD R218, R218, 0x1, R243 ;  /* 0x00000001dada7824 */ /* 0x000fe200078e02f3 */
[----:B------:R-:W-:-:S02]  /*05e0*/  LOP3.LUT R215, R0, 0x1e00, R207, 0xf8, !PT ;  /* 0x00001e0000d77812 */ /* 0x000fc400078ef8cf */
[----:B------:R-:W-:Y:S02]  /*05f0*/  LEA.HI.X R211, R205, R211, RZ, 0x2, P0 ;  /* 0x000000d3cdd37211 */ /* 0x000fe400000f14ff */
[----:B------:R-:W-:Y:S02]  /*0600*/  LOP3.LUT R212, R208, 0x40, RZ, 0xfc, !PT ;  /* 0x00000040d0d47812 */ /* 0x000fe400078efcff */
[----:B------:R-:W-:Y:S02]  /*0610*/  LEA R215, R215, UR6, 0x1 ;  /* 0x00000006d7d77c11 */ /* 0x000fe4000f8e08ff */
[----:B------:R-:W-:Y:S02]  /*0620*/  LEA R213, R213, UR6, 0x1 ;  /* 0x00000006d5d57c11 */ /* 0x000fe4000f8e08ff */
[----:B------:R-:W-:-:S07]  /*0630*/  LEA R202, R202, UR6, 0x1 ;  /* 0x00000006caca7c11 */ /* 0x000fce000f8e08ff */
.L_x_96:
[----:B-1----:R-:W1:Y:S01]  /*0640*/  LDCU.64 UR4, c[0x0][0x478] ;  /* 0x00008f00ff0477ac */ /* 0x002e620008000a00 */
[----:B--2---:R-:W2:Y:S01]  /*0650*/  LDC.64 R2, c[0x0][0x460] ;  /* 0x00011800ff027b82 */ /* 0x004ea20000000a00 */
[----:B------:R-:W-:Y:S01]  /*0660*/  ISETP.NE.U32.AND P4, PT, RZ, UR8, PT ;  /* 0x00000008ff007c0c */ /* 0x000fe2000bf85070 */
[----:B------:R-:W-:Y:S01]  /*0670*/  IMAD.SHL.U32 R13, R205, 0x4, RZ ;  /* 0x00000004cd0d7824 */ /* 0x000fe200078e00ff */
[----:B------:R-:W-:Y:S01]  /*0680*/  SHF.R.U32.HI R0, RZ, 0x1e, R205 ;  /* 0x0000001eff007819 */ /* 0x000fe200000116cd */
[----:B------:R-:W-:Y:S01]  /*0690*/  IMAD.MOV.U32 R241, RZ, RZ, RZ ;  /* 0x000000fffff17224 */ /* 0x000fe200078e00ff */
[----:B------:R-:W-:-:S03]  /*06a0*/  ISETP.NE.AND.EX P4, PT, RZ, UR9, PT, P4 ;  /* 0x00000009ff007c0c */ /* 0x000fc6000bf85340 */
[----:B------:R-:W3:Y:S08]  /*06b0*/  LDC.U8 R7, c[0x0][0x532] ;  /* 0x00014c80ff077b82 */ /* 0x000ef00000000000 */
[----:B------:R-:W4:Y:S01]  /*06c0*/  LDC.64 R4, c[0x0][0x468] ;  /* 0x00011a00ff047b82 */ /* 0x000f220000000a00 */
[----:B-1----:R-:W-:Y:S02]  /*06d0*/  ISETP.NE.U32.AND P3, PT, RZ, UR4, PT ;  /* 0x00000004ff007c0c */ /* 0x002fe4000bf65070 */
[----:B------:R-:W-:-:S02]  /*06e0*/  @P4 IADD3 R8, P1, PT, R13, UR8, RZ ;  /* 0x000000080d084c10 */ /* 0x000fc4000ff3e0ff */
[----:B------:R-:W-:Y:S02]  /*06f0*/  ISETP.NE.AND.EX P3, PT, RZ, UR5, PT, P3 ;  /* 0x00000005ff007c0c */ /* 0x000fe4000bf65330 */
[----:B------:R-:W-:Y:S02]  /*0700*/  @P4 IADD3.X R9, PT, PT, R0, UR9, RZ, P1, !PT ;  /* 0x0000000900094c10 */ /* 0x000fe40008ffe4ff */
[C---:B--2---:R-:W-:Y:S02]  /*0710*/  ISETP.NE.U32.AND P5, PT, R2.reuse, RZ, PT ;  /* 0x000000ff0200720c */ /* 0x044fe40003fa5070 */
[----:B------:R-:W-:Y:S01]  /*0720*/  ISETP.NE.U32.AND P2, PT, R2, RZ, PT ;  /* 0x000000ff0200720c */ /* 0x000fe20003f45070 */
[----:B------:R-:W-:Y:S01]  /*0730*/  IMAD.MOV.U32 R10, RZ, RZ, -0x1 ;  /* 0xffffffffff0a7424 */ /* 0x000fe200078e00ff */
[C---:B------:R-:W-:Y:S01]  /*0740*/  ISETP.NE.AND.EX P5, PT, R3.reuse, RZ, PT, P5 ;  /* 0x000000ff0300720c */ /* 0x040fe20003fa5350 */
[----:B------:R1:W2:Y:S01]  /*0750*/  @P4 LDG.E R241, desc[UR14][R8.64] ;  /* 0x0000000e08f14981 */ /* 0x0002a2000c1e1900 */
[----:B------:R-:W-:-:S03]  /*0760*/  ISETP.NE.AND.EX P2, PT, R3, RZ, PT, P2 ;  /* 0x000000ff0300720c */ /* 0x000fc60003f45320 */
[----:B------:R-:W-:-:S04]  /*0770*/  @P3 IADD3 R2, P0, PT, R13, UR4, RZ ;  /* 0x000000040d023c10 */ /* 0x000fc8000ff1e0ff */
[----:B------:R-:W-:Y:S02]  /*0780*/  @P3 IADD3.X R3, PT, PT, R0, UR5, RZ, P0, !PT ;  /* 0x0000000500033c10 */ /* 0x000fe400087fe4ff */
[----:B---3--:R-:W-:Y:S02]  /*0790*/  ISETP.NE.AND P4, PT, R7, RZ, PT ;  /* 0x000000ff0700720c */ /* 0x008fe40003f85270 */
[----:B-----5:R3:W5:Y:S04]  /*07a0*/  @P5 LDG.E R10, desc[UR14][R210.64] ;  /* 0x0000000ed20a5981 */ /* 0x020768000c1e1900 */
[----:B------:R-:W2:Y:S04]  /*07b0*/  @P3 LDG.E R242, desc[UR14][R2.64] ;  /* 0x0000000e02f23981 */ /* 0x000ea8000c1e1900 */
[----:B------:R3:W5:Y:S01]  /*07c0*/  @P2 LDG.E R7, desc[UR14][R210.64+0x4] ;  /* 0x0000040ed2072981 */ /* 0x000762000c1e1900 */
[----:B----4-:R-:W-:-:S04]  /*07d0*/  ISETP.EQ.U32.AND P1, PT, R4, RZ, PT ;  /* 0x000000ff0400720c */ /* 0x010fc80003f22070 */
[----:B------:R-:W-:Y:S01]  /*07e0*/  ISETP.EQ.OR.EX P1, PT, R5, RZ, !P4, P1 ;  /* 0x000000ff0500720c */ /* 0x000fe20006722710 */
[----:B------:R-:W-:Y:S01]  /*07f0*/  IMAD.MOV.U32 R244, RZ, RZ, -0x1 ;  /* 0xfffffffffff47424 */ /* 0x000fe200078e00ff */
[----:B------:R-:W-:Y:S01]  /*0800*/  IADD3 R12, P0, PT, R13, R4, RZ ;  /* 0x000000040d0c7210 */ /* 0x000fe20007f1e0ff */
[----:B-1----:R-:W1:Y:S04]  /*0810*/  @!P3 LDC R8, c[0x0][0x43c] ;  /* 0x00010f00ff08bb82 */ /* 0x002e680000000800 */
[----:B------:R-:W-:-:S04]  /*0820*/  IMAD.X R13, R0, 0x1, R5, P0 ;  /* 0x00000001000d7824 */ /* 0x000fc800000e0605 */
[----:B------:R-:W4:Y:S02]  /*0830*/  @!P3 LDC.64 R2, c[0x0][0x488] ;  /* 0x00012200ff02bb82 */ /* 0x000f240000000a00 */
[----:B------:R3:W5:Y:S01]  /*0840*/  @!P1 LDG.E R244, desc[UR14][R12.64] ;  /* 0x0000000e0cf49981 */ /* 0x000762000c1e1900 */
[----:B------:R-:W-:-:S05]  /*0850*/  ISETP.NE.U32.AND P1, PT, R4, RZ, PT ;  /* 0x000000ff0400720c */ /* 0x000fca0003f25070 */
[----:B------:R-:W1:Y:S01]  /*0860*/  @!P2 LDC R0, c[0x0][0x434] ;  /* 0x00010d00ff00ab82 */ /* 0x000e620000000800 */
[----:B------:R-:W-:Y:S01]  /*0870*/  ISETP.NE.AND.EX P1, PT, R5, RZ, PT, P1 ;  /* 0x000000ff0500720c */ /* 0x000fe20003f25310 */
[----:B------:R-:W-:Y:S01]  /*0880*/  USHF.L.U32 UR17, UR13, 0x6, URZ ;  /* 0x000000060d117899 */ /* 0x000fe200080006ff */
[----:B----4-:R-:W-:-:S04]  /*0890*/  @!P3 ISETP.NE.U32.AND P0, PT, R2, RZ, PT ;  /* 0x000000ff0200b20c */ /* 0x010fc80003f05070 */
[----:B------:R-:W-:-:S04]  /*08a0*/  @!P3 ISETP.NE.AND.EX P0, PT, R3, RZ, PT, P0 ;  /* 0x000000ff0300b20c */ /* 0x000fc80003f05300 */
[----:B-1----:R-:W-:Y:S01]  /*08b0*/  @!P3 SEL R8, R8, RZ, P0 ;  /* 0x000000ff0808b207 */ /* 0x002fe20000000000 */
[----:B--2---:R-:W-:Y:S02]  /*08c0*/  @P3 IMAD.IADD R242, R242, 0x1, -R241 ;  /* 0x00000001f2f23824 */ /* 0x004fe400078e0af1 */
[----:B---3--:R-:W-:Y:S06]  /*08d0*/  @!P1 BRA `(.L_x_39) ;  /* 0x00000000000c9947 */ /* 0x008fec0003800000 */
[----:B------:R-:W2:Y:S02]  /*08e0*/  @P4 LDG.E R3, desc[UR14][R12.64+0x4] ;  /* 0x0000040e0c034981 */ /* 0x000ea4000c1e1900 */
[----:B--2--5:R-:W-:-:S06]  /*08f0*/  @P4 IADD3 R6, PT, PT, R3, -R244, RZ ;  /* 0x800000f403064210 */ /* 0x024fcc0007ffe0ff */
[----:B------:R1:W5:Y:S02]  /*0900*/  @!P4 LDG.E R6, desc[UR14][R12.64] ;  /* 0x0000000e0c06c981 */ /* 0x000364000c1e1900 */
.L_x_39:
        /* <DEDUP_REMOVED lines=32> */
.L_x_41:
[----:B------:R-:W2:Y:S01]  /*0b10*/  LDC.64 R2, c[0x0][0x3b8] ;  /* 0x0000ee00ff027b82 */ /* 0x000ea20000000a00 */
[----:B------:R-:W-:-:S05]  /*0b20*/  IADD3 R18, PT, PT, R241, R244, RZ ;  /* 0x000000f4f1127210 */ /* 0x000fca0007ffe0ff */
[C---:B--2---:R-:W-:Y:S02]  /*0b30*/  IMAD R16, R18.reuse, R3, RZ ;  /* 0x0000000312107224 */ /* 0x044fe400078e02ff */
[----:B------:R-:W-:-:S05]  /*0b40*/  IMAD.WIDE.U32 R18, R18, R2, RZ ;  /* 0x0000000212127225 */ /* 0x000fca00078e00ff */
[----:B------:R-:W-:Y:S02]  /*0b50*/  IADD3 R16, PT, PT, R19, R16, RZ ;  /* 0x0000001013107210 */ /* 0x000fe40007ffe0ff */
.L_x_42:
[----:B------:R-:W2:Y:S01]  /*0b60*/  LDC R5, c[0x0][0x3e8] ;  /* 0x0000fa00ff057b82 */ /* 0x000ea20000000800 */
[----:B------:R-:W-:Y:S01]  /*0b70*/  USHF.R.S32.HI UR16, URZ, 0x1f, UR17 ;  /* 0x0000001fff107899 */ /* 0x000fe20008011411 */
[----:B--2---:R-:W-:-:S04]  /*0b80*/  IABS R7, R5 ;  /* 0x0000000500077213 */ /* 0x004fc80000000000 */
[----:B------:R-:W2:Y:S08]  /*0b90*/  I2F.RP R11, R7 ;  /* 0x00000007000b7306 */ /* 0x000eb00000209400 */
[----:B--2---:R-:W2:Y:S02]  /*0ba0*/  MUFU.RCP R8, R11 ;  /* 0x0000000b00087308 */ /* 0x004ea40000001000 */
[----:B--2---:R-:W-:-:S06]  /*0bb0*/  VIADD R8, R8, 0xffffffe ;  /* 0x0ffffffe08087836 */ /* 0x004fcc0000000000 */
[----:B------:R-:W2:Y:S02]  /*0bc0*/  F2I.FTZ.U32.TRUNC.NTZ R9, R8 ;  /* 0x0000000800097305 */ /* 0x000ea4000021f000 */
[----:B--2---:R-:W-:Y:S02]  /*0bd0*/  IMAD.MOV R4, RZ, RZ, -R9 ;  /* 0x000000ffff047224 */ /* 0x004fe400078e0a09 */
        /* <DEDUP_REMOVED lines=31> */
[----:B------:R-:W-:Y:S01]  /*0dd0*/  MOV R20, R6 ;  /* 0x0000000600147202 */ /* 0x000fe20000000f00 */
[----:B------:R-:W-:Y:S06]  /*0de0*/  BRA `(.L_x_44) ;  /* 0x0000000000187947 */ /* 0x000fec0003800000 */
.L_x_43:
[----:B------:R-:W2:Y:S01]  /*0df0*/  LDC.64 R4, c[0x0][0x3c0] ;  /* 0x0000f000ff047b82 */ /* 0x000ea20000000a00 */
[----:B------:R-:W-:-:S05]  /*0e00*/  IADD3 R6, PT, PT, R241, R244, RZ ;  /* 0x000000f4f1067210 */ /* 0x000fca0007ffe0ff */
[C---:B--2---:R-:W-:Y:S02]  /*0e10*/  IMAD R17, R6.reuse, R5, RZ ;  /* 0x0000000506117224 */ /* 0x044fe400078e02ff */
[----:B------:R-:W-:-:S05]  /*0e20*/  IMAD.WIDE.U32 R6, R6, R4, RZ ;  /* 0x0000000406067225 */ /* 0x000fca00078e00ff */
[----:B------:R-:W-:Y:S02]  /*0e30*/  IADD3 R17, PT, PT, R7, R17, RZ ;  /* 0x0000001107117210 */ /* 0x000fe40007ffe0ff */
[----:B------:R-:W-:-:S07]  /*0e40*/  MOV R20, R6 ;  /* 0x0000000600147202 */ /* 0x000fce0000000f00 */
.L_x_44:
[----:B------:R-:W2:Y:S01]  /*0e50*/  @!P3 LDC.64 R8, c[0x0][0x588] ;  /* 0x00016200ff08bb82 */ /* 0x000ea20000000a00 */
[----:B------:R-:W3:Y:S07]  /*0e60*/  LDCU UR5, c[0x0][0x3e0] ;  /* 0x00007c00ff0577ac */ /* 0x000eee0008000800 */
[----:B------:R-:W4:Y:S08]  /*0e70*/  @P3 LDC.64 R6, c[0x0][0x590] ;  /* 0x00016400ff063b82 */ /* 0x000f300000000a00 */
[----:B------:R-:W3:Y:S01]  /*0e80*/  LDC R29, c[0x0][0x44c] ;  /* 0x00011300ff1d7b82 */ /* 0x000ee20000000800 */
[----:B--2---:R-:W-:-:S04]  /*0e90*/  @!P3 IMAD.WIDE.U32 R38, R205, R8, RZ ;  /* 0x00000008cd26b225 */ /* 0x004fc800078e00ff */
[----:B------:R-:W-:Y:S02]  /*0ea0*/  @!P3 IMAD R22, R205, R9, R39 ;  /* 0x00000009cd16b224 */ /* 0x000fe400078e0227 */
[----:B----4-:R-:W-:-:S04]  /*0eb0*/  @P3 IMAD.WIDE.U32 R8, R10, R6, RZ ;  /* 0x000000060a083225 */ /* 0x010fc800078e00ff */
[----:B------:R-:W-:Y:S01]  /*0ec0*/  @P3 IMAD R22, R10, R7, R9 ;  /* 0x000000070a163224 */ /* 0x000fe200078e0209 */
[----:B------:R-:W-:Y:S01]  /*0ed0*/  @P3 MOV R38, R8 ;  /* 0x0000000800263202 */ /* 0x000fe20000000f00 */
[----:B---3--:R-:W-:Y:S01]  /*0ee0*/  IMAD.WIDE R26, R29, UR5, RZ ;  /* 0x000000051d1a7c25 */ /* 0x008fe2000f8e02ff */
[----:B------:R-:W-:Y:S06]  /*0ef0*/  @P3 BRA `(.L_x_45) ;  /* 0x0000000000443947 */ /* 0x000fec0003800000 */
[----:B------:R-:W2:Y:S02]  /*0f00*/  LDCU UR4, c[0x0][0x444] ;  /* 0x00008880ff0477ac */ /* 0x000ea40008000800 */
[----:B--2---:R-:W-:Y:S01]  /*0f10*/  USHF.R.S32.HI UR6, URZ, 0x1f, UR4 ;  /* 0x0000001fff067899 */ /* 0x004fe20008011404 */
[----:B------:R-:W-:Y:S01]  /*0f20*/  IMAD.WIDE.U32 R8, R205, UR4, RZ ;  /* 0x00000004cd087c25 */ /* 0x000fe2000f8e00ff */
[----:B------:R-:W-:-:S04]  /*0f30*/  USHF.R.S32.HI UR4, URZ, 0x1f, UR5 ;  /* 0x0000001fff047899 */ /* 0x000fc80008011405 */
[----:B------:R-:W-:Y:S02]  /*0f40*/  IMAD R6, R205, UR6, RZ ;  /* 0x00000006cd067c24 */ /* 0x000fe4000f8e02ff */
[----:B-1----:R-:W-:-:S03]  /*0f50*/  IMAD.WIDE.U32 R12, R8, UR5, RZ ;  /* 0x00000005080c7c25 */ /* 0x002fc6000f8e00ff */
[----:B------:R-:W-:-:S05]  /*0f60*/  IADD3 R6, PT, PT, R9, R6, RZ ;  /* 0x0000000609067210 */ /* 0x000fca0007ffe0ff */
[----:B------:R-:W-:Y:S01]  /*0f70*/  IMAD R7, R6, UR5, RZ ;  /* 0x0000000506077c24 */ /* 0x000fe2000f8e02ff */
[----:B------:R-:W-:-:S03]  /*0f80*/  SHF.R.S32.HI R6, RZ, 0x1f, R29 ;  /* 0x0000001fff067819 */ /* 0x000fc6000001141d */
[----:B------:R-:W-:-:S05]  /*0f90*/  IMAD R7, R8, UR4, R7 ;  /* 0x0000000408077c24 */ /* 0x000fca000f8e0207 */
[----:B------:R-:W-:-:S05]  /*0fa0*/  IADD3 R8, PT, PT, R13, R7, RZ ;  /* 0x000000070d087210 */ /* 0x000fca0007ffe0ff */
[-C--:B------:R-:W-:Y:S02]  /*0fb0*/  IMAD R31, R8, R29.reuse, RZ ;  /* 0x0000001d081f7224 */ /* 0x080fe400078e02ff */
[----:B------:R-:W-:-:S04]  /*0fc0*/  IMAD.WIDE.U32 R8, R12, R29, RZ ;  /* 0x0000001d0c087225 */ /* 0x000fc800078e00ff */
[----:B------:R-:W-:Y:S01]  /*0fd0*/  IMAD R31, R6, R12, R31 ;  /* 0x0000000c061f7224 */ /* 0x000fe200078e021f */
[----:B------:R-:W-:-:S04]  /*0fe0*/  MOV R30, R8 ;  /* 0x00000008001e7202 */ /* 0x000fc80000000f00 */
[----:B------:R-:W-:Y:S01]  /*0ff0*/  IADD3 R31, PT, PT, R9, R31, RZ ;  /* 0x0000001f091f7210 */ /* 0x000fe20007ffe0ff */
[----:B------:R-:W-:Y:S06]  /*1000*/  BRA `(.L_x_46) ;  /* 0x0000000000107947 */ /* 0x000fec0003800000 */
.L_x_45:
[-C--:B------:R-:W-:Y:S02]  /*1010*/  IMAD R31, R27, R10.reuse, RZ ;  /* 0x0000000a1b1f7224 */ /* 0x080fe400078e02ff */
[----:B------:R-:W-:-:S05]  /*1020*/  IMAD.WIDE.U32 R6, R26, R10, RZ ;  /* 0x0000000a1a067225 */ /* 0x000fca00078e00ff */
[----:B------:R-:W-:Y:S02]  /*1030*/  IADD3 R31, PT, PT, R7, R31, RZ ;  /* 0x0000001f071f7210 */ /* 0x000fe40007ffe0ff */
[----:B------:R-:W-:-:S07]  /*1040*/  MOV R30, R6 ;  /* 0x00000006001e7202 */ /* 0x000fce0000000f00 */
.L_x_46:
[----:B------:R-:W2:Y:S01]  /*1050*/  LDCU.U8 UR4, c[0x0][0x548] ;  /* 0x0000a900ff0477ac */ /* 0x000ea20008000000 */
[----:B------:R-:W-:Y:S01]  /*1060*/  SHF.L.U32 R7, R205, 0x7, RZ ;  /* 0x00000007cd077819 */ /* 0x000fe200000006ff */
[----:B------:R-:W-:Y:S01]  /*1070*/  IMAD R32, R204, R29, RZ ;  /* 0x0000001dcc207224 */ /* 0x000fe200078e02ff */
[----:B------:R-:W3:Y:S02]  /*1080*/  LDCU.U8 UR6, c[0x0][0x5f0] ;  /* 0x0000be00ff0677ac */ /* 0x000ee40008000000 */
[----:B------:R-:W-:-:S04]  /*1090*/  SEL R6, R7, RZ, P5 ;  /* 0x000000ff07067207 */ /* 0x000fc80002800000 */
[----:B------:R-:W-:-:S04]  /*10a0*/  IADD3 R6, P0, PT, R25, R6, RZ ;  /* 0x0000000619067210 */ /* 0x000fc80007f1e0ff */
[----:B------:R-:W-:Y:S01]  /*10b0*/  IADD3.X R9, PT, PT, RZ, R23, RZ, P0, !PT ;  /* 0x00000017ff097210 */ /* 0x000fe200007fe4ff */
[----:B-1----:R-:W-:Y:S01]  /*10c0*/  IMAD.WIDE.U32 R12, R6, R26, RZ ;  /* 0x0000001a060c7225 */ /* 0x002fe200078e00ff */
[----:B--2---:R-:W-:-:S03]  /*10d0*/  UISETP.NE.AND UP0, UPT, UR4, URZ, UPT ;  /* 0x000000ff0400728c */ /* 0x004fc6000bf05270 */
[----:B------:R-:W-:-:S04]  /*10e0*/  IMAD R9, R9, R26, RZ ;  /* 0x0000001a09097224 */ /* 0x000fc800078e02ff */
[----:B------:R-:W-:-:S05]  /*10f0*/  IMAD R9, R27, R6, R9 ;  /* 0x000000061b097224 */ /* 0x000fca00078e0209 */
[----:B------:R-:W-:Y:S01]  /*1100*/  IADD3 R28, PT, PT, R13, R9, RZ ;  /* 0x000000090d1c7210 */ /* 0x000fe20007ffe0ff */
[----:B---3--:R-:W-:Y:S06]  /*1110*/  BRA.U !UP0, `(.L_x_47) ;  /* 0x00000001081c7547 */ /* 0x008fec000b800000 */
[----:B------:R-:W1:Y:S01]  /*1120*/  LDC R6, c[0x0][0x434] ;  /* 0x00010d00ff067b82 */ /* 0x000e620000000800 */
[----:B------:R-:W2:Y:S01]  /*1130*/  LDCU UR4, c[0x0][0x454] ;  /* 0x00008a80ff0477ac */ /* 0x000ea20008000800 */
[----:B------:R-:W-:Y:S01]  /*1140*/  ISETP.NE.AND P0, PT, R10, -0x1, PT ;  /* 0xffffffff0a00780c */ /* 0x000fe20003f05270 */
[----:B-1----:R-:W-:-:S05]  /*1150*/  IMAD R27, R205, R6, RZ ;  /* 0x00000006cd1b7224 */ /* 0x002fca00078e02ff */
[----:B------:R-:W-:-:S05]  /*1160*/  SEL R27, R27, R10, !P0 ;  /* 0x0000000a1b1b7207 */ /* 0x000fca0004000000 */
[----:B--2---:R-:W-:Y:S01]  /*1170*/  IMAD R27, R204, UR4, R27 ;  /* 0x00000004cc1b7c24 */ /* 0x004fe2000f8e021b */
[----:B------:R-:W-:Y:S05]  /*1180*/  BRA `(.L_x_48) ;  /* 0x00000000000c7947 */ /* 0x000fea0003800000 */
.L_x_47:
[----:B------:R-:W1:Y:S01]  /*1190*/  LDC R27, c[0x0][0x434] ;  /* 0x00010d00ff1b7b82 */ /* 0x000e620000000800 */
[----:B------:R-:W-:-:S04]  /*11a0*/  IMAD R6, R205, UR5, R204 ;  /* 0x00000005cd067c24 */ /* 0x000fc8000f8e02cc */
[----:B-1----:R-:W-:-:S03]  /*11b0*/  IMAD R27, R6, R27, RZ ;  /* 0x0000001b061b7224 */ /* 0x002fc600078e02ff */
.L_x_48:
        /* <DEDUP_REMOVED lines=11> */
.L_x_49:
[----:B------:R-:W1:Y:S01]  /*1270*/  LDC R33, c[0x0][0x444] ;  /* 0x00011100ff217b82 */ /* 0x000e620000000800 */
[----:B------:R-:W-:-:S04]  /*1280*/  IMAD R6, R205, UR5, R204 ;  /* 0x00000005cd067c24 */ /* 0x000fc8000f8e02cc */
[----:B-1----:R-:W-:-:S07]  /*1290*/  IMAD R33, R6, R33, RZ ;  /* 0x0000002106217224 */ /* 0x002fce00078e02ff */
.L_x_50:
[----:B------:R-:W1:Y:S01]  /*12a0*/  S2R R26, SR_TID.X ;  /* 0x00000000001a7919 */ /* 0x000e620000002100 */
[----:B------:R-:W2:Y:S01]  /*12b0*/  LDC.64 R8, c[0x0][0x3b0] ;  /* 0x0000ec00ff087b82 */ /* 0x000ea20000000a00 */
[----:B------:R-:W-:Y:S01]  /*12c0*/  IADD3 R30, P1, P0, R12, R30, R32 ;  /* 0x0000001e0c1e7210 */ /* 0x000fe2000783e020 */
[----:B------:R-:W-:Y:S01]  /*12d0*/  IMAD R228, R29, UR5, RZ ;  /* 0x000000051de47c24 */ /* 0x000fe2000f8e02ff */
[----:B------:R-:W3:Y:S01]  /*12e0*/  S2R R19, SR_TID.X ;  /* 0x0000000000137919 */ /* 0x000ee20000002100 */
[----:B------:R-:W-:Y:S01]  /*12f0*/  IADD3 R38, P3, PT, R208, R38, RZ ;  /* 0x00000026d0267210 */ /* 0x000fe20007f7e0ff */
[----:B------:R-:W4:Y:S01]  /*1300*/  LDCU.64 UR4, c[0x0][0x3c8] ;  /* 0x00007900ff0477ac */ /* 0x000f220008000a00 */
[----:B------:R-:W-:Y:S01]  /*1310*/  ISETP.NE.AND P4, PT, RZ, UR6, PT ;  /* 0x00000006ff007c0c */ /* 0x000fe2000bf85270 */
[C---:B------:R-:W-:Y:S01]  /*1320*/  IMAD R33, R240.reuse, 0x40, R33 ;  /* 0x00000040f0217824 */ /* 0x040fe200078e0221 */
[----:B------:R-:W5:Y:S01]  /*1330*/  LDC.64 R6, c[0x0][0x590] ;  /* 0x00016400ff067b82 */ /* 0x000f620000000a00 */
[----:B------:R-:W-:Y:S01]  /*1340*/  IMAD.X R39, RZ, RZ, R22, P3 ;  /* 0x000000ffff277224 */ /* 0x000fe200018e0616 */
[----:B------:R-:W4:Y:S01]  /*1350*/  LDCU.64 UR6, c[0x0][0x550] ;  /* 0x0000aa00ff0677ac */ /* 0x000f220008000a00 */
[----:B------:R-:W-:Y:S01]  /*1360*/  IMAD.MOV.U32 R22, RZ, RZ, R208 ;  /* 0x000000ffff167224 */ /* 0x000fe200078e00d0 */
[----:B------:R-:W-:Y:S01]  /*1370*/  SHF.R.S32.HI R32, RZ, 0x1f, R32 ;  /* 0x0000001fff207819 */ /* 0x000fe20000011420 */
[----:B------:R-:W-:Y:S01]  /*1380*/  BSSY.RECONVERGENT B1, `(.L_x_40) ;  /* 0x0000504000017945 */ /* 0x000fe20003800200 */
[----:B------:R-:W4:Y:S01]  /*1390*/  LDCU.64 UR10, c[0x0][0x380] ;  /* 0x00007000ff0a77ac */ /* 0x000f220008000a00 */
[----:B------:R-:W-:Y:S01]  /*13a0*/  LEA R27, R240, R27, 0x6 ;  /* 0x0000001bf01b7211 */ /* 0x000fe200078e30ff */
[----:B------:R-:W4:Y:S01]  /*13b0*/  LDC.64 R10, c[0x0][0x5f8] ;  /* 0x00017e00ff0a7b82 */ /* 0x000f220000000a00 */
[----:B------:R-:W-:-:S07]  /*13c0*/  IADD3.X R28, PT, PT, R28, R31, R32, P1, P0 ;  /* 0x0000001f1c1c7210 */ /* 0x000fce0000fe0420 */
[----:B------:R-:W4:Y:S01]  /*13d0*/  LDC.64 R12, c[0x0][0x598] ;  /* 0x00016600ff0c7b82 */ /* 0x000f220000000a00 */
[----:B--2---:R-:W-:-:S04]  /*13e0*/  IMAD R34, R23, R8, RZ ;  /* 0x0000000817227224 */ /* 0x004fc800078e02ff */
[----:B------:R-:W-:Y:S02]  /*13f0*/  IMAD R34, R25, R9, R34 ;  /* 0x0000000919227224 */ /* 0x000fe400078e0222 */
[----:B-----5:R-:W-:Y:S01]  /*1400*/  IMAD R36, R23, R6, RZ ;  /* 0x0000000617247224 */ /* 0x020fe200078e02ff */
[----:B------:R-:W2:Y:S01]  /*1410*/  LDC.64 R248, c[0x0][0x420] ;  /* 0x00010800fff87b82 */ /* 0x000ea20000000a00 */
[----:B------:R-:W-:Y:S01]  /*1420*/  IMAD.MOV.U32 R23, RZ, RZ, RZ ;  /* 0x000000ffff177224 */ /* 0x000fe200078e00ff */
[----:B------:R-:W-:Y:S01]  /*1430*/  SHF.L.U64.HI R219, R6, 0x5, R7 ;  /* 0x0000000506db7819 */ /* 0x000fe20000010207 */
[C---:B------:R-:W-:Y:S02]  /*1440*/  IMAD R36, R25.reuse, R7, R36 ;  /* 0x0000000719247224 */ /* 0x040fe400078e0224 */
[----:B------:R-:W-:-:S04]  /*1450*/  IMAD.WIDE.U32 R40, R25, R8, R22 ;  /* 0x0000000819287225 */ /* 0x000fc800078e0016 */
[----:B------:R-:W-:Y:S01]  /*1460*/  IMAD.WIDE.U32 R38, R25, R6, R38 ;  /* 0x0000000619267225 */ /* 0x000fe200078e0026 */
[----:B-1----:R-:W-:Y:S02]  /*1470*/  SHF.R.U32.HI R25, RZ, 0x5, R26 ;  /* 0x00000005ff197819 */ /* 0x002fe4000001161a */
[----:B---3--:R-:W-:Y:S02]  /*1480*/  LOP3.LUT R26, R19, 0x1f, RZ, 0xc0, !PT ;  /* 0x0000001f131a7812 */ /* 0x008fe400078ec0ff */
[----:B------:R-:W-:Y:S02]  /*1490*/  IADD3 R24, P3, PT, R24, R40, RZ ;  /* 0x0000002818187210 */ /* 0x000fe40007f7e0ff */
[----:B------:R-:W-:Y:S01]  /*14a0*/  IADD3 R39, PT, PT, R39, R36, RZ ;  /* 0x0000002427277210 */ /* 0x000fe20007ffe0ff */
[----:B------:R-:W-:Y:S01]  /*14b0*/  IMAD R29, R25, R228, R26 ;  /* 0x000000e4191d7224 */ /* 0x000fe200078e021a */
[----:B------:R-:W-:Y:S01]  /*14c0*/  IADD3.X R25, PT, PT, R21, R41, R34, P3, !PT ;  /* 0x0000002915197210 */ /* 0x000fe20001ffe422 */
[----:B----4-:R-:W-:Y:S01]  /*14d0*/  IMAD.WIDE.U32 R36, R10, UR12, RZ ;  /* 0x0000000c0a247c25 */ /* 0x010fe2000f8e00ff */
[----:B------:R-:W1:Y:S03]  /*14e0*/  LDC.64 R34, c[0x0][0x5e8] ;  /* 0x00017a00ff227b82 */ /* 0x000e660000000a00 */
[----:B------:R-:W-:Y:S01]  /*14f0*/  IMAD.WIDE.U32 R38, R204, R12, R38 ;  /* 0x0000000ccc267225 */ /* 0x000fe200078e0026 */
[----:B------:R-:W-:-:S03]  /*1500*/  SEL R10, R36, RZ, P4 ;  /* 0x000000ff240a7207 */ /* 0x000fc60002000000 */
[C---:B------:R-:W-:Y:S01]  /*1510*/  IMAD.WIDE.U32 R24, R204.reuse, UR4, R24 ;  /* 0x00000004cc187c25 */ /* 0x040fe2000f8e0018 */
[----:B------:R-:W-:Y:S02]  /*1520*/  IADD3 R10, P1, P0, R29, R30, R10 ;  /* 0x0000001e1d0a7210 */ /* 0x000fe4000783e00a */
[----:B------:R-:W-:Y:S01]  /*1530*/  SHF.R.S32.HI R29, RZ, 0x1f, R29 ;  /* 0x0000001fff1d7819 */ /* 0x000fe2000001141d */
[----:B------:R-:W-:Y:S02]  /*1540*/  IMAD R11, R11, UR12, R37 ;  /* 0x0000000c0b0b7c24 */ /* 0x000fe4000f8e0225 */
[C---:B------:R-:W-:Y:S02]  /*1550*/  IMAD R39, R204.reuse, R13, R39 ;  /* 0x0000000dcc277224 */ /* 0x040fe400078e0227 */
[----:B------:R-:W-:Y:S01]  /*1560*/  IMAD R25, R204, UR5, R25 ;  /* 0x00000005cc197c24 */ /* 0x000fe2000f8e0219 */
[----:B------:R-:W3:Y:S01]  /*1570*/  LDCU.64 UR4, c[0x0][0x570] ;  /* 0x0000ae00ff0477ac */ /* 0x000ee20008000a00 */
[----:B------:R-:W-:Y:S01]  /*1580*/  SEL R12, R11, RZ, P4 ;  /* 0x000000ff0b0c7207 */ /* 0x000fe20002000000 */
[----:B------:R-:W-:-:S03]  /*1590*/  IMAD.WIDE.U32 R38, R209, R6, R38 ;  /* 0x00000006d1267225 */ /* 0x000fc600078e0026 */
[----:B------:R-:W-:Y:S01]  /*15a0*/  IADD3.X R12, PT, PT, R29, R28, R12, P1, P0 ;  /* 0x0000001c1d0c7210 */ /* 0x000fe20000fe040c */
[C---:B------:R-:W-:Y:S01]  /*15b0*/  IMAD R227, R209.reuse, R7, R39 ;  /* 0x00000007d1e37224 */ /* 0x040fe200078e0227 */
[----:B------:R-:W-:Y:S01]  /*15c0*/  LEA R226, P1, R38, UR6, 0x1 ;  /* 0x0000000626e27c11 */ /* 0x000fe2000f8208ff */
[----:B------:R-:W-:Y:S02]  /*15d0*/  IMAD.SHL.U32 R11, R228, 0x40, RZ ;  /* 0x00000040e40b7824 */ /* 0x000fe400078e00ff */
[C---:B------:R-:W-:Y:S01]  /*15e0*/  IMAD.WIDE.U32 R24, R209.reuse, R8, R24 ;  /* 0x00000008d1187225 */ /* 0x040fe200078e0018 */
[----:B------:R-:W-:Y:S02]  /*15f0*/  LEA.HI.X R227, R38, UR7, R227, 0x1, P1 ;  /* 0x0000000726e37c11 */ /* 0x000fe400088f0ce3 */
[----:B------:R-:W-:Y:S01]  /*1600*/  ISETP.GT.AND P1, PT, R0, RZ, PT ;  /* 0x000000ff0000720c */ /* 0x000fe20003f24270 */
[----:B------:R-:W-:Y:S01]  /*1610*/  IMAD R225, R209, R9, R25 ;  /* 0x00000009d1e17224 */ /* 0x000fe200078e0219 */
[----:B------:R-:W-:Y:S01]  /*1620*/  IADD3 R10, P0, PT, R11, R10, RZ ;  /* 0x0000000a0b0a7210 */ /* 0x000fe20007f1e0ff */
[----:B-1----:R-:W-:Y:S01]  /*1630*/  IMAD.WIDE R220, R33, 0x4, R34 ;  /* 0x0000000421dc7825 */ /* 0x002fe200078e0222 */
[----:B------:R-:W-:-:S02]  /*1640*/  LEA R224, P3, R24, UR10, 0x1 ;  /* 0x0000000a18e07c11 */ /* 0x000fc4000f8608ff */
[----:B------:R-:W-:Y:S01]  /*1650*/  LEA.HI.X.SX32 R11, R11, R12, 0x1, P0 ;  /* 0x0000000c0b0b7211 */ /* 0x000fe200000f0eff */
[----:B------:R-:W-:Y:S01]  /*1660*/  IMAD.MOV.U32 R222, RZ, RZ, R220 ;  /* 0x000000ffffde7224 */ /* 0x000fe200078e00dc */
[----:B---3--:R-:W-:Y:S01]  /*1670*/  LEA R246, P0, R10, UR4, 0x2 ;  /* 0x000000040af67c11 */ /* 0x008fe2000f8010ff */
[----:B--2---:R-:W-:Y:S01]  /*1680*/  IMAD.WIDE R248, R27, 0x4, R248 ;  /* 0x000000041bf87825 */ /* 0x004fe200078e02f8 */
[----:B------:R-:W-:Y:S02]  /*1690*/  LEA.HI.X R225, R24, UR11, R225, 0x1, P3 ;  /* 0x0000000b18e17c11 */ /* 0x000fe400098f0ce1 */
[----:B------:R-:W-:Y:S02]  /*16a0*/  LEA.HI.X R247, R10, UR5, R11, 0x2, P0 ;  /* 0x000000050af77c11 */ /* 0x000fe400080f140b */
[C---:B------:R-:W-:Y:S02]  /*16b0*/  IADD3 R10, P0, PT, R209.reuse, 0x20, RZ ;  /* 0x00000020d10a7810 */ /* 0x040fe40007f1e0ff */
[C---:B------:R-:W-:Y:S01]  /*16c0*/  SHF.L.U64.HI R12, R8.reuse, 0x5, R9 ;  /* 0x00000005080c7819 */ /* 0x040fe20000010209 */
[----:B------:R-:W-:Y:S01]  /*16d0*/  IMAD.SHL.U32 R9, R8, 0x20, RZ ;  /* 0x0000002008097824 */ /* 0x000fe200078e00ff */
[----:B------:R-:W-:Y:S01]  /*16e0*/  SHF.L.U32 R220, R6, 0x5, RZ ;  /* 0x0000000506dc7819 */ /* 0x000fe200000006ff */
[----:B------:R-:W-:Y:S01]  /*16f0*/  VIADD R6, R209, 0x20 ;  /* 0x00000020d1067836 */ /* 0x000fe20000000000 */
[----:B------:R-:W-:Y:S01]  /*1700*/  IADD3.X R7, PT, PT, RZ, RZ, RZ, P0, !PT ;  /* 0x000000ffff077210 */ /* 0x000fe200007fe4ff */
[----:B------:R-:W-:Y:S06]  /*1710*/  @P1 BRA `(.L_x_51) ;  /* 0x0000000400cc1947 */ /* 0x000fec0003800000 */
        /* <DEDUP_REMOVED lines=13> */
.L_x_52:
[----:B------:R-:W1:Y:S01]  /*17f0*/  LDC.64 R4, c[0x0][0x5c0] ;  /* 0x00017000ff047b82 */ /* 0x000e620000000a00 */
[----:B------:R-:W-:-:S05]  /*1800*/  IADD3 R0, PT, PT, R241, R244, RZ ;  /* 0x000000f4f1007210 */ /* 0x000fca0007ffe0ff */
[C---:B-1----:R-:W-:Y:S02]  /*1810*/  IMAD R2, R0.reuse, R5, RZ ;  /* 0x0000000500027224 */ /* 0x042fe400078e02ff */
[----:B------:R-:W-:-:S05]  /*1820*/  IMAD.WIDE.U32 R8, R0, R4, RZ ;  /* 0x0000000400087225 */ /* 0x000fca00078e00ff */
[----:B------:R-:W-:Y:S02]  /*1830*/  IADD3 R0, PT, PT, R9, R2, RZ ;  /* 0x0000000209007210 */ /* 0x000fe40007ffe0ff */
.L_x_53:
        /* <DEDUP_REMOVED lines=13> */
.L_x_54:
[----:B------:R-:W1:Y:S01]  /*1910*/  LDC.64 R2, c[0x0][0x5c8] ;  /* 0x00017200ff027b82 */ /* 0x000e620000000a00 */
[----:B------:R-:W-:-:S05]  /*1920*/  IADD3 R241, PT, PT, R241, R244, RZ ;  /* 0x000000f4f1f17210 */ /* 0x000fca0007ffe0ff */
[C---:B-1----:R-:W-:Y:S02]  /*1930*/  IMAD R11, R241.reuse, R3, RZ ;  /* 0x00000003f10b7224 */ /* 0x042fe400078e02ff */
[----:B------:R-:W-:-:S05]  /*1940*/  IMAD.WIDE.U32 R12, R241, R2, RZ ;  /* 0x00000002f10c7225 */ /* 0x000fca00078e00ff */
[----:B------:R-:W-:Y:S02]  /*1950*/  IADD3 R11, PT, PT, R13, R11, RZ ;  /* 0x0000000b0d0b7210 */ /* 0x000fe40007ffe0ff */
.L_x_55:
[----:B------:R-:W1:Y:S01]  /*1960*/  LDCU.64 UR4, c[0x0][0x5d8] ;  /* 0x0000bb00ff0477ac */ /* 0x000e620008000a00 */
[----:B------:R-:W-:Y:S01]  /*1970*/  IMAD R14, R4, UR16, RZ ;  /* 0x00000010040e7c24 */ /* 0x000fe2000f8e02ff */
[----:B------:R-:W-:Y:S01]  /*1980*/  IADD3 R242, PT, PT, R242, -UR17, RZ ;  /* 0x80000011f2f27c10 */ /* 0x000fe2000fffe0ff */
[----:B------:R-:W-:Y:S01]  /*1990*/  IMAD.WIDE.U32 R16, R4, UR17, R22 ;  /* 0x0000001104107c25 */ /* 0x000fe2000f8e0016 */
[----:B------:R-:W-:Y:S02]  /*19a0*/  BSSY.RECONVERGENT B0, `(.L_x_56) ;  /* 0x0000014000007945 */ /* 0x000fe40003800200 */
[----:B------:R-:W-:Y:S01]  /*19b0*/  ISETP.GE.AND P4, PT, R209, R242, PT ;  /* 0x000000f2d100720c */ /* 0x000fe20003f86270 */
[----:B------:R-:W-:Y:S01]  /*19c0*/  IMAD R9, R5, UR17, R14 ;  /* 0x0000001105097c24 */ /* 0x000fe2000f8e020e */
[----:B------:R-:W-:Y:S02]  /*19d0*/  IADD3 R8, P0, PT, R8, R16, RZ ;  /* 0x0000001008087210 */ /* 0x000fe40007f1e0ff */
[----:B------:R-:W-:-:S02]  /*19e0*/  ISETP.GE.AND P3, PT, R6, R242, PT ;  /* 0x000000f20600720c */ /* 0x000fc40003f66270 */
[----:B------:R-:W-:-:S03]  /*19f0*/  IADD3.X R9, PT, PT, R0, R17, R9, P0, !PT ;  /* 0x0000001100097210 */ /* 0x000fc600007fe409 */
[----:B-1----:R-:W-:-:S04]  /*1a00*/  IMAD.WIDE.U32 R14, R204, UR4, R8 ;  /* 0x00000004cc0e7c25 */ /* 0x002fc8000f8e0008 */
[----:B------:R-:W-:Y:S01]  /*1a10*/  IMAD R9, R204, UR5, R15 ;  /* 0x00000005cc097c24 */ /* 0x000fe2000f8e020f */
[----:B------:R-:W-:Y:S06]  /*1a20*/  @P4 BRA `(.L_x_57) ;  /* 0x00000000002c4947 */ /* 0x000fec0003800000 */
[----:B------:R-:W1:Y:S01]  /*1a30*/  LDCU UR6, c[0x0][0x440] ;  /* 0x00008800ff0677ac */ /* 0x000e620008000800 */
[----:B------:R-:W-:Y:S01]  /*1a40*/  IMAD.MOV.U32 R8, RZ, RZ, R14 ;  /* 0x000000ffff087224 */ /* 0x000fe200078e000e */
[----:B------:R-:W2:Y:S03]  /*1a50*/  LDCU.64 UR4, c[0x0][0x560] ;  /* 0x0000ac00ff0477ac */ /* 0x000ea60008000a00 */
[----:B------:R-:W-:-:S04]  /*1a60*/  IMAD.WIDE.U32 R18, R209, R4, R8 ;  /* 0x00000004d1127225 */ /* 0x000fc800078e0008 */
[----:B------:R-:W-:Y:S01]  /*1a70*/  IMAD R0, R209, R5, R19 ;  /* 0x00000005d1007224 */ /* 0x000fe200078e0213 */
[----:B-1----:R-:W-:Y:S02]  /*1a80*/  ISETP.GE.AND P2, PT, R208, UR6, PT ;  /* 0x00000006d0007c0c */ /* 0x002fe4000bf46270 */
[----:B------:R-:W-:Y:S02]  /*1a90*/  ISETP.GE.AND P1, PT, R212, UR6, PT ;  /* 0x00000006d4007c0c */ /* 0x000fe4000bf26270 */
[----:B--2---:R-:W-:-:S04]  /*1aa0*/  LEA R16, P0, R18, UR4, 0x1 ;  /* 0x0000000412107c11 */ /* 0x004fc8000f8008ff */
[----:B------:R-:W-:-:S05]  /*1ab0*/  LEA.HI.X R17, R18, UR5, R0, 0x1, P0 ;  /* 0x0000000512117c11 */ /* 0x000fca00080f0c00 */
[----:B------:R1:W-:Y:S04]  /*1ac0*/  @!P2 STG.E.128 desc[UR14][R16.64], RZ ;  /* 0x000000ff1000a986 */ /* 0x0003e8000c101d0e */
[----:B------:R1:W-:Y:S02]  /*1ad0*/  @!P1 STG.E.128 desc[UR14][R16.64+0x80], RZ ;  /* 0x000080ff10009986 */ /* 0x0003e4000c101d0e */
.L_x_57:
[----:B------:R-:W-:Y:S05]  /*1ae0*/  BSYNC.RECONVERGENT B0 ;  /* 0x0000000000007941 */ /* 0x000fea0003800200 */
.L_x_56:
[----:B------:R-:W-:Y:S04]  /*1af0*/  BSSY.RECONVERGENT B0, `(.L_x_58) ;  /* 0x000000f000007945 */ /* 0x000fe80003800200 */
[----:B------:R-:W-:Y:S05]  /*1b00*/  @P3 BRA `(.L_x_59) ;  /* 0x0000000000343947 */ /* 0x000fea0003800000 */
[----:B------:R-:W2:Y:S01]  /*1b10*/  LDCU UR6, c[0x0][0x440] ;  /* 0x00008800ff0677ac */ /* 0x000ea20008000800 */
[-C--:B------:R-:W-:Y:S02]  /*1b20*/  IMAD R0, R7, R4.reuse, RZ ;  /* 0x0000000407007224 */ /* 0x080fe400078e02ff */
[----:B------:R-:W-:Y:S01]  /*1b30*/  IMAD.MOV.U32 R8, RZ, RZ, R14 ;  /* 0x000000ffff087224 */ /* 0x000fe200078e000e */
[----:B------:R-:W3:Y:S01]  /*1b40*/  LDCU.64 UR4, c[0x0][0x560] ;  /* 0x0000ac00ff0477ac */ /* 0x000ee20008000a00 */
[C---:B------:R-:W-:Y:S02]  /*1b50*/  IMAD R0, R10.reuse, R5, R0 ;  /* 0x000000050a007224 */ /* 0x040fe400078e0200 */
[----:B------:R-:W-:-:S05]  /*1b60*/  IMAD.WIDE.U32 R8, R10, R4, R8 ;  /* 0x000000040a087225 */ /* 0x000fca00078e0008 */
[----:B------:R-:W-:Y:S02]  /*1b70*/  IADD3 R5, PT, PT, R9, R0, RZ ;  /* 0x0000000009057210 */ /* 0x000fe40007ffe0ff */
[----:B--2---:R-:W-:Y:S02]  /*1b80*/  ISETP.GE.AND P1, PT, R208, UR6, PT ;  /* 0x00000006d0007c0c */ /* 0x004fe4000bf26270 */
[----:B------:R-:W-:Y:S02]  /*1b90*/  ISETP.GE.AND P0, PT, R212, UR6, PT ;  /* 0x00000006d4007c0c */ /* 0x000fe4000bf06270 */
[----:B---3--:R-:W-:-:S04]  /*1ba0*/  LEA R4, P2, R8, UR4, 0x1 ;  /* 0x0000000408047c11 */ /* 0x008fc8000f8408ff */
[----:B------:R-:W-:-:S05]  /*1bb0*/  LEA.HI.X R5, R8, UR5, R5, 0x1, P2 ;  /* 0x0000000508057c11 */ /* 0x000fca00090f0c05 */
[----:B------:R2:W-:Y:S04]  /*1bc0*/  @!P1 STG.E.128 desc[UR14][R4.64], RZ ;  /* 0x000000ff04009986 */ /* 0x0005e8000c101d0e */
[----:B------:R2:W-:Y:S02]  /*1bd0*/  @!P0 STG.E.128 desc[UR14][R4.64+0x80], RZ ;  /* 0x000080ff04008986 */ /* 0x0005e4000c101d0e */
.L_x_59:
[----:B------:R-:W-:Y:S05]  /*1be0*/  BSYNC.RECONVERGENT B0 ;  /* 0x0000000000007941 */ /* 0x000fea0003800200 */
.L_x_58:
[----:B------:R-:W3:Y:S01]  /*1bf0*/  LDCU.64 UR4, c[0x0][0x5e0] ;  /* 0x0000bc00ff0477ac */ /* 0x000ee20008000a00 */
[C---:B--2---:R-:W-:Y:S01]  /*1c00*/  IMAD.WIDE.U32 R4, R2.reuse, UR17, R22 ;  /* 0x0000001102047c25 */ /* 0x044fe2000f8e0016 */
[----:B------:R-:W-:Y:S03]  /*1c10*/  BSSY.RECONVERGENT B0, `(.L_x_60) ;  /* 0x0000013000007945 */ /* 0x000fe60003800200 */
[----:B------:R-:W-:Y:S01]  /*1c20*/  IMAD R0, R2, UR16, RZ ;  /* 0x0000001002007c24 */ /* 0x000fe2000f8e02ff */
[----:B------:R-:W-:-:S03]  /*1c30*/  IADD3 R12, P0, PT, R12, R4, RZ ;  /* 0x000000040c0c7210 */ /* 0x000fc60007f1e0ff */
[----:B------:R-:W-:-:S05]  /*1c40*/  IMAD R0, R3, UR17, R0 ;  /* 0x0000001103007c24 */ /* 0x000fca000f8e0200 */
[----:B------:R-:W-:-:S03]  /*1c50*/  IADD3.X R13, PT, PT, R11, R5, R0, P0, !PT ;  /* 0x000000050b0d7210 */ /* 0x000fc600007fe400 */
[----:B---3--:R-:W-:-:S04]  /*1c60*/  IMAD.WIDE.U32 R12, R204, UR4, R12 ;  /* 0x00000004cc0c7c25 */ /* 0x008fc8000f8e000c */
[----:B------:R-:W-:Y:S01]  /*1c70*/  IMAD R5, R204, UR5, R13 ;  /* 0x00000005cc057c24 */ /* 0x000fe2000f8e020d */
[----:B------:R-:W-:Y:S06]  /*1c80*/  @P4 BRA `(.L_x_61) ;  /* 0x00000000002c4947 */ /* 0x000fec0003800000 */
[----:B------:R-:W2:Y:S01]  /*1c90*/  LDCU UR6, c[0x0][0x440] ;  /* 0x00008800ff0677ac */ /* 0x000ea20008000800 */
[----:B------:R-:W-:Y:S01]  /*1ca0*/  IMAD.MOV.U32 R4, RZ, RZ, R12 ;  /* 0x000000ffff047224 */ /* 0x000fe200078e000c */
[----:B------:R-:W3:Y:S03]  /*1cb0*/  LDCU.64 UR4, c[0x0][0x568] ;  /* 0x0000ad00ff0477ac */ /* 0x000ee60008000a00 */
[----:B------:R-:W-:-:S04]  /*1cc0*/  IMAD.WIDE.U32 R14, R209, R2, R4 ;  /* 0x00000002d10e7225 */ /* 0x000fc800078e0004 */
[----:B------:R-:W-:Y:S01]  /*1cd0*/  IMAD R0, R209, R3, R15 ;  /* 0x00000003d1007224 */ /* 0x000fe200078e020f */
[----:B--2---:R-:W-:Y:S02]  /*1ce0*/  ISETP.GE.AND P1, PT, R208, UR6, PT ;  /* 0x00000006d0007c0c */ /* 0x004fe4000bf26270 */
[----:B------:R-:W-:Y:S02]  /*1cf0*/  ISETP.GE.AND P0, PT, R212, UR6, PT ;  /* 0x00000006d4007c0c */ /* 0x000fe4000bf06270 */
[----:B---3--:R-:W-:-:S04]  /*1d00*/  LEA R8, P2, R14, UR4, 0x1 ;  /* 0x000000040e087c11 */ /* 0x008fc8000f8408ff */
[----:B------:R-:W-:-:S05]  /*1d10*/  LEA.HI.X R9, R14, UR5, R0, 0x1, P2 ;  /* 0x000000050e097c11 */ /* 0x000fca00090f0c00 */
[----:B------:R2:W-:Y:S04]  /*1d20*/  @!P1 STG.E.128 desc[UR14][R8.64], RZ ;  /* 0x000000ff08009986 */ /* 0x0005e8000c101d0e */
[----:B------:R2:W-:Y:S02]  /*1d30*/  @!P0 STG.E.128 desc[UR14][R8.64+0x80], RZ ;  /* 0x000080ff08008986 */ /* 0x0005e4000c101d0e */
.L_x_61:
[----:B------:R-:W-:Y:S05]  /*1d40*/  BSYNC.RECONVERGENT B0 ;  /* 0x0000000000007941 */ /* 0x000fea0003800200 */
.L_x_60:
[----:B------:R-:W-:Y:S05]  /*1d50*/  @P3 BRA `(.L_x_62) ;  /* 0x0000004400983947 */ /* 0x000fea0003800000 */
[----:B------:R-:W3:Y:S01]  /*1d60*/  LDCU UR6, c[0x0][0x440] ;  /* 0x00008800ff0677ac */ /* 0x000ee20008000800 */
[-C--:B------:R-:W-:Y:S02]  /*1d70*/  IMAD R7, R7, R2.reuse, RZ ;  /* 0x0000000207077224 */ /* 0x080fe400078e02ff */
[----:B------:R-:W-:Y:S01]  /*1d80*/  IMAD.MOV.U32 R4, RZ, RZ, R12 ;  /* 0x000000ffff047224 */ /* 0x000fe200078e000c */
[----:B------:R-:W4:Y:S01]  /*1d90*/  LDCU.64 UR4, c[0x0][0x568] ;  /* 0x0000ad00ff0477ac */ /* 0x000f220008000a00 */
[C---:B------:R-:W-:Y:S02]  /*1da0*/  IMAD R7, R10.reuse, R3, R7 ;  /* 0x000000030a077224 */ /* 0x040fe400078e0207 */
[----:B------:R-:W-:-:S05]  /*1db0*/  IMAD.WIDE.U32 R4, R10, R2, R4 ;  /* 0x000000020a047225 */ /* 0x000fca00078e0004 */
[----:B------:R-:W-:Y:S02]  /*1dc0*/  IADD3 R7, PT, PT, R5, R7, RZ ;  /* 0x0000000705077210 */ /* 0x000fe40007ffe0ff */
[----:B---3--:R-:W-:Y:S02]  /*1dd0*/  ISETP.GE.AND P0, PT, R208, UR6, PT ;  /* 0x00000006d0007c0c */ /* 0x008fe4000bf06270 */
[----:B----4-:R-:W-:-:S04]  /*1de0*/  LEA R2, P1, R4, UR4, 0x1 ;  /* 0x0000000404027c11 */ /* 0x010fc8000f8208ff */
[----:B------:R-:W-:-:S07]  /*1df0*/  LEA.HI.X R3, R4, UR5, R7, 0x1, P1 ;  /* 0x0000000504037c11 */ /* 0x000fce00088f0c07 */
[----:B------:R3:W-:Y:S01]  /*1e00*/  @!P0 STG.E.128 desc[UR14][R2.64], RZ ;  /* 0x000000ff02008986 */ /* 0x0007e2000c101d0e */
[----:B------:R-:W-:-:S13]  /*1e10*/  ISETP.GE.AND P0, PT, R212, UR6, PT ;  /* 0x00000006d4007c0c */ /* 0x000fda000bf06270 */
[----:B------:R-:W-:Y:S05]  /*1e20*/  @P0 BRA `(.L_x_62) ;  /* 0x0000004400640947 */ /* 0x000fea0003800000 */
[----:B------:R4:W-:Y:S01]  /*1e30*/  STG.E.128 desc[UR14][R2.64+0x80], RZ ;  /* 0x000080ff02007986 */ /* 0x0009e2000c101d0e */
[----:B------:R-:W-:Y:S05]  /*1e40*/  BRA `(.L_x_62) ;  /* 0x00000044005c7947 */ /* 0x000fea0003800000 */
.L_x_51:
[C---:B------:R-:W-:Y:S01]  /*1e50*/  IMAD R8, R4.reuse, UR16, RZ ;  /* 0x0000001004087c24 */ /* 0x040fe2000f8e02ff */
[----:B------:R-:W1:Y:S01]  /*1e60*/  LDCU.64 UR4, c[0x0][0x3d8] ;  /* 0x00007b00ff0477ac */ /* 0x000e620008000a00 */
[----:B------:R-:W-:Y:S01]  /*1e70*/  IMAD.WIDE.U32 R24, R4, UR17, R22 ;  /* 0x0000001104187c25 */ /* 0x000fe2000f8e0016 */
[----:B------:R-:W-:Y:S01]  /*1e80*/  LOP3.LUT R11, R240, 0x80000001, RZ, 0xc0, !PT ;  /* 0x80000001f00b7812 */ /* 0x000fe200078ec0ff */
[----:B------:R-:W-:Y:S02]  /*1e90*/  BSSY.RECONVERGENT B0, `(.L_x_63) ;  /* 0x0000025000007945 */ /* 0x000fe40003800200 */
[----:B------:R-:W-:Y:S01]  /*1ea0*/  IMAD R8, R5, UR17, R8 ;  /* 0x0000001105087c24 */ /* 0x000fe2000f8e0208 */
[----:B------:R-:W-:Y:S01]  /*1eb0*/  @P4 BAR.SYNC.DEFER_BLOCKING 0x0 ;  /* 0x0000000000004b1d */ /* 0x000fe20000010000 */
[----:B------:R-:W-:-:S04]  /*1ec0*/  IADD3 R24, P0, PT, R20, R24, RZ ;  /* 0x0000001814187210 */ /* 0x000fc80007f1e0ff */
[----:B------:R-:W-:Y:S02]  /*1ed0*/  IADD3.X R25, PT, PT, R17, R25, R8, P0, !PT ;  /* 0x0000001911197210 */ /* 0x000fe400007fe408 */
[----:B------:R-:W-:Y:S02]  /*1ee0*/  IADD3 R8, PT, PT, R242, -UR17, RZ ;  /* 0x80000011f2087c10 */ /* 0x000fe4000fffe0ff */
[----:B------:R-:W-:Y:S02]  /*1ef0*/  ISETP.NE.AND P0, PT, R11, 0x1, PT ;  /* 0x000000010b00780c */ /* 0x000fe40003f05270 */
[----:B------:R-:W-:Y:S01]  /*1f00*/  ISETP.GE.AND P6, PT, R209, R8, PT ;  /* 0x00000008d100720c */ /* 0x000fe20003fc6270 */
[----:B-1----:R-:W-:Y:S01]  /*1f10*/  IMAD R20, R14, UR4, RZ ;  /* 0x000000040e147c24 */ /* 0x002fe2000f8e02ff */
[----:B------:R-:W-:-:S03]  /*1f20*/  SEL R188, RZ, 0x4000, P0 ;  /* 0x00004000ffbc7807 */ /* 0x000fc60000000000 */
[C---:B------:R-:W-:Y:S02]  /*1f30*/  IMAD R11, R15.reuse, UR5, R20 ;  /* 0x000000050f0b7c24 */ /* 0x040fe4000f8e0214 */
[----:B------:R-:W-:-:S05]  /*1f40*/  IMAD.WIDE.U32 R20, R15, UR4, R24 ;  /* 0x000000040f147c25 */ /* 0x000fca000f8e0018 */
[----:B------:R-:W-:Y:S01]  /*1f50*/  IADD3 R11, PT, PT, R21, R11, RZ ;  /* 0x0000000b150b7210 */ /* 0x000fe20007ffe0ff */
[----:B------:R-:W-:Y:S06]  /*1f60*/  @P6 BRA `(.L_x_64) ;  /* 0x0000000000546947 */ /* 0x000fec0003800000 */
[----:B------:R-:W1:Y:S01]  /*1f70*/  LDCU UR6, c[0x0][0x440] ;  /* 0x00008800ff0677ac */ /* 0x000e620008000800 */
[----:B------:R-:W-:Y:S02]  /*1f80*/  IMAD.MOV.U32 R24, RZ, RZ, R20 ;  /* 0x000000ffff187224 */ /* 0x000fe400078e0014 */
[----:B------:R-:W-:Y:S01]  /*1f90*/  IMAD.MOV.U32 R25, RZ, RZ, R11 ;  /* 0x000000ffff197224 */ /* 0x000fe200078e000b */
[----:B------:R-:W2:Y:S01]  /*1fa0*/  LDCU.64 UR4, c[0x0][0x390] ;  /* 0x00007200ff0477ac */ /* 0x000ea20008000a00 */
[----:B------:R-:W-:-:S04]  /*1fb0*/  IMAD.WIDE.U32 R26, R209, R4, R24 ;  /* 0x00000004d11a7225 */ /* 0x000fc800078e0018 */
[----:B------:R-:W-:Y:S01]  /*1fc0*/  IMAD R13, R209, R5, R27 ;  /* 0x00000005d10d7224 */ /* 0x000fe200078e021b */
[----:B-1----:R-:W-:Y:S02]  /*1fd0*/  ISETP.GE.AND P1, PT, R208, UR6, PT ;  /* 0x00000006d0007c0c */ /* 0x002fe4000bf26270 */
[----:B------:R-:W-:Y:S02]  /*1fe0*/  ISETP.GE.AND P0, PT, R212, UR6, PT ;  /* 0x00000006d4007c0c */ /* 0x000fe4000bf06270 */
[----:B--2---:R-:W-:-:S04]  /*1ff0*/  LEA R24, P2, R26, UR4, 0x1 ;  /* 0x000000041a187c11 */ /* 0x004fc8000f8408ff */
[----:B------:R-:W-:-:S05]  /*2000*/  LEA.HI.X R25, R26, UR5, R13, 0x1, P2 ;  /* 0x000000051a197c11 */ /* 0x000fca00090f0c0d */
[----:B------:R-:W-:Y:S01]  /*2010*/  @!PT LDS RZ, [RZ] ;  /* 0x00000000fffff984 */ /* 0x000fe20000000800 */
[----:B------:R-:W-:Y:S01]  /*2020*/  @!PT LDS RZ, [RZ] ;  /* 0x00000000fffff984 */ /* 0x000fe20000000800 */
[----:B------:R-:W-:Y:S01]  /*2030*/  @!PT LDS RZ, [RZ] ;  /* 0x00000000fffff984 */ /* 0x000fe20000000800 */
[----:B------:R1:W-:Y:S04]  /*2040*/  @!P1 LDGSTS.E.BYPASS.LTC128B.128 [R215+0x10000], desc[UR14][R24.64] ;  /* 0x1000000018d79fae */ /* 0x0003e8000b981a0e */
[----:B------:R1:W-:Y:S04]  /*2050*/  @P1 STS.128 [R215+0x10000], RZ ;  /* 0x010000ffd7001388 */ /* 0x0003e80000000c00 */
[----:B------:R-:W-:Y:S01]  /*2060*/  @!PT LDS RZ, [RZ] ;  /* 0x00000000fffff984 */ /* 0x000fe20000000800 */
[----:B------:R-:W-:Y:S01]  /*2070*/  @!PT LDS RZ, [RZ] ;  /* 0x00000000fffff984 */ /* 0x000fe20000000800 */
[----:B------:R-:W-:Y:S01]  /*2080*/  @!PT LDS RZ, [RZ] ;  /* 0x00000000fffff984 */ /* 0x000fe20000000800 */
[----:B------:R1:W-:Y:S04]  /*2090*/  @!P0 LDGSTS.E.BYPASS.LTC128B.128 [R215+0x12000], desc[UR14][R24.64+0x80] ;  /* 0x1200008018d78fae */ /* 0x0003e8000b981a0e */
[----:B------:R1:W-:Y:S01]  /*20a0*/  @P0 STS.128 [R215+0x12000], RZ ;  /* 0x012000ffd7000388 */ /* 0x0003e20000000c00 */
[----:B------:R-:W-:Y:S05]  /*20b0*/  BRA `(.L_x_65) ;  /* 0x0000000000087947 */ /* 0x000fea0003800000 */
.L_x_64:
[----:B------:R2:W-:Y:S04]  /*20c0*/  STS.128 [R215+0x10000], RZ ;  /* 0x010000ffd7007388 */ /* 0x0005e80000000c00 */
[----:B------:R2:W-:Y:S02]  /*20d0*/  STS.128 [R215+0x12000], RZ ;  /* 0x012000ffd7007388 */ /* 0x0005e40000000c00 */
.L_x_65:
[----:B------:R-:W-:Y:S05]  /*20e0*/  BSYNC.RECONVERGENT B0 ;  /* 0x0000000000007941 */ /* 0x000fea0003800200 */
.L_x_63:
[----:B------:R-:W-:Y:S01]  /*20f0*/  ISETP.GE.AND P5, PT, R6, R8, PT ;  /* 0x000000080600720c */ /* 0x000fe20003fa6270 */
[----:B------:R-:W-:-:S12]  /*2100*/  BSSY.RECONVERGENT B0, `(.L_x_66) ;  /* 0x0000019000007945 */ /* 0x000fd80003800200 */
[----:B------:R3:W-:Y:S04]  /*2110*/  @P5 STS.128 [R215+0x11000], RZ ;  /* 0x011000ffd7005388 */ /* 0x0007e80000000c00 */
[----:B------:R3:W-:Y:S01]  /*2120*/  @P5 STS.128 [R215+0x13000], RZ ;  /* 0x013000ffd7005388 */ /* 0x0007e20000000c00 */
[----:B------:R-:W-:Y:S05]  /*2130*/  @P5 BRA `(.L_x_67) ;  /* 0x0000000000545947 */ /* 0x000fea0003800000 */
[----:B------:R-:W4:Y:S01]  /*2140*/  LDCU UR6, c[0x0][0x440] ;  /* 0x00008800ff0677ac */ /* 0x000f220008000800 */
[-C--:B------:R-:W-:Y:S02]  /*2150*/  IMAD R8, R7, R4.reuse, RZ ;  /* 0x0000000407087224 */ /* 0x080fe400078e02ff */
[----:B------:R-:W-:Y:S01]  /*2160*/  IMAD.MOV.U32 R21, RZ, RZ, R11 ;  /* 0x000000ffff157224 */ /* 0x000fe200078e000b */
[----:B------:R-:W5:Y:S01]  /*2170*/  LDCU.64 UR4, c[0x0][0x390] ;  /* 0x00007200ff0477ac */ /* 0x000f620008000a00 */
[C---:B------:R-:W-:Y:S02]  /*2180*/  IMAD R8, R10.reuse, R5, R8 ;  /* 0x000000050a087224 */ /* 0x040fe400078e0208 */
[----:B------:R-:W-:-:S05]  /*2190*/  IMAD.WIDE.U32 R20, R10, R4, R20 ;  /* 0x000000040a147225 */ /* 0x000fca00078e0014 */
[----:B------:R-:W-:Y:S02]  /*21a0*/  IADD3 R8, PT, PT, R21, R8, RZ ;  /* 0x0000000815087210 */ /* 0x000fe40007ffe0ff */
[----:B----4-:R-:W-:Y:S02]  /*21b0*/  ISETP.GE.AND P1, PT, R208, UR6, PT ;  /* 0x00000006d0007c0c */ /* 0x010fe4000bf26270 */
[----:B------:R-:W-:Y:S02]  /*21c0*/  ISETP.GE.AND P0, PT, R212, UR6, PT ;  /* 0x00000006d4007c0c */ /* 0x000fe4000bf06270 */
[----:B-----5:R-:W-:-:S04]  /*21d0*/  LEA R4, P2, R20, UR4, 0x1 ;  /* 0x0000000414047c11 */ /* 0x020fc8000f8408ff */
        /* <DEDUP_REMOVED lines=10> */
[----:B------:R4:W-:Y:S02]  /*2280*/  @P0 STS.128 [R215+0x13000], RZ ;  /* 0x013000ffd7000388 */ /* 0x0009e40000000c00 */
.L_x_67:
[----:B------:R-:W-:Y:S05]  /*2290*/  BSYNC.RECONVERGENT B0 ;  /* 0x0000000000007941 */ /* 0x000fea0003800200 */
.L_x_66:
[----:B----4-:R-:W-:Y:S01]  /*22a0*/  IMAD R5, R240, -0x40, R0 ;  /* 0xffffffc0f0057824 */ /* 0x010fe200078e0200 */
[----:B------:R-:W0:Y:S01]  /*22b0*/  LDGDEPBAR ;  /* 0x00000000000079af */ /* 0x000e220000000000 */
[----:B------:R-:W-:Y:S03]  /*22c0*/  BSSY.RECONVERGENT B0, `(.L_x_68) ;  /* 0x0000015000007945 */ /* 0x000fe60003800200 */
[----:B------:R-:W-:-:S13]  /*22d0*/  ISETP.GE.AND P4, PT, R209, R5, PT ;  /* 0x00000005d100720c */ /* 0x000fda0003f86270 */
[----:B------:R-:W-:Y:S05]  /*22e0*/  @P4 BRA `(.L_x_69) ;  /* 0x0000000000404947 */ /* 0x000fea0003800000 */
[----:B------:R-:W4:Y:S02]  /*22f0*/  LDCU UR4, c[0x0][0x440] ;  /* 0x00008800ff0477ac */ /* 0x000f240008000800 */
[----:B----4-:R-:W-:Y:S02]  /*2300*/  ISETP.GE.AND P1, PT, R208, UR4, PT ;  /* 0x00000004d0007c0c */ /* 0x010fe4000bf26270 */
[----:B------:R-:W-:-:S11]  /*2310*/  ISETP.GE.AND P0, PT, R212, UR4, PT ;  /* 0x00000004d4007c0c */ /* 0x000fd6000bf06270 */
[----:B------:R-:W-:Y:S02]  /*2320*/  @!P1 IMAD.MOV.U32 R20, RZ, RZ, R226 ;  /* 0x000000ffff149224 */ /* 0x000fe400078e00e2 */
[----:B------:R-:W-:-:S05]  /*2330*/  @!P1 IMAD.MOV.U32 R21, RZ, RZ, R227 ;  /* 0x000000ffff159224 */ /* 0x000fca00078e00e3 */
        /* <DEDUP_REMOVED lines=11> */
.L_x_69:
[----:B------:R4:W-:Y:S04]  /*23f0*/  STS.128 [R215+0x8000], RZ ;  /* 0x008000ffd7007388 */ /* 0x0009e80000000c00 */
[----:B------:R4:W-:Y:S02]  /*2400*/  STS.128 [R215+0xa000], RZ ;  /* 0x00a000ffd7007388 */ /* 0x0009e40000000c00 */
.L_x_70:
[----:B------:R-:W-:Y:S05]  /*2410*/  BSYNC.RECONVERGENT B0 ;  /* 0x0000000000007941 */ /* 0x000fea0003800200 */
.L_x_68:
[----:B------:R-:W-:Y:S01]  /*2420*/  ISETP.GE.AND P3, PT, R6, R5, PT ;  /* 0x000000050600720c */ /* 0x000fe20003f66270 */
[----:B------:R-:W-:-:S12]  /*2430*/  BSSY.RECONVERGENT B0, `(.L_x_71) ;  /* 0x0000013000007945 */ /* 0x000fd80003800200 */
[----:B------:R1:W-:Y:S04]  /*2440*/  @P3 STS.128 [R215+0x9000], RZ ;  /* 0x009000ffd7003388 */ /* 0x0003e80000000c00 */
[----:B------:R1:W-:Y:S01]  /*2450*/  @P3 STS.128 [R215+0xb000], RZ ;  /* 0x00b000ffd7003388 */ /* 0x0003e20000000c00 */
[----:B------:R-:W-:Y:S05]  /*2460*/  @P3 BRA `(.L_x_72) ;  /* 0x00000000003c3947 */ /* 0x000fea0003800000 */
[----:B------:R-:W5:Y:S01]  /*2470*/  LDCU UR4, c[0x0][0x440] ;  /* 0x00008800ff0477ac */ /* 0x000f620008000800 */
[----:B----4-:R-:W-:-:S04]  /*2480*/  LEA R20, P2, R220, R226, 0x1 ;  /* 0x000000e2dc147211 */ /* 0x010fc800078408ff */
[----:B------:R-:W-:Y:S02]  /*2490*/  LEA.HI.X R21, R220, R227, R219, 0x1, P2 ;  /* 0x000000e3dc157211 */ /* 0x000fe400010f0cdb */
[----:B-----5:R-:W-:Y:S02]  /*24a0*/  ISETP.GE.AND P1, PT, R208, UR4, PT ;  /* 0x00000004d0007c0c */ /* 0x020fe4000bf26270 */
[----:B------:R-:W-:-:S11]  /*24b0*/  ISETP.GE.AND P0, PT, R212, UR4, PT ;  /* 0x00000004d4007c0c */ /* 0x000fd6000bf06270 */
        /* <DEDUP_REMOVED lines=10> */
.L_x_72:
[----:B------:R-:W-:Y:S05]  /*2560*/  BSYNC.RECONVERGENT B0 ;  /* 0x0000000000007941 */ /* 0x000fea0003800200 */
.L_x_71:
[----:B------:R-:W-:Y:S01]  /*2570*/  BSSY.RECONVERGENT B0, `(.L_x_73) ;  /* 0x0000015000007945 */ /* 0x000fe20003800200 */
[----:B------:R-:W-:-:S03]  /*2580*/  IADD3 R239, PT, PT, R215, R188, RZ ;  /* 0x000000bcd7ef7210 */ /* 0x000fc60007ffe0ff */
[----:B------:R-:W-:Y:S05]  /*2590*/  @P4 BRA `(.L_x_74) ;  /* 0x0000000000404947 */ /* 0x000fea0003800000 */
[----:B------:R-:W5:Y:S02]  /*25a0*/  LDCU UR4, c[0x0][0x440] ;  /* 0x00008800ff0477ac */ /* 0x000f640008000800 */
[----:B-----5:R-:W-:Y:S02]  /*25b0*/  ISETP.GE.AND P1, PT, R208, UR4, PT ;  /* 0x00000004d0007c0c */ /* 0x020fe4000bf26270 */
[----:B------:R-:W-:-:S11]  /*25c0*/  ISETP.GE.AND P0, PT, R212, UR4, PT ;  /* 0x00000004d4007c0c */ /* 0x000fd6000bf06270 */
[----:B----4-:R-:W-:Y:S02]  /*25d0*/  @!P1 IMAD.MOV.U32 R20, RZ, RZ, R224 ;  /* 0x000000ffff149224 */ /* 0x010fe400078e00e0 */
[----:B------:R-:W-:-:S05]  /*25e0*/  @!P1 IMAD.MOV.U32 R21, RZ, RZ, R225 ;  /* 0x000000ffff159224 */ /* 0x000fca00078e00e1 */
[----:B------:R-:W-:Y:S01]  /*25f0*/  @!PT LDS RZ, [RZ] ;  /* 0x00000000fffff984 */ /* 0x000fe20000000800 */
[----:B------:R-:W-:Y:S01]  /*2600*/  @!PT LDS RZ, [RZ] ;  /* 0x00000000fffff984 */ /* 0x000fe20000000800 */
[----:B------:R-:W-:Y:S01]  /*2610*/  @!PT LDS RZ, [RZ] ;  /* 0x00000000fffff984 */ /* 0x000fe20000000800 */
[----:B------:R4:W-:Y:S04]  /*2620*/  @!P1 LDGSTS.E.BYPASS.LTC128B.128 [R239], desc[UR14][R20.64] ;  /* 0x0000000014ef9fae */ /* 0x0009e8000b981a0e */
[----:B------:R4:W-:Y:S04]  /*2630*/  @P1 STS.128 [R239], RZ ;  /* 0x000000ffef001388 */ /* 0x0009e80000000c00 */
[----:B------:R-:W-:Y:S01]  /*2640*/  @!PT LDS RZ, [RZ] ;  /* 0x00000000fffff984 */ /* 0x000fe20000000800 */
[----:B------:R-:W-:Y:S01]  /*2650*/  @!PT LDS RZ, [RZ] ;  /* 0x00000000fffff984 */ /* 0x000fe20000000800 */
[----:B------:R-:W-:Y:S01]  /*2660*/  @!PT LDS RZ, [RZ] ;  /* 0x00000000fffff984 */ /* 0x000fe20000000800 */
[----:B------:R4:W-:Y:S04]  /*2670*/  @!P0 LDGSTS.E.BYPASS.LTC128B.128 [R239+0x2000], desc[UR14][R224.64+0x80] ;  /* 0x02000080e0ef8fae */ /* 0x0009e8000b981a0e */
[----:B------:R4:W-:Y:S01]  /*2680*/  @P0 STS.128 [R239+0x2000], RZ ;  /* 0x002000ffef000388 */ /* 0x0009e20000000c00 */
[----:B------:R-:W-:Y:S05]  /*2690*/  BRA `(.L_x_75) ;  /* 0x0000000000087947 */ /* 0x000fea0003800000 */
.L_x_74:
[----:B------:R1:W-:Y:S04]  /*26a0*/  STS.128 [R239], RZ ;  /* 0x000000ffef007388 */ /* 0x0003e80000000c00 */
[----:B------:R1:W-:Y:S02]  /*26b0*/  STS.128 [R239+0x2000], RZ ;  /* 0x002000ffef007388 */ /* 0x0003e40000000c00 */
.L_x_75:
[----:B------:R-:W-:Y:S05]  /*26c0*/  BSYNC.RECONVERGENT B0 ;  /* 0x0000000000007941 */ /* 0x000fea0003800200 */
.L_x_73:
[C---:B------:R-:W-:Y:S01]  /*26d0*/  VIADD R0, R206.reuse, 0x8 ;  /* 0x00000008ce007836 */ /* 0x040fe20000000000 */
[-C--:B------:R-:W-:Y:S01]  /*26e0*/  ISETP.GE.AND P1, PT, R206, R5.reuse, PT ;  /* 0x00000005ce00720c */ /* 0x080fe20003f26270 */
[----:B------:R-:W-:Y:S01]  /*26f0*/  IMAD.MOV.U32 R236, RZ, RZ, 0x7f800000 ;  /* 0x7f800000ffec7424 */ /* 0x000fe200078e00ff */
[----:B------:R-:W-:Y:S02]  /*2700*/  MOV R238, 0x7f800000 ;  /* 0x7f80000000ee7802 */ /* 0x000fe40000000f00 */
[----:B------:R-:W-:Y:S01]  /*2710*/  ISETP.GE.AND P0, PT, R0, R5, PT ;  /* 0x000000050000720c */ /* 0x000fe20003f06270 */
[----:B------:R-:W-:-:S08]  /*2720*/  IMAD.WIDE.U32 R4, R206, 0x4, R248 ;  /* 0x00000004ce047825 */ /* 0x000fd000078e00f8 */
[----:B------:R1:W5:Y:S04]  /*2730*/  @!P1 LDG.E R238, desc[UR14][R4.64] ;  /* 0x0000000e04ee9981 */ /* 0x000368000c1e1900 */
[----:B------:R1:W5:Y:S01]  /*2740*/  @!P0 LDG.E R236, desc[UR14][R4.64+0x20] ;  /* 0x0000200e04ec8981 */ /* 0x000362000c1e1900 */
[----:B------:R-:W-:Y:S03]  /*2750*/  BSSY.RECONVERGENT B0, `(.L_x_76) ;  /* 0x0000013000007945 */ /* 0x000fe60003800200 */
[----:B------:R1:W-:Y:S04]  /*2760*/  @P3 STS.128 [R239+0x1000], RZ ;  /* 0x001000ffef003388 */ /* 0x0003e80000000c00 */
[----:B------:R1:W-:Y:S01]  /*2770*/  @P3 STS.128 [R239+0x3000], RZ ;  /* 0x003000ffef003388 */ /* 0x0003e20000000c00 */
[----:B------:R-:W-:Y:S05]  /*2780*/  @P3 BRA `(.L_x_77) ;  /* 0x00000000003c3947 */ /* 0x000fea0003800000 */
[----:B------:R-:W2:Y:S01]  /*2790*/  LDCU UR4, c[0x0][0x440] ;  /* 0x00008800ff0477ac */ /* 0x000ea20008000800 */
[----:B-1----:R-:W-:-:S04]  /*27a0*/  LEA R4, P2, R9, R224, 0x1 ;  /* 0x000000e009047211 */ /* 0x002fc800078408ff */
[----:B------:R-:W-:Y:S02]  /*27b0*/  LEA.HI.X R5, R9, R225, R12, 0x1, P2 ;  /* 0x000000e109057211 */ /* 0x000fe400010f0c0c */
[----:B--2---:R-:W-:Y:S02]  /*27c0*/  ISETP.GE.AND P1, PT, R208, UR4, PT ;  /* 0x00000004d0007c0c */ /* 0x004fe4000bf26270 */
        /* <DEDUP_REMOVED lines=11> */
.L_x_77:
[----:B------:R-:W-:Y:S05]  /*2880*/  BSYNC.RECONVERGENT B0 ;  /* 0x0000000000007941 */ /* 0x000fea0003800200 */
.L_x_76:
[----:B------:R-:W2:Y:S01]  /*2890*/  LDCU.64 UR4, c[0x0][0x3d0] ;  /* 0x00007a00ff0477ac */ /* 0x000ea20008000a00 */
[C---:B------:R-:W-:Y:S01]  /*28a0*/  IMAD.WIDE.U32 R8, R2.reuse, UR17, R22 ;  /* 0x0000001102087c25 */ /* 0x040fe2000f8e0016 */
[----:B------:R-:W-:Y:S03]  /*28b0*/  BSSY.RECONVERGENT B0, `(.L_x_78) ;  /* 0x0000020000007945 */ /* 0x000fe60003800200 */
[----:B------:R-:W-:Y:S01]  /*28c0*/  IMAD R0, R2, UR16, RZ ;  /* 0x0000001002007c24 */ /* 0x000fe2000f8e02ff */
[----:B------:R-:W-:-:S03]  /*28d0*/  IADD3 R8, P0, PT, R18, R8, RZ ;  /* 0x0000000812087210 */ /* 0x000fc60007f1e0ff */
[----:B-1----:R-:W-:-:S05]  /*28e0*/  IMAD R5, R3, UR17, R0 ;  /* 0x0000001103057c24 */ /* 0x002fca000f8e0200 */
[----:B------:R-:W-:Y:S01]  /*28f0*/  IADD3.X R9, PT, PT, R16, R9, R5, P0, !PT ;  /* 0x0000000910097210 */ /* 0x000fe200007fe405 */
[----:B--2---:R-:W-:Y:S02]  /*2900*/  IMAD R14, R14, UR4, RZ ;  /* 0x000000040e0e7c24 */ /* 0x004fe4000f8e02ff */
[----:B------:R-:W-:-:S04]  /*2910*/  IMAD.WIDE.U32 R8, R15, UR4, R8 ;  /* 0x000000040f087c25 */ /* 0x000fc8000f8e0008 */
[----:B------:R-:W-:-:S05]  /*2920*/  IMAD R5, R15, UR5, R14 ;  /* 0x000000050f057c24 */ /* 0x000fca000f8e020e */
[----:B------:R-:W-:Y:S01]  /*2930*/  IADD3 R5, PT, PT, R9, R5, RZ ;  /* 0x0000000509057210 */ /* 0x000fe20007ffe0ff */
        /* <DEDUP_REMOVED lines=21> */
.L_x_79:
[----:B------:R1:W-:Y:S04]  /*2a90*/  STS.128 [R215+0xc000], RZ ;  /* 0x00c000ffd7007388 */ /* 0x0003e80000000c00 */
[----:B------:R1:W-:Y:S02]  /*2aa0*/  STS.128 [R215+0xe000], RZ ;  /* 0x00e000ffd7007388 */ /* 0x0003e40000000c00 */
.L_x_80:
[----:B------:R-:W-:Y:S05]  /*2ab0*/  BSYNC.RECONVERGENT B0 ;  /* 0x0000000000007941 */ /* 0x000fea0003800200 */
.L_x_78:
[----:B------:R1:W-:Y:S01]  /*2ac0*/  @P5 STS.128 [R215+0xd000], RZ ;  /* 0x00d000ffd7005388 */ /* 0x0003e20000000c00 */
[----:B------:R-:W-:Y:S01]  /*2ad0*/  IMAD.SHL.U32 R0, R19, 0x2, RZ ;  /* 0x0000000213007824 */ /* 0x000fe200078e00ff */
[----:B------:R-:W1:Y:S01]  /*2ae0*/  LDCU UR6, c[0x0][0x440] ;  /* 0x00008800ff0677ac */ /* 0x000e620008000800 */
[----:B------:R-:W-:Y:S01]  /*2af0*/  BSSY.RECONVERGENT B0, `(.L_x_81) ;  /* 0x000001c000007945 */ /* 0x000fe20003800200 */
[----:B------:R1:W-:Y:S01]  /*2b00*/  @P5 STS.128 [R215+0xf000], RZ ;  /* 0x00f000ffd7005388 */ /* 0x0003e20000000c00 */
[----:B------:R-:W-:Y:S01]  /*2b10*/  SHF.R.U32.HI R217, RZ, 0x2, R19 ;  /* 0x00000002ffd97819 */ /* 0x000fe20000011613 */
[----:B------:R-:W1:Y:S01]  /*2b20*/  LDCU UR7, c[0x0][0x3e0] ;  /* 0x00007c00ff0777ac */ /* 0x000e620008000800 */
[----:B------:R-:W-:Y:S01]  /*2b30*/  LOP3.LUT R0, R0, 0x6, RZ, 0xc0, !PT ;  /* 0x0000000600007812 */ /* 0x000fe200078ec0ff */
[----:B------:R-:W1:Y:S01]  /*2b40*/  LDCU UR11, c[0x0][0x45c] ;  /* 0x00008b80ff0b77ac */ /* 0x000e620008000800 */
        /* <DEDUP_REMOVED lines=22> */
.L_x_82:
[----:B-1----:R-:W-:Y:S05]  /*2cb0*/  BSYNC.RECONVERGENT B0 ;  /* 0x0000000000007941 */ /* 0x002fea0003800200 */
.L_x_81:
[----:B------:R-:W0:Y:S01]  /*2cc0*/  LDGDEPBAR ;  /* 0x00000000000079af */ /* 0x000e220000000000 */
[----:B------:R-:W-:Y:S01]  /*2cd0*/  IMAD.IADD R190, R199, 0x1, R198 ;  /* 0x00000001c7be7824 */ /* 0x000fe200078e02c6 */
[----:B------:R-:W1:Y:S01]  /*2ce0*/  LDC R216, c[0x0][0x44c] ;  /* 0x00011300ffd87b82 */ /* 0x000e620000000800 */
[----:B------:R-:W-:Y:S01]  /*2cf0*/  UIADD3 UR5, UPT, UPT, UR17, 0x40, URZ ;  /* 0x0000004011057890 */ /* 0x000fe2000fffe0ff */
[----:B------:R-:W-:Y:S01]  /*2d00*/  LOP3.LUT R217, R0, 0xe0, R217, 0xf8, !PT ;  /* 0x000000e000d97812 */ /* 0x000fe200078ef8d9 */
[----:B------:R-:W3:Y:S01]  /*2d10*/  LDCU UR4, c[0x0][0x590] ;  /* 0x0000b200ff0477ac */ /* 0x000ee20008000800 */
[--C-:B------:R-:W-:Y:S01]  /*2d20*/  IMAD.IADD R189, R203, 0x1, R188.reuse ;  /* 0x00000001cbbd7824 */ /* 0x100fe200078e02bc */
[----:B------:R-:W-:Y:S01]  /*2d30*/  CS2R R94, SRZ ;  /* 0x00000000005e7805 */ /* 0x000fe2000001ff00 */
[----:B------:R-:W-:Y:S01]  /*2d40*/  IMAD.SHL.U32 R228, R228, 0x8, RZ ;  /* 0x00000008e4e47824 */ /* 0x000fe200078e00ff */
[----:B------:R-:W-:Y:S01]  /*2d50*/  ISETP.LE.AND P5, PT, R242, UR5, PT ;  /* 0x00000005f2007c0c */ /* 0x000fe2000bfa3270 */
[----:B------:R-:W-:Y:S01]  /*2d60*/  VIADD R217, R217, UR17 ;  /* 0x00000011d9d97c36 */ /* 0x000fe20008000000 */
[----:B------:R-:W-:Y:S01]  /*2d70*/  CS2R R92, SRZ ;  /* 0x00000000005c7805 */ /* 0x000fe2000001ff00 */
[----:B------:R-:W-:Y:S01]  /*2d80*/  IMAD.IADD R188, R202, 0x1, R188 ;  /* 0x00000001cabc7824 */ /* 0x000fe200078e02bc */
[----:B------:R-:W-:Y:S01]  /*2d90*/  CS2R R98, SRZ ;  /* 0x0000000000627805 */ /* 0x000fe2000001ff00 */
[----:B------:R-:W-:Y:S01]  /*2da0*/  IMAD.MOV.U32 R237, RZ, RZ, R239 ;  /* 0x000000ffffed7224 */ /* 0x000fe200078e00ef */
[----:B------:R-:W-:Y:S01]  /*2db0*/  CS2R R96, SRZ ;  /* 0x0000000000607805 */ /* 0x000fe2000001ff00 */
[--C-:B------:R-:W-:Y:S01]  /*2dc0*/  IMAD.IADD R0, R201, 0x1, R198.reuse ;  /* 0x00000001c9007824 */ /* 0x100fe200078e02c6 */
[----:B------:R-:W-:Y:S01]  /*2dd0*/  CS2R R90, SRZ ;  /* 0x00000000005a7805 */ /* 0x000fe2000001ff00 */
[----:B--2---:R-:W-:Y:S01]  /*2de0*/  IMAD.IADD R2, R203, 0x1, R198 ;  /* 0x00000001cb027824 */ /* 0x004fe200078e02c6 */
[----:B------:R-:W-:Y:S01]  /*2df0*/  CS2R R88, SRZ ;  /* 0x0000000000587805 */ /* 0x000fe2000001ff00 */
[----:B------:R-:W-:Y:S01]  /*2e00*/  IMAD.IADD R3, R198, 0x1, R191 ;  /* 0x00000001c6037824 */ /* 0x000fe200078e02bf */
[----:B------:R-:W-:-:S02]  /*2e10*/  CS2R R86, SRZ ;  /* 0x0000000000567805 */ /* 0x000fc4000001ff00 */
[----:B------:R-:W-:Y:S02]  /*2e20*/  CS2R R84, SRZ ;  /* 0x0000000000547805 */ /* 0x000fe4000001ff00 */
[----:B------:R-:W-:Y:S01]  /*2e30*/  CS2R R78, SRZ ;  /* 0x00000000004e7805 */ /* 0x000fe2000001ff00 */
[----:B------:R-:W-:-:S04]  /*2e40*/  DEPBAR.LE SB0, 0x1 ;  /* 0x000080400000791a */ /* 0x000fc80000000000 */
[----:B------:R-:W-:Y:S01]  /*2e50*/  BAR.SYNC.DEFER_BLOCKING 0x0 ;  /* 0x0000000000007b1d */ /* 0x000fe20000010000 */
[----:B------:R-:W-:Y:S02]  /*2e60*/  CS2R R76, SRZ ;  /* 0x00000000004c7805 */ /* 0x000fe4000001ff00 */
[----:B------:R-:W-:Y:S02]  /*2e70*/  CS2R R82, SRZ ;  /* 0x0000000000527805 */ /* 0x000fe4000001ff00 */
[----:B------:R-:W-:Y:S02]  /*2e80*/  CS2R R80, SRZ ;  /* 0x0000000000507805 */ /* 0x000fe4000001ff00 */
[----:B------:R-:W-:Y:S02]  /*2e90*/  CS2R R74, SRZ ;  /* 0x00000000004a7805 */ /* 0x000fe4000001ff00 */
[----:B------:R-:W-:Y:S02]  /*2ea0*/  CS2R R72, SRZ ;  /* 0x0000000000487805 */ /* 0x000fe4000001ff00 */
[----:B------:R-:W-:-:S02]  /*2eb0*/  CS2R R70, SRZ ;  /* 0x0000000000467805 */ /* 0x000fc4000001ff00 */
        /* <DEDUP_REMOVED lines=16> */
[----:B----4-:R-:W-:Y:S01]  /*2fc0*/  CS2R R20, SRZ ;  /* 0x0000000000147805 */ /* 0x010fe2000001ff00 */
[----:B------:R2:W4:Y:S01]  /*2fd0*/  LDSM.16.M88.4 R116, [R199] ;  /* 0x00000000c774783b */ /* 0x0005220000000200 */
[C---:B------:R-:W-:Y:S01]  /*2fe0*/  @P5 VIADD R235, R217.reuse, 0x19 ;  /* 0x00000019d9eb5836 */ /* 0x040fe20000000000 */
[----:B---3--:R-:W-:Y:S01]  /*2ff0*/  USHF.L.U32 UR4, UR4, 0x6, URZ ;  /* 0x0000000604047899 */ /* 0x008fe200080006ff */
[C---:B------:R-:W-:Y:S01]  /*3000*/  @P5 VIADD R234, R217.reuse, 0x18 ;  /* 0x00000018d9ea5836 */ /* 0x040fe20000000000 */
[----:B------:R2:W3:Y:S01]  /*3010*/  LDSM.16.M88.4 R120, [R199+0x800] ;  /* 0x00080000c778783b */ /* 0x0004e20000000200 */
[----:B------:R-:W-:-:S02]  /*3020*/  @P5 VIADD R233, R217, 0x11 ;  /* 0x00000011d9e95836 */ /* 0x000fc40000000000 */
[C---:B------:R-:W-:Y:S01]  /*3030*/  @P5 VIADD R232, R217.reuse, 0x10 ;  /* 0x00000010d9e85836 */ /* 0x040fe20000000000 */
[----:B------:R2:W1:Y:S01]  /*3040*/  LDSM.16.M88.4 R124, [R190] ;  /* 0x00000000be7c783b */ /* 0x0004620000000200 */
[C---:B------:R-:W-:Y:S02]  /*3050*/  @P5 VIADD R231, R217.reuse, 0x9 ;  /* 0x00000009d9e75836 */ /* 0x040fe40000000000 */
[C---:B------:R-:W-:Y:S01]  /*3060*/  @P5 VIADD R230, R217.reuse, 0x8 ;  /* 0x00000008d9e65836 */ /* 0x040fe20000000000 */
[----:B------:R2:W1:Y:S01]  /*3070*/  LDSM.16.M88.4 R128, [R190+0x800] ;  /* 0x00080000be80783b */ /* 0x0004620000000200 */
[----:B------:R-:W-:-:S03]  /*3080*/  @P5 VIADD R229, R217, 0x1 ;  /* 0x00000001d9e55836 */ /* 0x000fc60000000000 */
        /* <DEDUP_REMOVED lines=11> */
[----:B---34-:R2:W1:Y:S02]  /*3140*/  LDSM.16.M88.4 R176, [R196+0x2800] ;  /* 0x00280000c4b0783b */ /* 0x0184640000000200 */
.L_x_85:
[----:B------:R-:W0:Y:S01]  /*3150*/  LDGDEPBAR ;  /* 0x00000000000079af */ /* 0x000e220000000000 */
[-C--:B------:R-:W-:Y:S01]  /*3160*/  IADD3 R182, PT, PT, R198, R189.reuse, RZ ;  /* 0x000000bdc6b67210 */ /* 0x080fe20007ffe0ff */
[----:B-----5:R-:W-:Y:S01]  /*3170*/  FMUL.FTZ R184, R236, 1.4426950216293334961 ;  /* 0x3fb8aa3becb87820 */ /* 0x020fe20000410000 */
[----:B------:R-:W-:Y:S01]  /*3180*/  IADD3 R181, PT, PT, R200, R189, RZ ;  /* 0x000000bdc8b57210 */ /* 0x000fe20007ffe0ff */
[----:B------:R-:W-:Y:S01]  /*3190*/  FMUL.FTZ R183, R238, 1.4426950216293334961 ;  /* 0x3fb8aa3beeb77820 */ /* 0x000fe20000410000 */
[----:B------:R-:W-:Y:S02]  /*31a0*/  MOV R223, R221 ;  /* 0x000000dd00df7202 */ /* 0x000fe40000000f00 */
[----:B------:R-:W-:Y:S02]  /*31b0*/  IADD3 R180, PT, PT, R198, R181, RZ ;  /* 0x000000b5c6b47210 */ /* 0x000fe40007ffe0ff */
[----:B------:R-:W-:Y:S02]  /*31c0*/  FSETP.NEU.FTZ.AND P0, PT, R238, -INF , PT ;  /* 0xff800000ee00780b */ /* 0x000fe40003f1d000 */
[-C--:B------:R-:W-:Y:S02]  /*31d0*/  @P5 ISETP.GE.AND P1, PT, R217, R242.reuse, PT ;  /* 0x000000f2d900520c */ /* 0x080fe40003f26270 */
[----:B------:R-:W-:Y:S02]  /*31e0*/  @P5 ISETP.GE.AND P2, PT, R229, R242, PT ;  /* 0x000000f2e500520c */ /* 0x000fe40003f46270 */
[----:B------:R-:W-:Y:S01]  /*31f0*/  ISETP.NE.AND P4, PT, R240, RZ, PT ;  /* 0x000000fff000720c */ /* 0x000fe20003f85270 */
[----:B------:R-:W-:Y:S04]  /*3200*/  DEPBAR.LE SB0, 0x0 ;  /* 0x000080000000791a */ /* 0x000fe80000000000 */
[----:B------:R-:W-:Y:S06]  /*3210*/  BAR.SYNC.DEFER_BLOCKING 0x0 ;  /* 0x0000000000007b1d */ /* 0x000fec0000010000 */
[----:B------:R-:W-:Y:S08]  /*3220*/  LDSM.16.M88.4 R52, [R189] ;  /* 0x00000000bd34783b */ /* 0x000ff00000000200 */
[----:B------:R-:W3:Y:S08]  /*3230*/  LDSM.16.M88.4 R56, [R199+-0x4000] ;  /* 0xffc00000c738783b */ /* 0x000ef00000000200 */
[----:B------:R-:W4:Y:S08]  /*3240*/  LDSM.16.M88.4 R60, [R199+-0x3800] ;  /* 0xffc80000c73c783b */ /* 0x000f300000000200 */
[----:B------:R-:W-:Y:S08]  /*3250*/  LDSM.16.M88.4 R64, [R182] ;  /* 0x00000000b640783b */ /* 0x000ff00000000200 */
[----:B------:R-:W2:Y:S08]  /*3260*/  LDSM.16.M88.4 R100, [R190+-0x4000] ;  /* 0xffc00000be64783b */ /* 0x000eb00000000200 */
[----:B------:R-:W1:Y:S01]  /*3270*/  LDSM.16.M88.4 R104, [R190+-0x3800] ;  /* 0xffc80000be68783b */ /* 0x000e620000000200 */
[C---:B---3--:R-:W-:Y:S07]  /*3280*/  HMMA.16816.F32 R4, R52.reuse, R56, RZ ;  /* 0x000000383404723c */ /* 0x048fee00000018ff */
[----:B------:R-:W-:Y:S01]  /*3290*/  LDSM.16.M88.4 R108, [R181] ;  /* 0x00000000b56c783b */ /* 0x000fe20000000200 */
[C---:B------:R-:W-:Y:S07]  /*32a0*/  HMMA.16816.F32 R8, R52.reuse, R58, RZ ;  /* 0x0000003a3408723c */ /* 0x040fee00000018ff */
[----:B------:R-:W3:Y:S01]  /*32b0*/  LDSM.16.M88.4 R112, [R197+-0x4000] ;  /* 0xffc00000c570783b */ /* 0x000ee20000000200 */
[C---:B----4-:R-:W-:Y:S07]  /*32c0*/  HMMA.16816.F32 R12, R52.reuse, R60, RZ ;  /* 0x0000003c340c723c */ /* 0x050fee00000018ff */
[----:B------:R-:W-:Y:S01]  /*32d0*/  LDSM.16.M88.4 R56, [R180] ;  /* 0x00000000b438783b */ /* 0x000fe20000000200 */
[----:B------:R-:W-:Y:S07]  /*32e0*/  HMMA.16816.F32 R16, R52, R62, RZ ;  /* 0x0000003e3410723c */ /* 0x000fee00000018ff */
[----:B------:R-:W4:Y:S01]  /*32f0*/  LDSM.16.M88.4 R52, [R197+-0x3800] ;  /* 0xffc80000c534783b */ /* 0x000f220000000200 */
[C---:B--2---:R-:W-:Y:S07]  /*3300*/  HMMA.16816.F32 R4, R64.reuse, R100, R4 ;  /* 0x000000644004723c */ /* 0x044fee0000001804 */
[----:B------:R-:W2:Y:S01]  /*3310*/  LDSM.16.M88.4 R60, [R196+-0x4000] ;  /* 0xffc00000c43c783b */ /* 0x000ea20000000200 */
        /* <DEDUP_REMOVED lines=9> */
[C---:B----4-:R-:W-:Y:S08]  /*33b0*/  HMMA.16816.F32 R12, R108.reuse, R52, R12 ;  /* 0x000000346c0c723c */ /* 0x050ff0000000180c */
[----:B------:R-:W-:Y:S01]  /*33c0*/  HMMA.16816.F32 R16, R108, R54, R16 ;  /* 0x000000366c10723c */ /* 0x000fe20000001810 */
[----:B------:R-:W4:Y:S07]  /*33d0*/  LDSM.16.M88.4 R52, [R199+-0x1800] ;  /* 0xffe80000c734783b */ /* 0x000f2e0000000200 */
[C---:B--2---:R-:W-:Y:S01]  /*33e0*/  HMMA.16816.F32 R4, R56.reuse, R60, R4 ;  /* 0x0000003c3804723c */ /* 0x044fe20000001804 */
[----:B------:R-:W2:Y:S07]  /*33f0*/  LDSM.16.M88.4 R108, [R182+0x2000] ;  /* 0x00200000b66c783b */ /* 0x000eae0000000200 */
[C---:B------:R-:W-:Y:S01]  /*3400*/  HMMA.16816.F32 R8, R56.reuse, R62, R8 ;  /* 0x0000003e3808723c */ /* 0x040fe20000001808 */
[----:B------:R4:W-:Y:S07]  /*3410*/  LDSM.16.M88.4 R60, [R181+0x2000] ;  /* 0x00200000b53c783b */ /* 0x0009ee0000000200 */
[C---:B-1----:R-:W-:Y:S08]  /*3420*/  HMMA.16816.F32 R12, R56.reuse, R64, R12 ;  /* 0x00000040380c723c */ /* 0x042ff0000000180c */
[----:B------:R-:W-:Y:S01]  /*3430*/  HMMA.16816.F32 R16, R56, R66, R16 ;  /* 0x000000423810723c */ /* 0x000fe20000001810 */
[----:B------:R-:W1:Y:S07]  /*3440*/  LDSM.16.M88.4 R56, [R190+-0x1800] ;  /* 0xffe80000be38783b */ /* 0x000e6e0000000200 */
[C---:B---3--:R-:W-:Y:S01]  /*3450*/  HMMA.16816.F32 R4, R100.reuse, R104, R4 ;  /* 0x000000686404723c */ /* 0x048fe20000001804 */
[----:B------:R-:W3:Y:S04]  /*3460*/  LDSM.16.M88.4 R64, [R197+-0x2000] ;  /* 0xffe00000c540783b */ /* 0x000ee80000000200 */
[----:B----4-:R-:W-:Y:S02]  /*3470*/  FSEL R181, R183, RZ, P0 ;  /* 0x000000ffb7b57208 */ /* 0x010fe40000000000 */
[----:B------:R-:W-:Y:S01]  /*3480*/  FSETP.NEU.FTZ.AND P0, PT, R236, -INF , PT ;  /* 0xff800000ec00780b */ /* 0x000fe20003f1d000 */
[C---:B------:R-:W-:Y:S01]  /*3490*/  HMMA.16816.F32 R8, R100.reuse, R106, R8 ;  /* 0x0000006a6408723c */ /* 0x040fe20000001808 */
[----:B------:R-:W-:Y:S07]  /*34a0*/  LDSM.16.M88.4 R104, [R196+-0x2000] ;  /* 0xffe00000c468783b */ /* 0x000fee0000000200 */
[C---:B------:R-:W-:Y:S08]  /*34b0*/  HMMA.16816.F32 R12, R100.reuse, R52, R12 ;  /* 0x00000034640c723c */ /* 0x040ff0000000180c */
[----:B------:R-:W-:Y:S01]  /*34c0*/  HMMA.16816.F32 R16, R100, R54, R16 ;  /* 0x000000366410723c */ /* 0x000fe20000001810 */
[----:B------:R-:W4:Y:S07]  /*34d0*/  LDSM.16.M88.4 R52, [R197+-0x1800] ;  /* 0xffe80000c534783b */ /* 0x000f2e0000000200 */
[C---:B--2---:R-:W-:Y:S01]  /*34e0*/  HMMA.16816.F32 R4, R108.reuse, R112, R4 ;  /* 0x000000706c04723c */ /* 0x044fe20000001804 */
[----:B------:R-:W2:Y:S07]  /*34f0*/  LDSM.16.M88.4 R100, [R180+0x2000] ;  /* 0x00200000b464783b */ /* 0x000eae0000000200 */
[C---:B------:R-:W-:Y:S08]  /*3500*/  HMMA.16816.F32 R8, R108.reuse, R114, R8 ;  /* 0x000000726c08723c */ /* 0x040ff00000001808 */
[C---:B-1----:R-:W-:Y:S08]  /*3510*/  HMMA.16816.F32 R12, R108.reuse, R56, R12 ;  /* 0x000000386c0c723c */ /* 0x042ff0000000180c */
[----:B------:R-:W-:Y:S08]  /*3520*/  HMMA.16816.F32 R16, R108, R58, R16 ;  /* 0x0000003a6c10723c */ /* 0x000ff00000001810 */
[C---:B---3--:R-:W-:Y:S08]  /*3530*/  HMMA.16816.F32 R4, R60.reuse, R64, R4 ;  /* 0x000000403c04723c */ /* 0x048ff00000001804 */
[C---:B------:R-:W-:Y:S08]  /*3540*/  HMMA.16816.F32 R8, R60.reuse, R66, R8 ;  /* 0x000000423c08723c */ /* 0x040ff00000001808 */
[C---:B----4-:R-:W-:Y:S08]  /*3550*/  HMMA.16816.F32 R12, R60.reuse, R52, R12 ;  /* 0x000000343c0c723c */ /* 0x050ff0000000180c */
[----:B------:R-:W-:Y:S01]  /*3560*/  HMMA.16816.F32 R16, R60, R54, R16 ;  /* 0x000000363c10723c */ /* 0x000fe20000001810 */
[----:B------:R-:W1:Y:S02]  /*3570*/  LDSM.16.M88.4 R52, [R196+-0x1800] ;  /* 0xffe80000c434783b */ /* 0x000e640000000200 */
[----:B------:R-:W-:Y:S02]  /*3580*/  FSEL R61, R184, RZ, P0 ;  /* 0x000000ffb83d7208 */ /* 0x000fe40000000000 */
[C---:B------:R-:W-:Y:S03]  /*3590*/  LEA R114, P0, R206.reuse, R222, 0x2 ;  /* 0x000000dece727211 */ /* 0x040fe600078010ff */
[C---:B--2---:R-:W-:Y:S05]  /*35a0*/  HMMA.16816.F32 R4, R100.reuse, R104, R4 ;  /* 0x000000686404723c */ /* 0x044fea0000001804 */
        /* <DEDUP_REMOVED lines=18> */
[----:B------:R-:W1:Y:S01]  /*36d0*/  MUFU.EX2 R183, R183 ;  /* 0x000000b700b77308 */ /* 0x000e620000000800 */
[-C--:B------:R-:W-:Y:S02]  /*36e0*/  @P5 ISETP.GE.AND P1, PT, R231, R242.reuse, PT ;  /* 0x000000f2e700520c */ /* 0x080fe40003f26270 */
[-C--:B------:R-:W-:Y:S01]  /*36f0*/  @P5 ISETP.GE.AND P0, PT, R232, R242.reuse, PT ;  /* 0x000000f2e800520c */ /* 0x080fe20003f06270 */
[----:B------:R-:W-:Y:S03]  /*3700*/  HMMA.16816.F32 R16, R100, R54, R16 ;  /* 0x000000366410723c */ /* 0x000fe60000001810 */
[----:B------:R-:W-:Y:S01]  /*3710*/  @P5 FSEL R9, R9, -INF , !P1 ;  /* 0xff80000009095808 */ /* 0x000fe20004800000 */
[----:B---3--:R3:W4:Y:S01]  /*3720*/  LDG.E R186, desc[UR14][R114.64] ;  /* 0x0000000e72ba7981 */ /* 0x008722000c1e1900 */
[----:B------:R-:W-:Y:S01]  /*3730*/  @P5 FSEL R11, R11, -INF , !P1 ;  /* 0xff8000000b0b5808 */ /* 0x000fe20004800000 */
[----:B------:R-:W-:Y:S01]  /*3740*/  MUFU.EX2 R185, R185 ;  /* 0x000000b900b97308 */ /* 0x000fe20000000800 */
[-C--:B------:R-:W-:Y:S01]  /*3750*/  @P5 ISETP.GE.AND P1, PT, R233, R242.reuse, PT ;  /* 0x000000f2e900520c */ /* 0x080fe20003f26270 */
[----:B------:R-:W-:Y:S02]  /*3760*/  FFMA.FTZ R252, R9, UR11, -R181 ;  /* 0x0000000b09fc7c23 */ /* 0x000fe400080108b5 */
[----:B------:R-:W-:Y:S01]  /*3770*/  FFMA.FTZ R180, R11, UR11, -R61 ;  /* 0x0000000b0bb47c23 */ /* 0x000fe2000801083d */
[----:B------:R-:W-:Y:S02]  /*3780*/  @P5 FSEL R12, R12, -INF , !P0 ;  /* 0xff8000000c0c5808 */ /* 0x000fe40004000000 */
[----:B------:R-:W-:Y:S03]  /*3790*/  @P5 FSEL R14, R14, -INF , !P0 ;  /* 0xff8000000e0e5808 */ /* 0x000fe60004000000 */
[----:B------:R-:W1:Y:S01]  /*37a0*/  MUFU.EX2 R250, R250 ;  /* 0x000000fa00fa7308 */ /* 0x000e620000000800 */
        /* <DEDUP_REMOVED lines=11> */
[----:B---3--:R-:W-:Y:S01]  /*3860*/  FFMA.FTZ R114, R13, UR11, -R181 ;  /* 0x0000000b0d727c23 */ /* 0x008fe200080108b5 */
[----:B------:R-:W-:Y:S01]  /*3870*/  FFMA.FTZ R115, R14, UR11, -R61 ;  /* 0x0000000b0e737c23 */ /* 0x000fe2000801083d */
[----:B------:R-:W-:Y:S03]  /*3880*/  @P5 FSEL R19, R19, -INF , !P1 ;  /* 0xff80000013135808 */ /* 0x000fe60004800000 */
[----:B------:R-:W3:Y:S01]  /*3890*/  MUFU.EX2 R252, R252 ;  /* 0x000000fc00fc7308 */ /* 0x000ee20000000800 */
[----:B------:R-:W-:Y:S01]  /*38a0*/  FFMA.FTZ R181, R17, UR11, -R181 ;  /* 0x0000000b11b57c23 */ /* 0x000fe200080108b5 */
[--C-:B------:R-:W-:Y:S01]  /*38b0*/  FFMA.FTZ R107, R18, UR11, -R61.reuse ;  /* 0x0000000b126b7c23 */ /* 0x100fe2000801083d */
[----:B-1----:R-:W-:Y:S01]  /*38c0*/  F2FP.F16.F32.PACK_AB R111, R184, R183 ;  /* 0x000000b7b86f723e */ /* 0x002fe200000000ff */
[----:B------:R-:W-:Y:S01]  /*38d0*/  FFMA.FTZ R61, R19, UR11, -R61 ;  /* 0x0000000b133d7c23 */ /* 0x000fe2000801083d */
[----:B------:R-:W-:Y:S05]  /*38e0*/  F2FP.F16.F32.PACK_AB R109, R250, R185 ;  /* 0x000000b9fa6d723e */ /* 0x000fea00000000ff */
[----:B------:R-:W-:Y:S01]  /*38f0*/  MUFU.EX2 R251, R251 ;  /* 0x000000fb00fb7308 */ /* 0x000fe20000000800 */
[----:B------:R-:W-:Y:S04]  /*3900*/  STS [R214], R111 ;  /* 0x0000006fd6007388 */ /* 0x000fe80000000800 */
[----:B------:R-:W-:Y:S05]  /*3910*/  STS [R214+0x400], R109 ;  /* 0x0004006dd6007388 */ /* 0x000fea0000000800 */
[----:B------:R-:W1:Y:S01]  /*3920*/  MUFU.EX2 R180, R180 ;  /* 0x000000b400b47308 */ /* 0x000e620000000800 */
[----:B---3--:R-:W-:Y:S05]  /*3930*/  F2FP.F16.F32.PACK_AB R63, R252, R187 ;  /* 0x000000bbfc3f723e */ /* 0x008fea00000000ff */
[----:B------:R-:W-:Y:S04]  /*3940*/  STS [R245], R63 ;  /* 0x0000003ff5007388 */ /* 0x000fe80000000800 */
[----:B------:R-:W-:Y:S10]  /*3950*/  MUFU.EX2 R113, R113 ;  /* 0x0000007100717308 */ /* 0x000ff40000000800 */
[----:B------:R-:W3:Y:S01]  /*3960*/  MUFU.EX2 R114, R114 ;  /* 0x0000007200727308 */ /* 0x000ee20000000800 */
[----:B-1----:R-:W-:Y:S05]  /*3970*/  F2FP.F16.F32.PACK_AB R110, R180, R251 ;  /* 0x000000fbb46e723e */ /* 0x002fea00000000ff */
[----:B------:R-:W-:Y:S04]  /*3980*/  STS [R245+0x400], R110 ;  /* 0x0004006ef5007388 */ /* 0x000fe80000000800 */
[----:B------:R-:W-:Y:S10]  /*3990*/  MUFU.EX2 R115, R115 ;  /* 0x0000007300737308 */ /* 0x000ff40000000800 */
[----:B------:R-:W1:Y:S01]  /*39a0*/  MUFU.EX2 R182, R182 ;  /* 0x000000b600b67308 */ /* 0x000e620000000800 */
[----:B---3--:R-:W-:Y:S05]  /*39b0*/  F2FP.F16.F32.PACK_AB R62, R114, R113 ;  /* 0x00000071723e723e */ /* 0x008fea00000000ff */
[----:B------:R-:W-:Y:S04]  /*39c0*/  STS [R243], R62 ;  /* 0x0000003ef3007388 */ /* 0x000fe80000000800 */
[----:B------:R-:W-:Y:S10]  /*39d0*/  MUFU.EX2 R106, R181 ;  /* 0x000000b5006a7308 */ /* 0x000ff40000000800 */
[----:B------:R-:W-:Y:S01]  /*39e0*/  MUFU.EX2 R181, R61 ;  /* 0x0000003d00b57308 */ /* 0x000fe20000000800 */
[----:B-1----:R-:W-:Y:S05]  /*39f0*/  F2FP.F16.F32.PACK_AB R102, R182, R115 ;  /* 0x00000073b666723e */ /* 0x002fea00000000ff */
[----:B------:R-:W-:Y:S04]  /*3a00*/  STS [R243+0x400], R102 ;  /* 0x00040066f3007388 */ /* 0x000fe80000000800 */
[----:B------:R-:W1:Y:S10]  /*3a10*/  MUFU.EX2 R105, R105 ;  /* 0x0000006900697308 */ /* 0x000e740000000800 */
[----:B------:R-:W3:Y:S01]  /*3a20*/  MUFU.EX2 R107, R107 ;  /* 0x0000006b006b7308 */ /* 0x000ee20000000800 */
[----:B-1----:R-:W-:Y:S05]  /*3a30*/  F2FP.F16.F32.PACK_AB R103, R106, R105 ;  /* 0x000000696a67723e */ /* 0x002fea00000000ff */
[----:B------:R-:W-:Y:S01]  /*3a40*/  STS [R218], R103 ;  /* 0x00000067da007388 */ /* 0x000fe20000000800 */
[----:B---3--:R-:W-:Y:S05]  /*3a50*/  F2FP.F16.F32.PACK_AB R101, R181, R107 ;  /* 0x0000006bb565723e */ /* 0x008fea00000000ff */
[----:B------:R-:W-:Y:S04]  /*3a60*/  STS [R218+0x400], R101 ;  /* 0x00040065da007388 */ /* 0x000fe80000000800 */
[----:B------:R-:W1:Y:S08]  /*3a70*/  LDSM.16.M88.4 R52, [R203+0x8000] ;  /* 0x00800000cb34783b */ /* 0x000e700000000200 */
[----:B------:R-:W3:Y:S08]  /*3a80*/  LDSM.16.M88.4 R56, [R2+0x8000] ;  /* 0x008000000238783b */ /* 0x000ef00000000200 */
[----:B------:R-:W3:Y:S01]  /*3a90*/  LDSM.16.M88.4 R60, [R201+0x8000] ;  /* 0x00800000c93c783b */ /* 0x000ee20000000200 */
[C---:B-1----:R-:W-:Y:S08]  /*3aa0*/  HMMA.16816.F32 R4, R52.reuse, R116, RZ ;  /* 0x000000743404723c */ /* 0x042ff000000018ff */
[C---:B------:R-:W-:Y:S08]  /*3ab0*/  HMMA.16816.F32 R8, R52.reuse, R118, RZ ;  /* 0x000000763408723c */ /* 0x040ff000000018ff */
[C---:B------:R-:W-:Y:S08]  /*3ac0*/  HMMA.16816.F32 R12, R52.reuse, R120, RZ ;  /* 0x00000078340c723c */ /* 0x040ff000000018ff */
[----:B------:R-:W-:Y:S01]  /*3ad0*/  HMMA.16816.F32 R16, R52, R122, RZ ;  /* 0x0000007a3410723c */ /* 0x000fe200000018ff */
[----:B------:R-:W1:Y:S07]  /*3ae0*/  LDSM.16.M88.4 R52, [R0+0x8000] ;  /* 0x008000000034783b */ /* 0x000e6e0000000200 */
[C---:B---3--:R-:W-:Y:S08]  /*3af0*/  HMMA.16816.F32 R4, R56.reuse, R124, R4 ;  /* 0x0000007c3804723c */ /* 0x048ff00000001804 */
[C---:B------:R-:W-:Y:S08]  /*3b00*/  HMMA.16816.F32 R8, R56.reuse, R126, R8 ;  /* 0x0000007e3808723c */ /* 0x040ff00000001808 */
[C---:B------:R-:W-:Y:S08]  /*3b10*/  HMMA.16816.F32 R12, R56.reuse, R128, R12 ;  /* 0x00000080380c723c */ /* 0x040ff0000000180c */
[----:B------:R-:W-:Y:S01]  /*3b20*/  HMMA.16816.F32 R16, R56, R130, R16 ;  /* 0x000000823810723c */ /* 0x000fe20000001810 */
[----:B------:R-:W3:Y:S07]  /*3b30*/  LDSM.16.M88.4 R56, [R203+0xa000] ;  /* 0x00a00000cb38783b */ /* 0x000eee0000000200 */
        /* <DEDUP_REMOVED lines=10> */
[C---:B---3--:R-:W-:Y:S08]  /*3be0*/  HMMA.16816.F32 R4, R56.reuse, R148, R4 ;  /* 0x000000943804723c */ /* 0x048ff00000001804 */
[C---:B------:R-:W-:Y:S08]  /*3bf0*/  HMMA.16816.F32 R8, R56.reuse, R150, R8 ;  /* 0x000000963808723c */ /* 0x040ff00000001808 */
[C---:B------:R-:W-:Y:S08]  /*3c00*/  HMMA.16816.F32 R12, R56.reuse, R152, R12 ;  /* 0x00000098380c723c */ /* 0x040ff0000000180c */
[----:B------:R-:W-:Y:S01]  /*3c10*/  HMMA.16816.F32 R16, R56, R154, R16 ;  /* 0x0000009a3810723c */ /* 0x000fe20000001810 */
[----:B------:R-:W3:Y:S07]  /*3c20*/  LDSM.16.M88.4 R56, [R0+0xa000] ;  /* 0x00a000000038783b */ /* 0x000eee0000000200 */
        /* <DEDUP_REMOVED lines=8> */
[C---:B---3--:R-:W-:Y:S08]  /*3cb0*/  HMMA.16816.F32 R4, R56.reuse, R172, R4 ;  /* 0x000000ac3804723c */ /* 0x048ff00000001804 */
[C---:B------:R-:W-:Y:S08]  /*3cc0*/  HMMA.16816.F32 R8, R56.reuse, R174, R8 ;  /* 0x000000ae3808723c */ /* 0x040ff00000001808 */
[C---:B------:R-:W-:Y:S03]  /*3cd0*/  HMMA.16816.F32 R12, R56.reuse, R176, R12 ;  /* 0x000000b0380c723c */ /* 0x040fe6000000180c */
[C---:B----4-:R-:W-:Y:S01]  /*3ce0*/  FADD.FTZ R62, -R186.reuse, R4 ;  /* 0x00000004ba3e7221 */ /* 0x050fe20000010100 */
        /* <DEDUP_REMOVED lines=40> */
[----:B------:R-:W-:Y:S02]  /*3f70*/  LOP3.LUT R4, R240, 0x1, RZ, 0xc0, !PT ;  /* 0x00000001f0047812 */ /* 0x000fe400078ec0ff */
[----:B------:R-:W-:Y:S02]  /*3f80*/  ISETP.GE.AND P3, PT, R208, UR6, PT ;  /* 0x00000006d0007c0c */ /* 0x000fe4000bf66270 */
[----:B------:R-:W-:Y:S01]  /*3f90*/  ISETP.NE.U32.AND P1, PT, R4, 0x1, PT ;  /* 0x000000010400780c */ /* 0x000fe20003f25070 */
[----:B------:R-:W1:Y:S01]  /*3fa0*/  LDC R5, c[0x0][0x3b4] ;  /* 0x0000ed00ff057b82 */ /* 0x000e620000000800 */
[----:B------:R-:W-:Y:S02]  /*3fb0*/  ISETP.GE.AND P2, PT, R212, UR6, PT ;  /* 0x00000006d4007c0c */ /* 0x000fe4000bf46270 */
[C---:B-1----:R-:W-:Y:S01]  /*3fc0*/  SHF.L.U64.HI R5, R6.reuse, 0x5, R5 ;  /* 0x0000000506057819 */ /* 0x042fe20000010205 */
[C---:B------:R-:W-:Y:S02]  /*3fd0*/  IMAD.SHL.U32 R8, R6.reuse, 0x40, RZ ;  /* 0x0000004006087824 */ /* 0x040fe400078e00ff */
[----:B------:R-:W-:Y:S02]  /*3fe0*/  IMAD.SHL.U32 R4, R6, 0x20, RZ ;  /* 0x0000002006047824 */ /* 0x000fe400078e00ff */
[----:B------:R-:W-:Y:S05]  /*3ff0*/  IMAD.X R8, RZ, RZ, ~R8, P0 ;  /* 0x000000ffff087224 */ /* 0x000fea00000e0e08 */
[----:B------:R-:W-:Y:S04]  /*4000*/  SHF.R.S64 R7, R7, 0x1f, R8 ;  /* 0x0000001f07077819 */ /* 0x000fe80000001008 */
[----:B------:R-:W-:Y:S01]  /*4010*/  IADD3 R224, P0, PT, R7, R224, RZ ;  /* 0x000000e007e07210 */ /* 0x000fe20007f1e0ff */
[----:B------:R-:W-:Y:S03]  /*4020*/  IMAD.MOV.U32 R7, RZ, RZ, -0x4000 ;  /* 0xffffc000ff077424 */ /* 0x000fe600078e00ff */
[----:B------:R-:W-:Y:S02]  /*4030*/  LEA.HI.X.SX32 R225, R8, R225, 0x1, P0 ;  /* 0x000000e108e17211 */ /* 0x000fe400000f0eff */
[----:B------:R-:W-:Y:S02]  /*4040*/  SEL R6, R7, 0x4000, !P1 ;  /* 0x0000400007067807 */ /* 0x000fe40004800000 */
[CC--:B------:R-:W-:Y:S02]  /*4050*/  @!P3 LEA R10, P1, R4.reuse, R224.reuse, 0x1 ;  /* 0x000000e0040ab211 */ /* 0x0c0fe400078208ff */
[C---:B------:R-:W-:Y:S01]  /*4060*/  @!P2 LEA R8, P0, R4.reuse, R224, 0x1 ;  /* 0x000000e00408a211 */ /* 0x040fe200078008ff */
[--C-:B------:R-:W-:Y:S01]  /*4070*/  IMAD.IADD R237, R237, 0x1, R6.reuse ;  /* 0x00000001eded7824 */ /* 0x100fe200078e0206 */
[CCC-:B------:R-:W-:Y:S01]  /*4080*/  @!P3 LEA.HI.X R11, R4.reuse, R225.reuse, R5.reuse, 0x1, P1 ;  /* 0x000000e1040bb211 */ /* 0x1c0fe200008f0c05 */
[--C-:B------:R-:W-:Y:S01]  /*4090*/  IMAD.IADD R239, R239, 0x1, R6.reuse ;  /* 0x00000001efef7824 */ /* 0x100fe200078e0206 */
[----:B------:R-:W-:Y:S01]  /*40a0*/  @!P2 LEA.HI.X R9, R4, R225, R5, 0x1, P0 ;  /* 0x000000e10409a211 */ /* 0x000fe200000f0c05 */
[----:B------:R-:W-:Y:S01]  /*40b0*/  IMAD.IADD R189, R189, 0x1, R6 ;  /* 0x00000001bdbd7824 */ /* 0x000fe200078e0206 */
[----:B------:R-:W-:Y:S01]  /*40c0*/  @!PT LDS RZ, [RZ] ;  /* 0x00000000fffff984 */ /* 0x000fe20000000800 */
[----:B------:R-:W-:Y:S01]  /*40d0*/  @!PT LDS RZ, [RZ] ;  /* 0x00000000fffff984 */ /* 0x000fe20000000800 */
[----:B------:R-:W-:Y:S01]  /*40e0*/  @!PT LDS RZ, [RZ] ;  /* 0x00000000fffff984 */ /* 0x000fe20000000800 */
[----:B------:R1:W-:Y:S04]  /*40f0*/  @!P3 LDGSTS.E.BYPASS.LTC128B.128 [R237], desc[UR14][R224.64] ;  /* 0x00000000e0edbfae */ /* 0x0003e8000b981a0e */
[----:B------:R1:W-:Y:S04]  /*4100*/  @P3 STS.64 [R239], RZ ;  /* 0x000000ffef003388 */ /* 0x0003e80000000a00 */
[----:B------:R1:W-:Y:S04]  /*4110*/  @P3 STS.64 [R239+0x8], RZ ;  /* 0x000008ffef003388 */ /* 0x0003e80000000a00 */
[----:B------:R-:W-:Y:S01]  /*4120*/  @!PT LDS RZ, [RZ] ;  /* 0x00000000fffff984 */ /* 0x000fe20000000800 */
[----:B------:R-:W-:Y:S01]  /*4130*/  @!PT LDS RZ, [RZ] ;  /* 0x00000000fffff984 */ /* 0x000fe20000000800 */
[----:B------:R-:W-:Y:S01]  /*4140*/  @!PT LDS RZ, [RZ] ;  /* 0x00000000fffff984 */ /* 0x000fe20000000800 */
[----:B------:R1:W-:Y:S04]  /*4150*/  @!P2 LDGSTS.E.BYPASS.LTC128B.128 [R237+0x2000], desc[UR14][R224.64+0x80] ;  /* 0x02000080e0edafae */ /* 0x0003e8000b981a0e */
[----:B------:R1:W-:Y:S04]  /*4160*/  @P2 STS.64 [R239+0x2000], RZ ;  /* 0x002000ffef002388 */ /* 0x0003e80000000a00 */
        /* <DEDUP_REMOVED lines=13> */
[----:B------:R-:W0:Y:S02]  /*4240*/  LDGDEPBAR ;  /* 0x00000000000079af */ /* 0x000e240000000000 */
.L_x_83:
[----:B------:R-:W-:Y:S01]  /*4250*/  F2FP.F16.F32.PACK_AB R56, R251, R185 ;  /* 0x000000b9fb38723e */ /* 0x000fe200000000ff */
[----:B------:R-:W-:Y:S01]  /*4260*/  STS [R214+-0x2000], R183 ;  /* 0xffe000b7d6007388 */ /* 0x000fe20000000800 */
[----:B------:R-:W-:Y:S02]  /*4270*/  F2FP.F16.F32.PACK_AB R180, R180, R250 ;  /* 0x000000fab4b4723e */ /* 0x000fe400000000ff */
[----:B------:R-:W-:Y:S01]  /*4280*/  F2FP.F16.F32.PACK_AB R223, R223, R114 ;  /* 0x00000072dfdf723e */ /* 0x000fe200000000ff */
[----:B------:R-:W-:Y:S04]  /*4290*/  STS [R214+-0x1c00], R187 ;  /* 0xffe400bbd6007388 */ /* 0x000fe80000000800 */
[----:B------:R-:W-:Y:S04]  /*42a0*/  STS [R245+-0x2000], R252 ;  /* 0xffe000fcf5007388 */ /* 0x000fe80000000800 */
[----:B------:R-:W-:Y:S04]  /*42b0*/  STS [R245+-0x1c00], R56 ;  /* 0xffe40038f5007388 */ /* 0x000fe80000000800 */
[----:B------:R-:W-:Y:S04]  /*42c0*/  STS [R243+-0x2000], R184 ;  /* 0xffe000b8f3007388 */ /* 0x000fe80000000800 */
[----:B------:R-:W-:Y:S04]  /*42d0*/  STS [R243+-0x1c00], R180 ;  /* 0xffe400b4f3007388 */ /* 0x000fe80000000800 */
[----:B------:R-:W-:Y:S04]  /*42e0*/  STS [R218+-0x2000], R186 ;  /* 0xffe000bada007388 */ /* 0x000fe80000000800 */
[----:B------:R2:W-:Y:S01]  /*42f0*/  STS [R218+-0x1c00], R223 ;  /* 0xffe400dfda007388 */ /* 0x0005e20000000800 */
[----:B------:R-:W-:Y:S01]  /*4300*/  BAR.SYNC.DEFER_BLOCKING 0x0 ;  /* 0x0000000000007b1d */ /* 0x000fe20000010000 */
[----:B--2---:R-:W-:Y:S05]  /*4310*/  IMAD R223, R216, UR7, RZ ;  /* 0x00000007d8df7c24 */ /* 0x004fea000f8e02ff */
        /* <DEDUP_REMOVED lines=53> */
[----:B------:R-:W-:Y:S02]  /*4670*/  IADD3 R5, P0, PT, RZ, -UR19, RZ ;  /* 0x80000013ff057c10 */ /* 0x000fe4000ff1e0ff */
[----:B------:R-:W-:Y:S02]  /*4680*/  ISETP.GE.AND P2, PT, R208, UR6, PT ;  /* 0x00000006d0007c0c */ /* 0x000fe4000bf46270 */
[----:B------:R-:W-:Y:S01]  /*4690*/  ISETP.GE.AND P1, PT, R212, UR6, PT ;  /* 0x00000006d4007c0c */ /* 0x000fe2000bf26270 */
[----:B------:R-:W-:Y:S05]  /*46a0*/  IMAD.X R4, RZ, RZ, ~UR4, P0 ;  /* 0x80000004ff047e24 */ /* 0x000fea00080e06ff */
[----:B------:R-:W-:Y:S04]  /*46b0*/  SHF.R.S64 R5, R5, 0x1f, R4 ;  /* 0x0000001f05057819 */ /* 0x000fe80000001004 */
[----:B------:R-:W-:Y:S04]  /*46c0*/  IADD3 R226, P0, PT, R5, R226, RZ ;  /* 0x000000e205e27210 */ /* 0x000fe80007f1e0ff */
[----:B------:R-:W-:Y:S01]  /*46d0*/  LEA.HI.X.SX32 R227, R4, R227, 0x1, P0 ;  /* 0x000000e304e37211 */ /* 0x000fe200000f0eff */
[----:B------:R-:W-:Y:S01]  /*46e0*/  @!P1 IMAD.MOV.U32 R6, RZ, RZ, R226 ;  /* 0x000000ffff069224 */ /* 0x000fe200078e00e2 */
[C---:B------:R-:W-:Y:S03]  /*46f0*/  LEA R4, P0, R220.reuse, R226, 0x1 ;  /* 0x000000e2dc047211 */ /* 0x040fe600078008ff */
[----:B------:R-:W-:Y:S01]  /*4700*/  @!PT LDS RZ, [RZ] ;  /* 0x00000000fffff984 */ /* 0x000fe20000000800 */
[----:B------:R-:W-:Y:S01]  /*4710*/  @!PT LDS RZ, [RZ] ;  /* 0x00000000fffff984 */ /* 0x000fe20000000800 */
[----:B------:R-:W-:Y:S01]  /*4720*/  @!PT LDS RZ, [RZ] ;  /* 0x00000000fffff984 */ /* 0x000fe20000000800 */
[----:B------:R1:W-:Y:S01]  /*4730*/  @!P2 LDGSTS.E.BYPASS.LTC128B.128 [R215+0x8000], desc[UR14][R226.64] ;  /* 0x08000000e2d7afae */ /* 0x0003e2000b981a0e */
[----:B------:R-:W-:Y:S01]  /*4740*/  @!P1 IMAD.MOV.U32 R7, RZ, RZ, R227 ;  /* 0x000000ffff079224 */ /* 0x000fe200078e00e3 */
[----:B------:R-:W-:Y:S02]  /*4750*/  LEA.HI.X R5, R220, R227, R219, 0x1, P0 ;  /* 0x000000e3dc057211 */ /* 0x000fe400000f0cdb */
[----:B------:R1:W-:Y:S04]  /*4760*/  @P2 STS.128 [R215+0x8000], RZ ;  /* 0x008000ffd7002388 */ /* 0x0003e80000000c00 */
        /* <DEDUP_REMOVED lines=15> */
[----:B------:R-:W0:Y:S02]  /*4860*/  LDGDEPBAR ;  /* 0x00000000000079af */ /* 0x000e240000000000 */
.L_x_84:
        /* <DEDUP_REMOVED lines=198> */
[----:B------:R-:W1:Y:S01]  /*54d0*/  S2R R0, SR_TID.X ;  /* 0x0000000000007919 */ /* 0x000e620000002100 */
[----:B------:R-:W2:Y:S01]  /*54e0*/  LDCU UR4, c[0x0][0x500] ;  /* 0x0000a000ff0477ac */ /* 0x000ea20008000800 */
[----:B------:R-:W-:Y:S02]  /*54f0*/  IADD3 R3, PT, PT, R213, 0xc040, RZ ;  /* 0x0000c040d5037810 */ /* 0x000fe40007ffe0ff */
[----:B------:R-:W-:Y:S02]  /*5500*/  F2FP.F16.F32.PACK_AB R20, R21, R20 ;  /* 0x000000141514723e */ /* 0x000fe400000000ff */
[----:B------:R-:W-:Y:S02]  /*5510*/  F2FP.F16.F32.PACK_AB R22, R23, R22 ;  /* 0x000000161716723e */ /* 0x000fe400000000ff */
[----:B------:R-:W-:Y:S02]  /*5520*/  F2FP.F16.F32.PACK_AB R32, R33, R32 ;  /* 0x000000202120723e */ /* 0x000fe400000000ff */
[----:B------:R-:W-:-:S02]  /*5530*/  F2FP.F16.F32.PACK_AB R34, R35, R34 ;  /* 0x000000222322723e */ /* 0x000fc400000000ff */
[----:B------:R-:W-:Y:S02]  /*5540*/  F2FP.F16.F32.PACK_AB R24, R25, R24 ;  /* 0x000000181918723e */ /* 0x000fe400000000ff */
[----:B------:R-:W-:Y:S02]  /*5550*/  F2FP.F16.F32.PACK_AB R26, R27, R26 ;  /* 0x0000001a1b1a723e */ /* 0x000fe400000000ff */
[----:B------:R-:W-:Y:S02]  /*5560*/  F2FP.F16.F32.PACK_AB R28, R29, R28 ;  /* 0x0000001c1d1c723e */ /* 0x000fe400000000ff */
[----:B------:R-:W-:Y:S01]  /*5570*/  F2FP.F16.F32.PACK_AB R30, R31, R30 ;  /* 0x0000001e1f1e723e */ /* 0x000fe200000000ff */
[----:B--2---:R-:W-:Y:S01]  /*5580*/  FMUL.FTZ R68, R68, UR4 ;  /* 0x0000000444447c20 */ /* 0x004fe20008410000 */
        /* <DEDUP_REMOVED lines=12> */
[----:B-1----:R-:W-:Y:S01]  /*5650*/  LOP3.LUT P0, RZ, R0, 0x10, RZ, 0xc0, !PT ;  /* 0x0000001000ff7812 */ /* 0x002fe2000780c0ff */
[----:B------:R-:W-:-:S02]  /*5660*/  VIADD R0, R213, 0xc000 ;  /* 0x0000c000d5007836 */ /* 0x000fc40000000000 */
        /* <DEDUP_REMOVED lines=19> */
[----:B------:R-:W-:Y:S01]  /*57a0*/  @P0 VIADD R3, R0, 0xffffffc0 ;  /* 0xffffffc000030836 */ /* 0x000fe20000000000 */
[----:B------:R-:W-:Y:S01]  /*57b0*/  F2FP.F16.F32.PACK_AB R82, R83, R82 ;  /* 0x000000525352723e */ /* 0x000fe200000000ff */
[----:B------:R-:W-:Y:S01]  /*57c0*/  FMUL.FTZ R92, R92, UR4 ;  /* 0x000000045c5c7c20 */ /* 0x000fe20008410000 */
        /* <DEDUP_REMOVED lines=69> */
.L_x_86:
[----:B------:R-:W2:Y:S01]  /*5c20*/  LDC.64 R4, c[0x0][0x5c0] ;  /* 0x00017000ff047b82 */ /* 0x000ea20000000a00 */
[----:B-1----:R-:W-:-:S05]  /*5c30*/  IADD3 R32, PT, PT, R241, R244, RZ ;  /* 0x000000f4f1207210 */ /* 0x002fca0007ffe0ff */
[C---:B--2---:R-:W-:Y:S02]  /*5c40*/  IMAD R7, R32.reuse, R5, RZ ;  /* 0x0000000520077224 */ /* 0x044fe400078e02ff */
[----:B------:R-:W-:-:S05]  /*5c50*/  IMAD.WIDE.U32 R32, R32, R4, RZ ;  /* 0x0000000420207225 */ /* 0x000fca00078e00ff */
[----:B------:R-:W-:Y:S02]  /*5c60*/  IADD3 R7, PT, PT, R33, R7, RZ ;  /* 0x0000000721077210 */ /* 0x000fe40007ffe0ff */
.L_x_87:
        /* <DEDUP_REMOVED lines=12> */
[----:B------:R-:W-:Y:S01]  /*5d30*/  MOV R6, R8 ;  /* 0x0000000800067202 */ /* 0x000fe20000000f00 */
[----:B------:R-:W-:Y:S06]  /*5d40*/  BRA `(.L_x_89) ;  /* 0x0000000000187947 */ /* 0x000fec0003800000 */
.L_x_88:
[----:B------:R-:W1:Y:S01]  /*5d50*/  LDC.64 R2, c[0x0][0x5c8] ;  /* 0x00017200ff027b82 */ /* 0x000e620000000a00 */
[----:B------:R-:W-:-:S05]  /*5d60*/  IADD3 R8, PT, PT, R241, R244, RZ ;  /* 0x000000f4f1087210 */ /* 0x000fca0007ffe0ff */
[C---:B-1----:R-:W-:Y:S02]  /*5d70*/  IMAD R0, R8.reuse, R3, RZ ;  /* 0x0000000308007224 */ /* 0x042fe400078e02ff */
[----:B------:R-:W-:-:S05]  /*5d80*/  IMAD.WIDE.U32 R8, R8, R2, RZ ;  /* 0x0000000208087225 */ /* 0x000fca00078e00ff */
[----:B------:R-:W-:Y:S02]  /*5d90*/  IADD3 R0, PT, PT, R9, R0, RZ ;  /* 0x0000000009007210 */ /* 0x000fe40007ffe0ff */
[----:B------:R-:W-:-:S07]  /*5da0*/  MOV R6, R8 ;  /* 0x0000000800067202 */ /* 0x000fce0000000f00 */
.L_x_89:
[----:B------:R-:W-:Y:S01]  /*5db0*/  BAR.SYNC.DEFER_BLOCKING 0x0 ;  /* 0x0000000000007b1d */ /* 0x000fe20000010000 */
[----:B------:R-:W-:Y:S02]  /*5dc0*/  USHF.L.U32 UR6, UR13, 0x6, URZ ;  /* 0x000000060d067899 */ /* 0x000fe400080006ff */
[----:B------:R-:W-:Y:S02]  /*5dd0*/  USHF.L.U32 UR10, UR13, 0x6, URZ ;  /* 0x000000060d0a7899 */ /* 0x000fe400080006ff */
[----:B------:R-:W-:Y:S01]  /*5de0*/  USHF.R.S32.HI UR7, URZ, 0x1f, UR6 ;  /* 0x0000001fff077899 */ /* 0x000fe20008011406 */
[----:B------:R-:W-:Y:S01]  /*5df0*/  BSSY.RECONVERGENT B0, `(.L_x_90) ;  /* 0x0000025000007945 */ /* 0x000fe20003800200 */
[C---:B------:R-:W-:Y:S01]  /*5e00*/  IMAD.WIDE.U32 R36, R4.reuse, UR6, RZ ;  /* 0x0000000604247c25 */ /* 0x040fe2000f8e00ff */
[----:B------:R-:W1:Y:S03]  /*5e10*/  LDCU.64 UR4, c[0x0][0x5d8] ;  /* 0x0000bb00ff0477ac */ /* 0x000e660008000a00 */
[----:B------:R-:W-:Y:S01]  /*5e20*/  IMAD R34, R4, UR7, RZ ;  /* 0x0000000704227c24 */ /* 0x000fe2000f8e02ff */
[----:B------:R-:W-:Y:S01]  /*5e30*/  LOP3.LUT R33, R36, 0x38, R207, 0xf8, !PT ;  /* 0x0000003824217812 */ /* 0x000fe200078ef8cf */
[----:B------:R-:W-:-:S02]  /*5e40*/  VIADD R242, R242, -UR10 ;  /* 0x8000000af2f27c36 */ /* 0x000fc40008000000 */
[----:B------:R-:W-:Y:S01]  /*5e50*/  IMAD R34, R5, UR6, R34 ;  /* 0x0000000605227c24 */ /* 0x000fe2000f8e0222 */
[----:B------:R-:W-:Y:S02]  /*5e60*/  IADD3 R44, P0, PT, R32, R33, RZ ;  /* 0x00000021202c7210 */ /* 0x000fe40007f1e0ff */
[----:B------:R-:W-:Y:S02]  /*5e70*/  ISETP.GE.AND P2, PT, R209, R242, PT ;  /* 0x000000f2d100720c */ /* 0x000fe40003f46270 */
[----:B------:R-:W-:Y:S02]  /*5e80*/  IADD3.X R45, PT, PT, R7, R37, R34, P0, !PT ;  /* 0x00000025072d7210 */ /* 0x000fe400007fe422 */
[C---:B------:R-:W-:Y:S01]  /*5e90*/  IADD3 R40, P0, PT, R209.reuse, 0x20, RZ ;  /* 0x00000020d1287810 */ /* 0x040fe20007f1e0ff */
[----:B------:R2:W3:Y:S01]  /*5ea0*/  LDS.128 R28, [R215+0xd000] ;  /* 0x00d00000d71c7984 */ /* 0x0004e20000000c00 */
[----:B------:R-:W-:Y:S01]  /*5eb0*/  IADD3 R32, PT, PT, R209, 0x20, RZ ;  /* 0x00000020d1207810 */ /* 0x000fe20007ffe0ff */
[----:B-1----:R-:W-:-:S02]  /*5ec0*/  IMAD.WIDE.U32 R44, R204, UR4, R44 ;  /* 0x00000004cc2c7c25 */ /* 0x002fc4000f8e002c */
[----:B------:R2:W1:Y:S01]  /*5ed0*/  LDS.128 R24, [R215+0xf000] ;  /* 0x00f00000d7187984 */ /* 0x0004620000000c00 */
[----:B------:R-:W-:Y:S01]  /*5ee0*/  ISETP.GE.AND P4, PT, R32, R242, PT ;  /* 0x000000f22000720c */ /* 0x000fe20003f86270 */
[----:B------:R-:W-:Y:S02]  /*5ef0*/  IMAD R41, R204, UR5, R45 ;  /* 0x00000005cc297c24 */ /* 0x000fe4000f8e022d */
[----:B------:R2:W4:Y:S01]  /*5f00*/  LDS.128 R20, [R215+0x10000] ;  /* 0x01000000d7147984 */ /* 0x0005220000000c00 */
[----:B------:R-:W-:-:S03]  /*5f10*/  IMAD.X R7, RZ, RZ, RZ, P0 ;  /* 0x000000ffff077224 */ /* 0x000fc600000e06ff */
[----:B------:R2:W1:Y:S04]  /*5f20*/  LDS.128 R16, [R215+0x11000] ;  /* 0x01100000d7107984 */ /* 0x0004680000000c00 */
[----:B------:R2:W1:Y:S04]  /*5f30*/  LDS.128 R12, [R215+0x12000] ;  /* 0x01200000d70c7984 */ /* 0x0004680000000c00 */
[----:B------:R2:W1:Y:S01]  /*5f40*/  LDS.128 R8, [R215+0x13000] ;  /* 0x01300000d7087984 */ /* 0x0004620000000c00 */
[----:B------:R-:W-:Y:S05]  /*5f50*/  @P2 BRA `(.L_x_91) ;  /* 0x0000000000382947 */ /* 0x000fea0003800000 */
[----:B------:R-:W3:Y:S01]  /*5f60*/  LDCU UR10, c[0x0][0x440] ;  /* 0x00008800ff0a77ac */ /* 0x000ee20008000800 */
[----:B------:R-:W2:Y:S01]  /*5f70*/  LDS.128 R36, [R215+0xe000] ;  /* 0x00e00000d7247984 */ /* 0x000ea20000000c00 */
[----:B------:R-:W-:Y:S01]  /*5f80*/  IMAD.MOV.U32 R42, RZ, RZ, R44 ;  /* 0x000000ffff2a7224 */ /* 0x000fe200078e002c */
[----:B------:R-:W4:Y:S01]  /*5f90*/  LDCU.64 UR4, c[0x0][0x560] ;  /* 0x0000ac00ff0477ac */ /* 0x000f220008000a00 */
[----:B------:R-:W-:Y:S02]  /*5fa0*/  IMAD.MOV.U32 R43, RZ, RZ, R41 ;  /* 0x000000ffff2b7224 */ /* 0x000fe400078e0029 */
[----:B------:R-:W-:-:S04]  /*5fb0*/  IMAD.WIDE.U32 R48, R209, R4, R42 ;  /* 0x00000004d1307225 */ /* 0x000fc800078e002a */
[----:B------:R-:W-:Y:S01]  /*5fc0*/  IMAD R42, R209, R5, R49 ;  /* 0x00000005d12a7224 */ /* 0x000fe200078e0231 */
[----:B---3--:R-:W-:Y:S02]  /*5fd0*/  ISETP.GE.AND P1, PT, R208, UR10, PT ;  /* 0x0000000ad0007c0c */ /* 0x008fe4000bf26270 */
[----:B------:R-:W-:Y:S02]  /*5fe0*/  ISETP.GE.AND P0, PT, R212, UR10, PT ;  /* 0x0000000ad4007c0c */ /* 0x000fe4000bf06270 */
[----:B----4-:R-:W-:-:S04]  /*5ff0*/  LEA R46, P3, R48, UR4, 0x1 ;  /* 0x00000004302e7c11 */ /* 0x010fc8000f8608ff */
[----:B------:R-:W-:-:S05]  /*6000*/  LEA.HI.X R47, R48, UR5, R42, 0x1, P3 ;  /* 0x00000005302f7c11 */ /* 0x000fca00098f0c2a */
[----:B------:R-:W3:Y:S04]  /*6010*/  @!P1 LDS.128 R32, [R215+0xc000] ;  /* 0x00c00000d7209984 */ /* 0x000ee80000000c00 */
[----:B--2---:R2:W-:Y:S04]  /*6020*/  @!P0 STG.E.128 desc[UR14][R46.64+0x80], R36 ;  /* 0x000080242e008986 */ /* 0x0045e8000c101d0e */
[----:B---3--:R2:W-:Y:S02]  /*6030*/  @!P1 STG.E.128 desc[UR14][R46.64], R32 ;  /* 0x000000202e009986 */ /* 0x0085e4000c101d0e */
.L_x_91:
[----:B------:R-:W-:Y:S05]  /*6040*/  BSYNC.RECONVERGENT B0 ;  /* 0x0000000000007941 */ /* 0x000fea0003800200 */
.L_x_90:
[----:B------:R-:W-:Y:S04]  /*6050*/  BSSY.RECONVERGENT B0, `(.L_x_92) ;  /* 0x0000010000007945 */ /* 0x000fe80003800200 */
[----:B------:R-:W-:Y:S05]  /*6060*/  @P4 BRA `(.L_x_93) ;  /* 0x0000000000384947 */ /* 0x000fea0003800000 */
[----:B------:R-:W3:Y:S01]  /*6070*/  LDCU UR10, c[0x0][0x440] ;  /* 0x00008800ff0a77ac */ /* 0x000ee20008000800 */
[----:B--2---:R-:W-:Y:S01]  /*6080*/  MOV R35, R41 ;  /* 0x0000002900237202 */ /* 0x004fe20000000f00 */
[-C--:B------:R-:W-:Y:S01]  /*6090*/  IMAD R32, R7, R4.reuse, RZ ;  /* 0x0000000407207224 */ /* 0x080fe200078e02ff */
[----:B------:R-:W2:Y:S01]  /*60a0*/  LDCU.64 UR4, c[0x0][0x560] ;  /* 0x0000ac00ff0477ac */ /* 0x000ea20008000a00 */
[----:B------:R-:W-:Y:S02]  /*60b0*/  IMAD.MOV.U32 R34, RZ, RZ, R44 ;  /* 0x000000ffff227224 */ /* 0x000fe400078e002c */
[C---:B------:R-:W-:Y:S02]  /*60c0*/  IMAD R32, R40.reuse, R5, R32 ;  /* 0x0000000528207224 */ /* 0x040fe400078e0220 */
[----:B------:R-:W-:-:S04]  /*60d0*/  IMAD.WIDE.U32 R34, R40, R4, R34 ;  /* 0x0000000428227225 */ /* 0x000fc800078e0022 */
[----:B------:R-:W-:Y:S01]  /*60e0*/  IMAD.IADD R32, R32, 0x1, R35 ;  /* 0x0000000120207824 */ /* 0x000fe200078e0223 */
[----:B---3--:R-:W-:Y:S02]  /*60f0*/  ISETP.GE.AND P1, PT, R208, UR10, PT ;  /* 0x0000000ad0007c0c */ /* 0x008fe4000bf26270 */
[----:B------:R-:W-:Y:S02]  /*6100*/  ISETP.GE.AND P0, PT, R212, UR10, PT ;  /* 0x0000000ad4007c0c */ /* 0x000fe4000bf06270 */
[----:B--2---:R-:W-:-:S04]  /*6110*/  LEA R4, P3, R34, UR4, 0x1 ;  /* 0x0000000422047c11 */ /* 0x004fc8000f8608ff */
[----:B------:R-:W-:-:S05]  /*6120*/  LEA.HI.X R5, R34, UR5, R32, 0x1, P3 ;  /* 0x0000000522057c11 */ /* 0x000fca00098f0c20 */
[----:B------:R2:W-:Y:S04]  /*6130*/  @!P1 STG.E.128 desc[UR14][R4.64], R28 ;  /* 0x0000001c04009986 */ /* 0x0005e8000c101d0e */
[----:B-1----:R2:W-:Y:S02]  /*6140*/  @!P0 STG.E.128 desc[UR14][R4.64+0x80], R24 ;  /* 0x0000801804008986 */ /* 0x0025e4000c101d0e */
.L_x_93:
[----:B------:R-:W-:Y:S05]  /*6150*/  BSYNC.RECONVERGENT B0 ;  /* 0x0000000000007941 */ /* 0x000fea0003800200 */
.L_x_92:
[----:B--2---:R-:W-:Y:S01]  /*6160*/  MOV R4, R208 ;  /* 0x000000d000047202 */ /* 0x004fe20000000f00 */
[----:B------:R-:W2:Y:S01]  /*6170*/  LDCU.64 UR4, c[0x0][0x5e0] ;  /* 0x0000bc00ff0477ac */ /* 0x000ea20008000a00 */
[----:B------:R-:W-:Y:S01]  /*6180*/  MOV R5, RZ ;  /* 0x000000ff00057202 */ /* 0x000fe20000000f00 */
[----:B------:R-:W-:Y:S02]  /*6190*/  BSSY.RECONVERGENT B0, `(.L_x_94) ;  /* 0x0000014000007945 */ /* 0x000fe40003800200 */
[----:B-1----:R-:W-:-:S04]  /*61a0*/  IMAD.WIDE.U32 R24, R2, UR6, R4 ;  /* 0x0000000602187c25 */ /* 0x002fc8000f8e0004 */
[----:B------:R-:W-:Y:S01]  /*61b0*/  IMAD R4, R2, UR7, RZ ;  /* 0x0000000702047c24 */ /* 0x000fe2000f8e02ff */
[----:B------:R-:W-:-:S03]  /*61c0*/  IADD3 R26, P0, PT, R6, R24, RZ ;  /* 0x00000018061a7210 */ /* 0x000fc60007f1e0ff */
[----:B------:R-:W-:-:S05]  /*61d0*/  IMAD R5, R3, UR6, R4 ;  /* 0x0000000603057c24 */ /* 0x000fca000f8e0204 */
[----:B------:R-:W-:-:S03]  /*61e0*/  IADD3.X R27, PT, PT, R0, R25, R5, P0, !PT ;  /* 0x00000019001b7210 */ /* 0x000fc600007fe405 */
[----:B--2---:R-:W-:-:S04]  /*61f0*/  IMAD.WIDE.U32 R26, R204, UR4, R26 ;  /* 0x00000004cc1a7c25 */ /* 0x004fc8000f8e001a */
[----:B------:R-:W-:Y:S01]  /*6200*/  IMAD R5, R204, UR5, R27 ;  /* 0x00000005cc057c24 */ /* 0x000fe2000f8e021b */
[----:B------:R-:W-:Y:S06]  /*6210*/  @P2 BRA `(.L_x_95) ;  /* 0x00000000002c2947 */ /* 0x000fec0003800000 */
[----:B------:R-:W1:Y:S01]  /*6220*/  LDCU UR6, c[0x0][0x440] ;  /* 0x00008800ff0677ac */ /* 0x000e620008000800 */
[----:B------:R-:W-:Y:S01]  /*6230*/  IMAD.MOV.U32 R4, RZ, RZ, R26 ;  /* 0x000000ffff047224 */ /* 0x000fe200078e001a */
[----:B------:R-:W2:Y:S03]  /*6240*/  LDCU.64 UR4, c[0x0][0x568] ;  /* 0x0000ad00ff0477ac */ /* 0x000ea60008000a00 */
[----:B---3--:R-:W-:-:S04]  /*6250*/  IMAD.WIDE.U32 R28, R209, R2, R4 ;  /* 0x00000002d11c7225 */ /* 0x008fc800078e0004 */
[----:B------:R-:W-:Y:S01]  /*6260*/  IMAD R0, R209, R3, R29 ;  /* 0x00000003d1007224 */ /* 0x000fe200078e021d */
[----:B-1----:R-:W-:Y:S02]  /*6270*/  ISETP.GE.AND P1, PT, R208, UR6, PT ;  /* 0x00000006d0007c0c */ /* 0x002fe4000bf26270 */
[----:B------:R-:W-:Y:S02]  /*6280*/  ISETP.GE.AND P0, PT, R212, UR6, PT ;  /* 0x00000006d4007c0c */ /* 0x000fe4000bf06270 */
[----:B--2---:R-:W-:-:S04]  /*6290*/  LEA R24, P2, R28, UR4, 0x1 ;  /* 0x000000041c187c11 */ /* 0x004fc8000f8408ff */
[----:B------:R-:W-:-:S05]  /*62a0*/  LEA.HI.X R25, R28, UR5, R0, 0x1, P2 ;  /* 0x000000051c197c11 */ /* 0x000fca00090f0c00 */
[----:B----4-:R1:W-:Y:S04]  /*62b0*/  @!P1 STG.E.128 desc[UR14][R24.64], R20 ;  /* 0x0000001418009986 */ /* 0x0103e8000c101d0e */
[----:B------:R1:W-:Y:S02]  /*62c0*/  @!P0 STG.E.128 desc[UR14][R24.64+0x80], R12 ;  /* 0x0000800c18008986 */ /* 0x0003e4000c101d0e */
.L_x_95:
[----:B------:R-:W-:Y:S05]  /*62d0*/  BSYNC.RECONVERGENT B0 ;  /* 0x0000000000007941 */ /* 0x000fea0003800200 */
.L_x_94:
        /* <DEDUP_REMOVED lines=12> */
[----:B------:R2:W-:Y:S04]  /*63a0*/  @!P1 STG.E.128 desc[UR14][R2.64], R16 ;  /* 0x0000001002009986 */ /* 0x0005e8000c101d0e */
[----:B------:R2:W-:Y:S02]  /*63b0*/  @!P0 STG.E.128 desc[UR14][R2.64+0x80], R8 ;  /* 0x0000800802008986 */ /* 0x0005e4000c101d0e */
.L_x_62:
[----:B------:R-:W-:Y:S05]  /*63c0*/  BSYNC.RECONVERGENT B1 ;  /* 0x0000000000017941 */ /* 0x000fea0003800200 */
.L_x_40:
[----:B------:R-:W3:Y:S01]  /*63d0*/  LDCU UR5, c[0x0][0x438] ;  /* 0x00008700ff0577ac */ /* 0x000ee20008000800 */
[----:B------:R-:W1:Y:S01]  /*63e0*/  LDC R6, c[0x0][0x438] ;  /* 0x00010e00ff067b82 */ /* 0x000e620000000800 */
[----:B------:R-:W4:Y:S01]  /*63f0*/  LDCU UR6, c[0x0][0x370] ;  /* 0x00006e00ff0677ac */ /* 0x000f220008000800 */
[----:B---3--:R-:W-:-:S04]  /*6400*/  UIADD3 UR5, UPT, UPT, UR5, 0x3f, URZ ;  /* 0x0000003f05057890 */ /* 0x008fc8000fffe0ff */
[----:B------:R-:W-:Y:S02]  /*6410*/  USHF.R.S32.HI UR4, URZ, 0x1f, UR5 ;  /* 0x0000001fff047899 */ /* 0x000fe40008011405 */
[----:B----4-:R-:W-:Y:S02]  /*6420*/  UIADD3 UR13, UPT, UPT, UR6, UR13, URZ ;  /* 0x0000000d060d7290 */ /* 0x010fe4000fffe0ff */
[----:B------:R-:W-:-:S04]  /*6430*/  ULEA.HI UR4, UR4, UR5, URZ, 0x6 ;  /* 0x0000000504047291 */ /* 0x000fc8000f8f30ff */
[----:B------:R-:W-:-:S04]  /*6440*/  USHF.R.S32.HI UR4, URZ, 0x6, UR4 ;  /* 0x00000006ff047899 */ /* 0x000fc80008011404 */
[----:B------:R-:W-:-:S09]  /*6450*/  UISETP.GE.AND UP0, UPT, UR13, UR4, UPT ;  /* 0x000000040d00728c */ /* 0x000fd2000bf06270 */
[----:B------:R-:W-:Y:S05]  /*6460*/  BRA.U !UP0, `(.L_x_96) ;  /* 0xffffffa108747547 */ /* 0x000fea000b83ffff */
[----:B------:R-:W-:Y:S05]  /*6470*/  EXIT ;  /* 0x000000000000794d */ /* 0x000fea0003800000 */
.L_x_97:
        /* <DEDUP_REMOVED lines=16> */
.L_x_2412:


//--------------------- .text._ZN5flash44flash_bwd_dq_dk_dv_loop_seqk_parallel_kernelI23Flash_bwd_kernel_traitsILi128ELi64ELi64ELi8ELi4ELi2ELi2ELb1ELb0EN7cutlass6half_tE19Flash_kernel_traitsILi128ELi64ELi64ELi8ES3_EELb0ELb0ELb1ELb0ELb0ELb0ELb0EEEvNS_16Flash_bwd_paramsE --------------------------
	.section	.text._ZN5flash44flash_bwd_dq_dk_dv_loop_seqk_parallel_kernelI23Flash_bwd_kernel_traitsILi128ELi64ELi64ELi8ELi4ELi2ELi2ELb1ELb0EN7cutlass6half_tE19Flash_kernel_traitsILi128ELi64ELi64ELi8ES3_EELb0ELb0ELb1ELb0ELb0ELb0ELb0EEEvNS_16Flash_bwd_paramsE,"ax",@progbits
	.align	128
        .global         _ZN5flash44flash_bwd_dq_dk_dv_loop_seqk_parallel_kernelI23Flash_bwd_kernel_traitsILi128ELi64ELi64ELi8ELi4ELi2ELi2ELb1ELb0EN7cutlass6half_tE19Flash_kernel_traitsILi128ELi64ELi64ELi8ES3_EELb0ELb0ELb1ELb0ELb0ELb0ELb0EEEvNS_16Flash_bwd_paramsE
        .type           _ZN5flash44flash_bwd_dq_dk_dv_loop_seqk_parallel_kernelI23Flash_bwd_kernel_traitsILi128ELi64ELi64ELi8ELi4ELi2ELi2ELb1ELb0EN7cutlass6half_tE19Flash_kernel_traitsILi128ELi64ELi64ELi8ES3_EELb0ELb0ELb1ELb0ELb0ELb0ELb0EEEvNS_16Flash_bwd_paramsE,@function
        .size           _ZN5flash44flash_bwd_dq_dk_dv_loop_seqk_parallel_kernelI23Flash_bwd_kernel_traitsILi128ELi64ELi64ELi8ELi4ELi2ELi2ELb1ELb0EN7cutlass6half_tE19Flash_kernel_traitsILi128ELi64ELi64ELi8ES3_EELb0ELb0ELb1ELb0ELb0ELb0ELb0EEEvNS_16Flash_bwd_paramsE,(.L_x_2413 - _ZN5flash44flash_bwd_dq_dk_dv_loop_seqk_parallel_kernelI23Flash_bwd_kernel_traitsILi128ELi64ELi64ELi8ELi4ELi2ELi2ELb1ELb0EN7cutlass6half_tE19Flash_kernel_traitsILi128ELi64ELi64ELi8ES3_EELb0ELb0ELb1ELb0ELb0ELb0ELb0EEEvNS_16Flash_bwd_paramsE)
        .other          _ZN5flash44flash_bwd_dq_dk_dv_loop_seqk_parallel_kernelI23Flash_bwd_kernel_traitsILi128ELi64ELi64ELi8ELi4ELi2ELi2ELb1ELb0EN7cutlass6half_tE19Flash_kernel_traitsILi128ELi64ELi64ELi8ES3_EELb0ELb0ELb1ELb0ELb0ELb0ELb0EEEvNS_16Flash_bwd_paramsE,@"STO_CUDA_ENTRY STV_DEFAULT"
_ZN5flash44flash_bwd_dq_dk_dv_loop_seqk_parallel_kernelI23Flash_bwd_kernel_traitsILi128ELi64ELi64ELi8ELi4ELi2ELi2ELb1ELb0EN7cutlass6half_tE19Flash_kernel_traitsILi128ELi64ELi64ELi8ES3_EELb0ELb0ELb1ELb0ELb0ELb0ELb0EEEvNS_16Flash_bwd_paramsE:
.text._ZN5flash44flash_bwd_dq_dk_dv_loop_seqk_parallel_kernelI23Flash_bwd_kernel_traitsILi128ELi64ELi64ELi8ELi4ELi2ELi2ELb1ELb0EN7cutlass6half_tE19Flash_kernel_traitsILi128ELi64ELi64ELi8ES3_EELb0ELb0ELb1ELb0ELb0ELb0ELb0EEEvNS_16Flash_bwd_paramsE:
        /* <DEDUP_REMOVED lines=11> */
[----:B------:R-:W-:Y:S01]  /*00b0*/  UMOV UR5, 0x400 ;  /* 0x0000040000057882 */ /* 0x000fe20000000000 */
[----:B------:R-:W-:Y:S01]  /*00c0*/  IMAD.U32 R215, RZ, RZ, UR4 ;  /* 0x00000004ffd77e24 */ /* 0x000fe2000f8e00ff */
[----:B------:R-:W3:Y:S01]  /*00d0*/  S2R R211, SR_CTAID.Y ;  /* 0x0000000000d37919 */ /* 0x000ee20000002600 */
[----:B------:R-:W-:Y:S01]  /*00e0*/  IMAD.MOV.U32 R206, RZ, RZ, 0x40 ;  /* 0x00000040ffce7424 */ /* 0x000fe200078e00ff */
[----:B------:R-:W4:Y:S01]  /*00f0*/  LDCU.64 UR20, c[0x0][0x358] ;  /* 0x00006b00ff1477ac */ /* 0x000f220008000a00 */
[----:B------:R-:W-:Y:S01]  /*0100*/  IMAD.MOV.U32 R204, RZ, RZ, 0x20 ;  /* 0x00000020ffcc7424 */ /* 0x000fe200078e00ff */
[----:B------:R-:W3:Y:S01]  /*0110*/  S2R R208, SR_CTAID.Z ;  /* 0x0000000000d07919 */ /* 0x000ee20000002700 */
[----:B------:R-:W3:Y:S01]  /*0120*/  LDC.64 R216, c[0x0][0x460] ;  /* 0x00011800ffd87b82 */ /* 0x000ee20000000a00 */
[----:B------:R-:W1:Y:S01]  /*0130*/  LDCU.64 UR8, c[0x0][0x470] ;  /* 0x00008e00ff0877ac */ /* 0x000e620008000a00 */
[----:B------:R-:W-:Y:S01]  /*0140*/  UMOV UR19, URZ ;  /* 0x000000ff00137c82 */ /* 0x000fe20008000000 */
[----:B------:R-:W-:-:S05]  /*0150*/  UMOV UR22, URZ ;  /* 0x000000ff00167c82 */ /* 0x000fca0008000000 */
[----:B------:R-:W3:Y:S01]  /*0160*/  S2UR UR18, SR_CTAID.X ;  /* 0x00000000001279c3 */ /* 0x000ee20000002500 */
[----:B--2---:R-:W-:-:S07]  /*0170*/  ULEA UR6, UR6, UR5, 0x18 ;  /* 0x0000000506067291 */ /* 0x004fce000f8ec0ff */
[----:B------:R-:W2:Y:S01]  /*0180*/  LDC R9, c[0x0][0x438] ;  /* 0x00010e00ff097b82 */ /* 0x000ea20000000800 */
[----:B------:R-:W-:Y:S02]  /*0190*/  UIADD3 UR5, UPT, UPT, UR6, 0x12000, URZ ;  /* 0x0001200006057890 */ /* 0x000fe4000fffe0ff */
[----:B------:R-:W-:Y:S01]  /*01a0*/  UIADD3 UR4, UPT, UPT, UR6, 0x10000, URZ ;  /* 0x0001000006047890 */ /* 0x000fe2000fffe0ff */
[C---:B-1----:R-:W-:Y:S01]  /*01b0*/  IMAD.SHL.U32 R3, R205.reuse, 0x2, RZ ;  /* 0x00000002cd037824 */ /* 0x042fe200078e00ff */
[--C-:B------:R-:W-:Y:S01]  /*01c0*/  SHF.R.U32.HI R7, RZ, 0x1, R205.reuse ;  /* 0x00000001ff077819 */ /* 0x100fe200000116cd */
[C---:B------:R-:W-:Y:S01]  /*01d0*/  IMAD.SHL.U32 R6, R205.reuse, 0x20, RZ ;  /* 0x00000020cd067824 */ /* 0x040fe200078e00ff */
[----:B------:R-:W-:Y:S01]  /*01e0*/  SHF.R.U32.HI R5, RZ, 0x2, R205 ;  /* 0x00000002ff057819 */ /* 0x000fe200000116cd */
[----:B------:R-:W-:Y:S01]  /*01f0*/  IMAD.SHL.U32 R2, R205, 0x40, RZ ;  /* 0x00000040cd027824 */ /* 0x000fe200078e00ff */
[----:B------:R-:W-:Y:S01]  /*0200*/  LOP3.LUT R220, R3, 0x38, RZ, 0xc0, !PT ;  /* 0x0000003803dc7812 */ /* 0x000fe200078ec0ff */
[----:B------:R-:W-:Y:S01]  /*0210*/  IMAD.SHL.U32 R213, R205, 0x8, RZ ;  /* 0x00000008cdd57824 */ /* 0x000fe200078e00ff */
[----:B------:R-:W-:-:S02]  /*0220*/  LOP3.LUT R210, R7, 0x30, RZ, 0xc0, !PT ;  /* 0x0000003007d27812 */ /* 0x000fc400078ec0ff */
[--C-:B------:R-:W-:Y:S02]  /*0230*/  LOP3.LUT R220, R220, 0x20, R5.reuse, 0x78, !PT ;  /* 0x00000020dcdc7812 */ /* 0x100fe400078e7805 */
[----:B------:R-:W-:Y:S01]  /*0240*/  LOP3.LUT R210, R210, 0x7, R5, 0xf8, !PT ;  /* 0x00000007d2d27812 */ /* 0x000fe200078ef805 */
[----:B------:R-:W-:Y:S01]  /*0250*/  IMAD.SHL.U32 R5, R205, 0x10, RZ ;  /* 0x00000010cd057824 */ /* 0x000fe200078e00ff */
[----:B------:R-:W-:Y:S02]  /*0260*/  LOP3.LUT R8, R6, 0x200, RZ, 0xc0, !PT ;  /* 0x0000020006087812 */ /* 0x000fe400078ec0ff */
[----:B------:R-:W-:Y:S02]  /*0270*/  SHF.R.U32.HI R214, RZ, 0x3, R205 ;  /* 0x00000003ffd67819 */ /* 0x000fe400000116cd */
[--C-:B------:R-:W-:Y:S02]  /*0280*/  LOP3.LUT R8, R8, 0x3800, R5.reuse, 0xf8, !PT ;  /* 0x0000380008087812 */ /* 0x100fe400078ef805 */
[----:B------:R-:W-:-:S02]  /*0290*/  LOP3.LUT R220, R220, 0x1c0, R5, 0xf8, !PT ;  /* 0x000001c0dcdc7812 */ /* 0x000fc400078ef805 */
[----:B------:R-:W-:Y:S02]  /*02a0*/  LOP3.LUT R5, R5, 0x1c0, RZ, 0xc0, !PT ;  /* 0x000001c005057812 */ /* 0x000fe400078ec0ff */
[C---:B------:R-:W-:Y:S02]  /*02b0*/  LOP3.LUT R16, R6.reuse, 0xc00, RZ, 0xc0, !PT ;  /* 0x00000c0006107812 */ /* 0x040fe400078ec0ff */
[----:B------:R-:W-:Y:S02]  /*02c0*/  LOP3.LUT R10, R6, 0x400, RZ, 0xc0, !PT ;  /* 0x00000400060a7812 */ /* 0x000fe400078ec0ff */
[----:B------:R-:W-:Y:S02]  /*02d0*/  LOP3.LUT R12, R2, 0x1c0, RZ, 0xc0, !PT ;  /* 0x000001c0020c7812 */ /* 0x000fe400078ec0ff */
[----:B------:R-:W-:Y:S02]  /*02e0*/  LOP3.LUT R14, R5, 0x18, R214, 0xf8, !PT ;  /* 0x00000018050e7812 */ /* 0x000fe400078ef8d6 */
[----:B------:R-:W-:-:S02]  /*02f0*/  LOP3.LUT R0, R213, 0x1f8, RZ, 0xc0, !PT ;  /* 0x000001f8d5007812 */ /* 0x000fc400078ec0ff */
[----:B------:R-:W-:Y:S02]  /*0300*/  LOP3.LUT R4, R7, 0x10, RZ, 0xc0, !PT ;  /* 0x0000001007047812 */ /* 0x000fe400078ec0ff */
[--C-:B------:R-:W-:Y:S02]  /*0310*/  LOP3.LUT R5, R16, 0x6, R3.reuse, 0xf8, !PT ;  /* 0x0000000610057812 */ /* 0x100fe400078ef803 */
[----:B------:R-:W-:Y:S02]  /*0320*/  LOP3.LUT R10, R10, 0x6, R3, 0xf8, !PT ;  /* 0x000000060a0a7812 */ /* 0x000fe400078ef803 */
[----:B------:R-:W-:Y:S02]  /*0330*/  LOP3.LUT R12, R12, 0x38, R213, 0xf8, !PT ;  /* 0x000000380c0c7812 */ /* 0x000fe400078ef8d5 */
[----:B------:R-:W-:Y:S02]  /*0340*/  LOP3.LUT R219, R14, 0x38, R3, 0x78, !PT ;  /* 0x000000380edb7812 */ /* 0x000fe400078e7803 */
[----:B------:R-:W-:-:S02]  /*0350*/  LOP3.LUT R3, R3, 0x20, RZ, 0xc0, !PT ;  /* 0x0000002003037812 */ /* 0x000fc400078ec0ff */
[----:B------:R-:W-:Y:S02]  /*0360*/  R2P PR, R205, 0xe ;  /* 0x0000000ecd007804 */ /* 0x000fe40000000000 */
[--C-:B------:R-:W-:Y:S02]  /*0370*/  LOP3.LUT R203, R4, 0x8, R205.reuse, 0xf8, !PT ;  /* 0x0000000804cb7812 */ /* 0x100fe400078ef8cd */
[--C-:B------:R-:W-:Y:S02]  /*0380*/  LOP3.LUT R0, R0, 0x38, R205.reuse, 0x78, !PT ;  /* 0x0000003800007812 */ /* 0x100fe400078e78cd */
[----:B------:R-:W-:Y:S02]  /*0390*/  LOP3.LUT R201, R2, 0x200, RZ, 0xc0, !PT ;  /* 0x0000020002c97812 */ /* 0x000fe400078ec0ff */
[----:B------:R-:W-:Y:S02]  /*03a0*/  LOP3.LUT R205, R12, 0x8, R205, 0x78, !PT ;  /* 0x000000080ccd7812 */ /* 0x000fe400078e78cd */
[----:B------:R-:W-:-:S02]  /*03b0*/  LOP3.LUT R3, R3, 0x18, R214, 0xf8, !PT ;  /* 0x0000001803037812 */ /* 0x000fc400078ef8d6 */
[----:B------:R-:W-:Y:S02]  /*03c0*/  LOP3.LUT R220, R5, R220, RZ, 0xfc, !PT ;  /* 0x000000dc05dc7212 */ /* 0x000fe400078efcff */
[--C-:B------:R-:W-:Y:S02]  /*03d0*/  LOP3.LUT R209, R201, 0xc00, R6.reuse, 0xf8, !PT ;  /* 0x00000c00c9d17812 */ /* 0x100fe400078ef806 */
[----:B------:R-:W-:Y:S02]  /*03e0*/  LOP3.LUT R4, R12, 0x8, R7, 0x78, !PT ;  /* 0x000000080c047812 */ /* 0x000fe400078e7807 */
[----:B------:R-:W-:Y:S02]  /*03f0*/  LOP3.LUT R203, R203, R12, RZ, 0x3c, !PT ;  /* 0x0000000ccbcb7212 */ /* 0x000fe400078e3cff */
[----:B------:R-:W-:Y:S02]  /*0400*/  LOP3.LUT R205, R8, R205, RZ, 0xfc, !PT ;  /* 0x000000cd08cd7212 */ /* 0x000fe400078efcff */
[----:B------:R-:W-:-:S02]  /*0410*/  LOP3.LUT R201, R201, 0x400, R6, 0xf8, !PT ;  /* 0x00000400c9c97812 */ /* 0x000fc400078ef806 */
[----:B------:R-:W-:Y:S01]  /*0420*/  LOP3.LUT R8, R3, 0x1c0, R2, 0xf8, !PT ;  /* 0x000001c003087812 */ /* 0x000fe200078ef802 */
[----:B------:R-:W-:Y:S01]  /*0430*/  IMAD.MOV.U32 R3, RZ, RZ, 0x10 ;  /* 0x00000010ff037424 */ /* 0x000fe200078e00ff */
[----:B------:R-:W-:Y:S02]  /*0440*/  LEA R220, R220, UR5, 0x1 ;  /* 0x00000005dcdc7c11 */ /* 0x000fe4000f8e08ff */
[----:B------:R-:W-:Y:S02]  /*0450*/  LOP3.LUT R203, R203, 0x200, R6, 0xf8, !PT ;  /* 0x00000200cbcb7812 */ /* 0x000fe400078ef806 */
[----:B------:R-:W-:Y:S01]  /*0460*/  LOP3.LUT R201, R201, R4, RZ, 0xfc, !PT ;  /* 0x00000004c9c97212 */ /* 0x000fe200078efcff */
[----:B------:R-:W-:Y:S01]  /*0470*/  VIADD R222, R220, 0x20 ;  /* 0x00000020dcde7836 */ /* 0x000fe20000000000 */
[----:B------:R-:W-:Y:S01]  /*0480*/  LOP3.LUT R207, R8, 0x38, R213, 0x78, !PT ;  /* 0x0000003808cf7812 */ /* 0x000fe200078e78d5 */
[----:B------:R-:W-:Y:S01]  /*0490*/  @P3 VIADD R222, R220, 0xffffffe0 ;  /* 0xffffffe0dcde3836 */ /* 0x000fe20000000000 */
[----:B------:R-:W-:-:S02]  /*04a0*/  SEL R3, R3, 0xfffffff0, !P2 ;  /* 0xfffffff003037807 */ /* 0x000fc40005000000 */
[----:B------:R-:W-:Y:S02]  /*04b0*/  SEL R206, R206, 0xffffffc0, !P2 ;  /* 0xffffffc0cece7807 */ /* 0x000fe40005000000 */
[----:B------:R-:W-:Y:S01]  /*04c0*/  LEA R203, R203, UR5, 0x1 ;  /* 0x00000005cbcb7c11 */ /* 0x000fe2000f8e08ff */
[----:B------:R-:W-:Y:S01]  /*04d0*/  IMAD.IADD R247, R220, 0x1, R3 ;  /* 0x00000001dcf77824 */ /* 0x000fe200078e0203 */
[----:B------:R-:W-:Y:S01]  /*04e0*/  LEA R201, R201, UR4, 0x1 ;  /* 0x00000004c9c97c11 */ /* 0x000fe2000f8e08ff */
[----:B------:R-:W-:Y:S01]  /*04f0*/  IMAD.IADD R226, R3, 0x1, R222 ;  /* 0x0000000103e27824 */ /* 0x000fe200078e02de */
[----:B------:R-:W-:Y:S01]  /*0500*/  LOP3.LUT R219, R10, R219, RZ, 0xfc, !PT ;  /* 0x000000db0adb7212 */ /* 0x000fe200078efcff */
[C---:B------:R-:W-:Y:S01]  /*0510*/  IMAD.IADD R202, R206.reuse, 0x1, R203 ;  /* 0x00000001ceca7824 */ /* 0x040fe200078e02cb */
[----:B---3--:R-:W-:Y:S01]  /*0520*/  LEA R216, P0, R211, R216, 0x2 ;  /* 0x000000d8d3d87211 */ /* 0x008fe200078010ff */
[----:B------:R-:W-:Y:S01]  /*0530*/  IMAD.IADD R200, R206, 0x1, R201 ;  /* 0x00000001cec87824 */ /* 0x000fe200078e02c9 */
[----:B------:R-:W-:-:S02]  /*0540*/  LOP3.LUT R209, R209, R4, RZ, 0xfc, !PT ;  /* 0x00000004d1d17212 */ /* 0x000fc400078efcff */
[----:B------:R-:W-:Y:S02]  /*0550*/  LOP3.LUT R207, R207, 0x200, R2, 0xf8, !PT ;  /* 0x00000200cfcf7812 */ /* 0x000fe400078ef802 */
[----:B------:R-:W-:Y:S02]  /*0560*/  LOP3.LUT R212, R213, 0x38, RZ, 0xc0, !PT ;  /* 0x00000038d5d47812 */ /* 0x000fe400078ec0ff */
[----:B------:R-:W-:Y:S02]  /*0570*/  LOP3.LUT R221, R0, 0x1e00, R213, 0xf8, !PT ;  /* 0x00001e0000dd7812 */ /* 0x000fe400078ef8d5 */
[----:B------:R-:W-:Y:S02]  /*0580*/  LEA.HI.X R217, R211, R217, RZ, 0x2, P0 ;  /* 0x000000d9d3d97211 */ /* 0x000fe400000f14ff */
[----:B------:R-:W-:Y:S02]  /*0590*/  SEL R204, R204, 0xffffffe0, !P1 ;  /* 0xffffffe0cccc7807 */ /* 0x000fe40004800000 */
[----:B------:R-:W-:-:S02]  /*05a0*/  LOP3.LUT R218, R212, 0x40, RZ, 0xfc, !PT ;  /* 0x00000040d4da7812 */ /* 0x000fc400078efcff */
[----:B------:R-:W-:Y:S02]  /*05b0*/  LEA R221, R221, UR6, 0x1 ;  /* 0x00000006dddd7c11 */ /* 0x000fe4000f8e08ff */
[----:B------:R-:W-:Y:S02]  /*05c0*/  LEA R219, R219, UR6, 0x1 ;  /* 0x00000006dbdb7c11 */ /* 0x000fe4000f8e08ff */
[----:B------:R-:W-:Y:S02]  /*05d0*/  LEA R209, R209, UR6, 0x1 ;  /* 0x00000006d1d17c11 */ /* 0x000fe4000f8e08ff */
[----:B------:R-:W-:Y:S02]  /*05e0*/  LEA R205, R205, UR4, 0x1 ;  /* 0x00000004cdcd7c11 */ /* 0x000fe4000f8e08ff */
[----:B--2-4-:R-:W-:-:S07]  /*05f0*/  LEA R207, R207, UR6, 0x1 ;  /* 0x00000006cfcf7c11 */ /* 0x014fce000f8e08ff */
.L_x_157:
[----:B------:R-:W1:Y:S01]  /*0600*/  LDC.64 R2, c[0x0][0x478] ;  /* 0x00011e00ff027b82 */ /* 0x000e620000000a00 */
[----:B------:R-:W-:Y:S01]  /*0610*/  ISETP.NE.U32.AND P4, PT, RZ, UR8, PT ;  /* 0x00000008ff007c0c */ /* 0x000fe2000bf85070 */
[----:B------:R-:W-:Y:S01]  /*0620*/  IMAD.SHL.U32 R11, R211, 0x4, RZ ;  /* 0x00000004d30b7824 */ /* 0x000fe200078e00ff */
[----:B------:R-:W-:Y:S01]  /*0630*/  SHF.R.U32.HI R8, RZ, 0x1e, R211 ;  /* 0x0000001eff087819 */ /* 0x000fe200000116d3 */
[----:B------:R-:W-:Y:S01]  /*0640*/  IMAD.MOV.U32 R244, RZ, RZ, RZ ;  /* 0x000000fffff47224 */ /* 0x000fe200078e00ff */
[----:B------:R-:W-:-:S03]  /*0650*/  ISETP.NE.AND.EX P4, PT, RZ, UR9, PT, P4 ;  /* 0x00000009ff007c0c */ /* 0x000fc6000bf85340 */
[----:B------:R-:W2:Y:S08]  /*0660*/  LDC.64 R6, c[0x0][0x460] ;  /* 0x00011800ff067b82 */ /* 0x000eb00000000a00 */
[----:B------:R-:W3:Y:S02]  /*0670*/  LDC.U8 R0, c[0x0][0x532] ;  /* 0x00014c80ff007b82 */ /* 0x000ee40000000000 */
[----:B------:R-:W-:-:S04]  /*0680*/  @P4 IADD3 R12, P1, PT, R11, UR8, RZ ;  /* 0x000000080b0c4c10 */ /* 0x000fc8000ff3e0ff */
[----:B------:R-:W-:Y:S02]  /*0690*/  @P4 IADD3.X R13, PT, PT, R8, UR9, RZ, P1, !PT ;  /* 0x00000009080d4c10 */ /* 0x000fe40008ffe4ff */
[----:B-1----:R-:W-:Y:S01]  /*06a0*/  ISETP.NE.U32.AND P3, PT, R2, RZ, PT ;  /* 0x000000ff0200720c */ /* 0x002fe20003f65070 */
[----:B------:R-:W1:Y:S02]  /*06b0*/  LDC.64 R4, c[0x0][0x468] ;  /* 0x00011a00ff047b82 */ /* 0x000e640000000a00 */
[----:B------:R-:W4:Y:S01]  /*06c0*/  @P4 LDG.E R244, desc[UR20][R12.64] ;  /* 0x000000140cf44981 */ /* 0x000f22000c1e1900 */
[----:B------:R-:W-:Y:S02]  /*06d0*/  ISETP.NE.AND.EX P3, PT, R3, RZ, PT, P3 ;  /* 0x000000ff0300720c */ /* 0x000fe40003f65330 */
[C---:B--2---:R-:W-:Y:S02]  /*06e0*/  ISETP.NE.U32.AND P5, PT, R6.reuse, RZ, PT ;  /* 0x000000ff0600720c */ /* 0x044fe40003fa5070 */
[----:B------:R-:W-:-:S02]  /*06f0*/  ISETP.NE.U32.AND P2, PT, R6, RZ, PT ;  /* 0x000000ff0600720c */ /* 0x000fc40003f45070 */
[C---:B------:R-:W-:Y:S02]  /*0700*/  ISETP.NE.AND.EX P5, PT, R7.reuse, RZ, PT, P5 ;  /* 0x000000ff0700720c */ /* 0x040fe40003fa5350 */
[----:B------:R-:W-:-:S05]  /*0710*/  ISETP.NE.AND.EX P2, PT, R7, RZ, PT, P2 ;  /* 0x000000ff0700720c */ /* 0x000fca0003f45320 */
[----:B------:R-:W-:Y:S01]  /*0720*/  @P3 IADD3 R2, P0, PT, R11, R2, RZ ;  /* 0x000000020b023210 */ /* 0x000fe20007f1e0ff */
[----:B------:R-:W-:-:S04]  /*0730*/  IMAD.MOV.U32 R6, RZ, RZ, -0x1 ;  /* 0xffffffffff067424 */ /* 0x000fc800078e00ff */
[----:B------:R-:W-:Y:S02]  /*0740*/  @P3 IMAD.X R3, R8, 0x1, R3, P0 ;  /* 0x0000000108033824 */ /* 0x000fe400000e0603 */
[----:B-----5:R2:W5:Y:S04]  /*0750*/  @P5 LDG.E R6, desc[UR20][R216.64] ;  /* 0x00000014d8065981 */ /* 0x020568000c1e1900 */
[----:B------:R-:W4:Y:S04]  /*0760*/  @P3 LDG.E R243, desc[UR20][R2.64] ;  /* 0x0000001402f33981 */ /* 0x000f28000c1e1900 */
[----:B------:R2:W5:Y:S01]  /*0770*/  @P2 LDG.E R7, desc[UR20][R216.64+0x4] ;  /* 0x00000414d8072981 */ /* 0x000562000c1e1900 */
[----:B---3--:R-:W-:-:S02]  /*0780*/  ISETP.NE.AND P4, PT, R0, RZ, PT ;  /* 0x000000ff0000720c */ /* 0x008fc40003f85270 */
[----:B-1----:R-:W-:Y:S01]  /*0790*/  ISETP.EQ.U32.AND P1, PT, R4, RZ, PT ;  /* 0x000000ff0400720c */ /* 0x002fe20003f22070 */
[----:B------:R-:W-:Y:S01]  /*07a0*/  IMAD.MOV.U32 R245, RZ, RZ, -0x1 ;  /* 0xfffffffffff57424 */ /* 0x000fe200078e00ff */
[----:B------:R-:W-:Y:S01]  /*07b0*/  IADD3 R10, P0, PT, R11, R4, RZ ;  /* 0x000000040b0a7210 */ /* 0x000fe20007f1e0ff */
[----:B------:R-:W1:Y:S01]  /*07c0*/  @!P3 LDC R0, c[0x0][0x43c] ;  /* 0x00010f00ff00bb82 */ /* 0x000e620000000800 */
[----:B------:R-:W-:-:S03]  /*07d0*/  ISETP.EQ.OR.EX P1, PT, R5, RZ, !P4, P1 ;  /* 0x000000ff0500720c */ /* 0x000fc60006722710 */
[----:B------:R-:W-:-:S04]  /*07e0*/  IMAD.X R11, R8, 0x1, R5, P0 ;  /* 0x00000001080b7824 */ /* 0x000fc800000e0605 */
[----:B------:R-:W3:Y:S06]  /*07f0*/  @!P2 LDC R246, c[0x0][0x434] ;  /* 0x00010d00fff6ab82 */ /* 0x000eec0000000800 */
[----:B------:R2:W5:Y:S02]  /*0800*/  @!P1 LDG.E R245, desc[UR20][R10.64] ;  /* 0x000000140af59981 */ /* 0x000564000c1e1900 */
[----:B------:R-:W2:Y:S01]  /*0810*/  @!P3 LDC.64 R2, c[0x0][0x488] ;  /* 0x00012200ff02bb82 */ /* 0x000ea20000000a00 */
[----:B------:R-:W-:-:S04]  /*0820*/  ISETP.NE.U32.AND P1, PT, R4, RZ, PT ;  /* 0x000000ff0400720c */ /* 0x000fc80003f25070 */
[----:B------:R-:W-:Y:S02]  /*0830*/  ISETP.NE.AND.EX P1, PT, R5, RZ, PT, P1 ;  /* 0x000000ff0500720c */ /* 0x000fe40003f25310 */
[----:B--2---:R-:W-:-:S04]  /*0840*/  @!P3 ISETP.NE.U32.AND P0, PT, R2, RZ, PT ;  /* 0x000000ff0200b20c */ /* 0x004fc80003f05070 */
[----:B------:R-:W-:-:S04]  /*0850*/  @!P3 ISETP.NE.AND.EX P0, PT, R3, RZ, PT, P0 ;  /* 0x000000ff0300b20c */ /* 0x000fc80003f05300 */
[----:B-1----:R-:W-:Y:S01]  /*0860*/  @!P3 SEL R0, R0, RZ, P0 ;  /* 0x000000ff0000b207 */ /* 0x002fe20000000000 */
[----:B----4-:R-:W-:Y:S02]  /*0870*/  @P3 IMAD.IADD R243, R243, 0x1, -R244 ;  /* 0x00000001f3f33824 */ /* 0x010fe400078e0af4 */
[----:B---3--:R-:W-:Y:S06]  /*0880*/  @!P1 BRA `(.L_x_98) ;  /* 0x00000000000c9947 */ /* 0x008fec0003800000 */
[----:B------:R-:W2:Y:S02]  /*0890*/  @P4 LDG.E R2, desc[UR20][R10.64+0x4] ;  /* 0x000004140a024981 */ /* 0x000ea4000c1e1900 */
[----:B--2--5:R-:W-:-:S06]  /*08a0*/  @P4 IADD3 R9, PT, PT, R2, -R245, RZ ;  /* 0x800000f502094210 */ /* 0x024fcc0007ffe0ff */
[----:B------:R1:W5:Y:S02]  /*08b0*/  @!P4 LDG.E R9, desc[UR20][R10.64] ;  /* 0x000000140a09c981 */ /* 0x000364000c1e1900 */
.L_x_98:
[----:B------:R-:W-:Y:S01]  /*08c0*/  IMAD.SHL.U32 R225, R215, 0x40, RZ ;  /* 0x00000040d7e17824 */ /* 0x000fe200078e00ff */
[----:B-----5:R-:W-:Y:S01]  /*08d0*/  @!P3 IADD3 R243, PT, PT, R0, R9, -R244 ;  /* 0x0000000900f3b210 */ /* 0x020fe20007ffe8f4 */
[----:B------:R-:W-:-:S03]  /*08e0*/  @P2 IMAD.IADD R246, R7, 0x1, -R6 ;  /* 0x0000000107f62824 */ /* 0x000fc600078e0a06 */
[----:B------:R-:W-:-:S13]  /*08f0*/  ISETP.GT.AND P0, PT, R243, R225, PT ;  /* 0x000000e1f300720c */ /* 0x000fda0003f04270 */
[----:B------:R-:W-:Y:S05]  /*0900*/  @!P0 BRA `(.L_x_99) ;  /* 0x0000005c00c88947 */ /* 0x000fea0003800000 */
[----:B------:R-:W2:Y:S01]  /*0910*/  LDC R9, c[0x0][0x504] ;  /* 0x00014100ff097b82 */ /* 0x000ea20000000800 */
[----:B------:R-:W-:Y:S01]  /*0920*/  ISETP.NE.AND P3, PT, R6, -0x1, PT ;  /* 0xffffffff0600780c */ /* 0x000fe20003f65270 */
[----:B------:R-:W-:Y:S01]  /*0930*/  VIADD R0, R246, 0x3f ;  /* 0x0000003ff6007836 */ /* 0x000fe20000000000 */
[----:B------:R-:W-:Y:S02]  /*0940*/  IADD3 R224, PT, PT, R225, 0x40, R246 ;  /* 0x00000040e1e07810 */ /* 0x000fe40007ffe0f6 */
[----:B------:R-:W-:Y:S02]  /*0950*/  ISETP.NE.AND P2, PT, R245, -0x1, PT ;  /* 0xfffffffff500780c */ /* 0x000fe40003f45270 */
[----:B------:R-:W-:-:S04]  /*0960*/  SHF.R.S32.HI R7, RZ, 0x1f, R0 ;  /* 0x0000001fff077819 */ /* 0x000fc80000011400 */
[----:B------:R-:W-:-:S03]  /*0970*/  LEA.HI R7, R7, R0, RZ, 0x6 ;  /* 0x0000000007077211 */ /* 0x000fc600078f30ff */
[----:B------:R-:W3:Y:S01]  /*0980*/  @!P3 LDC.64 R4, c[0x0][0x398] ;  /* 0x0000e600ff04bb82 */ /* 0x000ee20000000a00 */
[----:B------:R-:W-:-:S07]  /*0990*/  SHF.R.S32.HI R7, RZ, 0x6, R7 ;  /* 0x00000006ff077819 */ /* 0x000fce0000011407 */
[----:B------:R-:W4:Y:S01]  /*09a0*/  @P3 LDC.64 R2, c[0x0][0x3b0] ;  /* 0x0000ec00ff023b82 */ /* 0x000f220000000a00 */
[----:B--2---:R-:W-:-:S05]  /*09b0*/  IADD3 R9, PT, PT, R224, R9, -R243 ;  /* 0x00000009e0097210 */ /* 0x004fca0007ffe8f3 */
[----:B------:R-:W-:-:S05]  /*09c0*/  VIADD R9, R9, 0x3f ;  /* 0x0000003f09097836 */ /* 0x000fca0000000000 */
[----:B------:R-:W-:-:S04]  /*09d0*/  SHF.R.S32.HI R16, RZ, 0x1f, R9 ;  /* 0x0000001fff107819 */ /* 0x000fc80000011409 */
[----:B------:R-:W-:Y:S01]  /*09e0*/  LEA.HI R16, R16, R9, RZ, 0x6 ;  /* 0x0000000910107211 */ /* 0x000fe200078f30ff */
[----:B---3--:R-:W-:-:S03]  /*09f0*/  @!P3 IMAD.WIDE.U32 R20, R211, R4, RZ ;  /* 0x00000004d314b225 */ /* 0x008fc600078e00ff */
[----:B------:R-:W-:Y:S01]  /*0a00*/  SHF.R.S32.HI R16, RZ, 0x6, R16 ;  /* 0x00000006ff107819 */ /* 0x000fe20000011410 */
[----:B------:R-:W-:-:S03]  /*0a10*/  @!P3 IMAD R15, R211, R5, R21 ;  /* 0x00000005d30fb224 */ /* 0x000fc600078e0215 */
[----:B------:R-:W-:Y:S01]  /*0a20*/  VIMNMX R16, PT, PT, R7, R16, PT ;  /* 0x0000001007107248 */ /* 0x000fe20003fe0100 */
[----:B----4-:R-:W-:-:S03]  /*0a30*/  @P3 IMAD.WIDE.U32 R4, R6, R2, RZ ;  /* 0x0000000206043225 */ /* 0x010fc600078e00ff */
[----:B------:R-:W-:Y:S01]  /*0a40*/  LEA R17, R16, 0xffffffc0, 0x6 ;  /* 0xffffffc010117811 */ /* 0x000fe200078e30ff */
[----:B------:R-:W-:Y:S02]  /*0a50*/  @P3 IMAD R15, R6, R3, R5 ;  /* 0x00000003060f3224 */ /* 0x000fe400078e0205 */
[----:B------:R-:W-:Y:S01]  /*0a60*/  @P3 IMAD.MOV.U32 R20, RZ, RZ, R4 ;  /* 0x000000ffff143224 */ /* 0x000fe200078e0004 */
[----:B------:R-:W-:Y:S01]  /*0a70*/  SHF.R.S32.HI R21, RZ, 0x1f, R17 ;  /* 0x0000001fff157819 */ /* 0x000fe20000011411 */
[----:B------:R-:W-:Y:S06]  /*0a80*/  @P2 BRA `(.L_x_100) ;  /* 0x0000000000282947 */ /* 0x000fec0003800000 */
[----:B------:R-:W2:Y:S01]  /*0a90*/  LDCU.64 UR14, c[0x0][0x3b8] ;  /* 0x00007700ff0e77ac */ /* 0x000ea20008000a00 */
[----:B------:R-:W-:Y:S01]  /*0aa0*/  SHF.R.S32.HI R3, RZ, 0x1f, R244 ;  /* 0x0000001fff037819 */ /* 0x000fe200000114f4 */
[----:B------:R-:W3:Y:S04]  /*0ab0*/  LDCU.64 UR4, c[0x0][0x3a0] ;  /* 0x00007400ff0477ac */ /* 0x000ee80008000a00 */
[----:B--2---:R-:W-:Y:S02]  /*0ac0*/  IMAD R3, R3, UR14, RZ ;  /* 0x0000000e03037c24 */ /* 0x004fe4000f8e02ff */
[----:B------:R-:W-:-:S04]  /*0ad0*/  IMAD.WIDE.U32 R4, R244, UR14, RZ ;  /* 0x0000000ef4047c25 */ /* 0x000fc8000f8e00ff */
[----:B------:R-:W-:-:S05]  /*0ae0*/  IMAD R0, R244, UR15, R3 ;  /* 0x0000000ff4007c24 */ /* 0x000fca000f8e0203 */
[----:B------:R-:W-:-:S03]  /*0af0*/  IADD3 R5, PT, PT, R5, R0, RZ ;  /* 0x0000000005057210 */ /* 0x000fc60007ffe0ff */
[----:B---3--:R-:W-:-:S04]  /*0b00*/  IMAD.WIDE.U32 R12, R211, UR4, R4 ;  /* 0x00000004d30c7c25 */ /* 0x008fc8000f8e0004 */
[----:B-1----:R-:W-:Y:S01]  /*0b10*/  IMAD R10, R211, UR5, R13 ;  /* 0x00000005d30a7c24 */ /* 0x002fe2000f8e020d */
[----:B------:R-:W-:Y:S06]  /*0b20*/  BRA `(.L_x_101) ;  /* 0x0000000000147947 */ /* 0x000fec0003800000 */
.L_x_100:
[----:B------:R-:W1:Y:S01]  /*0b30*/  LDCU.64 UR14, c[0x0][0x3b8] ;  /* 0x00007700ff0e77ac */ /* 0x000e620008000a00 */
[----:B------:R-:W-:-:S05]  /*0b40*/  IADD3 R12, PT, PT, R244, R245, RZ ;  /* 0x000000f5f40c7210 */ /* 0x000fca0007ffe0ff */
[C---:B-1----:R-:W-:Y:S02]  /*0b50*/  IMAD R10, R12.reuse, UR15, RZ ;  /* 0x0000000f0c0a7c24 */ /* 0x042fe4000f8e02ff */
[----:B------:R-:W-:-:S05]  /*0b60*/  IMAD.WIDE.U32 R12, R12, UR14, RZ ;  /* 0x0000000e0c0c7c25 */ /* 0x000fca000f8e00ff */
[----:B------:R-:W-:Y:S02]  /*0b70*/  IADD3 R10, PT, PT, R13, R10, RZ ;  /* 0x0000000a0d0a7210 */ /* 0x000fe40007ffe0ff */
.L_x_101:
[----:B------:R-:W1:Y:S01]  /*0b80*/  LDC R3, c[0x0][0x3e8] ;  /* 0x0000fa00ff037b82 */ /* 0x000e620000000800 */
[----:B------:R-:W-:Y:S01]  /*0b90*/  IMAD.MOV.U32 R8, RZ, RZ, RZ ;  /* 0x000000ffff087224 */ /* 0x000fe200078e00ff */
[----:B-1----:R-:W-:-:S04]  /*0ba0*/  IABS R4, R3 ;  /* 0x0000000300047213 */ /* 0x002fc80000000000 */
[----:B------:R-:W1:Y:S08]  /*0bb0*/  I2F.RP R5, R4 ;  /* 0x0000000400057306 */ /* 0x000e700000209400 */
[----:B-1----:R-:W1:Y:S02]  /*0bc0*/  MUFU.RCP R7, R5 ;  /* 0x0000000500077308 */ /* 0x002e640000001000 */
[----:B-1----:R-:W-:-:S06]  /*0bd0*/  VIADD R7, R7, 0xffffffe ;  /* 0x0ffffffe07077836 */ /* 0x002fcc0000000000 */
[----:B------:R-:W1:Y:S02]  /*0be0*/  F2I.FTZ.U32.TRUNC.NTZ R9, R7 ;  /* 0x0000000700097305 */ /* 0x000e64000021f000 */
[----:B-1----:R-:W-:-:S04]  /*0bf0*/  IMAD.MOV R0, RZ, RZ, -R9 ;  /* 0x000000ffff007224 */ /* 0x002fc800078e0a09 */
[----:B------:R-:W-:Y:S01]  /*0c00*/  IMAD R2, R0, R4, RZ ;  /* 0x0000000400027224 */ /* 0x000fe200078e02ff */
[----:B------:R-:W-:-:S03]  /*0c10*/  IABS R0, R208 ;  /* 0x000000d000007213 */ /* 0x000fc60000000000 */
[----:B------:R-:W-:-:S06]  /*0c20*/  IMAD.HI.U32 R9, R9, R2, R8 ;  /* 0x0000000209097227 */ /* 0x000fcc00078e0008 */
[----:B------:R-:W-:Y:S01]  /*0c30*/  IMAD.HI.U32 R8, R9, R0, RZ ;  /* 0x0000000009087227 */ /* 0x000fe200078e00ff */
[----:B------:R-:W-:-:S03]  /*0c40*/  SHF.R.S32.HI R9, RZ, 0x1f, R225 ;  /* 0x0000001fff097819 */ /* 0x000fc600000114e1 */
[----:B------:R-:W-:-:S04]  /*0c50*/  IMAD.MOV R5, RZ, RZ, -R8 ;  /* 0x000000ffff057224 */ /* 0x000fc800078e0a08 */
[----:B------:R-:W-:Y:S01]  /*0c60*/  IMAD R5, R4, R5, R0 ;  /* 0x0000000504057224 */ /* 0x000fe200078e0200 */
[----:B------:R-:W-:-:S04]  /*0c70*/  LOP3.LUT R0, R208, R3, RZ, 0x3c, !PT ;  /* 0x00000003d0007212 */ /* 0x000fc800078e3cff */
[----:B------:R-:W-:Y:S02]  /*0c80*/  ISETP.GT.U32.AND P1, PT, R4, R5, PT ;  /* 0x000000050400720c */ /* 0x000fe40003f24070 */
[----:B------:R-:W-:-:S11]  /*0c90*/  ISETP.GE.AND P0, PT, R0, RZ, PT ;  /* 0x000000ff0000720c */ /* 0x000fd60003f06270 */
[-C--:B------:R-:W-:Y:S01]  /*0ca0*/  @!P1 IADD3 R5, PT, PT, R5, -R4.reuse, RZ ;  /* 0x8000000405059210 */ /* 0x080fe20007ffe0ff */
[----:B------:R-:W-:Y:S01]  /*0cb0*/  @!P1 VIADD R8, R8, 0x1 ;  /* 0x0000000108089836 */ /* 0x000fe20000000000 */
[----:B------:R-:W-:Y:S02]  /*0cc0*/  ISETP.NE.AND P1, PT, R3, RZ, PT ;  /* 0x000000ff0300720c */ /* 0x000fe40003f25270 */
[----:B------:R-:W-:-:S13]  /*0cd0*/  ISETP.GE.U32.AND P4, PT, R5, R4, PT ;  /* 0x000000040500720c */ /* 0x000fda0003f86070 */
[----:B------:R-:W-:-:S05]  /*0ce0*/  @P4 VIADD R8, R8, 0x1 ;  /* 0x0000000108084836 */ /* 0x000fca0000000000 */
[----:B------:R-:W-:Y:S02]  /*0cf0*/  @!P0 IADD3 R8, PT, PT, -R8, RZ, RZ ;  /* 0x000000ff08088210 */ /* 0x000fe40007ffe1ff */
[----:B------:R-:W-:-:S04]  /*0d00*/  @!P1 LOP3.LUT R8, RZ, R3, RZ, 0x33, !PT ;  /* 0x00000003ff089212 */ /* 0x000fc800078e33ff */
[----:B------:R-:W-:Y:S01]  /*0d10*/  SHF.R.S32.HI R0, RZ, 0x1f, R8 ;  /* 0x0000001fff007819 */ /* 0x000fe20000011408 */
[----:B------:R-:W-:Y:S06]  /*0d20*/  @P2 BRA `(.L_x_102) ;  /* 0x00000000002c2947 */ /* 0x000fec0003800000 */
[----:B------:R-:W1:Y:S01]  /*0d30*/  LDCU.64 UR12, c[0x0][0x3c0] ;  /* 0x00007800ff0c77ac */ /* 0x000e620008000a00 */
[----:B------:R-:W-:Y:S01]  /*0d40*/  SHF.R.S32.HI R3, RZ, 0x1f, R244 ;  /* 0x0000001fff037819 */ /* 0x000fe200000114f4 */
[----:B------:R-:W2:Y:S04]  /*0d50*/  LDCU.64 UR4, c[0x0][0x3a8] ;  /* 0x00007500ff0477ac */ /* 0x000ea80008000a00 */
[----:B-1----:R-:W-:Y:S02]  /*0d60*/  IMAD R3, R3, UR12, RZ ;  /* 0x0000000c03037c24 */ /* 0x002fe4000f8e02ff */
[----:B------:R-:W-:-:S04]  /*0d70*/  IMAD.WIDE.U32 R4, R244, UR12, RZ ;  /* 0x0000000cf4047c25 */ /* 0x000fc8000f8e00ff */
[----:B------:R-:W-:-:S05]  /*0d80*/  IMAD R2, R244, UR13, R3 ;  /* 0x0000000df4027c24 */ /* 0x000fca000f8e0203 */
[----:B------:R-:W-:-:S03]  /*0d90*/  IADD3 R5, PT, PT, R5, R2, RZ ;  /* 0x0000000205057210 */ /* 0x000fc60007ffe0ff */
[----:B--2---:R-:W-:-:S04]  /*0da0*/  IMAD.WIDE.U32 R2, R211, UR4, R4 ;  /* 0x00000004d3027c25 */ /* 0x004fc8000f8e0004 */
[----:B------:R-:W-:Y:S01]  /*0db0*/  IMAD R11, R211, UR5, R3 ;  /* 0x00000005d30b7c24 */ /* 0x000fe2000f8e0203 */
[----:B------:R-:W-:Y:S01]  /*0dc0*/  MOV R14, R2 ;  /* 0x00000002000e7202 */ /* 0x000fe20000000f00 */
[----:B------:R-:W-:Y:S06]  /*0dd0*/  BRA `(.L_x_103) ;  /* 0x0000000000187947 */ /* 0x000fec0003800000 */
.L_x_102:
[----:B------:R-:W1:Y:S01]  /*0de0*/  LDCU.64 UR12, c[0x0][0x3c0] ;  /* 0x00007800ff0c77ac */ /* 0x000e620008000a00 */
[----:B------:R-:W-:-:S05]  /*0df0*/  IADD3 R2, PT, PT, R244, R245, RZ ;  /* 0x000000f5f4027210 */ /* 0x000fca0007ffe0ff */
[C---:B-1----:R-:W-:Y:S02]  /*0e00*/  IMAD R11, R2.reuse, UR13, RZ ;  /* 0x0000000d020b7c24 */ /* 0x042fe4000f8e02ff */
[----:B------:R-:W-:-:S05]  /*0e10*/  IMAD.WIDE.U32 R2, R2, UR12, RZ ;  /* 0x0000000c02027c25 */ /* 0x000fca000f8e00ff */
[----:B------:R-:W-:Y:S02]  /*0e20*/  IADD3 R11, PT, PT, R3, R11, RZ ;  /* 0x0000000b030b7210 */ /* 0x000fe40007ffe0ff */
[----:B------:R-:W-:-:S07]  /*0e30*/  MOV R14, R2 ;  /* 0x00000002000e7202 */ /* 0x000fce0000000f00 */
.L_x_103:
[----:B------:R-:W1:Y:S01]  /*0e40*/  @!P3 LDC.64 R4, c[0x0][0x588] ;  /* 0x00016200ff04bb82 */ /* 0x000e620000000a00 */
[----:B------:R-:W2:Y:S07]  /*0e50*/  LDCU UR6, c[0x0][0x3e0] ;  /* 0x00007c00ff0677ac */ /* 0x000eae0008000800 */
[----:B------:R-:W3:Y:S08]  /*0e60*/  @P3 LDC.64 R2, c[0x0][0x590] ;  /* 0x00016400ff023b82 */ /* 0x000ef00000000a00 */
[----:B------:R-:W2:Y:S01]  /*0e70*/  LDC R31, c[0x0][0x44c] ;  /* 0x00011300ff1f7b82 */ /* 0x000ea20000000800 */
[----:B-1----:R-:W-:-:S04]  /*0e80*/  @!P3 IMAD.WIDE.U32 R18, R211, R4, RZ ;  /* 0x00000004d312b225 */ /* 0x002fc800078e00ff */
[----:B------:R-:W-:Y:S01]  /*0e90*/  @!P3 IMAD R25, R211, R5, R19 ;  /* 0x00000005d319b224 */ /* 0x000fe200078e0213 */
[----:B------:R-:W-:Y:S01]  /*0ea0*/  @!P3 MOV R30, R18 ;  /* 0x00000012001eb202 */ /* 0x000fe20000000f00 */
        /* <DEDUP_REMOVED lines=11> */
[----:B------:R-:W-:Y:S01]  /*0f60*/  IADD3 R2, PT, PT, R5, R2, RZ ;  /* 0x0000000205027210 */ /* 0x000fe20007ffe0ff */
[----:B------:R-:W-:-:S04]  /*0f70*/  IMAD.WIDE.U32 R22, R18, R31, RZ ;  /* 0x0000001f12167225 */ /* 0x000fc800078e00ff */
[----:B------:R-:W-:Y:S01]  /*0f80*/  IMAD R3, R2, UR6, RZ ;  /* 0x0000000602037c24 */ /* 0x000fe2000f8e02ff */
[----:B------:R-:W-:-:S03]  /*0f90*/  SHF.R.S32.HI R2, RZ, 0x1f, R31 ;  /* 0x0000001fff027819 */ /* 0x000fc6000001141f */
[----:B------:R-:W-:-:S05]  /*0fa0*/  IMAD R3, R4, UR4, R3 ;  /* 0x0000000404037c24 */ /* 0x000fca000f8e0203 */
[----:B------:R-:W-:-:S05]  /*0fb0*/  IADD3 R4, PT, PT, R19, R3, RZ ;  /* 0x0000000313047210 */ /* 0x000fca0007ffe0ff */
[----:B------:R-:W-:-:S04]  /*0fc0*/  IMAD R19, R4, R31, RZ ;  /* 0x0000001f04137224 */ /* 0x000fc800078e02ff */
[----:B------:R-:W-:-:S05]  /*0fd0*/  IMAD R19, R2, R18, R19 ;  /* 0x0000001202137224 */ /* 0x000fca00078e0213 */
[----:B------:R-:W-:Y:S01]  /*0fe0*/  IADD3 R19, PT, PT, R23, R19, RZ ;  /* 0x0000001317137210 */ /* 0x000fe20007ffe0ff */
[----:B------:R-:W-:Y:S06]  /*0ff0*/  BRA `(.L_x_105) ;  /* 0x00000000000c7947 */ /* 0x000fec0003800000 */
.L_x_104:
[-C--:B------:R-:W-:Y:S02]  /*1000*/  IMAD R19, R27, R6.reuse, RZ ;  /* 0x000000061b137224 */ /* 0x080fe400078e02ff */
[----:B------:R-:W-:-:S05]  /*1010*/  IMAD.WIDE.U32 R22, R26, R6, RZ ;  /* 0x000000061a167225 */ /* 0x000fca00078e00ff */
[----:B------:R-:W-:-:S07]  /*1020*/  IADD3 R19, PT, PT, R23, R19, RZ ;  /* 0x0000001317137210 */ /* 0x000fce0007ffe0ff */
.L_x_105:
[----:B------:R-:W1:Y:S01]  /*1030*/  LDCU.U8 UR4, c[0x0][0x548] ;  /* 0x0000a900ff0477ac */ /* 0x000e620008000000 */
[----:B------:R-:W-:Y:S01]  /*1040*/  SHF.L.U32 R5, R211, 0x7, RZ ;  /* 0x00000007d3057819 */ /* 0x000fe200000006ff */
[----:B------:R-:W2:Y:S03]  /*1050*/  LDCU.U8 UR5, c[0x0][0x5f0] ;  /* 0x0000be00ff0577ac */ /* 0x000ea60008000000 */
[----:B------:R-:W-:-:S04]  /*1060*/  SEL R2, R5, RZ, P5 ;  /* 0x000000ff05027207 */ /* 0x000fc80002800000 */
[----:B------:R-:W-:-:S04]  /*1070*/  IADD3 R2, P0, PT, R17, R2, RZ ;  /* 0x0000000211027210 */ /* 0x000fc80007f1e0ff */
[----:B------:R-:W-:Y:S01]  /*1080*/  IADD3.X R3, PT, PT, RZ, R21, RZ, P0, !PT ;  /* 0x00000015ff037210 */ /* 0x000fe200007fe4ff */
[----:B------:R-:W-:Y:S01]  /*1090*/  IMAD.WIDE.U32 R28, R2, R26, RZ ;  /* 0x0000001a021c7225 */ /* 0x000fe200078e00ff */
[----:B-1----:R-:W-:-:S03]  /*10a0*/  UISETP.NE.AND UP0, UPT, UR4, URZ, UPT ;  /* 0x000000ff0400728c */ /* 0x002fc6000bf05270 */
[----:B------:R-:W-:-:S04]  /*10b0*/  IMAD R3, R3, R26, RZ ;  /* 0x0000001a03037224 */ /* 0x000fc800078e02ff */
[----:B------:R-:W-:Y:S02]  /*10c0*/  IMAD R3, R27, R2, R3 ;  /* 0x000000021b037224 */ /* 0x000fe400078e0203 */
[----:B------:R-:W-:-:S03]  /*10d0*/  IMAD R27, R208, R31, RZ ;  /* 0x0000001fd01b7224 */ /* 0x000fc600078e02ff */
[----:B------:R-:W-:Y:S01]  /*10e0*/  IADD3 R18, PT, PT, R29, R3, RZ ;  /* 0x000000031d127210 */ /* 0x000fe20007ffe0ff */
[----:B--2---:R-:W-:Y:S06]  /*10f0*/  BRA.U !UP0, `(.L_x_106) ;  /* 0x00000001081c7547 */ /* 0x004fec000b800000 */
[----:B------:R-:W1:Y:S01]  /*1100*/  LDC R2, c[0x0][0x434] ;  /* 0x00010d00ff027b82 */ /* 0x000e620000000800 */
[----:B------:R-:W-:-:S07]  /*1110*/  ISETP.NE.AND P0, PT, R6, -0x1, PT ;  /* 0xffffffff0600780c */ /* 0x000fce0003f05270 */
[----:B------:R-:W2:Y:S01]  /*1120*/  LDC R13, c[0x0][0x454] ;  /* 0x00011500ff0d7b82 */ /* 0x000ea20000000800 */
[----:B-1----:R-:W-:-:S05]  /*1130*/  IMAD R3, R211, R2, RZ ;  /* 0x00000002d3037224 */ /* 0x002fca00078e02ff */
[----:B------:R-:W-:-:S05]  /*1140*/  SEL R2, R3, R6, !P0 ;  /* 0x0000000603027207 */ /* 0x000fca0004000000 */
[----:B--2---:R-:W-:Y:S01]  /*1150*/  IMAD R13, R208, R13, R2 ;  /* 0x0000000dd00d7224 */ /* 0x004fe200078e0202 */
[----:B------:R-:W-:Y:S05]  /*1160*/  BRA `(.L_x_107) ;  /* 0x00000000000c7947 */ /* 0x000fea0003800000 */
.L_x_106:
[----:B------:R-:W1:Y:S01]  /*1170*/  LDC R13, c[0x0][0x434] ;  /* 0x00010d00ff0d7b82 */ /* 0x000e620000000800 */
[----:B------:R-:W-:-:S04]  /*1180*/  IMAD R2, R211, UR6, R208 ;  /* 0x00000006d3027c24 */ /* 0x000fc8000f8e02d0 */
[----:B-1----:R-:W-:-:S03]  /*1190*/  IMAD R13, R2, R13, RZ ;  /* 0x0000000d020d7224 */ /* 0x002fc600078e02ff */
.L_x_107:
        /* <DEDUP_REMOVED lines=11> */
.L_x_108:
[----:B------:R-:W1:Y:S01]  /*1250*/  LDC R23, c[0x0][0x444] ;  /* 0x00011100ff177b82 */ /* 0x000e620000000800 */
[----:B------:R-:W-:-:S04]  /*1260*/  IMAD R2, R211, UR6, R208 ;  /* 0x00000006d3027c24 */ /* 0x000fc8000f8e02d0 */
[----:B-1----:R-:W-:-:S07]  /*1270*/  IMAD R23, R2, R23, RZ ;  /* 0x0000001702177224 */ /* 0x002fce00078e02ff */
.L_x_109:
[----:B------:R-:W1:Y:S01]  /*1280*/  S2R R29, SR_TID.X ;  /* 0x00000000001d7919 */ /* 0x000e620000002100 */
[----:B------:R-:W2:Y:S01]  /*1290*/  LDC.64 R6, c[0x0][0x5f8] ;  /* 0x00017e00ff067b82 */ /* 0x000ea20000000a00 */
[----:B------:R-:W-:Y:S01]  /*12a0*/  IMAD R236, R31, UR6, RZ ;  /* 0x000000061fec7c24 */ /* 0x000fe2000f8e02ff */
[----:B------:R-:W-:Y:S01]  /*12b0*/  ISETP.NE.AND P3, PT, RZ, UR5, PT ;  /* 0x00000005ff007c0c */ /* 0x000fe2000bf65270 */
[----:B------:R-:W3:Y:S01]  /*12c0*/  S2R R24, SR_TID.X ;  /* 0x0000000000187919 */ /* 0x000ee20000002100 */
[--C-:B------:R-:W-:Y:S01]  /*12d0*/  IADD3 R22, P1, P0, R28, R22, R27.reuse ;  /* 0x000000161c167210 */ /* 0x100fe2000783e01b */
[----:B------:R-:W4:Y:S01]  /*12e0*/  LDCU.64 UR16, c[0x0][0x3c8] ;  /* 0x00007900ff1077ac */ /* 0x000f220008000a00 */
[----:B------:R-:W-:Y:S01]  /*12f0*/  SHF.R.S32.HI R27, RZ, 0x1f, R27 ;  /* 0x0000001fff1b7819 */ /* 0x000fe2000001141b */
[----:B------:R-:W-:Y:S01]  /*1300*/  IMAD R13, R242, 0x40, R13 ;  /* 0x00000040f20d7824 */ /* 0x000fe200078e020d */
[----:B------:R-:W5:Y:S01]  /*1310*/  LDC.64 R2, c[0x0][0x590] ;  /* 0x00016400ff027b82 */ /* 0x000f620000000a00 */
[----:B------:R-:W4:Y:S01]  /*1320*/  LDCU.64 UR10, c[0x0][0x380] ;  /* 0x00007000ff0a77ac */ /* 0x000f220008000a00 */
[----:B------:R-:W-:Y:S01]  /*1330*/  IADD3.X R18, PT, PT, R18, R19, R27, P1, P0 ;  /* 0x0000001312127210 */ /* 0x000fe20000fe041b */
[----:B------:R-:W-:Y:S01]  /*1340*/  IMAD.MOV.U32 R19, RZ, RZ, RZ ;  /* 0x000000ffff137224 */ /* 0x000fe200078e00ff */
[----:B------:R-:W-:Y:S01]  /*1350*/  LEA R23, R242, R23, 0x6 ;  /* 0x00000017f2177211 */ /* 0x000fe200078e30ff */
[----:B------:R-:W4:Y:S01]  /*1360*/  LDCU.64 UR4, c[0x0][0x570] ;  /* 0x0000ae00ff0477ac */ /* 0x000f220008000a00 */
[----:B------:R-:W-:Y:S02]  /*1370*/  BSSY.RECONVERGENT B1, `(.L_x_99) ;  /* 0x000054b000017945 */ /* 0x000fe40003800200 */
[----:B------:R-:W4:Y:S01]  /*1380*/  LDC.64 R4, c[0x0][0x3b0] ;  /* 0x0000ec00ff047b82 */ /* 0x000f220000000a00 */
[----:B------:R-:W4:Y:S01]  /*1390*/  LDCU.64 UR6, c[0x0][0x550] ;  /* 0x0000aa00ff0677ac */ /* 0x000f220008000a00 */
[----:B--2---:R-:W-:-:S06]  /*13a0*/  IMAD.WIDE.U32 R32, R6, UR18, RZ ;  /* 0x0000001206207c25 */ /* 0x004fcc000f8e00ff */
[----:B------:R-:W2:Y:S01]  /*13b0*/  LDC R241, c[0x0][0x508] ;  /* 0x00014200fff17b82 */ /* 0x000ea20000000800 */
[----:B------:R-:W-:Y:S01]  /*13c0*/  IMAD R7, R7, UR18, R33 ;  /* 0x0000001207077c24 */ /* 0x000fe2000f8e0221 */
[----:B-1----:R-:W-:Y:S01]  /*13d0*/  SHF.R.U32.HI R29, RZ, 0x5, R29 ;  /* 0x00000005ff1d7819 */ /* 0x002fe2000001161d */
[----:B-----5:R-:W-:-:S03]  /*13e0*/  IMAD R28, R21, R2, RZ ;  /* 0x00000002151c7224 */ /* 0x020fc600078e02ff */
[----:B------:R-:W-:Y:S02]  /*13f0*/  SEL R7, R7, RZ, P3 ;  /* 0x000000ff07077207 */ /* 0x000fe40001800000 */
[----:B------:R-:W1:Y:S01]  /*1400*/  LDC.64 R250, c[0x0][0x420] ;  /* 0x00010800fffa7b82 */ /* 0x000e620000000a00 */
[----:B---3--:R-:W-:Y:S02]  /*1410*/  LOP3.LUT R24, R24, 0x1f, RZ, 0xc0, !PT ;  /* 0x0000001f18187812 */ /* 0x008fe400078ec0ff */
[----:B------:R-:W-:-:S03]  /*1420*/  SHF.L.U64.HI R227, R2, 0x5, R3 ;  /* 0x0000000502e37819 */ /* 0x000fc60000010203 */
[----:B------:R-:W-:Y:S01]  /*1430*/  IMAD R29, R29, R236, R24 ;  /* 0x000000ec1d1d7224 */ /* 0x000fe200078e0218 */
[----:B------:R-:W-:Y:S01]  /*1440*/  SEL R24, R32, RZ, P3 ;  /* 0x000000ff20187207 */ /* 0x000fe20001800000 */
[----:B----4-:R-:W-:Y:S02]  /*1450*/  IMAD R26, R21, R4, RZ ;  /* 0x00000004151a7224 */ /* 0x010fe400078e02ff */
[----:B------:R-:W-:Y:S01]  /*1460*/  IMAD R21, R17, R3, R28 ;  /* 0x0000000311157224 */ /* 0x000fe200078e021c */
[----:B------:R-:W-:Y:S01]  /*1470*/  IADD3 R24, P1, P0, R29, R22, R24 ;  /* 0x000000161d187210 */ /* 0x000fe2000783e018 */
[----:B------:R-:W-:Y:S01]  /*1480*/  IMAD R26, R17, R5, R26 ;  /* 0x00000005111a7224 */ /* 0x000fe200078e021a */
[----:B------:R-:W-:Y:S02]  /*1490*/  SHF.R.S32.HI R29, RZ, 0x1f, R29 ;  /* 0x0000001fff1d7819 */ /* 0x000fe4000001141d */
[----:B--2---:R-:W-:Y:S02]  /*14a0*/  IADD3 R241, PT, PT, R224, -R241, -R243 ;  /* 0x800000f1e0f17210 */ /* 0x004fe40007ffe8f3 */
[----:B------:R-:W-:Y:S01]  /*14b0*/  IADD3.X R22, PT, PT, R29, R18, R7, P1, P0 ;  /* 0x000000121d167210 */ /* 0x000fe20000fe0407 */
[----:B------:R-:W-:Y:S01]  /*14c0*/  IMAD.MOV.U32 R18, RZ, RZ, R212 ;  /* 0x000000ffff127224 */ /* 0x000fe200078e00d4 */
[----:B------:R-:W2:Y:S01]  /*14d0*/  LDC.64 R6, c[0x0][0x598] ;  /* 0x00016600ff067b82 */ /* 0x000ea20000000a00 */
[----:B------:R-:W-:Y:S01]  /*14e0*/  IADD3 R30, P0, PT, R212, R30, RZ ;  /* 0x0000001ed41e7210 */ /* 0x000fe20007f1e0ff */
[----:B------:R-:W-:-:S02]  /*14f0*/  VIADD R223, R241, 0xffffffc0 ;  /* 0xffffffc0f1df7836 */ /* 0x000fc40000000000 */
[----:B------:R-:W-:-:S04]  /*1500*/  IMAD.WIDE.U32 R32, R17, R4, R18 ;  /* 0x0000000411207225 */ /* 0x000fc800078e0012 */
[----:B------:R-:W-:Y:S01]  /*1510*/  IMAD.X R31, RZ, RZ, R25, P0 ;  /* 0x000000ffff1f7224 */ /* 0x000fe200000e0619 */
[----:B------:R-:W-:Y:S01]  /*1520*/  IADD3 R20, P1, PT, R20, R32, RZ ;  /* 0x0000002014147210 */ /* 0x000fe20007f3e0ff */
[----:B------:R-:W3:Y:S01]  /*1530*/  LDC.64 R28, c[0x0][0x5e8] ;  /* 0x00017a00ff1c7b82 */ /* 0x000ee20000000a00 */
[----:B------:R-:W-:Y:S02]  /*1540*/  IMAD.SHL.U32 R25, R236, 0x40, RZ ;  /* 0x00000040ec197824 */ /* 0x000fe400078e00ff */
[----:B------:R-:W-:-:S03]  /*1550*/  IMAD.WIDE.U32 R30, R17, R2, R30 ;  /* 0x00000002111e7225 */ /* 0x000fc600078e001e */
[----:B------:R-:W-:Y:S01]  /*1560*/  IADD3 R24, P0, PT, R25, R24, RZ ;  /* 0x0000001819187210 */ /* 0x000fe20007f1e0ff */
[----:B------:R-:W-:Y:S01]  /*1570*/  IMAD.IADD R31, R31, 0x1, R21 ;  /* 0x000000011f1f7824 */ /* 0x000fe200078e0215 */
[----:B------:R-:W-:Y:S01]  /*1580*/  IADD3.X R21, PT, PT, R15, R33, R26, P1, !PT ;  /* 0x000000210f157210 */ /* 0x000fe20000ffe41a */
[----:B-1----:R-:W-:Y:S01]  /*1590*/  IMAD.WIDE R250, R13, 0x4, R250 ;  /* 0x000000040dfa7825 */ /* 0x002fe200078e02fa */
[----:B------:R-:W-:Y:S02]  /*15a0*/  LEA.HI.X.SX32 R25, R25, R22, 0x1, P0 ;  /* 0x0000001619197211 */ /* 0x000fe400000f0eff */
[----:B------:R-:W-:Y:S01]  /*15b0*/  LEA R248, P0, R24, UR4, 0x2 ;  /* 0x0000000418f87c11 */ /* 0x000fe2000f8010ff */
[----:B------:R-:W-:-:S03]  /*15c0*/  IMAD.WIDE.U32 R20, R208, UR16, R20 ;  /* 0x00000010d0147c25 */ /* 0x000fc6000f8e0014 */
[----:B------:R-:W-:Y:S01]  /*15d0*/  LEA.HI.X R249, R24, UR5, R25, 0x2, P0 ;  /* 0x0000000518f97c11 */ /* 0x000fe200080f1419 */
[----:B--2---:R-:W-:Y:S01]  /*15e0*/  IMAD.WIDE.U32 R26, R208, R6, R30 ;  /* 0x00000006d01a7225 */ /* 0x004fe200078e001e */
[----:B------:R-:W-:-:S03]  /*15f0*/  SHF.R.S32.HI R6, RZ, 0x1f, R223 ;  /* 0x0000001fff067819 */ /* 0x000fc600000114df */
[----:B------:R-:W-:Y:S01]  /*1600*/  IMAD R21, R208, UR17, R21 ;  /* 0x00000011d0157c24 */ /* 0x000fe2000f8e0215 */
[----:B------:R-:W-:Y:S01]  /*1610*/  LEA.HI R223, R6, R223, RZ, 0x6 ;  /* 0x000000df06df7211 */ /* 0x000fe200078f30ff */
[----:B------:R-:W-:Y:S02]  /*1620*/  IMAD R27, R208, R7, R27 ;  /* 0x00000007d01b7224 */ /* 0x000fe400078e021b */
[----:B------:R-:W-:Y:S01]  /*1630*/  IMAD.WIDE.U32 R20, R214, R4, R20 ;  /* 0x00000004d6147225 */ /* 0x000fe200078e0014 */
[----:B------:R-:W-:-:S03]  /*1640*/  SHF.R.S32.HI R223, RZ, 0x6, R223 ;  /* 0x00000006ffdf7819 */ /* 0x000fc600000114df */
[----:B------:R-:W-:Y:S01]  /*1650*/  IMAD R233, R214, R5, R21 ;  /* 0x00000005d6e97224 */ /* 0x000fe200078e0215 */
[----:B------:R-:W-:Y:S01]  /*1660*/  LEA R232, P1, R20, UR10, 0x1 ;  /* 0x0000000a14e87c11 */ /* 0x000fe2000f8208ff */
[----:B------:R-:W-:Y:S01]  /*1670*/  IMAD.WIDE.U32 R6, R214, R2, R26 ;  /* 0x00000002d6067225 */ /* 0x000fe200078e001a */
[----:B------:R-:W-:Y:S02]  /*1680*/  VIMNMX R223, PT, PT, RZ, R223, !PT ;  /* 0x000000dfffdf7248 */ /* 0x000fe40007fe0100 */
[----:B------:R-:W-:Y:S01]  /*1690*/  LEA.HI.X R233, R20, UR11, R233, 0x1, P1 ;  /* 0x0000000b14e97c11 */ /* 0x000fe200088f0ce9 */
[----:B------:R-:W-:Y:S01]  /*16a0*/  IMAD R235, R214, R3, R7 ;  /* 0x00000003d6eb7224 */ /* 0x000fe200078e0207 */
[----:B------:R-:W-:Y:S01]  /*16b0*/  ISETP.GT.AND P1, PT, R16, R223, PT ;  /* 0x000000df1000720c */ /* 0x000fe20003f24270 */
[----:B---3--:R-:W-:Y:S01]  /*16c0*/  IMAD.WIDE R228, R23, 0x4, R28 ;  /* 0x0000000417e47825 */ /* 0x008fe200078e021c */
[----:B------:R-:W-:Y:S02]  /*16d0*/  LEA R234, P0, R6, UR6, 0x1 ;  /* 0x0000000606ea7c11 */ /* 0x000fe4000f8008ff */
[----:B------:R-:W-:Y:S01]  /*16e0*/  SHF.L.U64.HI R16, R4, 0x5, R5 ;  /* 0x0000000504107819 */ /* 0x000fe20000010205 */
[----:B------:R-:W-:Y:S01]  /*16f0*/  IMAD.MOV.U32 R230, RZ, RZ, R228 ;  /* 0x000000ffffe67224 */ /* 0x000fe200078e00e4 */
[----:B------:R-:W-:Y:S01]  /*1700*/  LEA.HI.X R235, R6, UR7, R235, 0x1, P0 ;  /* 0x0000000706eb7c11 */ /* 0x000fe200080f0ceb */
[----:B------:R-:W-:Y:S01]  /*1710*/  IMAD.SHL.U32 R5, R4, 0x20, RZ ;  /* 0x0000002004057824 */ /* 0x000fe200078e00ff */
[C---:B------:R-:W-:Y:S01]  /*1720*/  IADD3 R6, P0, PT, R214.reuse, 0x20, RZ ;  /* 0x00000020d6067810 */ /* 0x040fe20007f1e0ff */
[----:B------:R-:W-:Y:S01]  /*1730*/  VIADD R3, R214, 0x20 ;  /* 0x00000020d6037836 */ /* 0x000fe20000000000 */
[----:B------:R-:W-:-:S03]  /*1740*/  SHF.L.U32 R228, R2, 0x5, RZ ;  /* 0x0000000502e47819 */ /* 0x000fc600000006ff */
[----:B------:R-:W-:Y:S01]  /*1750*/  IMAD.X R2, RZ, RZ, RZ, P0 ;  /* 0x000000ffff027224 */ /* 0x000fe200000e06ff */
[----:B------:R-:W-:Y:S07]  /*1760*/  @P1 BRA `(.L_x_110) ;  /* 0x0000000400d41947 */ /* 0x000fee0003800000 */
[----:B------:R-:W-:Y:S05]  /*1770*/  @P2 BRA `(.L_x_111) ;  /* 0x0000000000282947 */ /* 0x000fea0003800000 */
        /* <DEDUP_REMOVED lines=9> */
[----:B------:R-:W-:Y:S05]  /*1810*/  BRA `(.L_x_112) ;  /* 0x0000000000187947 */ /* 0x000fea0003800000 */
.L_x_111:
[----:B------:R-:W1:Y:S01]  /*1820*/  LDCU.64 UR10, c[0x0][0x5c0] ;  /* 0x0000b800ff0a77ac */ /* 0x000e620008000a00 */
[----:B------:R-:W-:-:S05]  /*1830*/  IADD3 R0, PT, PT, R244, R245, RZ ;  /* 0x000000f5f4007210 */ /* 0x000fca0007ffe0ff */
[C---:B-1----:R-:W-:Y:S02]  /*1840*/  IMAD R4, R0.reuse, UR11, RZ ;  /* 0x0000000b00047c24 */ /* 0x042fe4000f8e02ff */
[----:B------:R-:W-:-:S05]  /*1850*/  IMAD.WIDE.U32 R10, R0, UR10, RZ ;  /* 0x0000000a000a7c25 */ /* 0x000fca000f8e00ff */
[----:B------:R-:W-:Y:S02]  /*1860*/  IADD3 R0, PT, PT, R11, R4, RZ ;  /* 0x000000040b007210 */ /* 0x000fe40007ffe0ff */
[----:B------:R-:W-:Y:S02]  /*1870*/  MOV R4, R10 ;  /* 0x0000000a00047202 */ /* 0x000fe40000000f00 */
.L_x_112:
        /* <DEDUP_REMOVED lines=12> */
.L_x_113:
[----:B------:R-:W1:Y:S01]  /*1940*/  LDCU.64 UR6, c[0x0][0x5c8] ;  /* 0x0000b900ff0677ac */ /* 0x000e620008000a00 */
[----:B------:R-:W-:-:S05]  /*1950*/  IADD3 R244, PT, PT, R244, R245, RZ ;  /* 0x000000f5f4f47210 */ /* 0x000fca0007ffe0ff */
[C---:B-1----:R-:W-:Y:S02]  /*1960*/  IMAD R7, R244.reuse, UR7, RZ ;  /* 0x00000007f4077c24 */ /* 0x042fe4000f8e02ff */
[----:B------:R-:W-:-:S05]  /*1970*/  IMAD.WIDE.U32 R244, R244, UR6, RZ ;  /* 0x00000006f4f47c25 */ /* 0x000fca000f8e00ff */
[----:B------:R-:W-:Y:S02]  /*1980*/  IADD3 R7, PT, PT, R245, R7, RZ ;  /* 0x00000007f5077210 */ /* 0x000fe40007ffe0ff */
[----:B------:R-:W-:Y:S02]  /*1990*/  MOV R8, R244 ;  /* 0x000000f400087202 */ /* 0x000fe40000000f00 */
.L_x_114:
[----:B------:R-:W1:Y:S01]  /*19a0*/  LDCU.64 UR4, c[0x0][0x5d8] ;  /* 0x0000bb00ff0477ac */ /* 0x000e620008000a00 */
[----:B------:R-:W-:Y:S01]  /*19b0*/  IMAD R10, R9, UR10, RZ ;  /* 0x0000000a090a7c24 */ /* 0x000fe2000f8e02ff */
[C---:B------:R-:W-:Y:S01]  /*19c0*/  IADD3 R243, PT, PT, -R225.reuse, R243, RZ ;  /* 0x000000f3e1f37210 */ /* 0x040fe20007ffe1ff */
[C---:B------:R-:W-:Y:S01]  /*19d0*/  IMAD.WIDE.U32 R12, R225.reuse, UR10, R18 ;  /* 0x0000000ae10c7c25 */ /* 0x040fe2000f8e0012 */
        /* <DEDUP_REMOVED lines=10> */
[----:B------:R-:W-:Y:S02]  /*1a80*/  IMAD.MOV.U32 R10, RZ, RZ, R4 ;  /* 0x000000ffff0a7224 */ /* 0x000fe400078e0004 */
[----:B------:R-:W-:Y:S01]  /*1a90*/  IMAD.MOV.U32 R11, RZ, RZ, R3 ;  /* 0x000000ffff0b7224 */ /* 0x000fe200078e0003 */
[----:B------:R-:W2:Y:S01]  /*1aa0*/  LDCU.64 UR4, c[0x0][0x560] ;  /* 0x0000ac00ff0477ac */ /* 0x000ea20008000a00 */
[----:B------:R-:W-:-:S04]  /*1ab0*/  IMAD.WIDE.U32 R12, R214, UR10, R10 ;  /* 0x0000000ad60c7c25 */ /* 0x000fc8000f8e000a */
[----:B------:R-:W-:Y:S01]  /*1ac0*/  IMAD R0, R214, UR11, R13 ;  /* 0x0000000bd6007c24 */ /* 0x000fe2000f8e020d */
[----:B-1----:R-:W-:Y:S02]  /*1ad0*/  ISETP.GE.AND P2, PT, R212, UR12, PT ;  /* 0x0000000cd4007c0c */ /* 0x002fe4000bf46270 */
[----:B------:R-:W-:Y:S02]  /*1ae0*/  ISETP.GE.AND P1, PT, R218, UR12, PT ;  /* 0x0000000cda007c0c */ /* 0x000fe4000bf26270 */
[----:B--2---:R-:W-:-:S04]  /*1af0*/  LEA R10, P0, R12, UR4, 0x1 ;  /* 0x000000040c0a7c11 */ /* 0x004fc8000f8008ff */
[----:B------:R-:W-:-:S05]  /*1b00*/  LEA.HI.X R11, R12, UR5, R0, 0x1, P0 ;  /* 0x000000050c0b7c11 */ /* 0x000fca00080f0c00 */
[----:B------:R1:W-:Y:S04]  /*1b10*/  @!P2 STG.E.128 desc[UR20][R10.64], RZ ;  /* 0x000000ff0a00a986 */ /* 0x0003e8000c101d14 */
[----:B------:R1:W-:Y:S02]  /*1b20*/  @!P1 STG.E.128 desc[UR20][R10.64+0x80], RZ ;  /* 0x000080ff0a009986 */ /* 0x0003e4000c101d14 */
.L_x_116:
[----:B------:R-:W-:Y:S05]  /*1b30*/  BSYNC.RECONVERGENT B0 ;  /* 0x0000000000007941 */ /* 0x000fea0003800200 */
.L_x_115:
[----:B------:R-:W-:Y:S04]  /*1b40*/  BSSY.RECONVERGENT B0, `(.L_x_117) ;  /* 0x0000010000007945 */ /* 0x000fe80003800200 */
[----:B------:R-:W-:Y:S05]  /*1b50*/  @P3 BRA `(.L_x_118) ;  /* 0x0000000000383947 */ /* 0x000fea0003800000 */
[----:B------:R-:W2:Y:S01]  /*1b60*/  LDCU UR12, c[0x0][0x440] ;  /* 0x00008800ff0c77ac */ /* 0x000ea20008000800 */
[----:B-1----:R-:W-:Y:S01]  /*1b70*/  MOV R11, R3 ;  /* 0x00000003000b7202 */ /* 0x002fe20000000f00 */
[----:B------:R-:W-:Y:S01]  /*1b80*/  IMAD R5, R2, UR10, RZ ;  /* 0x0000000a02057c24 */ /* 0x000fe2000f8e02ff */
[----:B------:R-:W1:Y:S01]  /*1b90*/  LDCU.64 UR4, c[0x0][0x560] ;  /* 0x0000ac00ff0477ac */ /* 0x000e620008000a00 */
[----:B------:R-:W-:Y:S02]  /*1ba0*/  IMAD.MOV.U32 R10, RZ, RZ, R4 ;  /* 0x000000ffff0a7224 */ /* 0x000fe400078e0004 */
[C---:B------:R-:W-:Y:S02]  /*1bb0*/  IMAD R5, R6.reuse, UR11, R5 ;  /* 0x0000000b06057c24 */ /* 0x040fe4000f8e0205 */
[----:B------:R-:W-:-:S04]  /*1bc0*/  IMAD.WIDE.U32 R10, R6, UR10, R10 ;  /* 0x0000000a060a7c25 */ /* 0x000fc8000f8e000a */
[----:B------:R-:W-:Y:S01]  /*1bd0*/  IMAD.IADD R5, R11, 0x1, R5 ;  /* 0x000000010b057824 */ /* 0x000fe200078e0205 */
[----:B--2---:R-:W-:Y:S02]  /*1be0*/  ISETP.GE.AND P1, PT, R212, UR12, PT ;  /* 0x0000000cd4007c0c */ /* 0x004fe4000bf26270 */
[----:B------:R-:W-:Y:S02]  /*1bf0*/  ISETP.GE.AND P0, PT, R218, UR12, PT ;  /* 0x0000000cda007c0c */ /* 0x000fe4000bf06270 */
[----:B-1----:R-:W-:-:S04]  /*1c00*/  LEA R4, P2, R10, UR4, 0x1 ;  /* 0x000000040a047c11 */ /* 0x002fc8000f8408ff */
[----:B------:R-:W-:-:S05]  /*1c10*/  LEA.HI.X R5, R10, UR5, R5, 0x1, P2 ;  /* 0x000000050a057c11 */ /* 0x000fca00090f0c05 */
[----:B------:R2:W-:Y:S04]  /*1c20*/  @!P1 STG.E.128 desc[UR20][R4.64], RZ ;  /* 0x000000ff04009986 */ /* 0x0005e8000c101d14 */
[----:B------:R2:W-:Y:S02]  /*1c30*/  @!P0 STG.E.128 desc[UR20][R4.64+0x80], RZ ;  /* 0x000080ff04008986 */ /* 0x0005e4000c101d14 */
.L_x_118:
[----:B------:R-:W-:Y:S05]  /*1c40*/  BSYNC.RECONVERGENT B0 ;  /* 0x0000000000007941 */ /* 0x000fea0003800200 */
.L_x_117:
[----:B------:R-:W3:Y:S01]  /*1c50*/  LDCU.64 UR4, c[0x0][0x5e0] ;  /* 0x0000bc00ff0477ac */ /* 0x000ee20008000a00 */
[----:B--2---:R-:W-:Y:S01]  /*1c60*/  IMAD.WIDE.U32 R4, R225, UR6, R18 ;  /* 0x00000006e1047c25 */ /* 0x004fe2000f8e0012 */
        /* <DEDUP_REMOVED lines=9> */
[----:B------:R-:W-:Y:S02]  /*1d00*/  IMAD.MOV.U32 R4, RZ, RZ, R8 ;  /* 0x000000ffff047224 */ /* 0x000fe400078e0008 */
[----:B------:R-:W-:Y:S01]  /*1d10*/  IMAD.MOV.U32 R5, RZ, RZ, R3 ;  /* 0x000000ffff057224 */ /* 0x000fe200078e0003 */
[----:B------:R-:W3:Y:S01]  /*1d20*/  LDCU.64 UR4, c[0x0][0x568] ;  /* 0x0000ad00ff0477ac */ /* 0x000ee20008000a00 */
[----:B-1----:R-:W-:-:S04]  /*1d30*/  IMAD.WIDE.U32 R10, R214, UR6, R4 ;  /* 0x00000006d60a7c25 */ /* 0x002fc8000f8e0004 */
[----:B------:R-:W-:Y:S01]  /*1d40*/  IMAD R0, R214, UR7, R11 ;  /* 0x00000007d6007c24 */ /* 0x000fe2000f8e020b */
[----:B--2---:R-:W-:Y:S02]  /*1d50*/  ISETP.GE.AND P1, PT, R212, UR10, PT ;  /* 0x0000000ad4007c0c */ /* 0x004fe4000bf26270 */
[----:B------:R-:W-:Y:S02]  /*1d60*/  ISETP.GE.AND P0, PT, R218, UR10, PT ;  /* 0x0000000ada007c0c */ /* 0x000fe4000bf06270 */
[----:B---3--:R-:W-:-:S04]  /*1d70*/  LEA R4, P2, R10, UR4, 0x1 ;  /* 0x000000040a047c11 */ /* 0x008fc8000f8408ff */
[----:B------:R-:W-:-:S05]  /*1d80*/  LEA.HI.X R5, R10, UR5, R0, 0x1, P2 ;  /* 0x000000050a057c11 */ /* 0x000fca00090f0c00 */
[----:B------:R2:W-:Y:S04]  /*1d90*/  @!P1 STG.E.128 desc[UR20][R4.64], RZ ;  /* 0x000000ff04009986 */ /* 0x0005e8000c101d14 */
[----:B------:R2:W-:Y:S02]  /*1da0*/  @!P0 STG.E.128 desc[UR20][R4.64+0x80], RZ ;  /* 0x000080ff04008986 */ /* 0x0005e4000c101d14 */
.L_x_120:
[----:B------:R-:W-:Y:S05]  /*1db0*/  BSYNC.RECONVERGENT B0 ;  /* 0x0000000000007941 */ /* 0x000fea0003800200 */
.L_x_119:
[----:B------:R-:W-:Y:S05]  /*1dc0*/  @P3 BRA `(.L_x_121) ;  /* 0x0000004800943947 */ /* 0x000fea0003800000 */
[----:B------:R-:W3:Y:S01]  /*1dd0*/  LDCU UR10, c[0x0][0x440] ;  /* 0x00008800ff0a77ac */ /* 0x000ee20008000800 */
[----:B--2---:R-:W-:Y:S02]  /*1de0*/  IMAD R5, R2, UR6, RZ ;  /* 0x0000000602057c24 */ /* 0x004fe4000f8e02ff */
[----:B------:R-:W-:Y:S01]  /*1df0*/  IMAD.MOV.U32 R2, RZ, RZ, R8 ;  /* 0x000000ffff027224 */ /* 0x000fe200078e0008 */
[----:B------:R-:W2:Y:S01]  /*1e00*/  LDCU.64 UR4, c[0x0][0x568] ;  /* 0x0000ad00ff0477ac */ /* 0x000ea20008000a00 */
[C---:B------:R-:W-:Y:S02]  /*1e10*/  IMAD R5, R6.reuse, UR7, R5 ;  /* 0x0000000706057c24 */ /* 0x040fe4000f8e0205 */
[----:B------:R-:W-:-:S05]  /*1e20*/  IMAD.WIDE.U32 R2, R6, UR6, R2 ;  /* 0x0000000606027c25 */ /* 0x000fca000f8e0002 */
[----:B------:R-:W-:Y:S02]  /*1e30*/  IADD3 R5, PT, PT, R3, R5, RZ ;  /* 0x0000000503057210 */ /* 0x000fe40007ffe0ff */
[----:B---3--:R-:W-:Y:S02]  /*1e40*/  ISETP.GE.AND P0, PT, R212, UR10, PT ;  /* 0x0000000ad4007c0c */ /* 0x008fe4000bf06270 */
[----:B--2---:R-:W-:-:S04]  /*1e50*/  LEA R4, P1, R2, UR4, 0x1 ;  /* 0x0000000402047c11 */ /* 0x004fc8000f8208ff */
[----:B------:R-:W-:-:S07]  /*1e60*/  LEA.HI.X R5, R2, UR5, R5, 0x1, P1 ;  /* 0x0000000502057c11 */ /* 0x000fce00088f0c05 */
[----:B------:R2:W-:Y:S01]  /*1e70*/  @!P0 STG.E.128 desc[UR20][R4.64], RZ ;  /* 0x000000ff04008986 */ /* 0x0005e2000c101d14 */
[----:B------:R-:W-:-:S13]  /*1e80*/  ISETP.GE.AND P0, PT, R218, UR10, PT ;  /* 0x0000000ada007c0c */ /* 0x000fda000bf06270 */
[----:B------:R-:W-:Y:S05]  /*1e90*/  @P0 BRA `(.L_x_121) ;  /* 0x0000004800600947 */ /* 0x000fea0003800000 */
[----:B------:R3:W-:Y:S01]  /*1ea0*/  STG.E.128 desc[UR20][R4.64+0x80], RZ ;  /* 0x000080ff04007986 */ /* 0x0007e2000c101d14 */
[----:B------:R-:W-:Y:S05]  /*1eb0*/  BRA `(.L_x_121) ;  /* 0x0000004800587947 */ /* 0x000fea0003800000 */
.L_x_110:
[----:B------:R-:W-:Y:S01]  /*1ec0*/  IMAD R4, R9, UR12, RZ ;  /* 0x0000000c09047c24 */ /* 0x000fe2000f8e02ff */
[----:B------:R-:W1:Y:S01]  /*1ed0*/  LDCU.64 UR4, c[0x0][0x3d8] ;  /* 0x00007b00ff0477ac */ /* 0x000e620008000a00 */
[C---:B------:R-:W-:Y:S01]  /*1ee0*/  IMAD.WIDE.U32 R20, R225.reuse, UR12, R18 ;  /* 0x0000000ce1147c25 */ /* 0x040fe2000f8e0012 */
[----:B------:R-:W-:Y:S03]  /*1ef0*/  BSSY.RECONVERGENT B0, `(.L_x_122) ;  /* 0x0000026000007945 */ /* 0x000fe60003800200 */
[----:B------:R-:W-:Y:S01]  /*1f00*/  IMAD R4, R225, UR13, R4 ;  /* 0x0000000de1047c24 */ /* 0x000fe2000f8e0204 */
[----:B------:R-:W-:Y:S01]  /*1f10*/  @P3 BAR.SYNC.DEFER_BLOCKING 0x0 ;  /* 0x0000000000003b1d */ /* 0x000fe20000010000 */
[----:B------:R-:W-:-:S04]  /*1f20*/  IADD3 R14, P0, PT, R14, R20, RZ ;  /* 0x000000140e0e7210 */ /* 0x000fc80007f1e0ff */
[----:B------:R-:W-:Y:S02]  /*1f30*/  IADD3.X R15, PT, PT, R11, R21, R4, P0, !PT ;  /* 0x000000150b0f7210 */ /* 0x000fe400007fe404 */
[----:B------:R-:W-:Y:S02]  /*1f40*/  IADD3 R4, PT, PT, -R225, R243, RZ ;  /* 0x000000f3e1047210 */ /* 0x000fe40007ffe1ff */
[----:B------:R-:W-:Y:S02]  /*1f50*/  LOP3.LUT R11, R242, 0x80000001, RZ, 0xc0, !PT ;  /* 0x80000001f20b7812 */ /* 0x000fe400078ec0ff */
[----:B------:R-:W-:Y:S01]  /*1f60*/  ISETP.GE.AND P6, PT, R214, R4, PT ;  /* 0x00000004d600720c */ /* 0x000fe20003fc6270 */
[----:B-1----:R-:W-:Y:S01]  /*1f70*/  IMAD R7, R0, UR4, RZ ;  /* 0x0000000400077c24 */ /* 0x002fe2000f8e02ff */
[----:B------:R-:W-:Y:S01]  /*1f80*/  ISETP.NE.AND P0, PT, R11, 0x1, PT ;  /* 0x000000010b00780c */ /* 0x000fe20003f05270 */
[----:B------:R-:W-:-:S03]  /*1f90*/  IMAD.WIDE.U32 R14, R8, UR4, R14 ;  /* 0x00000004080e7c25 */ /* 0x000fc6000f8e000e */
[----:B------:R-:W-:Y:S01]  /*1fa0*/  SEL R196, RZ, 0x4000, P0 ;  /* 0x00004000ffc47807 */ /* 0x000fe20000000000 */
[----:B------:R-:W-:-:S05]  /*1fb0*/  IMAD R7, R8, UR5, R7 ;  /* 0x0000000508077c24 */ /* 0x000fca000f8e0207 */
[----:B------:R-:W-:Y:S01]  /*1fc0*/  IADD3 R7, PT, PT, R15, R7, RZ ;  /* 0x000000070f077210 */ /* 0x000fe20007ffe0ff */
        /* <DEDUP_REMOVED lines=22> */
.L_x_123:
[----:B------:R2:W-:Y:S04]  /*2130*/  STS.128 [R221+0x10000], RZ ;  /* 0x010000ffdd007388 */ /* 0x0005e80000000c00 */
[----:B------:R2:W-:Y:S02]  /*2140*/  STS.128 [R221+0x12000], RZ ;  /* 0x012000ffdd007388 */ /* 0x0005e40000000c00 */
.L_x_124:
[----:B------:R-:W-:Y:S05]  /*2150*/  BSYNC.RECONVERGENT B0 ;  /* 0x0000000000007941 */ /* 0x000fea0003800200 */
.L_x_122:
[----:B------:R-:W-:Y:S01]  /*2160*/  ISETP.GE.AND P5, PT, R3, R4, PT ;  /* 0x000000040300720c */ /* 0x000fe20003fa6270 */
[----:B------:R-:W-:-:S12]  /*2170*/  BSSY.RECONVERGENT B0, `(.L_x_125) ;  /* 0x0000019000007945 */ /* 0x000fd80003800200 */
[----:B------:R3:W-:Y:S04]  /*2180*/  @P5 STS.128 [R221+0x11000], RZ ;  /* 0x011000ffdd005388 */ /* 0x0007e80000000c00 */
[----:B------:R3:W-:Y:S01]  /*2190*/  @P5 STS.128 [R221+0x13000], RZ ;  /* 0x013000ffdd005388 */ /* 0x0007e20000000c00 */
[----:B------:R-:W-:Y:S05]  /*21a0*/  @P5 BRA `(.L_x_126) ;  /* 0x0000000000545947 */ /* 0x000fea0003800000 */
[----:B------:R-:W4:Y:S01]  /*21b0*/  LDCU UR6, c[0x0][0x440] ;  /* 0x00008800ff0677ac */ /* 0x000f220008000800 */
[----:B------:R-:W-:Y:S02]  /*21c0*/  IMAD R11, R2, UR12, RZ ;  /* 0x0000000c020b7c24 */ /* 0x000fe4000f8e02ff */
[----:B------:R-:W-:Y:S01]  /*21d0*/  IMAD.MOV.U32 R15, RZ, RZ, R7 ;  /* 0x000000ffff0f7224 */ /* 0x000fe200078e0007 */
[----:B------:R-:W1:Y:S01]  /*21e0*/  LDCU.64 UR4, c[0x0][0x390] ;  /* 0x00007200ff0477ac */ /* 0x000e620008000a00 */
[C---:B------:R-:W-:Y:S02]  /*21f0*/  IMAD R11, R6.reuse, UR13, R11 ;  /* 0x0000000d060b7c24 */ /* 0x040fe4000f8e020b */
[----:B------:R-:W-:-:S05]  /*2200*/  IMAD.WIDE.U32 R14, R6, UR12, R14 ;  /* 0x0000000c060e7c25 */ /* 0x000fca000f8e000e */
[----:B------:R-:W-:Y:S02]  /*2210*/  IADD3 R11, PT, PT, R15, R11, RZ ;  /* 0x0000000b0f0b7210 */ /* 0x000fe40007ffe0ff */
[----:B----4-:R-:W-:Y:S02]  /*2220*/  ISETP.GE.AND P1, PT, R212, UR6, PT ;  /* 0x00000006d4007c0c */ /* 0x010fe4000bf26270 */
[----:B------:R-:W-:Y:S02]  /*2230*/  ISETP.GE.AND P0, PT, R218, UR6, PT ;  /* 0x00000006da007c0c */ /* 0x000fe4000bf06270 */
[----:B-1----:R-:W-:-:S04]  /*2240*/  LEA R20, P2, R14, UR4, 0x1 ;  /* 0x000000040e147c11 */ /* 0x002fc8000f8408ff */
        /* <DEDUP_REMOVED lines=11> */
.L_x_126:
[----:B------:R-:W-:Y:S05]  /*2300*/  BSYNC.RECONVERGENT B0 ;  /* 0x0000000000007941 */ /* 0x000fea0003800200 */
.L_x_125:
[----:B------:R-:W-:Y:S01]  /*2310*/  IMAD R7, R242, -0x40, R246 ;  /* 0xffffffc0f2077824 */ /* 0x000fe200078e02f6 */
[----:B------:R-:W0:Y:S01]  /*2320*/  LDGDEPBAR ;  /* 0x00000000000079af */ /* 0x000e220000000000 */
[----:B------:R-:W-:Y:S03]  /*2330*/  BSSY.RECONVERGENT B0, `(.L_x_127) ;  /* 0x0000015000007945 */ /* 0x000fe60003800200 */
[----:B------:R-:W-:-:S13]  /*2340*/  ISETP.GE.AND P4, PT, R214, R7, PT ;  /* 0x00000007d600720c */ /* 0x000fda0003f86270 */
[----:B------:R-:W-:Y:S05]  /*2350*/  @P4 BRA `(.L_x_128) ;  /* 0x0000000000404947 */ /* 0x000fea0003800000 */
[----:B------:R-:W5:Y:S02]  /*2360*/  LDCU UR4, c[0x0][0x440] ;  /* 0x00008800ff0477ac */ /* 0x000f640008000800 */
[----:B-----5:R-:W-:Y:S02]  /*2370*/  ISETP.GE.AND P1, PT, R212, UR4, PT ;  /* 0x00000004d4007c0c */ /* 0x020fe4000bf26270 */
        /* <DEDUP_REMOVED lines=14> */
.L_x_128:
[----:B------:R1:W-:Y:S04]  /*2460*/  STS.128 [R221+0x8000], RZ ;  /* 0x008000ffdd007388 */ /* 0x0003e80000000c00 */
[----:B------:R1:W-:Y:S02]  /*2470*/  STS.128 [R221+0xa000], RZ ;  /* 0x00a000ffdd007388 */ /* 0x0003e40000000c00 */
.L_x_129:
[----:B------:R-:W-:Y:S05]  /*2480*/  BSYNC.RECONVERGENT B0 ;  /* 0x0000000000007941 */ /* 0x000fea0003800200 */
.L_x_127:
[----:B------:R-:W-:Y:S01]  /*2490*/  ISETP.GE.AND P3, PT, R3, R7, PT ;  /* 0x000000070300720c */ /* 0x000fe20003f66270 */
[----:B------:R-:W-:-:S12]  /*24a0*/  BSSY.RECONVERGENT B0, `(.L_x_130) ;  /* 0x0000013000007945 */ /* 0x000fd80003800200 */
[----:B------:R1:W-:Y:S04]  /*24b0*/  @P3 STS.128 [R221+0x9000], RZ ;  /* 0x009000ffdd003388 */ /* 0x0003e80000000c00 */
[----:B------:R1:W-:Y:S01]  /*24c0*/  @P3 STS.128 [R221+0xb000], RZ ;  /* 0x00b000ffdd003388 */ /* 0x0003e20000000c00 */
[----:B------:R-:W-:Y:S05]  /*24d0*/  @P3 BRA `(.L_x_131) ;  /* 0x00000000003c3947 */ /* 0x000fea0003800000 */
[----:B------:R-:W5:Y:S01]  /*24e0*/  LDCU UR4, c[0x0][0x440] ;  /* 0x00008800ff0477ac */ /* 0x000f620008000800 */
[----:B-1----:R-:W-:-:S04]  /*24f0*/  LEA R14, P2, R228, R234, 0x1 ;  /* 0x000000eae40e7211 */ /* 0x002fc800078408ff */
        /* <DEDUP_REMOVED lines=13> */
.L_x_131:
[----:B------:R-:W-:Y:S05]  /*25d0*/  BSYNC.RECONVERGENT B0 ;  /* 0x0000000000007941 */ /* 0x000fea0003800200 */
.L_x_130:
[----:B------:R-:W-:Y:S01]  /*25e0*/  BSSY.RECONVERGENT B0, `(.L_x_132) ;  /* 0x0000015000007945 */ /* 0x000fe20003800200 */
[----:B------:R-:W-:-:S03]  /*25f0*/  IADD3 R240, PT, PT, R221, R196, RZ ;  /* 0x000000c4ddf07210 */ /* 0x000fc60007ffe0ff */
[----:B------:R-:W-:Y:S05]  /*2600*/  @P4 BRA `(.L_x_133) ;  /* 0x0000000000404947 */ /* 0x000fea0003800000 */
[----:B------:R-:W5:Y:S02]  /*2610*/  LDCU UR4, c[0x0][0x440] ;  /* 0x00008800ff0477ac */ /* 0x000f640008000800 */
[----:B-----5:R-:W-:Y:S02]  /*2620*/  ISETP.GE.AND P1, PT, R212, UR4, PT ;  /* 0x00000004d4007c0c */ /* 0x020fe4000bf26270 */
[----:B------:R-:W-:-:S11]  /*2630*/  ISETP.GE.AND P0, PT, R218, UR4, PT ;  /* 0x00000004da007c0c */ /* 0x000fd6000bf06270 */
[----:B-1----:R-:W-:Y:S02]  /*2640*/  @!P1 IMAD.MOV.U32 R14, RZ, RZ, R232 ;  /* 0x000000ffff0e9224 */ /* 0x002fe400078e00e8 */
        /* <DEDUP_REMOVED lines=12> */
.L_x_133:
[----:B------:R1:W-:Y:S04]  /*2710*/  STS.128 [R240], RZ ;  /* 0x000000fff0007388 */ /* 0x0003e80000000c00 */
[----:B------:R1:W-:Y:S02]  /*2720*/  STS.128 [R240+0x2000], RZ ;  /* 0x002000fff0007388 */ /* 0x0003e40000000c00 */
.L_x_134:
[----:B------:R-:W-:Y:S05]  /*2730*/  BSYNC.RECONVERGENT B0 ;  /* 0x0000000000007941 */ /* 0x000fea0003800200 */
.L_x_132:
[C---:B------:R-:W-:Y:S01]  /*2740*/  VIADD R4, R210.reuse, 0x8 ;  /* 0x00000008d2047836 */ /* 0x040fe20000000000 */
[CC--:B------:R-:W-:Y:S01]  /*2750*/  ISETP.GE.AND P1, PT, R210.reuse, R7.reuse, PT ;  /* 0x00000007d200720c */ /* 0x0c0fe20003f26270 */
[----:B------:R-:W-:Y:S01]  /*2760*/  IMAD.MOV.U32 R238, RZ, RZ, 0x7f800000 ;  /* 0x7f800000ffee7424 */ /* 0x000fe200078e00ff */
[----:B------:R-:W-:Y:S01]  /*2770*/  MOV R239, 0x7f800000 ;  /* 0x7f80000000ef7802 */ /* 0x000fe20000000f00 */
[----:B-1----:R-:W-:Y:S01]  /*2780*/  IMAD.WIDE.U32 R14, R210, 0x4, R250 ;  /* 0x00000004d20e7825 */ /* 0x002fe200078e00fa */
[----:B------:R-:W-:-:S09]  /*2790*/  ISETP.GE.AND P0, PT, R4, R7, PT ;  /* 0x000000070400720c */ /* 0x000fd20003f06270 */
[----:B------:R1:W5:Y:S04]  /*27a0*/  @!P1 LDG.E R239, desc[UR20][R14.64] ;  /* 0x000000140eef9981 */ /* 0x000368000c1e1900 */
[----:B------:R1:W5:Y:S01]  /*27b0*/  @!P0 LDG.E R238, desc[UR20][R14.64+0x20] ;  /* 0x000020140eee8981 */ /* 0x000362000c1e1900 */
[----:B------:R-:W-:Y:S03]  /*27c0*/  BSSY.RECONVERGENT B0, `(.L_x_135) ;  /* 0x0000013000007945 */ /* 0x000fe60003800200 */
[----:B------:R1:W-:Y:S04]  /*27d0*/  @P3 STS.128 [R240+0x1000], RZ ;  /* 0x001000fff0003388 */ /* 0x0003e80000000c00 */
[----:B------:R1:W-:Y:S01]  /*27e0*/  @P3 STS.128 [R240+0x3000], RZ ;  /* 0x003000fff0003388 */ /* 0x0003e20000000c00 */
[----:B------:R-:W-:Y:S05]  /*27f0*/  @P3 BRA `(.L_x_136) ;  /* 0x00000000003c3947 */ /* 0x000fea0003800000 */
[----:B------:R-:W2:Y:S01]  /*2800*/  LDCU UR4, c[0x0][0x440] ;  /* 0x00008800ff0477ac */ /* 0x000ea20008000800 */
[----:B------:R-:W-:-:S04]  /*2810*/  LEA R4, P2, R5, R232, 0x1 ;  /* 0x000000e805047211 */ /* 0x000fc800078408ff */
        /* <DEDUP_REMOVED lines=13> */
.L_x_136:
[----:B------:R-:W-:Y:S05]  /*28f0*/  BSYNC.RECONVERGENT B0 ;  /* 0x0000000000007941 */ /* 0x000fea0003800200 */
.L_x_135:
[----:B------:R-:W3:Y:S01]  /*2900*/  LDCU.64 UR4, c[0x0][0x3d0] ;  /* 0x00007a00ff0477ac */ /* 0x000ee20008000a00 */
[----:B-1----:R-:W-:Y:S01]  /*2910*/  IMAD.WIDE.U32 R14, R225, UR14, R18 ;  /* 0x0000000ee10e7c25 */ /* 0x002fe2000f8e0012 */
[----:B------:R-:W-:Y:S03]  /*2920*/  BSSY.RECONVERGENT B0, `(.L_x_137) ;  /* 0x0000021000007945 */ /* 0x000fe60003800200 */
[----:B--2---:R-:W-:-:S04]  /*2930*/  IMAD R4, R9, UR14, RZ ;  /* 0x0000000e09047c24 */ /* 0x004fc8000f8e02ff */
[----:B------:R-:W-:Y:S01]  /*2940*/  IMAD R3, R225, UR15, R4 ;  /* 0x0000000fe1037c24 */ /* 0x000fe2000f8e0204 */
[----:B------:R-:W-:-:S04]  /*2950*/  IADD3 R4, P0, PT, R12, R14, RZ ;  /* 0x0000000e0c047210 */ /* 0x000fc80007f1e0ff */
[----:B------:R-:W-:Y:S01]  /*2960*/  IADD3.X R5, PT, PT, R10, R15, R3, P0, !PT ;  /* 0x0000000f0a057210 */ /* 0x000fe200007fe403 */
[----:B---3--:R-:W-:Y:S02]  /*2970*/  IMAD R3, R0, UR4, RZ ;  /* 0x0000000400037c24 */ /* 0x008fe4000f8e02ff */
[----:B------:R-:W-:-:S04]  /*2980*/  IMAD.WIDE.U32 R4, R8, UR4, R4 ;  /* 0x0000000408047c25 */ /* 0x000fc8000f8e0004 */
        /* <DEDUP_REMOVED lines=24> */
.L_x_138:
[----:B------:R1:W-:Y:S04]  /*2b10*/  STS.128 [R221+0xc000], RZ ;  /* 0x00c000ffdd007388 */ /* 0x0003e80000000c00 */
[----:B------:R1:W-:Y:S02]  /*2b20*/  STS.128 [R221+0xe000], RZ ;  /* 0x00e000ffdd007388 */ /* 0x0003e40000000c00 */
.L_x_139:
[----:B------:R-:W-:Y:S05]  /*2b30*/  BSYNC.RECONVERGENT B0 ;  /* 0x0000000000007941 */ /* 0x000fea0003800200 */
.L_x_137:
[----:B------:R3:W-:Y:S01]  /*2b40*/  @P5 STS.128 [R221+0xd000], RZ ;  /* 0x00d000ffdd005388 */ /* 0x0007e20000000c00 */
[----:B------:R-:W1:Y:S01]  /*2b50*/  LDCU UR6, c[0x0][0x440] ;  /* 0x00008800ff0677ac */ /* 0x000e620008000800 */
[----:B------:R-:W-:Y:S02]  /*2b60*/  BSSY.RECONVERGENT B0, `(.L_x_140) ;  /* 0x000001a000007945 */ /* 0x000fe40003800200 */
[----:B------:R3:W-:Y:S01]  /*2b70*/  @P5 STS.128 [R221+0xf000], RZ ;  /* 0x00f000ffdd005388 */ /* 0x0007e20000000c00 */
[----:B------:R-:W1:Y:S01]  /*2b80*/  LDCU UR7, c[0x0][0x3e0] ;  /* 0x00007c00ff0777ac */ /* 0x000e620008000800 */
[----:B------:R-:W1:Y:S01]  /*2b90*/  LDCU UR11, c[0x0][0x45c] ;  /* 0x00008b80ff0b77ac */ /* 0x000e620008000800 */
[----:B------:R-:W-:Y:S05]  /*2ba0*/  @P5 BRA `(.L_x_141) ;  /* 0x0000000000545947 */ /* 0x000fea0003800000 */
[----:B------:R-:W2:Y:S01]  /*2bb0*/  LDCU UR10, c[0x0][0x440] ;  /* 0x00008800ff0a77ac */ /* 0x000ea20008000800 */
[----:B------:R-:W-:Y:S02]  /*2bc0*/  IMAD R5, R2, UR14, RZ ;  /* 0x0000000e02057c24 */ /* 0x000fe4000f8e02ff */
[----:B------:R-:W-:Y:S01]  /*2bd0*/  IMAD.MOV.U32 R2, RZ, RZ, R4 ;  /* 0x000000ffff027224 */ /* 0x000fe200078e0004 */
[----:B------:R-:W4:Y:S01]  /*2be0*/  LDCU.64 UR4, c[0x0][0x388] ;  /* 0x00007100ff0477ac */ /* 0x000f220008000a00 */
[C---:B------:R-:W-:Y:S02]  /*2bf0*/  IMAD R5, R6.reuse, UR15, R5 ;  /* 0x0000000f06057c24 */ /* 0x040fe4000f8e0205 */
[----:B------:R-:W-:-:S05]  /*2c00*/  IMAD.WIDE.U32 R2, R6, UR14, R2 ;  /* 0x0000000e06027c25 */ /* 0x000fca000f8e0002 */
[----:B------:R-:W-:Y:S02]  /*2c10*/  IADD3 R5, PT, PT, R3, R5, RZ ;  /* 0x0000000503057210 */ /* 0x000fe40007ffe0ff */
[----:B--2---:R-:W-:Y:S02]  /*2c20*/  ISETP.GE.AND P1, PT, R212, UR10, PT ;  /* 0x0000000ad4007c0c */ /* 0x004fe4000bf26270 */
[----:B------:R-:W-:Y:S02]  /*2c30*/  ISETP.GE.AND P0, PT, R218, UR10, PT ;  /* 0x0000000ada007c0c */ /* 0x000fe4000bf06270 */
[----:B----4-:R-:W-:-:S04]  /*2c40*/  LEA R4, P2, R2, UR4, 0x1 ;  /* 0x0000000402047c11 */ /* 0x010fc8000f8408ff */
        /* <DEDUP_REMOVED lines=11> */
.L_x_141:
[----:B-1----:R-:W-:Y:S05]  /*2d00*/  BSYNC.RECONVERGENT B0 ;  /* 0x0000000000007941 */ /* 0x002fea0003800200 */
.L_x_140:
[----:B------:R-:W0:Y:S01]  /*2d10*/  LDGDEPBAR ;  /* 0x00000000000079af */ /* 0x000e220000000000 */
[----:B------:R-:W-:Y:S01]  /*2d20*/  IMAD.IADD R199, R206, 0x1, R205 ;  /* 0x00000001cec77824 */ /* 0x000fe200078e02cd */
[----:B------:R-:W1:Y:S01]  /*2d30*/  LDCU UR4, c[0x0][0x590] ;  /* 0x0000b200ff0477ac */ /* 0x000e620008000800 */
[----:B------:R-:W-:Y:S01]  /*2d40*/  IMAD.IADD R198, R205, 0x1, R204 ;  /* 0x00000001cdc67824 */ /* 0x000fe200078e02cc */
[C---:B------:R-:W-:Y:S01]  /*2d50*/  IADD3 R0, PT, PT, R204.reuse, R205, R206 ;  /* 0x000000cdcc007210 */ /* 0x040fe20007ffe0ce */
[----:B--2---:R-:W-:Y:S01]  /*2d60*/  IMAD.IADD R4, R204, 0x1, R199 ;  /* 0x00000001cc047824 */ /* 0x004fe200078e02c7 */
[----:B------:R-:W-:Y:S01]  /*2d70*/  CS2R R94, SRZ ;  /* 0x00000000005e7805 */ /* 0x000fe2000001ff00 */
[--C-:B------:R-:W-:Y:S01]  /*2d80*/  IMAD.IADD R197, R209, 0x1, R196.reuse ;  /* 0x00000001d1c57824 */ /* 0x100fe200078e02c4 */
[----:B------:R-:W-:Y:S01]  /*2d90*/  CS2R R92, SRZ ;  /* 0x00000000005c7805 */ /* 0x000fe2000001ff00 */
[----:B------:R-:W-:Y:S01]  /*2da0*/  IMAD.SHL.U32 R236, R236, 0x8, RZ ;  /* 0x00000008ecec7824 */ /* 0x000fe200078e00ff */
[----:B------:R-:W-:Y:S01]  /*2db0*/  CS2R R98, SRZ ;  /* 0x0000000000627805 */ /* 0x000fe2000001ff00 */
[----:B------:R-:W-:Y:S01]  /*2dc0*/  IMAD.IADD R196, R207, 0x1, R196 ;  /* 0x00000001cfc47824 */ /* 0x000fe200078e02c4 */
[----:B------:R-:W-:Y:S01]  /*2dd0*/  CS2R R96, SRZ ;  /* 0x0000000000607805 */ /* 0x000fe2000001ff00 */
[----:B------:R-:W-:Y:S01]  /*2de0*/  IMAD.MOV.U32 R237, RZ, RZ, R240 ;  /* 0x000000ffffed7224 */ /* 0x000fe200078e00f0 */
[----:B------:R-:W-:Y:S01]  /*2df0*/  CS2R R90, SRZ ;  /* 0x00000000005a7805 */ /* 0x000fe2000001ff00 */
[C---:B------:R-:W-:Y:S01]  /*2e00*/  IMAD.IADD R3, R204.reuse, 0x1, R200 ;  /* 0x00000001cc037824 */ /* 0x040fe200078e02c8 */
[----:B------:R-:W-:Y:S01]  /*2e10*/  CS2R R88, SRZ ;  /* 0x0000000000587805 */ /* 0x000fe2000001ff00 */
[----:B------:R-:W-:Y:S01]  /*2e20*/  IMAD.IADD R2, R204, 0x1, R201 ;  /* 0x00000001cc027824 */ /* 0x000fe200078e02c9 */
[----:B------:R-:W-:-:S02]  /*2e30*/  CS2R R86, SRZ ;  /* 0x0000000000567805 */ /* 0x000fc4000001ff00 */
[----:B------:R-:W-:Y:S02]  /*2e40*/  CS2R R84, SRZ ;  /* 0x0000000000547805 */ /* 0x000fe4000001ff00 */
[----:B------:R-:W-:Y:S02]  /*2e50*/  CS2R R78, SRZ ;  /* 0x00000000004e7805 */ /* 0x000fe4000001ff00 */
[----:B------:R-:W-:Y:S02]  /*2e60*/  CS2R R76, SRZ ;  /* 0x00000000004c7805 */ /* 0x000fe4000001ff00 */
        /* <DEDUP_REMOVED lines=23> */
[----:B------:R-:W-:Y:S01]  /*2fe0*/  CS2R R36, SRZ ;  /* 0x0000000000247805 */ /* 0x000fe2000001ff00 */
[----:B-1----:R-:W-:Y:S01]  /*2ff0*/  USHF.L.U32 UR4, UR4, 0x6, URZ ;  /* 0x0000000604047899 */ /* 0x002fe200080006ff */
[----:B------:R1:W2:Y:S04]  /*3000*/  LDSM.16.M88.4 R140, [R4] ;  /* 0x00000000048c783b */ /* 0x0002a80000000200 */
[----:B------:R1:W1:Y:S04]  /*3010*/  LDSM.16.M88.4 R144, [R4+0x800] ;  /* 0x000800000490783b */ /* 0x0002680000000200 */
[----:B------:R1:W1:Y:S04]  /*3020*/  LDSM.16.M88.4 R172, [R4+0x2000] ;  /* 0x0020000004ac783b */ /* 0x0002680000000200 */
[----:B------:R1:W1:Y:S04]  /*3030*/  LDSM.16.M88.4 R176, [R4+0x2800] ;  /* 0x0028000004b0783b */ /* 0x0002680000000200 */
        /* <DEDUP_REMOVED lines=11> */
[----:B--2---:R1:W1:Y:S02]  /*30f0*/  LDSM.16.M88.4 R168, [R199+0x2800] ;  /* 0x00280000c7a8783b */ /* 0x0042640000000200 */
.L_x_146:
[----:B------:R-:W0:Y:S01]  /*3100*/  LDGDEPBAR ;  /* 0x00000000000079af */ /* 0x000e220000000000 */
[----:B------:R-:W-:Y:S01]  /*3110*/  IMAD.MOV.U32 R231, RZ, RZ, R229 ;  /* 0x000000ffffe77224 */ /* 0x000fe200078e00e5 */
[----:B------:R-:W-:Y:S01]  /*3120*/  LEA R186, P0, R210, R230, 0x2 ;  /* 0x000000e6d2ba7211 */ /* 0x000fe200078010ff */
[----:B------:R-:W-:Y:S01]  /*3130*/  IMAD.IADD R182, R204, 0x1, R197 ;  /* 0x00000001ccb67824 */ /* 0x000fe200078e02c5 */
[----:B------:R-:W-:Y:S02]  /*3140*/  IADD3 R181, PT, PT, R206, R197, RZ ;  /* 0x000000c5ceb57210 */ /* 0x000fe40007ffe0ff */
[----:B------:R-:W-:Y:S02]  /*3150*/  LEA.HI.X R187, R210, R231, RZ, 0x2, P0 ;  /* 0x000000e7d2bb7211 */ /* 0x000fe400000f14ff */
[----:B------:R-:W-:Y:S01]  /*3160*/  SHF.L.U32 R185, R242, 0x6, RZ ;  /* 0x00000006f2b97819 */ /* 0x000fe200000006ff */
[----:B------:R-:W-:Y:S03]  /*3170*/  IMAD.IADD R180, R204, 0x1, R181 ;  /* 0x00000001ccb47824 */ /* 0x000fe600078e02b5 */
[----:B------:R-:W-:Y:S01]  /*3180*/  ISETP.GE.AND P0, PT, R185, R241, PT ;  /* 0x000000f1b900720c */ /* 0x000fe20003f06270 */
[----:B------:R-:W-:Y:S04]  /*3190*/  DEPBAR.LE SB0, 0x0 ;  /* 0x000080000000791a */ /* 0x000fe80000000000 */
[----:B------:R-:W-:Y:S06]  /*31a0*/  BAR.SYNC.DEFER_BLOCKING 0x0 ;  /* 0x0000000000007b1d */ /* 0x000fec0000010000 */
[----:B----4-:R-:W-:Y:S04]  /*31b0*/  LDSM.16.M88.4 R20, [R197] ;  /* 0x00000000c514783b */ /* 0x010fe80000000200 */
[----:B------:R-:W1:Y:S04]  /*31c0*/  LDSM.16.M88.4 R24, [R205+-0x4000] ;  /* 0xffc00000cd18783b */ /* 0x000e680000000200 */
[----:B-----5:R2:W5:Y:S04]  /*31d0*/  LDG.E R184, desc[UR20][R186.64] ;  /* 0x00000014bab87981 */ /* 0x020568000c1e1900 */
[----:B------:R2:W5:Y:S04]  /*31e0*/  LDG.E R183, desc[UR20][R186.64+0x20] ;  /* 0x00002014bab77981 */ /* 0x000568000c1e1900 */
[----:B------:R-:W4:Y:S04]  /*31f0*/  LDSM.16.M88.4 R28, [R205+-0x3800] ;  /* 0xffc80000cd1c783b */ /* 0x000f280000000200 */
[----:B------:R-:W-:Y:S04]  /*3200*/  LDSM.16.M88.4 R32, [R182] ;  /* 0x00000000b620783b */ /* 0x000fe80000000200 */
[----:B------:R-:W3:Y:S04]  /*3210*/  LDSM.16.M88.4 R100, [R198+-0x4000] ;  /* 0xffc00000c664783b */ /* 0x000ee80000000200 */
[----:B------:R-:W2:Y:S04]  /*3220*/  LDSM.16.M88.4 R104, [R198+-0x3800] ;  /* 0xffc80000c668783b */ /* 0x000ea80000000200 */
[----:B------:R-:W-:Y:S04]  /*3230*/  LDSM.16.M88.4 R108, [R199+-0x4000] ;  /* 0xffc00000c76c783b */ /* 0x000fe80000000200 */
[----:B------:R-:W-:Y:S01]  /*3240*/  LDSM.16.M88.4 R112, [R199+-0x3800] ;  /* 0xffc80000c770783b */ /* 0x000fe20000000200 */
[C---:B-1----:R-:W-:Y:S08]  /*3250*/  HMMA.16816.F32 R4, R20.reuse, R24, RZ ;  /* 0x000000181404723c */ /* 0x042ff000000018ff */
[C---:B------:R-:W-:Y:S01]  /*3260*/  HMMA.16816.F32 R8, R20.reuse, R26, RZ ;  /* 0x0000001a1408723c */ /* 0x040fe200000018ff */
[----:B------:R-:W1:Y:S07]  /*3270*/  LDSM.16.M88.4 R24, [R181] ;  /* 0x00000000b518783b */ /* 0x000e6e0000000200 */
[C---:B----4-:R-:W-:Y:S08]  /*3280*/  HMMA.16816.F32 R12, R20.reuse, R28, RZ ;  /* 0x0000001c140c723c */ /* 0x050ff000000018ff */
[----:B------:R-:W-:Y:S01]  /*3290*/  HMMA.16816.F32 R16, R20, R30, RZ ;  /* 0x0000001e1410723c */ /* 0x000fe200000018ff */
[----:B------:R-:W-:Y:S04]  /*32a0*/  LDSM.16.M88.4 R20, [R180] ;  /* 0x00000000b414783b */ /* 0x000fe80000000200 */
[----:B------:R-:W4:Y:S03]  /*32b0*/  LDSM.16.M88.4 R28, [R0+-0x4000] ;  /* 0xffc00000001c783b */ /* 0x000f260000000200 */
[C---:B---3--:R-:W-:Y:S08]  /*32c0*/  HMMA.16816.F32 R4, R32.reuse, R100, R4 ;  /* 0x000000642004723c */ /* 0x048ff00000001804 */
[C---:B------:R-:W-:Y:S01]  /*32d0*/  HMMA.16816.F32 R8, R32.reuse, R102, R8 ;  /* 0x000000662008723c */ /* 0x040fe20000001808 */
[----:B------:R-:W3:Y:S07]  /*32e0*/  LDSM.16.M88.4 R100, [R0+-0x3800] ;  /* 0xffc800000064783b */ /* 0x000eee0000000200 */
[C---:B--2---:R-:W-:Y:S08]  /*32f0*/  HMMA.16816.F32 R12, R32.reuse, R104, R12 ;  /* 0x00000068200c723c */ /* 0x044ff0000000180c */
[----:B------:R-:W-:Y:S01]  /*3300*/  HMMA.16816.F32 R16, R32, R106, R16 ;  /* 0x0000006a2010723c */ /* 0x000fe20000001810 */
[----:B------:R-:W-:Y:S04]  /*3310*/  LDSM.16.M88.4 R32, [R197+0x2000] ;  /* 0x00200000c520783b */ /* 0x000fe80000000200 */
[----:B------:R-:W2:Y:S03]  /*3320*/  LDSM.16.M88.4 R104, [R205+-0x2000] ;  /* 0xffe00000cd68783b */ /* 0x000ea60000000200 */
[C---:B-1----:R-:W-:Y:S08]  /*3330*/  HMMA.16816.F32 R4, R24.reuse, R108, R4 ;  /* 0x0000006c1804723c */ /* 0x042ff00000001804 */
[C---:B------:R-:W-:Y:S01]  /*3340*/  HMMA.16816.F32 R8, R24.reuse, R110, R8 ;  /* 0x0000006e1808723c */ /* 0x040fe20000001808 */
[----:B------:R-:W1:Y:S07]  /*3350*/  LDSM.16.M88.4 R108, [R205+-0x1800] ;  /* 0xffe80000cd6c783b */ /* 0x000e6e0000000200 */
[C---:B------:R-:W-:Y:S08]  /*3360*/  HMMA.16816.F32 R12, R24.reuse, R112, R12 ;  /* 0x00000070180c723c */ /* 0x040ff0000000180c */
[----:B------:R-:W-:Y:S01]  /*3370*/  HMMA.16816.F32 R16, R24, R114, R16 ;  /* 0x000000721810723c */ /* 0x000fe20000001810 */
[----:B------:R-:W-:Y:S04]  /*3380*/  LDSM.16.M88.4 R24, [R182+0x2000] ;  /* 0x00200000b618783b */ /* 0x000fe80000000200 */
[----:B------:R-:W-:Y:S03]  /*3390*/  LDSM.16.M88.4 R112, [R198+-0x1800] ;  /* 0xffe80000c670783b */ /* 0x000fe60000000200 */
[C---:B----4-:R-:W-:Y:S08]  /*33a0*/  HMMA.16816.F32 R4, R20.reuse, R28, R4 ;  /* 0x0000001c1404723c */ /* 0x050ff00000001804 */
[C---:B------:R-:W-:Y:S01]  /*33b0*/  HMMA.16816.F32 R8, R20.reuse, R30, R8 ;  /* 0x0000001e1408723c */ /* 0x040fe20000001808 */
[----:B------:R-:W4:Y:S07]  /*33c0*/  LDSM.16.M88.4 R28, [R198+-0x2000] ;  /* 0xffe00000c61c783b */ /* 0x000f2e0000000200 */
[C---:B---3--:R-:W-:Y:S08]  /*33d0*/  HMMA.16816.F32 R12, R20.reuse, R100, R12 ;  /* 0x00000064140c723c */ /* 0x048ff0000000180c */
[----:B------:R-:W-:Y:S01]  /*33e0*/  HMMA.16816.F32 R16, R20, R102, R16 ;  /* 0x000000661410723c */ /* 0x000fe20000001810 */
[----:B------:R-:W-:Y:S04]  /*33f0*/  LDSM.16.M88.4 R20, [R181+0x2000] ;  /* 0x00200000b514783b */ /* 0x000fe80000000200 */
[----:B------:R-:W3:Y:S03]  /*3400*/  LDSM.16.M88.4 R100, [R199+-0x2000] ;  /* 0xffe00000c764783b */ /* 0x000ee60000000200 */
[C---:B--2---:R-:W-:Y:S08]  /*3410*/  HMMA.16816.F32 R4, R32.reuse, R104, R4 ;  /* 0x000000682004723c */ /* 0x044ff00000001804 */
[C---:B------:R-:W-:Y:S01]  /*3420*/  HMMA.16816.F32 R8, R32.reuse, R106, R8 ;  /* 0x0000006a2008723c */ /* 0x040fe20000001808 */
[----:B------:R-:W2:Y:S07]  /*3430*/  LDSM.16.M88.4 R104, [R199+-0x1800] ;  /* 0xffe80000c768783b */ /* 0x000eae0000000200 */
[C---:B-1----:R-:W-:Y:S08]  /*3440*/  HMMA.16816.F32 R12, R32.reuse, R108, R12 ;  /* 0x0000006c200c723c */ /* 0x042ff0000000180c */
[----:B------:R-:W-:Y:S01]  /*3450*/  HMMA.16816.F32 R16, R32, R110, R16 ;  /* 0x0000006e2010723c */ /* 0x000fe20000001810 */
[----:B------:R-:W-:Y:S04]  /*3460*/  LDSM.16.M88.4 R32, [R0+-0x2000] ;  /* 0xffe000000020783b */ /* 0x000fe80000000200 */
[----:B------:R-:W-:Y:S03]  /*3470*/  LDSM.16.M88.4 R108, [R0+-0x1800] ;  /* 0xffe80000006c783b */ /* 0x000fe60000000200 */
[C---:B----4-:R-:W-:Y:S08]  /*3480*/  HMMA.16816.F32 R4, R24.reuse, R28, R4 ;  /* 0x0000001c1804723c */ /* 0x050ff00000001804 */
[C---:B------:R-:W-:Y:S01]  /*3490*/  HMMA.16816.F32 R8, R24.reuse, R30, R8 ;  /* 0x0000001e1808723c */ /* 0x040fe20000001808 */
[----:B------:R-:W1:Y:S07]  /*34a0*/  LDSM.16.M88.4 R28, [R180+0x2000] ;  /* 0x00200000b41c783b */ /* 0x000e6e0000000200 */
[C---:B------:R-:W-:Y:S08]  /*34b0*/  HMMA.16816.F32 R12, R24.reuse, R112, R12 ;  /* 0x00000070180c723c */ /* 0x040ff0000000180c */
[----:B------:R-:W-:Y:S08]  /*34c0*/  HMMA.16816.F32 R16, R24, R114, R16 ;  /* 0x000000721810723c */ /* 0x000ff00000001810 */
[C---:B---3--:R-:W-:Y:S08]  /*34d0*/  HMMA.16816.F32 R4, R20.reuse, R100, R4 ;  /* 0x000000641404723c */ /* 0x048ff00000001804 */
[C---:B------:R-:W-:Y:S08]  /*34e0*/  HMMA.16816.F32 R8, R20.reuse, R102, R8 ;  /* 0x000000661408723c */ /* 0x040ff00000001808 */
[C---:B--2---:R-:W-:Y:S08]  /*34f0*/  HMMA.16816.F32 R12, R20.reuse, R104, R12 ;  /* 0x00000068140c723c */ /* 0x044ff0000000180c */
[----:B------:R-:W-:Y:S08]  /*3500*/  HMMA.16816.F32 R16, R20, R106, R16 ;  /* 0x0000006a1410723c */ /* 0x000ff00000001810 */
[C---:B-1----:R-:W-:Y:S08]  /*3510*/  HMMA.16816.F32 R4, R28.reuse, R32, R4 ;  /* 0x000000201c04723c */ /* 0x042ff00000001804 */
[C---:B------:R-:W-:Y:S08]  /*3520*/  HMMA.16816.F32 R8, R28.reuse, R34, R8 ;  /* 0x000000221c08723c */ /* 0x040ff00000001808 */
[C---:B------:R-:W-:Y:S08]  /*3530*/  HMMA.16816.F32 R12, R28.reuse, R108, R12 ;  /* 0x0000006c1c0c723c */ /* 0x040ff0000000180c */
[----:B------:R-:W-:Y:S01]  /*3540*/  HMMA.16816.F32 R16, R28, R110, R16 ;  /* 0x0000006e1c10723c */ /* 0x000fe20000001810 */
[----:B------:R-:W-:Y:S08]  /*3550*/  @!UPT UIADD3 URZ, UPT, UPT, URZ, URZ, URZ ;  /* 0x000000fffffff290 */ /* 0x000ff0000fffe0ff */
[----:B------:R-:W-:Y:S11]  /*3560*/  @!P0 BRA `(.L_x_142) ;  /* 0x0000000000248947 */ /* 0x000ff60003800000 */
[----:B------:R-:W-:Y:S01]  /*3570*/  VIADD R22, R225, 0x40 ;  /* 0x00000040e1167836 */ /* 0x000fe20000000000 */
[----:B------:R-:W1:Y:S01]  /*3580*/  LDC R20, c[0x0][0x504] ;  /* 0x00014100ff147b82 */ /* 0x000e620000000800 */
[----:B------:R-:W-:Y:S03]  /*3590*/  VIADD R21, R185, 0x40 ;  /* 0x00000040b9157836 */ /* 0x000fe60000000000 */
[----:B------:R-:W-:Y:S02]  /*35a0*/  ISETP.LT.AND P0, PT, R22, R243, PT ;  /* 0x000000f31600720c */ /* 0x000fe40003f01270 */
[----:B-1----:R-:W-:Y:S05]  /*35b0*/  IADD3 R20, PT, PT, R224, R20, -R243 ;  /* 0x00000014e0147210 */ /* 0x002fea0007ffe8f3 */
[----:B------:R-:W-:Y:S05]  /*35c0*/  VIADD R20, R20, 0xffffffc0 ;  /* 0xffffffc014147836 */ /* 0x000fea0000000000 */
[----:B------:R-:W-:Y:S11]  /*35d0*/  ISETP.GE.AND P1, PT, R21, R20, PT ;  /* 0x000000141500720c */ /* 0x000ff60003f26270 */
[----:B------:R-:W-:Y:S02]  /*35e0*/  @!UPT UIADD3 URZ, UPT, UPT, URZ, URZ, URZ ;  /* 0x000000fffffff290 */ /* 0x000fe4000fffe0ff */
[----:B------:R-:W-:Y:S05]  /*35f0*/  @!P1 BRA P0, `(.L_x_143) ;  /* 0x0000000400609947 */ /* 0x000fea0000000000 */
.L_x_142:
[----:B------:R-:W1:Y:S01]  /*3600*/  LDC R23, c[0x0][0x504] ;  /* 0x00014100ff177b82 */ /* 0x000e620000000800 */
[----:B------:R-:W2:Y:S01]  /*3610*/  S2R R20, SR_TID.X ;  /* 0x0000000000147919 */ /* 0x000ea20000002100 */
[----:B------:R-:W-:Y:S06]  /*3620*/  IMAD.IADD R25, R210, 0x1, R185 ;  /* 0x00000001d2197824 */ /* 0x000fec00078e02b9 */
[----:B------:R-:W3:Y:S01]  /*3630*/  LDC R22, c[0x0][0x508] ;  /* 0x00014200ff167b82 */ /* 0x000ee20000000800 */
[C-C-:B-1----:R-:W-:Y:S02]  /*3640*/  IADD3 R24, PT, PT, R243.reuse, -R23, -R246.reuse ;  /* 0x80000017f3187210 */ /* 0x142fe40007ffe8f6 */
[----:B---3--:R-:W-:Y:S01]  /*3650*/  IADD3 R22, PT, PT, R243, R22, -R246 ;  /* 0x00000016f3167210 */ /* 0x008fe20007ffe8f6 */
[----:B--2---:R-:W-:Y:S01]  /*3660*/  IMAD.SHL.U32 R21, R20, 0x2, RZ ;  /* 0x0000000214157824 */ /* 0x004fe200078e00ff */
[----:B------:R-:W-:Y:S03]  /*3670*/  SHF.R.U32.HI R20, RZ, 0x2, R20 ;  /* 0x00000002ff147819 */ /* 0x000fe60000011614 */
[----:B------:R-:W-:Y:S01]  /*3680*/  IMAD.IADD R22, R25, 0x1, R22 ;  /* 0x0000000119167824 */ /* 0x000fe200078e0216 */
[----:B------:R-:W-:Y:S04]  /*3690*/  LOP3.LUT R21, R21, 0x6, RZ, 0xc0, !PT ;  /* 0x0000000615157812 */ /* 0x000fe800078ec0ff */
[C-C-:B------:R-:W-:Y:S02]  /*36a0*/  VIADDMNMX R103, R22.reuse, 0x1, R243.reuse, PT ;  /* 0x0000000116677846 */ /* 0x140fe400038001f3 */
[----:B------:R-:W-:Y:S01]  /*36b0*/  LOP3.LUT R20, R21, 0xe0, R20, 0xf8, !PT ;  /* 0x000000e015147812 */ /* 0x000fe200078ef814 */
[----:B------:R-:W-:Y:S01]  /*36c0*/  IMAD.IADD R21, R25, 0x1, R24 ;  /* 0x0000000119157824 */ /* 0x000fe200078e0218 */
[----:B------:R-:W-:Y:S03]  /*36d0*/  VIADDMNMX R29, R22, 0x9, R243, PT ;  /* 0x00000009161d7846 */ /* 0x000fe600038001f3 */
[----:B------:R-:W-:Y:S01]  /*36e0*/  IMAD R30, R215, 0x40, R20 ;  /* 0x00000040d71e7824 */ /* 0x000fe200078e0214 */
[----:B------:R-:W-:Y:S02]  /*36f0*/  VIMNMX R23, PT, PT, RZ, R21, !PT ;  /* 0x00000015ff177248 */ /* 0x000fe40007fe0100 */
[----:B------:R-:W-:Y:S01]  /*3700*/  VIADDMNMX R21, R21, 0x8, RZ, !PT ;  /* 0x0000000815157846 */ /* 0x000fe200078001ff */
[C---:B------:R-:W-:Y:S01]  /*3710*/  VIADD R20, R30.reuse, 0x1 ;  /* 0x000000011e147836 */ /* 0x040fe20000000000 */
[C---:B------:R-:W-:Y:S01]  /*3720*/  ISETP.GE.AND P3, PT, R30.reuse, R23, PT ;  /* 0x000000171e00720c */ /* 0x040fe20003f66270 */
[C---:B------:R-:W-:Y:S01]  /*3730*/  VIADD R104, R30.reuse, 0x8 ;  /* 0x000000081e687836 */ /* 0x040fe20000000000 */
[CC--:B------:R-:W-:Y:S01]  /*3740*/  ISETP.GE.AND P1, PT, R30.reuse, R21.reuse, PT ;  /* 0x000000151e00720c */ /* 0x0c0fe20003f26270 */
[----:B------:R-:W-:Y:S01]  /*3750*/  VIADD R102, R30, 0x9 ;  /* 0x000000091e667836 */ /* 0x000fe20000000000 */
[----:B------:R-:W-:Y:S01]  /*3760*/  ISETP.GE.AND P0, PT, R20, R21, PT ;  /* 0x000000151400720c */ /* 0x000fe20003f06270 */
[----:B------:R-:W-:Y:S01]  /*3770*/  VIADD R100, R30, 0x10 ;  /* 0x000000101e647836 */ /* 0x000fe20000000000 */
[----:B------:R-:W-:Y:S01]  /*3780*/  FSEL R28, R6, -INF , P1 ;  /* 0xff800000061c7808 */ /* 0x000fe20000800000 */
[C---:B------:R-:W-:Y:S01]  /*3790*/  VIADD R34, R30.reuse, 0x11 ;  /* 0x000000111e227836 */ /* 0x040fe20000000000 */
[----:B------:R-:W-:Y:S01]  /*37a0*/  FSEL R27, R7, -INF , P0 ;  /* 0xff800000071b7808 */ /* 0x000fe20000000000 */
[----:B------:R-:W-:Y:S01]  /*37b0*/  VIADD R32, R30, 0x18 ;  /* 0x000000181e207836 */ /* 0x000fe20000000000 */
[-C--:B------:R-:W-:Y:S02]  /*37c0*/  ISETP.GE.AND P2, PT, R20, R23.reuse, PT ;  /* 0x000000171400720c */ /* 0x080fe40003f46270 */
[----:B------:R-:W-:Y:S02]  /*37d0*/  ISETP.GE.AND P1, PT, R104, R23, PT ;  /* 0x000000176800720c */ /* 0x000fe40003f26270 */
[----:B------:R-:W-:Y:S02]  /*37e0*/  ISETP.GE.AND P0, PT, R102, R21, PT ;  /* 0x000000156600720c */ /* 0x000fe40003f06270 */
[----:B------:R-:W-:Y:S02]  /*37f0*/  FSEL R33, R4, -INF , P3 ;  /* 0xff80000004217808 */ /* 0x000fe40001800000 */
[----:B------:R-:W-:Y:S02]  /*3800*/  FSEL R31, R5, -INF , P2 ;  /* 0xff800000051f7808 */ /* 0x000fe40001000000 */
[C---:B------:R-:W-:Y:S02]  /*3810*/  ISETP.GE.AND P6, PT, R30.reuse, R103, PT ;  /* 0x000000671e00720c */ /* 0x040fe40003fc6270 */
[C---:B------:R-:W-:Y:S01]  /*3820*/  ISETP.GE.AND P5, PT, R30.reuse, R29, PT ;  /* 0x0000001d1e00720c */ /* 0x040fe20003fa6270 */
[----:B------:R-:W-:Y:S01]  /*3830*/  VIADD R30, R30, 0x19 ;  /* 0x000000191e1e7836 */ /* 0x000fe20000000000 */
[----:B------:R-:W-:Y:S02]  /*3840*/  FSEL R101, R8, -INF , P1 ;  /* 0xff80000008657808 */ /* 0x000fe40000800000 */
[----:B------:R-:W-:Y:S02]  /*3850*/  FSEL R25, R11, -INF , P0 ;  /* 0xff8000000b197808 */ /* 0x000fe40000000000 */
[----:B------:R-:W-:Y:S02]  /*3860*/  ISETP.GE.AND P4, PT, R102, R23, PT ;  /* 0x000000176600720c */ /* 0x000fe40003f86270 */
[----:B------:R-:W-:Y:S02]  /*3870*/  ISETP.GE.AND P3, PT, R104, R21, PT ;  /* 0x000000156800720c */ /* 0x000fe40003f66270 */
[-C--:B------:R-:W-:Y:S02]  /*3880*/  ISETP.GE.AND P2, PT, R100, R23.reuse, PT ;  /* 0x000000176400720c */ /* 0x080fe40003f46270 */
[----:B------:R-:W-:Y:S02]  /*3890*/  ISETP.GE.AND P1, PT, R34, R23, PT ;  /* 0x000000172200720c */ /* 0x000fe40003f26270 */
[----:B------:R-:W-:Y:S02]  /*38a0*/  ISETP.GE.AND P0, PT, R100, R21, PT ;  /* 0x000000156400720c */ /* 0x000fe40003f06270 */
[----:B------:R-:W-:Y:S02]  /*38b0*/  FSEL R35, R9, -INF , P4 ;  /* 0xff80000009237808 */ /* 0x000fe40002000000 */
[----:B------:R-:W-:Y:S02]  /*38c0*/  FSEL R26, R10, -INF , P3 ;  /* 0xff8000000a1a7808 */ /* 0x000fe40001800000 */
[----:B------:R-:W-:Y:S02]  /*38d0*/  FSEL R106, R12, -INF , P2 ;  /* 0xff8000000c6a7808 */ /* 0x000fe40001000000 */
[----:B------:R-:W-:Y:S02]  /*38e0*/  FSEL R105, R13, -INF , P1 ;  /* 0xff8000000d697808 */ /* 0x000fe40000800000 */
[----:B------:R-:W-:Y:S02]  /*38f0*/  FSEL R24, R14, -INF , P0 ;  /* 0xff8000000e187808 */ /* 0x000fe40000000000 */
[-C--:B------:R-:W-:Y:S02]  /*3900*/  ISETP.GE.AND P4, PT, R32, R23.reuse, PT ;  /* 0x000000172000720c */ /* 0x080fe40003f86270 */
[----:B------:R-:W-:Y:S02]  /*3910*/  ISETP.GE.AND P3, PT, R30, R23, PT ;  /* 0x000000171e00720c */ /* 0x000fe40003f66270 */
[-C--:B------:R-:W-:Y:S02]  /*3920*/  ISETP.GE.AND P2, PT, R34, R21.reuse, PT ;  /* 0x000000152200720c */ /* 0x080fe40003f46270 */
[-C--:B------:R-:W-:Y:S02]  /*3930*/  ISETP.GE.AND P1, PT, R32, R21.reuse, PT ;  /* 0x000000152000720c */ /* 0x080fe40003f26270 */
[----:B------:R-:W-:Y:S02]  /*3940*/  ISETP.GE.AND P0, PT, R30, R21, PT ;  /* 0x000000151e00720c */ /* 0x000fe40003f06270 */
[----:B------:R-:W-:Y:S02]  /*3950*/  FSEL R23, R15, -INF , P2 ;  /* 0xff8000000f177808 */ /* 0x000fe40001000000 */
[----:B------:R-:W-:Y:S02]  /*3960*/  FSEL R108, R16, -INF , P4 ;  /* 0xff800000106c7808 */ /* 0x000fe40002000000 */
[----:B------:R-:W-:Y:S02]  /*3970*/  FSEL R107, R17, -INF , P3 ;  /* 0xff800000116b7808 */ /* 0x000fe40001800000 */
[----:B------:R-:W-:Y:S02]  /*3980*/  FSEL R22, R18, -INF , P1 ;  /* 0xff80000012167808 */ /* 0x000fe40000800000 */
[----:B------:R-:W-:Y:S02]  /*3990*/  FSEL R21, R19, -INF , P0 ;  /* 0xff80000013157808 */ /* 0x000fe40000000000 */
[----:B------:R-:W-:Y:S02]  /*39a0*/  FSEL R4, R33, -INF , !P6 ;  /* 0xff80000021047808 */ /* 0x000fe40007000000 */
[----:B------:R-:W-:Y:S02]  /*39b0*/  FSEL R6, R28, -INF , !P5 ;  /* 0xff8000001c067808 */ /* 0x000fe40006800000 */
[-C--:B------:R-:W-:Y:S02]  /*39c0*/  ISETP.GE.AND P4, PT, R20, R103.reuse, PT ;  /* 0x000000671400720c */ /* 0x080fe40003f86270 */
[-C--:B------:R-:W-:Y:S02]  /*39d0*/  ISETP.GE.AND P3, PT, R104, R103.reuse, PT ;  /* 0x000000676800720c */ /* 0x080fe40003f66270 */
[-C--:B------:R-:W-:Y:S02]  /*39e0*/  ISETP.GE.AND P2, PT, R102, R103.reuse, PT ;  /* 0x000000676600720c */ /* 0x080fe40003f46270 */
[-C--:B------:R-:W-:Y:S02]  /*39f0*/  ISETP.GE.AND P1, PT, R100, R103.reuse, PT ;  /* 0x000000676400720c */ /* 0x080fe40003f26270 */
[-C--:B------:R-:W-:Y:S02]  /*3a00*/  ISETP.GE.AND P0, PT, R34, R103.reuse, PT ;  /* 0x000000672200720c */ /* 0x080fe40003f06270 */
[-C--:B------:R-:W-:Y:S02]  /*3a10*/  ISETP.GE.AND P6, PT, R32, R103.reuse, PT ;  /* 0x000000672000720c */ /* 0x080fe40003fc6270 */
[----:B------:R-:W-:Y:S02]  /*3a20*/  ISETP.GE.AND P5, PT, R30, R103, PT ;  /* 0x000000671e00720c */ /* 0x000fe40003fa6270 */
[----:B------:R-:W-:Y:S02]  /*3a30*/  FSEL R5, R31, -INF , !P4 ;  /* 0xff8000001f057808 */ /* 0x000fe40006000000 */
[----:B------:R-:W-:Y:S02]  /*3a40*/  FSEL R8, R101, -INF , !P3 ;  /* 0xff80000065087808 */ /* 0x000fe40005800000 */
[----:B------:R-:W-:Y:S02]  /*3a50*/  FSEL R9, R35, -INF , !P2 ;  /* 0xff80000023097808 */ /* 0x000fe40005000000 */
[----:B------:R-:W-:Y:S02]  /*3a60*/  FSEL R12, R106, -INF , !P1 ;  /* 0xff8000006a0c7808 */ /* 0x000fe40004800000 */
[----:B------:R-:W-:Y:S02]  /*3a70*/  FSEL R13, R105, -INF , !P0 ;  /* 0xff800000690d7808 */ /* 0x000fe40004000000 */
        /* <DEDUP_REMOVED lines=15> */
[----:B------:R-:W-:Y:S07]  /*3b70*/  FSEL R19, R21, -INF , !P5 ;  /* 0xff80000015137808 */ /* 0x000fee0006800000 */
.L_x_143:
[C---:B------:R-:W-:Y:S01]  /*3b80*/  FMUL.FTZ R194, R239.reuse, 1.4426950216293334961 ;  /* 0x3fb8aa3befc27820 */ /* 0x040fe20000410000 */
[----:B------:R-:W-:Y:S01]  /*3b90*/  FSETP.NEU.FTZ.AND P0, PT, R239, -INF , PT ;  /* 0xff800000ef00780b */ /* 0x000fe20003f1d000 */
[----:B------:R-:W-:Y:S01]  /*3ba0*/  FMUL.FTZ R231, R238, 1.4426950216293334961 ;  /* 0x3fb8aa3beee77820 */ /* 0x000fe20000410000 */
[C---:B------:R-:W-:Y:S02]  /*3bb0*/  IADD3 R114, PT, PT, R209.reuse, R204, RZ ;  /* 0x000000ccd1727210 */ /* 0x040fe40007ffe0ff */
[----:B------:R-:W-:Y:S02]  /*3bc0*/  FSEL R194, R194, RZ, P0 ;  /* 0x000000ffc2c27208 */ /* 0x000fe40000000000 */
[----:B------:R-:W-:Y:S02]  /*3bd0*/  FSETP.NEU.FTZ.AND P0, PT, R238, -INF , PT ;  /* 0xff800000ee00780b */ /* 0x000fe40003f1d000 */
[----:B------:R-:W-:Y:S01]  /*3be0*/  IADD3 R113, PT, PT, R209, R206, RZ ;  /* 0x000000ced1717210 */ /* 0x000fe20007ffe0ff */
[--C-:B------:R-:W-:Y:S01]  /*3bf0*/  FFMA.FTZ R180, R5, UR11, -R194.reuse ;  /* 0x0000000b05b47c23 */ /* 0x100fe200080108c2 */
[----:B------:R-:W-:Y:S01]  /*3c00*/  FSEL R231, R231, RZ, P0 ;  /* 0x000000ffe7e77208 */ /* 0x000fe20000000000 */
[--C-:B------:R-:W-:Y:S01]  /*3c10*/  FFMA.FTZ R115, R4, UR11, -R194.reuse ;  /* 0x0000000b04737c23 */ /* 0x100fe200080108c2 */
[--C-:B------:R-:W-:Y:S01]  /*3c20*/  FFMA.FTZ R186, R9, UR11, -R194.reuse ;  /* 0x0000000b09ba7c23 */ /* 0x100fe200080108c2 */
[--C-:B------:R-:W-:Y:S01]  /*3c30*/  FFMA.FTZ R185, R8, UR11, -R194.reuse ;  /* 0x0000000b08b97c23 */ /* 0x100fe200080108c2 */
[--C-:B------:R-:W-:Y:S01]  /*3c40*/  FFMA.FTZ R190, R13, UR11, -R194.reuse ;  /* 0x0000000b0dbe7c23 */ /* 0x100fe200080108c2 */
[--C-:B------:R-:W-:Y:S01]  /*3c50*/  FFMA.FTZ R181, R6, UR11, -R231.reuse ;  /* 0x0000000b06b57c23 */ /* 0x100fe200080108e7 */
[--C-:B------:R-:W-:Y:S01]  /*3c60*/  FFMA.FTZ R182, R7, UR11, -R231.reuse ;  /* 0x0000000b07b67c23 */ /* 0x100fe200080108e7 */
[--C-:B------:R-:W-:Y:S01]  /*3c70*/  FFMA.FTZ R187, R10, UR11, -R231.reuse ;  /* 0x0000000b0abb7c23 */ /* 0x100fe200080108e7 */
[--C-:B------:R-:W-:Y:S01]  /*3c80*/  FFMA.FTZ R188, R11, UR11, -R231.reuse ;  /* 0x0000000b0bbc7c23 */ /* 0x100fe200080108e7 */
[----:B------:R-:W-:Y:S01]  /*3c90*/  MUFU.EX2 R115, R115 ;  /* 0x0000007300737308 */ /* 0x000fe20000000800 */
[--C-:B------:R-:W-:Y:S01]  /*3ca0*/  FFMA.FTZ R189, R12, UR11, -R194.reuse ;  /* 0x0000000b0cbd7c23 */ /* 0x100fe200080108c2 */
[--C-:B------:R-:W-:Y:S01]  /*3cb0*/  FFMA.FTZ R191, R14, UR11, -R231.reuse ;  /* 0x0000000b0ebf7c23 */ /* 0x100fe200080108e7 */
[--C-:B------:R-:W-:Y:S01]  /*3cc0*/  FFMA.FTZ R192, R15, UR11, -R231.reuse ;  /* 0x0000000b0fc07c23 */ /* 0x100fe200080108e7 */
[--C-:B------:R-:W-:Y:S01]  /*3cd0*/  FFMA.FTZ R193, R16, UR11, -R194.reuse ;  /* 0x0000000b10c17c23 */ /* 0x100fe200080108c2 */
[----:B------:R-:W-:Y:S01]  /*3ce0*/  FFMA.FTZ R194, R17, UR11, -R194 ;  /* 0x0000000b11c27c23 */ /* 0x000fe200080108c2 */
[--C-:B------:R-:W-:Y:S01]  /*3cf0*/  FFMA.FTZ R195, R18, UR11, -R231.reuse ;  /* 0x0000000b12c37c23 */ /* 0x100fe200080108e7 */
[----:B------:R-:W-:Y:S03]  /*3d00*/  FFMA.FTZ R231, R19, UR11, -R231 ;  /* 0x0000000b13e77c23 */ /* 0x000fe600080108e7 */
[----:B------:R-:W-:Y:S01]  /*3d10*/  MUFU.EX2 R180, R180 ;  /* 0x000000b400b47308 */ /* 0x000fe20000000800 */
[----:B------:R-:W-:Y:S02]  /*3d20*/  IADD3 R112, PT, PT, R113, R204, RZ ;  /* 0x000000cc71707210 */ /* 0x000fe40007ffe0ff */
[----:B------:R-:W-:Y:S07]  /*3d30*/  ISETP.GT.AND P4, PT, R242, R223, PT ;  /* 0x000000dff200720c */ /* 0x000fee0003f84270 */
[----:B------:R-:W-:Y:S10]  /*3d40*/  MUFU.EX2 R181, R181 ;  /* 0x000000b500b57308 */ /* 0x000ff40000000800 */
        /* <DEDUP_REMOVED lines=12> */
[----:B------:R-:W1:Y:S02]  /*3e10*/  MUFU.EX2 R252, R231 ;  /* 0x000000e700fc7308 */ /* 0x000e640000000800 */
[----:B-1----:R-:W-:Y:S02]  /*3e20*/  F2FP.F16.F32.PACK_AB R231, R252, R195 ;  /* 0x000000c3fce7723e */ /* 0x002fe400000000ff */
[----:B------:R-:W-:Y:S02]  /*3e30*/  F2FP.F16.F32.PACK_AB R13, R180, R115 ;  /* 0x00000073b40d723e */ /* 0x000fe400000000ff */
[----:B------:R-:W-:Y:S02]  /*3e40*/  F2FP.F16.F32.PACK_AB R11, R182, R181 ;  /* 0x000000b5b60b723e */ /* 0x000fe400000000ff */
[----:B------:R-:W-:Y:S01]  /*3e50*/  F2FP.F16.F32.PACK_AB R10, R186, R185 ;  /* 0x000000b9ba0a723e */ /* 0x000fe200000000ff */
[----:B------:R-:W-:Y:S01]  /*3e60*/  STS [R220], R13 ;  /* 0x0000000ddc007388 */ /* 0x000fe20000000800 */
[----:B------:R-:W-:Y:S02]  /*3e70*/  F2FP.F16.F32.PACK_AB R6, R188, R187 ;  /* 0x000000bbbc06723e */ /* 0x000fe400000000ff */
[----:B------:R-:W-:Y:S01]  /*3e80*/  F2FP.F16.F32.PACK_AB R9, R190, R189 ;  /* 0x000000bdbe09723e */ /* 0x000fe200000000ff */
[----:B------:R-:W-:Y:S01]  /*3e90*/  STS [R220+0x400], R11 ;  /* 0x0004000bdc007388 */ /* 0x000fe20000000800 */
[----:B------:R-:W-:Y:S02]  /*3ea0*/  F2FP.F16.F32.PACK_AB R7, R192, R191 ;  /* 0x000000bfc007723e */ /* 0x000fe400000000ff */
[----:B------:R-:W-:Y:S01]  /*3eb0*/  F2FP.F16.F32.PACK_AB R5, R194, R193 ;  /* 0x000000c1c205723e */ /* 0x000fe200000000ff */
[----:B------:R-:W-:Y:S04]  /*3ec0*/  STS [R247], R10 ;  /* 0x0000000af7007388 */ /* 0x000fe80000000800 */
[----:B------:R-:W-:Y:S04]  /*3ed0*/  STS [R247+0x400], R6 ;  /* 0x00040006f7007388 */ /* 0x000fe80000000800 */
[----:B------:R-:W-:Y:S04]  /*3ee0*/  STS [R222], R9 ;  /* 0x00000009de007388 */ /* 0x000fe80000000800 */
[----:B------:R-:W-:Y:S04]  /*3ef0*/  STS [R222+0x400], R7 ;  /* 0x00040007de007388 */ /* 0x000fe80000000800 */
[----:B------:R-:W-:Y:S04]  /*3f00*/  STS [R226], R5 ;  /* 0x00000005e2007388 */ /* 0x000fe80000000800 */
[----:B------:R-:W-:Y:S04]  /*3f10*/  STS [R226+0x400], R231 ;  /* 0x000400e7e2007388 */ /* 0x000fe80000000800 */
[----:B------:R-:W1:Y:S08]  /*3f20*/  LDSM.16.M88.4 R100, [R209+0x8000] ;  /* 0x00800000d164783b */ /* 0x000e700000000200 */
[----:B------:R-:W2:Y:S08]  /*3f30*/  LDSM.16.M88.4 R104, [R114+0x8000] ;  /* 0x008000007268783b */ /* 0x000eb00000000200 */
[----:B------:R-:W3:Y:S01]  /*3f40*/  LDSM.16.M88.4 R108, [R113+0x8000] ;  /* 0x00800000716c783b */ /* 0x000ee20000000200 */
[C---:B-1----:R-:W-:Y:S08]  /*3f50*/  HMMA.16816.F32 R20, R100.reuse, R116, RZ ;  /* 0x000000746414723c */ /* 0x042ff000000018ff */
[C---:B------:R-:W-:Y:S08]  /*3f60*/  HMMA.16816.F32 R24, R100.reuse, R118, RZ ;  /* 0x000000766418723c */ /* 0x040ff000000018ff */
[C---:B------:R-:W-:Y:S08]  /*3f70*/  HMMA.16816.F32 R28, R100.reuse, R120, RZ ;  /* 0x00000078641c723c */ /* 0x040ff000000018ff */
[----:B------:R-:W-:Y:S01]  /*3f80*/  HMMA.16816.F32 R32, R100, R122, RZ ;  /* 0x0000007a6420723c */ /* 0x000fe200000018ff */
[----:B------:R-:W1:Y:S07]  /*3f90*/  LDSM.16.M88.4 R100, [R112+0x8000] ;  /* 0x008000007064783b */ /* 0x000e6e0000000200 */
[C---:B--2---:R-:W-:Y:S08]  /*3fa0*/  HMMA.16816.F32 R20, R104.reuse, R124, R20 ;  /* 0x0000007c6814723c */ /* 0x044ff00000001814 */
[C---:B------:R-:W-:Y:S08]  /*3fb0*/  HMMA.16816.F32 R24, R104.reuse, R126, R24 ;  /* 0x0000007e6818723c */ /* 0x040ff00000001818 */
[C---:B------:R-:W-:Y:S08]  /*3fc0*/  HMMA.16816.F32 R28, R104.reuse, R128, R28 ;  /* 0x00000080681c723c */ /* 0x040ff0000000181c */
[----:B------:R-:W-:Y:S01]  /*3fd0*/  HMMA.16816.F32 R32, R104, R130, R32 ;  /* 0x000000826820723c */ /* 0x000fe20000001820 */
[----:B------:R-:W2:Y:S07]  /*3fe0*/  LDSM.16.M88.4 R104, [R209+0xa000] ;  /* 0x00a00000d168783b */ /* 0x000eae0000000200 */
[C---:B---3--:R-:W-:Y:S08]  /*3ff0*/  HMMA.16816.F32 R20, R108.reuse, R132, R20 ;  /* 0x000000846c14723c */ /* 0x048ff00000001814 */
[C---:B------:R-:W-:Y:S08]  /*4000*/  HMMA.16816.F32 R24, R108.reuse, R134, R24 ;  /* 0x000000866c18723c */ /* 0x040ff00000001818 */
[C---:B------:R-:W-:Y:S08]  /*4010*/  HMMA.16816.F32 R28, R108.reuse, R136, R28 ;  /* 0x000000886c1c723c */ /* 0x040ff0000000181c */
[----:B------:R-:W-:Y:S01]  /*4020*/  HMMA.16816.F32 R32, R108, R138, R32 ;  /* 0x0000008a6c20723c */ /* 0x000fe20000001820 */
[----:B------:R-:W3:Y:S07]  /*4030*/  LDSM.16.M88.4 R108, [R114+0xa000] ;  /* 0x00a00000726c783b */ /* 0x000eee0000000200 */
[C---:B-1----:R-:W-:Y:S08]  /*4040*/  HMMA.16816.F32 R20, R100.reuse, R140, R20 ;  /* 0x0000008c6414723c */ /* 0x042ff00000001814 */
[C---:B------:R-:W-:Y:S08]  /*4050*/  HMMA.16816.F32 R24, R100.reuse, R142, R24 ;  /* 0x0000008e6418723c */ /* 0x040ff00000001818 */
[C---:B------:R-:W-:Y:S08]  /*4060*/  HMMA.16816.F32 R28, R100.reuse, R144, R28 ;  /* 0x00000090641c723c */ /* 0x040ff0000000181c */
[----:B------:R-:W-:Y:S01]  /*4070*/  HMMA.16816.F32 R32, R100, R146, R32 ;  /* 0x000000926420723c */ /* 0x000fe20000001820 */
        /* <DEDUP_REMOVED lines=9> */
[----:B------:R-:W-:Y:S08]  /*4110*/  HMMA.16816.F32 R32, R108, R162, R32 ;  /* 0x000000a26c20723c */ /* 0x000ff00000001820 */
[C---:B-1----:R-:W-:Y:S08]  /*4120*/  HMMA.16816.F32 R20, R100.reuse, R164, R20 ;  /* 0x000000a46414723c */ /* 0x042ff00000001814 */
[C---:B------:R-:W-:Y:S08]  /*4130*/  HMMA.16816.F32 R24, R100.reuse, R166, R24 ;  /* 0x000000a66418723c */ /* 0x040ff00000001818 */
[C---:B------:R-:W-:Y:S08]  /*4140*/  HMMA.16816.F32 R28, R100.reuse, R168, R28 ;  /* 0x000000a8641c723c */ /* 0x040ff0000000181c */
[----:B------:R-:W-:Y:S08]  /*4150*/  HMMA.16816.F32 R32, R100, R170, R32 ;  /* 0x000000aa6420723c */ /* 0x000ff00000001820 */
[C---:B--2---:R-:W-:Y:S08]  /*4160*/  HMMA.16816.F32 R20, R104.reuse, R172, R20 ;  /* 0x000000ac6814723c */ /* 0x044ff00000001814 */
[C---:B------:R-:W-:Y:S08]  /*4170*/  HMMA.16816.F32 R24, R104.reuse, R174, R24 ;  /* 0x000000ae6818723c */ /* 0x040ff00000001818 */
[C---:B------:R-:W-:Y:S03]  /*4180*/  HMMA.16816.F32 R28, R104.reuse, R176, R28 ;  /* 0x000000b0681c723c */ /* 0x040fe6000000181c */
[C---:B-----5:R-:W-:Y:S01]  /*4190*/  FADD.FTZ R231, -R184.reuse, R20 ;  /* 0x00000014b8e77221 */ /* 0x060fe20000010100 */
[----:B------:R-:W-:Y:S01]  /*41a0*/  FADD.FTZ R5, -R184, R21 ;  /* 0x00000015b8057221 */ /* 0x000fe20000010100 */
[C---:B------:R-:W-:Y:S01]  /*41b0*/  FADD.FTZ R6, -R183.reuse, R22 ;  /* 0x00000016b7067221 */ /* 0x040fe20000010100 */
[----:B------:R-:W-:Y:S01]  /*41c0*/  FADD.FTZ R7, -R183, R23 ;  /* 0x00000017b7077221 */ /* 0x000fe20000010100 */
[----:B------:R-:W-:Y:S01]  /*41d0*/  FMUL.FTZ R231, R115, R231 ;  /* 0x000000e773e77220 */ /* 0x000fe20000410000 */
[----:B------:R-:W-:Y:S03]  /*41e0*/  HMMA.16816.F32 R32, R104, R178, R32 ;  /* 0x000000b26820723c */ /* 0x000fe60000001820 */
[----:B------:R-:W-:Y:S01]  /*41f0*/  FMUL.FTZ R180, R180, R5 ;  /* 0x00000005b4b47220 */ /* 0x000fe20000410000 */
[----:B------:R-:W-:Y:S01]  /*4200*/  FMUL.FTZ R181, R181, R6 ;  /* 0x00000006b5b57220 */ /* 0x000fe20000410000 */
[----:B------:R-:W-:Y:S01]  /*4210*/  FMUL.FTZ R182, R182, R7 ;  /* 0x00000007b6b67220 */ /* 0x000fe20000410000 */
[C---:B------:R-:W-:Y:S01]  /*4220*/  FADD.FTZ R115, -R184.reuse, R24 ;  /* 0x00000018b8737221 */ /* 0x040fe20000010100 */
[----:B------:R-:W-:Y:S01]  /*4230*/  FADD.FTZ R5, -R184, R25 ;  /* 0x00000019b8057221 */ /* 0x000fe20000010100 */
[----:B------:R-:W-:Y:S01]  /*4240*/  F2FP.F16.F32.PACK_AB R231, R180, R231 ;  /* 0x000000e7b4e7723e */ /* 0x000fe200000000ff */
[----:B------:R-:W-:Y:S01]  /*4250*/  FADD.FTZ R6, -R183, R26 ;  /* 0x0000001ab7067221 */ /* 0x000fe20000010100 */
[----:B------:R-:W-:Y:S01]  /*4260*/  FMUL.FTZ R115, R185, R115 ;  /* 0x00000073b9737220 */ /* 0x000fe20000410000 */
[----:B------:R-:W-:Y:S01]  /*4270*/  FMUL.FTZ R186, R186, R5 ;  /* 0x00000005baba7220 */ /* 0x000fe20000410000 */
[----:B------:R-:W-:Y:S01]  /*4280*/  F2FP.F16.F32.PACK_AB R181, R182, R181 ;  /* 0x000000b5b6b5723e */ /* 0x000fe200000000ff */
[----:B------:R-:W-:Y:S01]  /*4290*/  FMUL.FTZ R187, R187, R6 ;  /* 0x00000006bbbb7220 */ /* 0x000fe20000410000 */
[C---:B------:R-:W-:Y:S01]  /*42a0*/  FADD.FTZ R7, -R183.reuse, R27 ;  /* 0x0000001bb7077221 */ /* 0x040fe20000010100 */
[C---:B------:R-:W-:Y:S01]  /*42b0*/  FADD.FTZ R180, -R184.reuse, R28 ;  /* 0x0000001cb8b47221 */ /* 0x040fe20000010100 */
[C---:B------:R-:W-:Y:S01]  /*42c0*/  FADD.FTZ R185, -R184.reuse, R29 ;  /* 0x0000001db8b97221 */ /* 0x040fe20000010100 */
[C---:B------:R-:W-:Y:S01]  /*42d0*/  FADD.FTZ R182, -R183.reuse, R30 ;  /* 0x0000001eb7b67221 */ /* 0x040fe20000010100 */
[C---:B------:R-:W-:Y:S01]  /*42e0*/  FADD.FTZ R5, -R183.reuse, R31 ;  /* 0x0000001fb7057221 */ /* 0x040fe20000010100 */
[----:B------:R-:W-:Y:S01]  /*42f0*/  FADD.FTZ R6, -R184, R32 ;  /* 0x00000020b8067221 */ /* 0x000fe20000010100 */
[C---:B------:R-:W-:Y:S01]  /*4300*/  FADD.FTZ R10, -R183.reuse, R34 ;  /* 0x00000022b70a7221 */ /* 0x040fe20000010100 */
[----:B------:R-:W-:Y:S01]  /*4310*/  F2FP.F16.F32.PACK_AB R186, R186, R115 ;  /* 0x00000073baba723e */ /* 0x000fe200000000ff */
[----:B------:R-:W-:Y:S01]  /*4320*/  FADD.FTZ R184, -R184, R33 ;  /* 0x00000021b8b87221 */ /* 0x000fe20000010100 */
[----:B------:R-:W-:Y:S01]  /*4330*/  FADD.FTZ R183, -R183, R35 ;  /* 0x00000023b7b77221 */ /* 0x000fe20000010100 */
[----:B------:R-:W-:Y:S01]  /*4340*/  FMUL.FTZ R180, R189, R180 ;  /* 0x000000b4bdb47220 */ /* 0x000fe20000410000 */
[----:B------:R-:W-:Y:S01]  /*4350*/  FMUL.FTZ R188, R188, R7 ;  /* 0x00000007bcbc7220 */ /* 0x000fe20000410000 */
[----:B------:R-:W-:Y:S01]  /*4360*/  FMUL.FTZ R185, R190, R185 ;  /* 0x000000b9beb97220 */ /* 0x000fe20000410000 */
[----:B------:R-:W-:Y:S01]  /*4370*/  FMUL.FTZ R182, R191, R182 ;  /* 0x000000b6bfb67220 */ /* 0x000fe20000410000 */
[----:B------:R-:W-:Y:S01]  /*4380*/  FMUL.FTZ R189, R192, R5 ;  /* 0x00000005c0bd7220 */ /* 0x000fe20000410000 */
[----:B------:R-:W-:Y:S01]  /*4390*/  FMUL.FTZ R193, R193, R6 ;  /* 0x00000006c1c17220 */ /* 0x000fe20000410000 */
[----:B------:R-:W-:Y:S01]  /*43a0*/  F2FP.F16.F32.PACK_AB R188, R188, R187 ;  /* 0x000000bbbcbc723e */ /* 0x000fe200000000ff */
[----:B------:R-:W-:Y:S01]  /*43b0*/  FMUL.FTZ R184, R194, R184 ;  /* 0x000000b8c2b87220 */ /* 0x000fe20000410000 */
[----:B------:R-:W-:Y:S01]  /*43c0*/  F2FP.F16.F32.PACK_AB R185, R185, R180 ;  /* 0x000000b4b9b9723e */ /* 0x000fe200000000ff */
[----:B------:R-:W-:Y:S01]  /*43d0*/  FMUL.FTZ R195, R195, R10 ;  /* 0x0000000ac3c37220 */ /* 0x000fe20000410000 */
[----:B------:R-:W-:Y:S01]  /*43e0*/  F2FP.F16.F32.PACK_AB R189, R189, R182 ;  /* 0x000000b6bdbd723e */ /* 0x000fe200000000ff */
[----:B------:R-:W-:Y:S01]  /*43f0*/  FMUL.FTZ R252, R252, R183 ;  /* 0x000000b7fcfc7220 */ /* 0x000fe20000410000 */
[----:B------:R-:W-:Y:S04]  /*4400*/  F2FP.F16.F32.PACK_AB R193, R184, R193 ;  /* 0x000000c1b8c1723e */ /* 0x000fe800000000ff */
[----:B------:R-:W-:Y:S01]  /*4410*/  F2FP.F16.F32.PACK_AB R195, R252, R195 ;  /* 0x000000c3fcc3723e */ /* 0x000fe200000000ff */
        /* <DEDUP_REMOVED lines=20> */
[-CC-:B------:R-:W-:Y:S01]  /*4560*/  @!P3 LEA.HI.X R11, R4, R233.reuse, R5.reuse, 0x1, P1 ;  /* 0x000000e9040bb211 */ /* 0x180fe200008f0c05 */
        /* <DEDUP_REMOVED lines=28> */
.L_x_144:
[----:B------:R2:W-:Y:S04]  /*4730*/  STS [R220+-0x2000], R231 ;  /* 0xffe000e7dc007388 */ /* 0x0005e80000000800 */
[----:B------:R-:W-:Y:S04]  /*4740*/  STS [R220+-0x1c00], R181 ;  /* 0xffe400b5dc007388 */ /* 0x000fe80000000800 */
[----:B------:R-:W-:Y:S04]  /*4750*/  STS [R247+-0x2000], R186 ;  /* 0xffe000baf7007388 */ /* 0x000fe80000000800 */
[----:B------:R-:W-:Y:S04]  /*4760*/  STS [R247+-0x1c00], R188 ;  /* 0xffe400bcf7007388 */ /* 0x000fe80000000800 */
[----:B------:R-:W-:Y:S04]  /*4770*/  STS [R222+-0x2000], R185 ;  /* 0xffe000b9de007388 */ /* 0x000fe80000000800 */
[----:B------:R-:W-:Y:S04]  /*4780*/  STS [R222+-0x1c00], R189 ;  /* 0xffe400bdde007388 */ /* 0x000fe80000000800 */
[----:B------:R-:W-:Y:S01]  /*4790*/  STS [R226+-0x2000], R193 ;  /* 0xffe000c1e2007388 */ /* 0x000fe20000000800 */
[----:B--2---:R-:W2:Y:S03]  /*47a0*/  LDC R231, c[0x0][0x44c] ;  /* 0x00011300ffe77b82 */ /* 0x004ea60000000800 */
[----:B------:R-:W-:Y:S05]  /*47b0*/  STS [R226+-0x1c00], R195 ;  /* 0xffe400c3e2007388 */ /* 0x000fea0000000800 */
        /* <DEDUP_REMOVED lines=21> */
[----:B------:R-:W-:Y:S07]  /*4910*/  LDSM.16.MT88.4 R12, [R207+0x9800] ;  /* 0x00980000cf0c783b */ /* 0x000fee0000004200 */
[----:B------:R-:W-:Y:S01]  /*4920*/  HMMA.16816.F32 R64, R4, R18, R64 ;  /* 0x000000120440723c */ /* 0x000fe20000001840 */
[----:B------:R-:W2:Y:S04]  /*4930*/  LDSM.16.MT88.4 R4, [R203+0x1800] ;  /* 0x00180000cb04783b */ /* 0x000ea80000004200 */
[----:B------:R-:W3:Y:S03]  /*4940*/  LDSM.16.MT88.4 R16, [R202+0x1800] ;  /* 0x00180000ca10783b */ /* 0x000ee60000004200 */
[-C--:B----4-:R-:W-:Y:S08]  /*4950*/  HMMA.16816.F32 R36, R20, R24.reuse, R36 ;  /* 0x000000181424723c */ /* 0x090ff00000001824 */
[C---:B-----5:R-:W-:Y:S08]  /*4960*/  HMMA.16816.F32 R40, R28.reuse, R24, R40 ;  /* 0x000000181c28723c */ /* 0x060ff00000001828 */
[-C--:B------:R-:W-:Y:S08]  /*4970*/  HMMA.16816.F32 R44, R28, R26.reuse, R44 ;  /* 0x0000001a1c2c723c */ /* 0x080ff0000000182c */
[C---:B------:R-:W-:Y:S01]  /*4980*/  HMMA.16816.F32 R48, R20.reuse, R26, R48 ;  /* 0x0000001a1430723c */ /* 0x040fe20000001830 */
[----:B------:R-:W4:Y:S01]  /*4990*/  LDSM.16.MT88.4 R24, [R207+0xb800] ;  /* 0x00b80000cf18783b */ /* 0x000f220000004200 */
[----:B------:R-:W-:Y:S06]  /*49a0*/  BAR.SYNC.DEFER_BLOCKING 0x0 ;  /* 0x0000000000007b1d */ /* 0x000fec0000010000 */
        /* <DEDUP_REMOVED lines=8> */
[-C--:B------:R-:W-:Y:S08]  /*4a30*/  HMMA.16816.F32 R52, R8, R108.reuse, R52 ;  /* 0x0000006c0834723c */ /* 0x080ff00000001834 */
[C---:B------:R-:W-:Y:S08]  /*4a40*/  HMMA.16816.F32 R56, R104.reuse, R108, R56 ;  /* 0x0000006c6838723c */ /* 0x040ff00000001838 */
[-C--:B------:R-:W-:Y:S08]  /*4a50*/  HMMA.16816.F32 R60, R104, R110.reuse, R60 ;  /* 0x0000006e683c723c */ /* 0x080ff0000000183c */
[----:B------:R-:W-:Y:S08]  /*4a60*/  HMMA.16816.F32 R64, R8, R110, R64 ;  /* 0x0000006e0840723c */ /* 0x000ff00000001840 */
[-C--:B--2---:R-:W-:Y:S08]  /*4a70*/  HMMA.16816.F32 R36, R4, R12.reuse, R36 ;  /* 0x0000000c0424723c */ /* 0x084ff00000001824 */
[C---:B---3--:R-:W-:Y:S08]  /*4a80*/  HMMA.16816.F32 R40, R16.reuse, R12, R40 ;  /* 0x0000000c1028723c */ /* 0x048ff00000001828 */
[-C--:B------:R-:W-:Y:S08]  /*4a90*/  HMMA.16816.F32 R44, R16, R14.reuse, R44 ;  /* 0x0000000e102c723c */ /* 0x080ff0000000182c */
[C---:B------:R-:W-:Y:S08]  /*4aa0*/  HMMA.16816.F32 R48, R4.reuse, R14, R48 ;  /* 0x0000000e0430723c */ /* 0x040ff00000001830 */
[-C--:B----4-:R-:W-:Y:S08]  /*4ab0*/  HMMA.16816.F32 R52, R4, R24.reuse, R52 ;  /* 0x000000180434723c */ /* 0x090ff00000001834 */
[C---:B------:R-:W-:Y:S08]  /*4ac0*/  HMMA.16816.F32 R56, R16.reuse, R24, R56 ;  /* 0x000000181038723c */ /* 0x040ff00000001838 */
[-C--:B------:R-:W-:Y:S08]  /*4ad0*/  HMMA.16816.F32 R60, R16, R26.reuse, R60 ;  /* 0x0000001a103c723c */ /* 0x080ff0000000183c */
[----:B------:R-:W-:Y:S04]  /*4ae0*/  HMMA.16816.F32 R64, R4, R26, R64 ;  /* 0x0000001a0440723c */ /* 0x000fe80000001840 */
[----:B------:R-:W-:Y:S04]  /*4af0*/  LEA R5, -R231, RZ, 0x6 ;  /* 0x000000ffe7057211 */ /* 0x000fe800078e31ff */
        /* <DEDUP_REMOVED lines=35> */
.L_x_145:
[----:B------:R-:W-:Y:S01]  /*4d30*/  LDSM.16.M88.4 R100, [R201] ;  /* 0x00000000c964783b */ /* 0x000fe20000000200 */
[----:B------:R-:W-:Y:S02]  /*4d40*/  ISETP.GT.AND P3, PT, R242, R223, PT ;  /* 0x000000dff200720c */ /* 0x000fe40003f64270 */
        /* <DEDUP_REMOVED lines=9> */
[----:B------:R-:W-:Y:S04]  /*4de0*/  LDSM.16.M88.4 R184, [R200] ;  /* 0x00000000c8b8783b */ /* 0x000fe80000000200 */
[----:B------:R-:W4:Y:S04]  /*4df0*/  LDSM.16.MT88.4 R188, [R207+0xd000] ;  /* 0x00d00000cfbc783b */ /* 0x000f280000004200 */
[----:B------:R-:W4:Y:S01]  /*4e00*/  LDSM.16.M88.4 R192, [R200+0x1000] ;  /* 0x00100000c8c0783b */ /* 0x000f220000000200 */
        /* <DEDUP_REMOVED lines=8> */
[----:B------:R-:W1:Y:S07]  /*4e90*/  LDSM.16.MT88.4 R100, [R207+0xf000] ;  /* 0x00f00000cf64783b */ /* 0x000e6e0000004200 */
[-C--:B----4-:R-:W-:Y:S08]  /*4ea0*/  HMMA.16816.F32 R4, R104, R108.reuse, R4 ;  /* 0x0000006c6804723c */ /* 0x090ff00000001804 */
[C---:B------:R-:W-:Y:S08]  /*4eb0*/  HMMA.16816.F32 R8, R112.reuse, R108, R8 ;  /* 0x0000006c7008723c */ /* 0x040ff00000001808 */
[-C--:B------:R-:W-:Y:S08]  /*4ec0*/  HMMA.16816.F32 R12, R112, R110.reuse, R12 ;  /* 0x0000006e700c723c */ /* 0x080ff0000000180c */
[C---:B------:R-:W-:Y:S01]  /*4ed0*/  HMMA.16816.F32 R16, R104.reuse, R110, R16 ;  /* 0x0000006e6810723c */ /* 0x040fe20000001810 */
[----:B------:R-:W-:Y:S07]  /*4ee0*/  LDSM.16.MT88.4 R108, [R207+0xd800] ;  /* 0x00d80000cf6c783b */ /* 0x000fee0000004200 */
[-C--:B------:R-:W-:Y:S08]  /*4ef0*/  HMMA.16816.F32 R20, R104, R180.reuse, R20 ;  /* 0x000000b46814723c */ /* 0x080ff00000001814 */
[C---:B------:R-:W-:Y:S04]  /*4f00*/  HMMA.16816.F32 R24, R112.reuse, R180, R24 ;  /* 0x000000b47018723c */ /* 0x040fe80000001818 */
[C---:B------:R-:W-:Y:S04]  /*4f10*/  LEA R180, P0, R236.reuse, R248, 0x2 ;  /* 0x000000f8ecb47211 */ /* 0x040fe800078010ff */
[-C--:B------:R-:W-:Y:S01]  /*4f20*/  HMMA.16816.F32 R28, R112, R182.reuse, R28 ;  /* 0x000000b6701c723c */ /* 0x080fe2000000181c */
[----:B------:R-:W-:Y:S02]  /*4f30*/  LDSM.16.M88.4 R112, [R3+0x1000] ;  /* 0x001000000370783b */ /* 0x000fe40000000200 */
[----:B------:R-:W-:Y:S05]  /*4f40*/  LEA.HI.X.SX32 R181, R236, R249, 0x2, P0 ;  /* 0x000000f9ecb57211 */ /* 0x000fea00000f16ff */
[----:B------:R-:W-:Y:S01]  /*4f50*/  HMMA.16816.F32 R32, R104, R182, R32 ;  /* 0x000000b66820723c */ /* 0x000fe20000001820 */
[----:B------:R-:W2:Y:S03]  /*4f60*/  LDSM.16.M88.4 R104, [R3] ;  /* 0x000000000368783b */ /* 0x000ea60000000200 */
[C---:B------:R-:W-:Y:S04]  /*4f70*/  LEA R182, P0, R231.reuse, R180, 0x5 ;  /* 0x000000b4e7b67211 */ /* 0x040fe800078028ff */
[-C--:B------:R-:W-:Y:S05]  /*4f80*/  HMMA.16816.F32 R4, R184, R188.reuse, R4 ;  /* 0x000000bcb804723c */ /* 0x080fea0000001804 */
[C---:B------:R-:W-:Y:S03]  /*4f90*/  LEA.HI.X.SX32 R183, R231.reuse, R181, 0x5, P0 ;  /* 0x000000b5e7b77211 */ /* 0x040fe600000f2eff */
[C---:B------:R-:W-:Y:S04]  /*4fa0*/  HMMA.16816.F32 R8, R192.reuse, R188, R8 ;  /* 0x000000bcc008723c */ /* 0x040fe80000001808 */
[C---:B------:R-:W-:Y:S04]  /*4fb0*/  LEA R188, P0, R231.reuse, R182, 0x5 ;  /* 0x000000b6e7bc7211 */ /* 0x040fe800078028ff */
[-C--:B------:R-:W-:Y:S03]  /*4fc0*/  HMMA.16816.F32 R12, R192, R190.reuse, R12 ;  /* 0x000000bec00c723c */ /* 0x080fe6000000180c */
[C---:B------:R-:W-:Y:S05]  /*4fd0*/  LEA.HI.X.SX32 R189, R231.reuse, R183, 0x5, P0 ;  /* 0x000000b7e7bd7211 */ /* 0x040fea00000f2eff */
[C---:B------:R-:W-:Y:S04]  /*4fe0*/  HMMA.16816.F32 R16, R184.reuse, R190, R16 ;  /* 0x000000beb810723c */ /* 0x040fe80000001810 */
[C---:B------:R-:W-:Y:S04]  /*4ff0*/  LEA R190, P0, R231.reuse, R188, 0x5 ;  /* 0x000000bce7be7211 */ /* 0x040fe800078028ff */
[-C--:B-1----:R-:W-:Y:S03]  /*5000*/  HMMA.16816.F32 R20, R184, R100.reuse, R20 ;  /* 0x00000064b814723c */ /* 0x082fe60000001814 */
[C---:B------:R-:W-:Y:S05]  /*5010*/  LEA.HI.X.SX32 R191, R231.reuse, R189, 0x5, P0 ;  /* 0x000000bde7bf7211 */ /* 0x040fea00000f2eff */
[C---:B------:R-:W-:Y:S08]  /*5020*/  HMMA.16816.F32 R24, R192.reuse, R100, R24 ;  /* 0x00000064c018723c */ /* 0x040ff00000001818 */
[-C--:B------:R-:W-:Y:S08]  /*5030*/  HMMA.16816.F32 R28, R192, R102.reuse, R28 ;  /* 0x00000066c01c723c */ /* 0x080ff0000000181c */
[----:B------:R-:W-:Y:S01]  /*5040*/  HMMA.16816.F32 R32, R184, R102, R32 ;  /* 0x00000066b820723c */ /* 0x000fe20000001820 */
[----:B------:R-:W1:Y:S03]  /*5050*/  LDSM.16.MT88.4 R100, [R207+0xf800] ;  /* 0x00f80000cf64783b */ /* 0x000e660000004200 */
[C---:B------:R-:W-:Y:S04]  /*5060*/  LEA R186, P0, R231.reuse, R190, 0x5 ;  /* 0x000000bee7ba7211 */ /* 0x040fe800078028ff */
[-C--:B--2---:R-:W-:Y:S05]  /*5070*/  HMMA.16816.F32 R4, R104, R108.reuse, R4 ;  /* 0x0000006c6804723c */ /* 0x084fea0000001804 */
        /* <DEDUP_REMOVED lines=8> */
[C---:B------:R-:W-:Y:S04]  /*5100*/  IMAD.WIDE R108, R231.reuse, -0xc0, R192 ;  /* 0xffffff40e76c7825 */ /* 0x040fe800078e02c0 */
[-C--:B-1----:R-:W-:Y:S03]  /*5110*/  HMMA.16816.F32 R20, R104, R100.reuse, R20 ;  /* 0x000000646814723c */ /* 0x082fe60000001814 */
[C---:B------:R-:W-:Y:S04]  /*5120*/  LEA R110, P0, R231.reuse, R108, 0x5 ;  /* 0x0000006ce76e7211 */ /* 0x040fe800078028ff */
[C---:B------:R-:W-:Y:S01]  /*5130*/  LEA.HI.X.SX32 R111, R231.reuse, R109, 0x5, P0 ;  /* 0x0000006de76f7211 */ /* 0x040fe200000f2eff */
[C---:B------:R-:W-:Y:S04]  /*5140*/  HMMA.16816.F32 R24, R112.reuse, R100, R24 ;  /* 0x000000647018723c */ /* 0x040fe80000001818 */
[C---:B------:R-:W-:Y:S04]  /*5150*/  LEA R194, P0, R231.reuse, R110, 0x5 ;  /* 0x0000006ee7c27211 */ /* 0x040fe800078028ff */
[-C--:B------:R-:W-:Y:S03]  /*5160*/  HMMA.16816.F32 R28, R112, R102.reuse, R28 ;  /* 0x00000066701c723c */ /* 0x080fe6000000181c */
[C---:B------:R-:W-:Y:S02]  /*5170*/  LEA.HI.X.SX32 R195, R231.reuse, R111, 0x5, P0 ;  /* 0x0000006fe7c37211 */ /* 0x040fe400000f2eff */
[C---:B------:R-:W-:Y:S03]  /*5180*/  LEA R114, P0, R231.reuse, R194, 0x5 ;  /* 0x000000c2e7727211 */ /* 0x040fe600078028ff */
[----:B------:R-:W-:Y:S04]  /*5190*/  HMMA.16816.F32 R32, R104, R102, R32 ;  /* 0x000000666820723c */ /* 0x000fe80000001820 */
[----:B------:R-:W-:Y:S01]  /*51a0*/  @P4 IMAD.WIDE.U32 R104, R210, 0x4, R250 ;  /* 0x00000004d2684825 */ /* 0x000fe200078e00fa */
[C---:B------:R-:W-:Y:S02]  /*51b0*/  LEA.HI.X.SX32 R115, R231.reuse, R195, 0x5, P0 ;  /* 0x000000c3e7737211 */ /* 0x040fe400000f2eff */
[C---:B------:R-:W-:Y:S02]  /*51c0*/  LEA R112, P0, R231.reuse, R114, 0x5 ;  /* 0x00000072e7707211 */ /* 0x040fe400078028ff */
[----:B------:R-:W5:Y:S02]  /*51d0*/  @P4 LDG.E R239, desc[UR20][R104.64+-0x100] ;  /* 0xffff001468ef4981 */ /* 0x000f64000c1e1900 */
[C---:B------:R-:W-:Y:S02]  /*51e0*/  LEA.HI.X.SX32 R113, R231.reuse, R115, 0x5, P0 ;  /* 0x00000073e7717211 */ /* 0x040fe400000f2eff */
[----:B------:R1:W5:Y:S01]  /*51f0*/  @P4 LDG.E R238, desc[UR20][R104.64+-0xe0] ;  /* 0xffff201468ee4981 */ /* 0x000362000c1e1900 */
[C---:B------:R-:W-:Y:S03]  /*5200*/  LEA R102, P0, R231.reuse, R112, 0x5 ;  /* 0x00000070e7667211 */ /* 0x040fe600078028ff */
[----:B------:R2:W-:Y:S01]  /*5210*/  REDG.E.ADD.F32.FTZ.RN.STRONG.GPU desc[UR20][R248.64], R4 ;  /* 0x00000004f80079a6 */ /* 0x0005e2000c12f314 */
[C---:B------:R-:W-:Y:S02]  /*5220*/  LEA.HI.X.SX32 R103, R231.reuse, R113, 0x5, P0 ;  /* 0x00000071e7677211 */ /* 0x040fe400000f2eff */
[C---:B------:R-:W-:Y:S01]  /*5230*/  LEA R106, P0, R231.reuse, R102, 0x5 ;  /* 0x00000066e76a7211 */ /* 0x040fe200078028ff */
[----:B------:R3:W-:Y:S03]  /*5240*/  REDG.E.ADD.F32.FTZ.RN.STRONG.GPU desc[UR20][R180.64], R5 ;  /* 0x00000005b40079a6 */ /* 0x0007e6000c12f314 */
[C---:B------:R-:W-:Y:S01]  /*5250*/  LEA.HI.X.SX32 R107, R231.reuse, R103, 0x5, P0 ;  /* 0x00000067e76b7211 */ /* 0x040fe200000f2eff */
[----:B------:R4:W-:Y:S04]  /*5260*/  REDG.E.ADD.F32.FTZ.RN.STRONG.GPU desc[UR20][R182.64], R6 ;  /* 0x00000006b60079a6 */ /* 0x0009e8000c12f314 */
[----:B------:R4:W-:Y:S04]  /*5270*/  REDG.E.ADD.F32.FTZ.RN.STRONG.GPU desc[UR20][R188.64], R7 ;  /* 0x00000007bc0079a6 */ /* 0x0009e8000c12f314 */
[----:B------:R4:W-:Y:S04]  /*5280*/  REDG.E.ADD.F32.FTZ.RN.STRONG.GPU desc[UR20][R190.64], R8 ;  /* 0x00000008be0079a6 */ /* 0x0009e8000c12f314 */
[----:B------:R4:W-:Y:S01]  /*5290*/  REDG.E.ADD.F32.FTZ.RN.STRONG.GPU desc[UR20][R186.64], R9 ;  /* 0x00000009ba0079a6 */ /* 0x0009e2000c12f314 */
[C---:B-1----:R-:W-:Y:S03]  /*52a0*/  IMAD.WIDE R104, R231.reuse, -0xc0, R106 ;  /* 0xffffff40e7687825 */ /* 0x042fe600078e026a */
[----:B------:R1:W-:Y:S01]  /*52b0*/  REDG.E.ADD.F32.FTZ.RN.STRONG.GPU desc[UR20][R184.64], R10 ;  /* 0x0000000ab80079a6 */ /* 0x0003e2000c12f314 */
[C---:B--2---:R-:W-:Y:S03]  /*52c0*/  LEA R4, P0, R231.reuse, R104, 0x5 ;  /* 0x00000068e7047211 */ /* 0x044fe600078028ff */
[----:B------:R-:W-:Y:S01]  /*52d0*/  REDG.E.ADD.F32.FTZ.RN.STRONG.GPU desc[UR20][R192.64], R11 ;  /* 0x0000000bc00079a6 */ /* 0x000fe2000c12f314 */
[C---:B---3--:R-:W-:Y:S03]  /*52e0*/  LEA.HI.X.SX32 R5, R231.reuse, R105, 0x5, P0 ;  /* 0x00000069e7057211 */ /* 0x048fe600000f2eff */
[----:B------:R-:W-:Y:S01]  /*52f0*/  REDG.E.ADD.F32.FTZ.RN.STRONG.GPU desc[UR20][R248.64+0x80], R16 ;  /* 0x00008010f80079a6 */ /* 0x000fe2000c12f314 */
[C---:B------:R-:W-:Y:S03]  /*5300*/  LEA R180, P0, R231.reuse, R4, 0x5 ;  /* 0x00000004e7b47211 */ /* 0x040fe600078028ff */
[----:B------:R2:W-:Y:S01]  /*5310*/  REDG.E.ADD.F32.FTZ.RN.STRONG.GPU desc[UR20][R108.64+0x80], R17 ;  /* 0x000080116c0079a6 */ /* 0x0005e2000c12f314 */
[C---:B------:R-:W-:Y:S02]  /*5320*/  LEA.HI.X.SX32 R181, R231.reuse, R5, 0x5, P0 ;  /* 0x00000005e7b57211 */ /* 0x040fe400000f2eff */
[C---:B------:R-:W-:Y:S01]  /*5330*/  LEA R100, P0, R231.reuse, R180, 0x5 ;  /* 0x000000b4e7647211 */ /* 0x040fe200078028ff */
[----:B------:R-:W-:Y:S03]  /*5340*/  REDG.E.ADD.F32.FTZ.RN.STRONG.GPU desc[UR20][R110.64+0x80], R18 ;  /* 0x000080126e0079a6 */ /* 0x000fe6000c12f314 */
[C---:B------:R-:W-:Y:S01]  /*5350*/  LEA.HI.X.SX32 R101, R231.reuse, R181, 0x5, P0 ;  /* 0x000000b5e7657211 */ /* 0x040fe200000f2eff */
[----:B------:R-:W-:Y:S01]  /*5360*/  REDG.E.ADD.F32.FTZ.RN.STRONG.GPU desc[UR20][R194.64+0x80], R19 ;  /* 0x00008013c20079a6 */ /* 0x000fe2000c12f314 */
[C---:B----4-:R-:W-:Y:S03]  /*5370*/  LEA R182, P0, R231.reuse, R100, 0x5 ;  /* 0x00000064e7b67211 */ /* 0x050fe600078028ff */
[----:B------:R-:W-:Y:S01]  /*5380*/  REDG.E.ADD.F32.FTZ.RN.STRONG.GPU desc[UR20][R114.64+0x80], R12 ;  /* 0x0000800c720079a6 */ /* 0x000fe2000c12f314 */
[C---:B------:R-:W-:Y:S02]  /*5390*/  LEA.HI.X.SX32 R183, R231.reuse, R101, 0x5, P0 ;  /* 0x00000065e7b77211 */ /* 0x040fe400000f2eff */
[C---:B------:R-:W-:Y:S01]  /*53a0*/  LEA R188, P0, R231.reuse, R182, 0x5 ;  /* 0x000000b6e7bc7211 */ /* 0x040fe200078028ff */
[----:B------:R-:W-:Y:S03]  /*53b0*/  REDG.E.ADD.F32.FTZ.RN.STRONG.GPU desc[UR20][R112.64+0x80], R13 ;  /* 0x0000800d700079a6 */ /* 0x000fe6000c12f314 */
[C---:B------:R-:W-:Y:S01]  /*53c0*/  LEA.HI.X.SX32 R189, R231.reuse, R183, 0x5, P0 ;  /* 0x000000b7e7bd7211 */ /* 0x040fe200000f2eff */
[----:B------:R-:W-:Y:S01]  /*53d0*/  REDG.E.ADD.F32.FTZ.RN.STRONG.GPU desc[UR20][R102.64+0x80], R14 ;  /* 0x0000800e660079a6 */ /* 0x000fe2000c12f314 */
[C---:B------:R-:W-:Y:S03]  /*53e0*/  LEA R190, P0, R231.reuse, R188, 0x5 ;  /* 0x000000bce7be7211 */ /* 0x040fe600078028ff */
[----:B------:R3:W-:Y:S01]  /*53f0*/  REDG.E.ADD.F32.FTZ.RN.STRONG.GPU desc[UR20][R106.64+0x80], R15 ;  /* 0x0000800f6a0079a6 */ /* 0x0007e2000c12f314 */
[C---:B------:R-:W-:Y:S03]  /*5400*/  LEA.HI.X.SX32 R191, R231.reuse, R189, 0x5, P0 ;  /* 0x000000bde7bf7211 */ /* 0x040fe600000f2eff */
[----:B------:R-:W-:Y:S01]  /*5410*/  REDG.E.ADD.F32.FTZ.RN.STRONG.GPU desc[UR20][R248.64+0x100], R20 ;  /* 0x00010014f80079a6 */ /* 0x000fe2000c12f314 */
[C---:B------:R-:W-:Y:S03]  /*5420*/  IMAD.WIDE R6, R231.reuse, -0xc0, R190 ;  /* 0xffffff40e7067825 */ /* 0x040fe600078e02be */
[----:B------:R-:W-:Y:S01]  /*5430*/  REDG.E.ADD.F32.FTZ.RN.STRONG.GPU desc[UR20][R104.64+0x100], R21 ;  /* 0x00010015680079a6 */ /* 0x000fe2000c12f314 */
[C---:B------:R-:W-:Y:S03]  /*5440*/  LEA R186, P0, R231.reuse, R6, 0x5 ;  /* 0x00000006e7ba7211 */ /* 0x040fe600078028ff */
[----:B------:R-:W-:Y:S01]  /*5450*/  REDG.E.ADD.F32.FTZ.RN.STRONG.GPU desc[UR20][R4.64+0x100], R22 ;  /* 0x00010016040079a6 */ /* 0x000fe2000c12f314 */
[C---:B------:R-:W-:Y:S03]  /*5460*/  LEA.HI.X.SX32 R187, R231.reuse, R7, 0x5, P0 ;  /* 0x00000007e7bb7211 */ /* 0x040fe600000f2eff */
[----:B------:R-:W-:Y:S01]  /*5470*/  REDG.E.ADD.F32.FTZ.RN.STRONG.GPU desc[UR20][R180.64+0x100], R23 ;  /* 0x00010017b40079a6 */ /* 0x000fe2000c12f314 */
[C---:B------:R-:W-:Y:S03]  /*5480*/  LEA R8, P0, R231.reuse, R186, 0x5 ;  /* 0x000000bae7087211 */ /* 0x040fe600078028ff */
[----:B------:R-:W-:Y:S01]  /*5490*/  REDG.E.ADD.F32.FTZ.RN.STRONG.GPU desc[UR20][R100.64+0x100], R24 ;  /* 0x00010018640079a6 */ /* 0x000fe2000c12f314 */
[C---:B------:R-:W-:Y:S02]  /*54a0*/  LEA.HI.X.SX32 R9, R231.reuse, R187, 0x5, P0 ;  /* 0x000000bbe7097211 */ /* 0x040fe400000f2eff */
[C---:B-1----:R-:W-:Y:S01]  /*54b0*/  LEA R184, P0, R231.reuse, R8, 0x5 ;  /* 0x00000008e7b87211 */ /* 0x042fe200078028ff */
[----:B------:R-:W-:Y:S03]  /*54c0*/  REDG.E.ADD.F32.FTZ.RN.STRONG.GPU desc[UR20][R182.64+0x100], R25 ;  /* 0x00010019b60079a6 */ /* 0x000fe6000c12f314 */
[C---:B------:R-:W-:Y:S01]  /*54d0*/  LEA.HI.X.SX32 R185, R231.reuse, R9, 0x5, P0 ;  /* 0x00000009e7b97211 */ /* 0x040fe200000f2eff */
[----:B------:R-:W-:Y:S01]  /*54e0*/  REDG.E.ADD.F32.FTZ.RN.STRONG.GPU desc[UR20][R188.64+0x100], R26 ;  /* 0x0001001abc0079a6 */ /* 0x000fe2000c12f314 */
[C---:B--2---:R-:W-:Y:S03]  /*54f0*/  LEA R108, P0, R231.reuse, R184, 0x5 ;  /* 0x000000b8e76c7211 */ /* 0x044fe600078028ff */
[----:B------:R-:W-:Y:S01]  /*5500*/  REDG.E.ADD.F32.FTZ.RN.STRONG.GPU desc[UR20][R190.64+0x100], R27 ;  /* 0x0001001bbe0079a6 */ /* 0x000fe2000c12f314 */
[C---:B------:R-:W-:Y:S02]  /*5510*/  LEA.HI.X.SX32 R109, R231.reuse, R185, 0x5, P0 ;  /* 0x000000b9e76d7211 */ /* 0x040fe400000f2eff */
[C---:B------:R-:W-:Y:S01]  /*5520*/  LEA R192, P0, R231.reuse, R108, 0x5 ;  /* 0x0000006ce7c07211 */ /* 0x040fe200078028ff */
[----:B------:R-:W-:Y:S03]  /*5530*/  REDG.E.ADD.F32.FTZ.RN.STRONG.GPU desc[UR20][R248.64+0x180], R32 ;  /* 0x00018020f80079a6 */ /* 0x000fe6000c12f314 */
[C---:B------:R-:W-:Y:S01]  /*5540*/  LEA.HI.X.SX32 R193, R231.reuse, R109, 0x5, P0 ;  /* 0x0000006de7c17211 */ /* 0x040fe200000f2eff */
[----:B------:R-:W-:Y:S01]  /*5550*/  REDG.E.ADD.F32.FTZ.RN.STRONG.GPU desc[UR20][R6.64+0x180], R33 ;  /* 0x00018021060079a6 */ /* 0x000fe2000c12f314 */
[C---:B---3--:R-:W-:Y:S03]  /*5560*/  LEA R106, P0, R231.reuse, R192, 0x5 ;  /* 0x000000c0e76a7211 */ /* 0x048fe600078028ff */
[----:B------:R-:W-:Y:S01]  /*5570*/  REDG.E.ADD.F32.FTZ.RN.STRONG.GPU desc[UR20][R186.64+0x180], R34 ;  /* 0x00018022ba0079a6 */ /* 0x000fe2000c12f314 */
[----:B------:R-:W-:Y:S03]  /*5580*/  LEA.HI.X.SX32 R107, R231, R193, 0x5, P0 ;  /* 0x000000c1e76b7211 */ /* 0x000fe600000f2eff */
[----:B------:R-:W-:Y:S04]  /*5590*/  REDG.E.ADD.F32.FTZ.RN.STRONG.GPU desc[UR20][R8.64+0x180], R35 ;  /* 0x00018023080079a6 */ /* 0x000fe8000c12f314 */
[----:B------:R-:W-:Y:S04]  /*55a0*/  REDG.E.ADD.F32.FTZ.RN.STRONG.GPU desc[UR20][R184.64+0x180], R28 ;  /* 0x0001801cb80079a6 */ /* 0x000fe8000c12f314 */
[----:B------:R-:W-:Y:S04]  /*55b0*/  LDSM.16.MT88.4 R4, [R203+-0x2000] ;  /* 0xffe00000cb04783b */ /* 0x000fe80000004200 */
[----:B------:R-:W1:Y:S04]  /*55c0*/  LDSM.16.MT88.4 R8, [R196] ;  /* 0x00000000c408783b */ /* 0x000e680000004200 */
[----:B------:R-:W-:Y:S04]  /*55d0*/  REDG.E.ADD.F32.FTZ.RN.STRONG.GPU desc[UR20][R108.64+0x180], R29 ;  /* 0x0001801d6c0079a6 */ /* 0x000fe8000c12f314 */
        /* <DEDUP_REMOVED lines=166> */
[----:B------:R-:W1:Y:S04]  /*6040*/  LDCU.64 UR4, c[0x0][0x5a8] ;  /* 0x0000b500ff0477ac */ /* 0x000e680008000a00 */
[----:B--2---:R-:W-:Y:S02]  /*6050*/  IMAD R3, R3, UR10, RZ ;  /* 0x0000000a03037c24 */ /* 0x004fe4000f8e02ff */
[----:B------:R-:W-:-:S04]  /*6060*/  IMAD.WIDE.U32 R4, R244, UR10, RZ ;  /* 0x0000000af4047c25 */ /* 0x000fc8000f8e00ff */
[----:B------:R-:W-:-:S05]  /*6070*/  IMAD R0, R244, UR11, R3 ;  /* 0x0000000bf4007c24 */ /* 0x000fca000f8e0203 */
[----:B------:R-:W-:-:S03]  /*6080*/  IADD3 R5, PT, PT, R5, R0, RZ ;  /* 0x0000000005057210 */ /* 0x000fc60007ffe0ff */
[----:B-1----:R-:W-:-:S04]  /*6090*/  IMAD.WIDE.U32 R30, R211, UR4, R4 ;  /* 0x00000004d31e7c25 */ /* 0x002fc8000f8e0004 */
[----:B------:R-:W-:Y:S01]  /*60a0*/  IMAD R28, R211, UR5, R31 ;  /* 0x00000005d31c7c24 */ /* 0x000fe2000f8e021f */
[----:B------:R-:W-:Y:S05]  /*60b0*/  BRA `(.L_x_148) ;  /* 0x0000000000147947 */ /* 0x000fea0003800000 */
.L_x_147:
[----:B------:R-:W2:Y:S01]  /*60c0*/  LDCU.64 UR10, c[0x0][0x5c0] ;  /* 0x0000b800ff0a77ac */ /* 0x000ea20008000a00 */
[----:B------:R-:W-:-:S05]  /*60d0*/  IADD3 R30, PT, PT, R244, R245, RZ ;  /* 0x000000f5f41e7210 */ /* 0x000fca0007ffe0ff */
[C---:B--2---:R-:W-:Y:S02]  /*60e0*/  IMAD R28, R30.reuse, UR11, RZ ;  /* 0x0000000b1e1c7c24 */ /* 0x044fe4000f8e02ff */
[----:B------:R-:W-:-:S05]  /*60f0*/  IMAD.WIDE.U32 R30, R30, UR10, RZ ;  /* 0x0000000a1e1e7c25 */ /* 0x000fca000f8e00ff */
[----:B------:R-:W-:Y:S02]  /*6100*/  IADD3 R28, PT, PT, R31, R28, RZ ;  /* 0x0000001c1f1c7210 */ /* 0x000fe40007ffe0ff */
.L_x_148:
        /* <DEDUP_REMOVED lines=10> */
[----:B------:R-:W-:Y:S06]  /*61b0*/  BRA `(.L_x_150) ;  /* 0x0000000000147947 */ /* 0x000fec0003800000 */
.L_x_149:
[----:B------:R-:W2:Y:S01]  /*61c0*/  LDCU.64 UR6, c[0x0][0x5c8] ;  /* 0x0000b900ff0677ac */ /* 0x000ea20008000a00 */
[----:B-1----:R-:W-:-:S05]  /*61d0*/  IADD3 R36, PT, PT, R244, R245, RZ ;  /* 0x000000f5f4247210 */ /* 0x002fca0007ffe0ff */
[C---:B--2---:R-:W-:Y:S02]  /*61e0*/  IMAD R3, R36.reuse, UR7, RZ ;  /* 0x0000000724037c24 */ /* 0x044fe4000f8e02ff */
[----:B------:R-:W-:-:S05]  /*61f0*/  IMAD.WIDE.U32 R36, R36, UR6, RZ ;  /* 0x0000000624247c25 */ /* 0x000fca000f8e00ff */
[----:B------:R-:W-:-:S07]  /*6200*/  IADD3 R3, PT, PT, R37, R3, RZ ;  /* 0x0000000325037210 */ /* 0x000fce0007ffe0ff */
.L_x_150:
[----:B------:R-:W-:Y:S01]  /*6210*/  BAR.SYNC.DEFER_BLOCKING 0x0 ;  /* 0x0000000000007b1d */ /* 0x000fe20000010000 */
[----:B------:R-:W-:-:S04]  /*6220*/  IMAD.SHL.U32 R0, R215, 0x40, RZ ;  /* 0x00000040d7007824 */ /* 0x000fc800078e00ff */
[----:B------:R-:W-:Y:S01]  /*6230*/  IMAD.WIDE.U32 R32, R0, UR10, RZ ;  /* 0x0000000a00207c25 */ /* 0x000fe2000f8e00ff */
[----:B------:R-:W-:Y:S01]  /*6240*/  SHF.R.S32.HI R2, RZ, 0x1f, R0 ;  /* 0x0000001fff027819 */ /* 0x000fe20000011400 */
[----:B------:R-:W1:Y:S01]  /*6250*/  LDCU.64 UR4, c[0x0][0x5d8] ;  /* 0x0000bb00ff0477ac */ /* 0x000e620008000a00 */
[----:B------:R-:W-:Y:S01]  /*6260*/  BSSY.RECONVERGENT B0, `(.L_x_151) ;  /* 0x0000024000007945 */ /* 0x000fe20003800200 */
[----:B------:R-:W-:Y:S02]  /*6270*/  LOP3.LUT R31, R32, 0x38, R213, 0xf8, !PT ;  /* 0x00000038201f7812 */ /* 0x000fe400078ef8d5 */
[----:B------:R-:W-:Y:S01]  /*6280*/  IMAD R29, R2, UR10, RZ ;  /* 0x0000000a021d7c24 */ /* 0x000fe2000f8e02ff */
[----:B------:R-:W-:Y:S02]  /*6290*/  SHF.L.U32 R32, R215, 0x6, RZ ;  /* 0x00000006d7207819 */ /* 0x000fe400000006ff */
[----:B------:R-:W-:Y:S01]  /*62a0*/  IADD3 R42, P0, PT, R30, R31, RZ ;  /* 0x0000001f1e2a7210 */ /* 0x000fe20007f1e0ff */
[----:B------:R-:W-:Y:S01]  /*62b0*/  IMAD R29, R0, UR11, R29 ;  /* 0x0000000b001d7c24 */ /* 0x000fe2000f8e021d */
[----:B------:R-:W-:Y:S01]  /*62c0*/  IADD3 R30, PT, PT, R214, 0x20, RZ ;  /* 0x00000020d61e7810 */ /* 0x000fe20007ffe0ff */
[----:B------:R-:W-:-:S03]  /*62d0*/  IMAD.IADD R243, R243, 0x1, -R32 ;  /* 0x00000001f3f37824 */ /* 0x000fc600078e0a20 */
[----:B------:R-:W-:Y:S02]  /*62e0*/  IADD3.X R43, PT, PT, R28, R33, R29, P0, !PT ;  /* 0x000000211c2b7210 */ /* 0x000fe400007fe41d */
[-C--:B------:R-:W-:Y:S01]  /*62f0*/  ISETP.GE.AND P2, PT, R214, R243.reuse, PT ;  /* 0x000000f3d600720c */ /* 0x080fe20003f46270 */
[----:B------:R2:W3:Y:S01]  /*6300*/  LDS.128 R24, [R221+0xd000] ;  /* 0x00d00000dd187984 */ /* 0x0004e20000000c00 */
[----:B-1----:R-:W-:Y:S01]  /*6310*/  IMAD.WIDE.U32 R42, R208, UR4, R42 ;  /* 0x00000004d02a7c25 */ /* 0x002fe2000f8e002a */
[----:B------:R-:W-:Y:S02]  /*6320*/  IADD3 R38, P0, PT, R214, 0x20, RZ ;  /* 0x00000020d6267810 */ /* 0x000fe40007f1e0ff */
[----:B------:R2:W1:Y:S01]  /*6330*/  LDS.128 R20, [R221+0xf000] ;  /* 0x00f00000dd147984 */ /* 0x0004620000000c00 */
[----:B------:R-:W-:Y:S01]  /*6340*/  IMAD R39, R208, UR5, R43 ;  /* 0x00000005d0277c24 */ /* 0x000fe2000f8e022b */
[----:B------:R-:W-:Y:S01]  /*6350*/  ISETP.GE.AND P4, PT, R30, R243, PT ;  /* 0x000000f31e00720c */ /* 0x000fe20003f86270 */
[----:B------:R-:W-:Y:S01]  /*6360*/  IMAD.X R37, RZ, RZ, RZ, P0 ;  /* 0x000000ffff257224 */ /* 0x000fe200000e06ff */
[----:B------:R2:W4:Y:S04]  /*6370*/  LDS.128 R16, [R221+0x10000] ;  /* 0x01000000dd107984 */ /* 0x0005280000000c00 */
        /* <DEDUP_REMOVED lines=9> */
[----:B------:R-:W-:-:S04]  /*6410*/  IMAD.WIDE.U32 R46, R214, UR10, R40 ;  /* 0x0000000ad62e7c25 */ /* 0x000fc8000f8e0028 */
[----:B------:R-:W-:Y:S01]  /*6420*/  IMAD R40, R214, UR11, R47 ;  /* 0x0000000bd6287c24 */ /* 0x000fe2000f8e022f */
[----:B---3--:R-:W-:Y:S02]  /*6430*/  ISETP.GE.AND P1, PT, R212, UR12, PT ;  /* 0x0000000cd4007c0c */ /* 0x008fe4000bf26270 */
[----:B------:R-:W-:Y:S02]  /*6440*/  ISETP.GE.AND P0, PT, R218, UR12, PT ;  /* 0x0000000cda007c0c */ /* 0x000fe4000bf06270 */
[----:B----4-:R-:W-:-:S04]  /*6450*/  LEA R44, P3, R46, UR4, 0x1 ;  /* 0x000000042e2c7c11 */ /* 0x010fc8000f8608ff */
[----:B------:R-:W-:-:S05]  /*6460*/  LEA.HI.X R45, R46, UR5, R40, 0x1, P3 ;  /* 0x000000052e2d7c11 */ /* 0x000fca00098f0c28 */
[----:B------:R-:W3:Y:S04]  /*6470*/  @!P1 LDS.128 R28, [R221+0xc000] ;  /* 0x00c00000dd1c9984 */ /* 0x000ee80000000c00 */
[----:B--2---:R2:W-:Y:S04]  /*6480*/  @!P0 STG.E.128 desc[UR20][R44.64+0x80], R32 ;  /* 0x000080202c008986 */ /* 0x0045e8000c101d14 */
[----:B---3--:R2:W-:Y:S02]  /*6490*/  @!P1 STG.E.128 desc[UR20][R44.64], R28 ;  /* 0x0000001c2c009986 */ /* 0x0085e4000c101d14 */
.L_x_152:
[----:B------:R-:W-:Y:S05]  /*64a0*/  BSYNC.RECONVERGENT B0 ;  /* 0x0000000000007941 */ /* 0x000fea0003800200 */
.L_x_151:
[----:B------:R-:W-:Y:S04]  /*64b0*/  BSSY.RECONVERGENT B0, `(.L_x_153) ;  /* 0x0000010000007945 */ /* 0x000fe80003800200 */
[----:B------:R-:W-:Y:S05]  /*64c0*/  @P4 BRA `(.L_x_154) ;  /* 0x0000000000384947 */ /* 0x000fea0003800000 */
[----:B------:R-:W3:Y:S01]  /*64d0*/  LDCU UR12, c[0x0][0x440] ;  /* 0x00008800ff0c77ac */ /* 0x000ee20008000800 */
[----:B--2---:R-:W-:Y:S01]  /*64e0*/  MOV R31, R39 ;  /* 0x00000027001f7202 */ /* 0x004fe20000000f00 */
[----:B------:R-:W-:Y:S01]  /*64f0*/  IMAD R29, R37, UR10, RZ ;  /* 0x0000000a251d7c24 */ /* 0x000fe2000f8e02ff */
[----:B------:R-:W2:Y:S01]  /*6500*/  LDCU.64 UR4, c[0x0][0x560] ;  /* 0x0000ac00ff0477ac */ /* 0x000ea20008000a00 */
[----:B------:R-:W-:Y:S02]  /*6510*/  IMAD.MOV.U32 R30, RZ, RZ, R42 ;  /* 0x000000ffff1e7224 */ /* 0x000fe400078e002a */
[C---:B------:R-:W-:Y:S02]  /*6520*/  IMAD R29, R38.reuse, UR11, R29 ;  /* 0x0000000b261d7c24 */ /* 0x040fe4000f8e021d */
[----:B------:R-:W-:-:S04]  /*6530*/  IMAD.WIDE.U32 R30, R38, UR10, R30 ;  /* 0x0000000a261e7c25 */ /* 0x000fc8000f8e001e */
[----:B------:R-:W-:Y:S01]  /*6540*/  IMAD.IADD R29, R29, 0x1, R31 ;  /* 0x000000011d1d7824 */ /* 0x000fe200078e021f */
[----:B---3--:R-:W-:Y:S02]  /*6550*/  ISETP.GE.AND P1, PT, R212, UR12, PT ;  /* 0x0000000cd4007c0c */ /* 0x008fe4000bf26270 */
[----:B------:R-:W-:Y:S02]  /*6560*/  ISETP.GE.AND P0, PT, R218, UR12, PT ;  /* 0x0000000cda007c0c */ /* 0x000fe4000bf06270 */
[----:B--2---:R-:W-:-:S04]  /*6570*/  LEA R28, P3, R30, UR4, 0x1 ;  /* 0x000000041e1c7c11 */ /* 0x004fc8000f8608ff */
[----:B------:R-:W-:-:S05]  /*6580*/  LEA.HI.X R29, R30, UR5, R29, 0x1, P3 ;  /* 0x000000051e1d7c11 */ /* 0x000fca00098f0c1d */
[----:B------:R2:W-:Y:S04]  /*6590*/  @!P1 STG.E.128 desc[UR20][R28.64], R24 ;  /* 0x000000181c009986 */ /* 0x0005e8000c101d14 */
[----:B-1----:R2:W-:Y:S02]  /*65a0*/  @!P0 STG.E.128 desc[UR20][R28.64+0x80], R20 ;  /* 0x000080141c008986 */ /* 0x0025e4000c101d14 */
.L_x_154:
[----:B------:R-:W-:Y:S05]  /*65b0*/  BSYNC.RECONVERGENT B0 ;  /* 0x0000000000007941 */ /* 0x000fea0003800200 */
.L_x_153:
[----:B-12---:R-:W-:Y:S01]  /*65c0*/  MOV R20, R212 ;  /* 0x000000d400147202 */ /* 0x006fe20000000f00 */
[----:B------:R-:W1:Y:S01]  /*65d0*/  LDCU.64 UR4, c[0x0][0x5e0] ;  /* 0x0000bc00ff0477ac */ /* 0x000e620008000a00 */
[----:B------:R-:W-:Y:S01]  /*65e0*/  MOV R21, RZ ;  /* 0x000000ff00157202 */ /* 0x000fe20000000f00 */
[----:B------:R-:W-:Y:S02]  /*65f0*/  BSSY.RECONVERGENT B0, `(.L_x_155) ;  /* 0x0000014000007945 */ /* 0x000fe40003800200 */
[----:B------:R-:W-:-:S04]  /*6600*/  IMAD.WIDE.U32 R22, R0, UR6, R20 ;  /* 0x0000000600167c25 */ /* 0x000fc8000f8e0014 */
[----:B------:R-:W-:Y:S01]  /*6610*/  IMAD R21, R2, UR6, RZ ;  /* 0x0000000602157c24 */ /* 0x000fe2000f8e02ff */
[----:B------:R-:W-:-:S03]  /*6620*/  IADD3 R22, P0, PT, R36, R22, RZ ;  /* 0x0000001624167210 */ /* 0x000fc60007f1e0ff */
[----:B------:R-:W-:-:S05]  /*6630*/  IMAD R0, R0, UR7, R21 ;  /* 0x0000000700007c24 */ /* 0x000fca000f8e0215 */
[----:B------:R-:W-:-:S03]  /*6640*/  IADD3.X R23, PT, PT, R3, R23, R0, P0, !PT ;  /* 0x0000001703177210 */ /* 0x000fc600007fe400 */
[----:B-1----:R-:W-:-:S04]  /*6650*/  IMAD.WIDE.U32 R22, R208, UR4, R22 ;  /* 0x00000004d0167c25 */ /* 0x002fc8000f8e0016 */
[----:B------:R-:W-:Y:S01]  /*6660*/  IMAD R3, R208, UR5, R23 ;  /* 0x00000005d0037c24 */ /* 0x000fe2000f8e0217 */
[----:B------:R-:W-:Y:S06]  /*6670*/  @P2 BRA `(.L_x_156) ;  /* 0x00000000002c2947 */ /* 0x000fec0003800000 */
[----:B------:R-:W1:Y:S01]  /*6680*/  LDCU UR10, c[0x0][0x440] ;  /* 0x00008800ff0a77ac */ /* 0x000e620008000800 */
[----:B------:R-:W-:Y:S01]  /*6690*/  IMAD.MOV.U32 R2, RZ, RZ, R22 ;  /* 0x000000ffff027224 */ /* 0x000fe200078e0016 */
[----:B------:R-:W2:Y:S03]  /*66a0*/  LDCU.64 UR4, c[0x0][0x568] ;  /* 0x0000ad00ff0477ac */ /* 0x000ea60008000a00 */
[----:B---3--:R-:W-:-:S04]  /*66b0*/  IMAD.WIDE.U32 R24, R214, UR6, R2 ;  /* 0x00000006d6187c25 */ /* 0x008fc8000f8e0002 */
[----:B------:R-:W-:Y:S01]  /*66c0*/  IMAD R0, R214, UR7, R25 ;  /* 0x00000007d6007c24 */ /* 0x000fe2000f8e0219 */
[----:B-1----:R-:W-:Y:S02]  /*66d0*/  ISETP.GE.AND P1, PT, R212, UR10, PT ;  /* 0x0000000ad4007c0c */ /* 0x002fe4000bf26270 */
[----:B------:R-:W-:Y:S02]  /*66e0*/  ISETP.GE.AND P0, PT, R218, UR10, PT ;  /* 0x0000000ada007c0c */ /* 0x000fe4000bf06270 */
[----:B--2---:R-:W-:-:S04]  /*66f0*/  LEA R20, P2, R24, UR4, 0x1 ;  /* 0x0000000418147c11 */ /* 0x004fc8000f8408ff */
[----:B------:R-:W-:-:S05]  /*6700*/  LEA.HI.X R21, R24, UR5, R0, 0x1, P2 ;  /* 0x0000000518157c11 */ /* 0x000fca00090f0c00 */
[----:B----4-:R1:W-:Y:S04]  /*6710*/  @!P1 STG.E.128 desc[UR20][R20.64], R16 ;  /* 0x0000001014009986 */ /* 0x0103e8000c101d14 */
[----:B------:R1:W-:Y:S02]  /*6720*/  @!P0 STG.E.128 desc[UR20][R20.64+0x80], R8 ;  /* 0x0000800814008986 */ /* 0x0003e4000c101d14 */
.L_x_156:
[----:B------:R-:W-:Y:S05]  /*6730*/  BSYNC.RECONVERGENT B0 ;  /* 0x0000000000007941 */ /* 0x000fea0003800200 */
.L_x_155:
[----:B------:R-:W-:Y:S05]  /*6740*/  @P4 BRA `(.L_x_121) ;  /* 0x0000000000344947 */ /* 0x000fea0003800000 */
[----:B------:R-:W2:Y:S01]  /*6750*/  LDCU UR10, c[0x0][0x440] ;  /* 0x00008800ff0a77ac */ /* 0x000ea20008000800 */
[----:B------:R-:W-:Y:S02]  /*6760*/  IMAD R37, R37, UR6, RZ ;  /* 0x0000000625257c24 */ /* 0x000fe4000f8e02ff */
[----:B------:R-:W-:Y:S01]  /*6770*/  IMAD.MOV.U32 R2, RZ, RZ, R22 ;  /* 0x000000ffff027224 */ /* 0x000fe200078e0016 */
[----:B------:R-:W1:Y:S01]  /*6780*/  LDCU.64 UR4, c[0x0][0x568] ;  /* 0x0000ad00ff0477ac */ /* 0x000e620008000a00 */
[C---:B------:R-:W-:Y:S02]  /*6790*/  IMAD R37, R38.reuse, UR7, R37 ;  /* 0x0000000726257c24 */ /* 0x040fe4000f8e0225 */
[----:B------:R-:W-:-:S05]  /*67a0*/  IMAD.WIDE.U32 R2, R38, UR6, R2 ;  /* 0x0000000626027c25 */ /* 0x000fca000f8e0002 */
[----:B------:R-:W-:Y:S02]  /*67b0*/  IADD3 R37, PT, PT, R37, R3, RZ ;  /* 0x0000000325257210 */ /* 0x000fe40007ffe0ff */
[----:B--2---:R-:W-:Y:S02]  /*67c0*/  ISETP.GE.AND P1, PT, R212, UR10, PT ;  /* 0x0000000ad4007c0c */ /* 0x004fe4000bf26270 */
[----:B------:R-:W-:Y:S02]  /*67d0*/  ISETP.GE.AND P0, PT, R218, UR10, PT ;  /* 0x0000000ada007c0c */ /* 0x000fe4000bf06270 */
[----:B-1----:R-:W-:-:S04]  /*67e0*/  LEA R8, P2, R2, UR4, 0x1 ;  /* 0x0000000402087c11 */ /* 0x002fc8000f8408ff */
[----:B------:R-:W-:-:S05]  /*67f0*/  LEA.HI.X R9, R2, UR5, R37, 0x1, P2 ;  /* 0x0000000502097c11 */ /* 0x000fca00090f0c25 */
[----:B------:R2:W-:Y:S04]  /*6800*/  @!P1 STG.E.128 desc[UR20][R8.64], R12 ;  /* 0x0000000c08009986 */ /* 0x0005e8000c101d14 */
[----:B------:R2:W-:Y:S02]  /*6810*/  @!P0 STG.E.128 desc[UR20][R8.64+0x80], R4 ;  /* 0x0000800408008986 */ /* 0x0005e4000c101d14 */
.L_x_121:
[----:B------:R-:W-:Y:S05]  /*6820*/  BSYNC.RECONVERGENT B1 ;  /* 0x0000000000017941 */ /* 0x000fea0003800200 */
.L_x_99:
[----:B------:R-:W4:Y:S01]  /*6830*/  LDCU UR5, c[0x0][0x438] ;  /* 0x00008700ff0577ac */ /* 0x000f220008000800 */
[----:B------:R-:W3:Y:S08]  /*6840*/  LDC R0, c[0x0][0x370] ;  /* 0x0000dc00ff007b82 */ /* 0x000ef00000000800 */
[----:B-12---:R-:W1:Y:S01]  /*6850*/  LDC R9, c[0x0][0x438] ;  /* 0x00010e00ff097b82 */ /* 0x006e620000000800 */
[----:B----4-:R-:W-:-:S04]  /*6860*/  UIADD3 UR5, UPT, UPT, UR5, 0x3f, URZ ;  /* 0x0000003f05057890 */ /* 0x010fc8000fffe0ff */
[----:B------:R-:W-:Y:S01]  /*6870*/  USHF.R.S32.HI UR4, URZ, 0x1f, UR5 ;  /* 0x0000001fff047899 */ /* 0x000fe20008011405 */
[----:B---3--:R-:W-:-:S03]  /*6880*/  IADD3 R215, PT, PT, R0, R215, RZ ;  /* 0x000000d700d77210 */ /* 0x008fc60007ffe0ff */
[----:B------:R-:W-:-:S04]  /*6890*/  ULEA.HI UR4, UR4, UR5, URZ, 0x6 ;  /* 0x0000000504047291 */ /* 0x000fc8000f8f30ff */
[----:B------:R-:W-:-:S06]  /*68a0*/  USHF.R.S32.HI UR4, URZ, 0x6, UR4 ;  /* 0x00000006ff047899 */ /* 0x000fcc0008011404 */
[----:B------:R-:W-:-:S13]  /*68b0*/  ISETP.GE.AND P0, PT, R215, UR4, PT ;  /* 0x00000004d7007c0c */ /* 0x000fda000bf06270 */
[----:B-1----:R-:W-:Y:S05]  /*68c0*/  @!P0 BRA `(.L_x_157) ;  /* 0xffffff9c004c8947 */ /* 0x002fea000383ffff */
[----:B------:R-:W-:Y:S05]  /*68d0*/  EXIT ;  /* 0x000000000000794d */ /* 0x000fea0003800000 */
.L_x_158:
        /* <DEDUP_REMOVED lines=10> */
.L_x_2413:


//--------------------- .text._ZN5flash44flash_bwd_dq_dk_dv_loop_seqk_parallel_kernelI23Flash_bwd_kernel_traitsILi128ELi64ELi64ELi8ELi4ELi2ELi2ELb1ELb0EN7cutlass6half_tE19Flash_kernel_traitsILi128ELi64ELi64ELi8ES3_EELb0ELb0ELb0ELb0ELb1ELb1ELb0EEEvNS_16Flash_bwd_paramsE --------------------------
	.section	.text._ZN5flash44flash_bwd_dq_dk_dv_loop_seqk_parallel_kernelI23Flash_bwd_kernel_traitsILi128ELi64ELi64ELi8ELi4ELi2ELi2ELb1ELb0EN7cutlass6half_tE19Flash_kernel_traitsILi128ELi64ELi64ELi8ES3_EELb0ELb0ELb0ELb0ELb1ELb1ELb0EEEvNS_16Flash_bwd_paramsE,"ax",@progbits
	.align	128
        .global         _ZN5flash44flash_bwd_dq_dk_dv_loop_seqk_parallel_kernelI23Flash_bwd_kernel_traitsILi128ELi64ELi64ELi8ELi4ELi2ELi2ELb1ELb0EN7cutlass6half_tE19Flash_kernel_traitsILi128ELi64ELi64ELi8ES3_EELb0ELb0ELb0ELb0ELb1ELb1ELb0EEEvNS_16Flash_bwd_paramsE
        .type           _ZN5flash44flash_bwd_dq_dk_dv_loop_seqk_parallel_kernelI23Flash_bwd_kernel_traitsILi128ELi64ELi64ELi8ELi4ELi2ELi2ELb1ELb0EN7cutlass6half_tE19Flash_kernel_traitsILi128ELi64ELi64ELi8ES3_EELb0ELb0ELb0ELb0ELb1ELb1ELb0EEEvNS_16Flash_bwd_paramsE,@function
        .size           _ZN5flash44flash_bwd_dq_dk_dv_loop_seqk_parallel_kernelI23Flash_bwd_kernel_traitsILi128ELi64ELi64ELi8ELi4ELi2ELi2ELb1ELb0EN7cutlass6half_tE19Flash_kernel_traitsILi128ELi64ELi64ELi8ES3_EELb0ELb0ELb0ELb0ELb1ELb1ELb0EEEvNS_16Flash_bwd_paramsE,(.L_x_2414 - _ZN5flash44flash_bwd_dq_dk_dv_loop_seqk_parallel_kernelI23Flash_bwd_kernel_traitsILi128ELi64ELi64ELi8ELi4ELi2ELi2ELb1ELb0EN7cutlass6half_tE19Flash_kernel_traitsILi128ELi64ELi64ELi8ES3_EELb0ELb0ELb0ELb0ELb1ELb1ELb0EEEvNS_16Flash_bwd_paramsE)
        .other          _ZN5flash44flash_bwd_dq_dk_dv_loop_seqk_parallel_kernelI23Flash_bwd_kernel_traitsILi128ELi64ELi64ELi8ELi4ELi2ELi2ELb1ELb0EN7cutlass6half_tE19Flash_kernel_traitsILi128ELi64ELi64ELi8ES3_EELb0ELb0ELb0ELb0ELb1ELb1ELb0EEEvNS_16Flash_bwd_paramsE,@"STO_CUDA_ENTRY STV_DEFAULT"
_ZN5flash44flash_bwd_dq_dk_dv_loop_seqk_parallel_kernelI23Flash_bwd_kernel_traitsILi128ELi64ELi64ELi8ELi4ELi2ELi2ELb1ELb0EN7cutlass6half_tE19Flash_kernel_traitsILi128ELi64ELi64ELi8ES3_EELb0ELb0ELb0ELb0ELb1ELb1ELb0EEEvNS_16Flash_bwd_paramsE:
.text._ZN5flash44flash_bwd_dq_dk_dv_loop_seqk_parallel_kernelI23Flash_bwd_kernel_traitsILi128ELi64ELi64ELi8ELi4ELi2ELi2ELb1ELb0EN7cutlass6half_tE19Flash_kernel_traitsILi128ELi64ELi64ELi8ES3_EELb0ELb0ELb0ELb0ELb1ELb1ELb0EEEvNS_16Flash_bwd_paramsE:
        /* <DEDUP_REMOVED lines=12> */
[----:B------:R-:W-:Y:S01]  /*00c0*/  IMAD.MOV.U32 R198, RZ, RZ, 0x40 ;  /* 0x00000040ffc67424 */ /* 0x000fe200078e00ff */
[----:B------:R-:W3:Y:S01]  /*00d0*/  S2R R205, SR_CTAID.Y ;  /* 0x0000000000cd7919 */ /* 0x000ee20000002600 */
[----:B------:R-:W-:Y:S01]  /*00e0*/  IMAD.MOV.U32 R215, RZ, RZ, 0x10 ;  /* 0x00000010ffd77424 */ /* 0x000fe200078e00ff */
[----:B------:R-:W4:Y:S01]  /*00f0*/  LDCU.64 UR26, c[0x0][0x358] ;  /* 0x00006b00ff1a77ac */ /* 0x000f220008000a00 */
[----:B------:R-:W-:Y:S01]  /*0100*/  IMAD.MOV.U32 R200, RZ, RZ, 0x20 ;  /* 0x00000020ffc87424 */ /* 0x000fe200078e00ff */
[----:B------:R-:W3:Y:S01]  /*0110*/  S2R R204, SR_CTAID.Z ;  /* 0x0000000000cc7919 */ /* 0x000ee20000002700 */
[----:B------:R-:W-:Y:S01]  /*0120*/  UMOV UR31, URZ ;  /* 0x000000ff001f7c82 */ /* 0x000fe20008000000 */
[----:B------:R-:W-:Y:S01]  /*0130*/  UMOV UR32, URZ ;  /* 0x000000ff00207c82 */ /* 0x000fe20008000000 */
[----:B--2---:R-:W-:-:S04]  /*0140*/  ULEA UR6, UR6, UR4, 0x18 ;  /* 0x0000000406067291 */ /* 0x004fc8000f8ec0ff */
[----:B------:R-:W-:Y:S02]  /*0150*/  UIADD3 UR5, UPT, UPT, UR6, 0x12000, URZ ;  /* 0x0001200006057890 */ /* 0x000fe4000fffe0ff */
        /* <DEDUP_REMOVED lines=8> */
[----:B------:R-:W-:Y:S01]  /*01e0*/  LOP3.LUT R206, R3, 0x30, RZ, 0xc0, !PT ;  /* 0x0000003003ce7812 */ /* 0x000fe200078ec0ff */
[----:B------:R-:W-:Y:S01]  /*01f0*/  IMAD.SHL.U32 R208, R207, 0x8, RZ ;  /* 0x00000008cfd07824 */ /* 0x000fe200078e00ff */
[----:B------:R-:W-:-:S02]  /*0200*/  LOP3.LUT R211, R0, 0x20, R5, 0x78, !PT ;  /* 0x0000002000d37812 */ /* 0x000fc400078e7805 */
[----:B------:R-:W-:Y:S02]  /*0210*/  LOP3.LUT R206, R206, 0x7, R5, 0xf8, !PT ;  /* 0x00000007cece7812 */ /* 0x000fe400078ef805 */
[C---:B------:R-:W-:Y:S02]  /*0220*/  LOP3.LUT R5, R2.reuse, 0x200, RZ, 0xc0, !PT ;  /* 0x0000020002057812 */ /* 0x040fe400078ec0ff */
[----:B------:R-:W-:Y:S02]  /*0230*/  LOP3.LUT R7, R2, 0xc00, RZ, 0xc0, !PT ;  /* 0x00000c0002077812 */ /* 0x000fe400078ec0ff */
[--C-:B------:R-:W-:Y:S02]  /*0240*/  LOP3.LUT R211, R211, 0x1c0, R8.reuse, 0xf8, !PT ;  /* 0x000001c0d3d37812 */ /* 0x100fe400078ef808 */
[----:B------:R-:W-:Y:S02]  /*0250*/  LOP3.LUT R4, R5, 0x3800, R8, 0xf8, !PT ;  /* 0x0000380005047812 */ /* 0x000fe400078ef808 */
[----:B------:R-:W-:-:S02]  /*0260*/  SHF.R.U32.HI R209, RZ, 0x3, R207 ;  /* 0x00000003ffd17819 */ /* 0x000fc400000116cf */
[----:B------:R-:W-:Y:S02]  /*0270*/  LOP3.LUT R8, R8, 0x1c0, RZ, 0xc0, !PT ;  /* 0x000001c008087812 */ /* 0x000fe400078ec0ff */
[----:B------:R-:W-:Y:S02]  /*0280*/  LOP3.LUT R0, R7, 0x6, R6, 0xf8, !PT ;  /* 0x0000000607007812 */ /* 0x000fe400078ef806 */
[----:B------:R-:W-:Y:S02]  /*0290*/  LOP3.LUT R5, R2, 0x400, RZ, 0xc0, !PT ;  /* 0x0000040002057812 */ /* 0x000fe400078ec0ff */
[----:B------:R-:W-:Y:S02]  /*02a0*/  LOP3.LUT R9, R202, 0x1c0, RZ, 0xc0, !PT ;  /* 0x000001c0ca097812 */ /* 0x000fe400078ec0ff */
[----:B------:R-:W-:Y:S02]  /*02b0*/  LOP3.LUT R7, R8, 0x18, R209, 0xf8, !PT ;  /* 0x0000001808077812 */ /* 0x000fe400078ef8d1 */
[----:B------:R-:W-:-:S02]  /*02c0*/  LOP3.LUT R211, R0, R211, RZ, 0xfc, !PT ;  /* 0x000000d300d37212 */ /* 0x000fc400078efcff */
[----:B------:R-:W-:Y:S02]  /*02d0*/  LOP3.LUT R0, R3, 0x10, RZ, 0xc0, !PT ;  /* 0x0000001003007812 */ /* 0x000fe400078ec0ff */
[----:B------:R-:W-:Y:S02]  /*02e0*/  LOP3.LUT R5, R5, 0x6, R6, 0xf8, !PT ;  /* 0x0000000605057812 */ /* 0x000fe400078ef806 */
[----:B------:R-:W-:Y:S02]  /*02f0*/  LOP3.LUT R8, R9, 0x38, R208, 0xf8, !PT ;  /* 0x0000003809087812 */ /* 0x000fe400078ef8d0 */
[----:B------:R-:W-:Y:S02]  /*0300*/  LOP3.LUT R210, R7, 0x38, R6, 0x78, !PT ;  /* 0x0000003807d27812 */ /* 0x000fe400078e7806 */
[----:B------:R-:W-:Y:S02]  /*0310*/  LOP3.LUT R6, R6, 0x20, RZ, 0xc0, !PT ;  /* 0x0000002006067812 */ /* 0x000fe400078ec0ff */
[----:B------:R-:W-:-:S02]  /*0320*/  LOP3.LUT R195, R0, 0x8, R207, 0xf8, !PT ;  /* 0x0000000800c37812 */ /* 0x000fc400078ef8cf */
[----:B------:R-:W-:Y:S02]  /*0330*/  LOP3.LUT R0, R8, 0x8, R3, 0x78, !PT ;  /* 0x0000000808007812 */ /* 0x000fe400078e7803 */
[----:B------:R-:W-:Y:S02]  /*0340*/  LOP3.LUT R193, R202, 0x200, RZ, 0xc0, !PT ;  /* 0x00000200cac17812 */ /* 0x000fe400078ec0ff */
[----:B------:R-:W-:Y:S02]  /*0350*/  LOP3.LUT R3, R6, 0x18, R209, 0xf8, !PT ;  /* 0x0000001806037812 */ /* 0x000fe400078ef8d1 */
[----:B------:R-:W-:Y:S02]  /*0360*/  LOP3.LUT R203, R193, 0xc00, R2, 0xf8, !PT ;  /* 0x00000c00c1cb7812 */ /* 0x000fe400078ef802 */
[----:B------:R-:W-:Y:S02]  /*0370*/  LOP3.LUT R201, R8, 0x8, R207, 0x78, !PT ;  /* 0x0000000808c97812 */ /* 0x000fe400078e78cf */
[----:B------:R-:W-:-:S02]  /*0380*/  LOP3.LUT R3, R3, 0x1c0, R202, 0xf8, !PT ;  /* 0x000001c003037812 */ /* 0x000fc400078ef8ca */
[----:B------:R-:W-:Y:S02]  /*0390*/  LOP3.LUT R193, R193, 0x400, R2, 0xf8, !PT ;  /* 0x00000400c1c17812 */ /* 0x000fe400078ef802 */
[----:B------:R-:W-:Y:S02]  /*03a0*/  R2P PR, R207, 0xe ;  /* 0x0000000ecf007804 */ /* 0x000fe40000000000 */
[----:B------:R-:W-:Y:S02]  /*03b0*/  LOP3.LUT R195, R195, R8, RZ, 0x3c, !PT ;  /* 0x00000008c3c37212 */ /* 0x000fe400078e3cff */
[----:B------:R-:W-:Y:S02]  /*03c0*/  LOP3.LUT R201, R4, R201, RZ, 0xfc, !PT ;  /* 0x000000c904c97212 */ /* 0x000fe400078efcff */
[----:B------:R-:W-:Y:S02]  /*03d0*/  LOP3.LUT R3, R3, 0x38, R208, 0x78, !PT ;  /* 0x0000003803037812 */ /* 0x000fe400078e78d0 */
[----:B------:R-:W-:-:S02]  /*03e0*/  LOP3.LUT R203, R203, R0, RZ, 0xfc, !PT ;  /* 0x00000000cbcb7212 */ /* 0x000fc400078efcff */
[----:B------:R-:W-:Y:S02]  /*03f0*/  LOP3.LUT R193, R193, R0, RZ, 0xfc, !PT ;  /* 0x00000000c1c17212 */ /* 0x000fe400078efcff */
[----:B------:R-:W-:Y:S02]  /*0400*/  LOP3.LUT R0, R208, 0x1f8, RZ, 0xc0, !PT ;  /* 0x000001f8d0007812 */ /* 0x000fe400078ec0ff */
[----:B------:R-:W-:Y:S02]  /*0410*/  LEA R211, R211, UR5, 0x1 ;  /* 0x00000005d3d37c11 */ /* 0x000fe4000f8e08ff */
[----:B------:R-:W-:Y:S02]  /*0420*/  LOP3.LUT R210, R5, R210, RZ, 0xfc, !PT ;  /* 0x000000d205d27212 */ /* 0x000fe400078efcff */
[----:B------:R-:W-:Y:S01]  /*0430*/  LOP3.LUT R195, R195, 0x200, R2, 0xf8, !PT ;  /* 0x00000200c3c37812 */ /* 0x000fe200078ef802 */
[----:B------:R-:W-:Y:S01]  /*0440*/  VIADD R226, R211, 0x20 ;  /* 0x00000020d3e27836 */ /* 0x000fe20000000000 */
[----:B------:R-:W-:Y:S01]  /*0450*/  LOP3.LUT R202, R3, 0x200, R202, 0xf8, !PT ;  /* 0x0000020003ca7812 */ /* 0x000fe200078ef8ca */
[----:B------:R-:W-:Y:S01]  /*0460*/  @P3 VIADD R226, R211, 0xffffffe0 ;  /* 0xffffffe0d3e23836 */ /* 0x000fe20000000000 */
[----:B------:R-:W-:-:S02]  /*0470*/  SEL R198, R198, 0xffffffc0, !P2 ;  /* 0xffffffc0c6c67807 */ /* 0x000fc40005000000 */
[----:B------:R-:W-:Y:S02]  /*0480*/  LEA R203, R203, UR6, 0x1 ;  /* 0x00000006cbcb7c11 */ /* 0x000fe4000f8e08ff */
[----:B------:R-:W-:Y:S02]  /*0490*/  LEA R201, R201, UR4, 0x1 ;  /* 0x00000004c9c97c11 */ /* 0x000fe4000f8e08ff */
[----:B------:R-:W-:Y:S01]  /*04a0*/  LEA R193, R193, UR4, 0x1 ;  /* 0x00000004c1c17c11 */ /* 0x000fe2000f8e08ff */
[--C-:B------:R-:W-:Y:S01]  /*04b0*/  IMAD.IADD R2, R203, 0x1, R198.reuse ;  /* 0x00000001cb027824 */ /* 0x100fe200078e02c6 */
[----:B------:R-:W-:Y:S01]  /*04c0*/  LOP3.LUT R3, R0, 0x38, R207, 0x78, !PT ;  /* 0x0000003800037812 */ /* 0x000fe200078e78cf */
[----:B------:R-:W-:Y:S01]  /*04d0*/  IMAD.IADD R197, R201, 0x1, R198 ;  /* 0x00000001c9c57824 */ /* 0x000fe200078e02c6 */
[----:B------:R-:W-:Y:S01]  /*04e0*/  SEL R215, R215, 0xfffffff0, !P2 ;  /* 0xfffffff0d7d77807 */ /* 0x000fe20005000000 */
[----:B------:R-:W-:Y:S01]  /*04f0*/  IMAD.IADD R191, R198, 0x1, R193 ;  /* 0x00000001c6bf7824 */ /* 0x000fe200078e02c1 */
[----:B------:R-:W-:-:S02]  /*0500*/  SEL R200, R200, 0xffffffe0, !P1 ;  /* 0xffffffe0c8c87807 */ /* 0x000fc40004800000 */
[----:B------:R-:W-:Y:S01]  /*0510*/  LEA R210, R210, UR6, 0x1 ;  /* 0x00000006d2d27c11 */ /* 0x000fe2000f8e08ff */
[----:B------:R-:W-:Y:S01]  /*0520*/  IMAD.IADD R227, R211, 0x1, R215 ;  /* 0x00000001d3e37824 */ /* 0x000fe200078e02d7 */
[----:B------:R-:W-:Y:S01]  /*0530*/  LEA R195, R195, UR5, 0x1 ;  /* 0x00000005c3c37c11 */ /* 0x000fe2000f8e08ff */
[----:B------:R-:W-:Y:S01]  /*0540*/  IMAD.IADD R199, R201, 0x1, R200 ;  /* 0x00000001c9c77824 */ /* 0x000fe200078e02c8 */
[----:B------:R-:W-:Y:S01]  /*0550*/  LOP3.LUT R212, R3, 0x1e00, R208, 0xf8, !PT ;  /* 0x00001e0003d47812 */ /* 0x000fe200078ef8d0 */
[----:B------:R-:W-:Y:S01]  /*0560*/  VIADD R228, R210, 0xc000 ;  /* 0x0000c000d2e47836 */ /* 0x000fe20000000000 */
[----:B------:R-:W-:Y:S01]  /*0570*/  SHF.R.U32.HI R207, RZ, 0x5, R207 ;  /* 0x00000005ffcf7819 */ /* 0x000fe200000116cf */
[----:B------:R-:W-:Y:S01]  /*0580*/  IMAD.IADD R3, R203, 0x1, R200 ;  /* 0x00000001cb037824 */ /* 0x000fe200078e02c8 */
[----:B------:R-:W-:Y:S01]  /*0590*/  LOP3.LUT R214, R208, 0x38, RZ, 0xc0, !PT ;  /* 0x00000038d0d67812 */ /* 0x000fe200078ec0ff */
[----:B------:R-:W-:Y:S01]  /*05a0*/  IMAD.IADD R194, R198, 0x1, R195 ;  /* 0x00000001c6c27824 */ /* 0x000fe200078e02c3 */
[----:B------:R-:W-:Y:S01]  /*05b0*/  LEA R212, R212, UR6, 0x1 ;  /* 0x00000006d4d47c11 */ /* 0x000fe2000f8e08ff */
[----:B------:R-:W-:Y:S01]  /*05c0*/  IMAD.IADD R192, R200, 0x1, R193 ;  /* 0x00000001c8c07824 */ /* 0x000fe200078e02c1 */
[----:B------:R-:W-:Y:S01]  /*05d0*/  LEA R202, R202, UR6, 0x1 ;  /* 0x00000006caca7c11 */ /* 0x000fe2000f8e08ff */
[----:B------:R-:W-:-:S02]  /*05e0*/  IMAD.IADD R196, R200, 0x1, R197 ;  /* 0x00000001c8c47824 */ /* 0x000fc400078e02c5 */
[C---:B------:R-:W-:Y:S02]  /*05f0*/  IMAD.IADD R0, R200.reuse, 0x1, R2 ;  /* 0x00000001c8007824 */ /* 0x040fe400078e0202 */
[----:B------:R-:W-:Y:S02]  /*0600*/  IMAD.IADD R190, R200, 0x1, R191 ;  /* 0x00000001c8be7824 */ /* 0x000fe400078e02bf */
[----:B---34-:R-:W-:-:S07]  /*0610*/  IMAD.IADD R215, R215, 0x1, R226 ;  /* 0x00000001d7d77824 */ /* 0x018fce00078e02e2 */
.L_x_166:
[----:B--2---:R-:W1:Y:S08]  /*0620*/  LDC.64 R6, c[0x0][0x470] ;  /* 0x00011c00ff067b82 */ /* 0x004e700000000a00 */
[----:B------:R-:W2:Y:S01]  /*0630*/  LDC.64 R4, c[0x0][0x478] ;  /* 0x00011e00ff047b82 */ /* 0x000ea20000000a00 */
[----:B-1----:R-:W-:-:S04]  /*0640*/  ISETP.NE.U32.AND P2, PT, R6, RZ, PT ;  /* 0x000000ff0600720c */ /* 0x002fc80003f45070 */
[----:B------:R-:W-:Y:S02]  /*0650*/  ISETP.NE.AND.EX P2, PT, R7, RZ, PT, P2 ;  /* 0x000000ff0700720c */ /* 0x000fe40003f45320 */
[----:B--2---:R-:W-:-:S04]  /*0660*/  ISETP.NE.U32.AND P1, PT, R4, RZ, PT ;  /* 0x000000ff0400720c */ /* 0x004fc80003f25070 */
[----:B------:R-:W-:-:S07]  /*0670*/  ISETP.NE.AND.EX P1, PT, R5, RZ, PT, P1 ;  /* 0x000000ff0500720c */ /* 0x000fce0003f25310 */
[----:B------:R-:W-:-:S04]  /*0680*/  @P2 LEA R10, P0, R205, R6, 0x2 ;  /* 0x00000006cd0a2211 */ /* 0x000fc800078010ff */
[C---:B------:R-:W-:Y:S02]  /*0690*/  @P2 LEA.HI.X R11, R205.reuse, R7, RZ, 0x2, P0 ;  /* 0x00000007cd0b2211 */ /* 0x040fe400000f14ff */
[----:B------:R-:W1:Y:S03]  /*06a0*/  @!P1 LDC.64 R6, c[0x0][0x488] ;  /* 0x00012200ff069b82 */ /* 0x000e660000000a00 */
[----:B------:R-:W2:Y:S01]  /*06b0*/  @P2 LDG.E R8, desc[UR26][R10.64] ;  /* 0x0000001a0a082981 */ /* 0x000ea2000c1e1900 */
[----:B------:R-:W-:-:S04]  /*06c0*/  @P1 LEA R12, P0, R205, R4, 0x2 ;  /* 0x00000004cd0c1211 */ /* 0x000fc800078010ff */
[----:B------:R-:W-:Y:S02]  /*06d0*/  @P1 LEA.HI.X R13, R205, R5, RZ, 0x2, P0 ;  /* 0x00000005cd0d1211 */ /* 0x000fe400000f14ff */
[----:B------:R-:W3:Y:S03]  /*06e0*/  @!P1 LDC.64 R4, c[0x0][0x438] ;  /* 0x00010e00ff049b82 */ /* 0x000ee60000000a00 */
[----:B------:R-:W4:Y:S01]  /*06f0*/  @P1 LDG.E R9, desc[UR26][R12.64] ;  /* 0x0000001a0c091981 */ /* 0x000f22000c1e1900 */
[----:B------:R-:W-:Y:S01]  /*0700*/  UMOV UR28, URZ ;  /* 0x000000ff001c7c82 */ /* 0x000fe20008000000 */
[----:B------:R-:W-:Y:S01]  /*0710*/  USHF.L.U32 UR25, UR24, 0x6, URZ ;  /* 0x0000000618197899 */ /* 0x000fe200080006ff */
[----:B-1----:R-:W-:-:S04]  /*0720*/  @!P1 ISETP.NE.U32.AND P0, PT, R6, RZ, PT ;  /* 0x000000ff0600920c */ /* 0x002fc80003f05070 */
[----:B------:R-:W-:-:S04]  /*0730*/  @!P1 ISETP.NE.AND.EX P0, PT, R7, RZ, PT, P0 ;  /* 0x000000ff0700920c */ /* 0x000fc80003f05300 */
[----:B---3--:R-:W-:Y:S02]  /*0740*/  @!P1 SEL R5, R5, RZ, P0 ;  /* 0x000000ff05059207 */ /* 0x008fe40000000000 */
[----:B--2---:R-:W-:-:S13]  /*0750*/  @P2 R2UR UR28, R8 ;  /* 0x00000000081c22ca */ /* 0x004fda00000e0000 */
[----:B----4-:R-:W-:Y:S01]  /*0760*/  @P1 VIADD R9, R9, -UR28 ;  /* 0x8000001c09091c36 */ /* 0x010fe20008000000 */
[----:B------:R-:W-:-:S04]  /*0770*/  @!P1 IADD3 R9, PT, PT, R5, -UR28, R4 ;  /* 0x8000001c05099c10 */ /* 0x000fc8000fffe004 */
[----:B------:R-:W-:-:S13]  /*0780*/  ISETP.LE.AND P0, PT, R9, UR25, PT ;  /* 0x0000001909007c0c */ /* 0x000fda000bf03270 */
[----:B-----5:R-:W-:Y:S05]  /*0790*/  @P0 BRA `(.L_x_159) ;  /* 0x0000003c003c0947 */ /* 0x020fea0003800000 */
[----:B------:R-:W1:Y:S01]  /*07a0*/  LDC R5, c[0x0][0x3e8] ;  /* 0x0000fa00ff057b82 */ /* 0x000e620000000800 */
[----:B------:R-:W2:Y:S01]  /*07b0*/  LDCU.U8 UR4, c[0x0][0x548] ;  /* 0x0000a900ff0477ac */ /* 0x000ea20008000000 */
[----:B------:R-:W-:Y:S01]  /*07c0*/  SHF.L.U32 R12, R205, 0x7, RZ ;  /* 0x00000007cd0c7819 */ /* 0x000fe200000006ff */
[----:B------:R-:W3:Y:S01]  /*07d0*/  LDCU UR30, c[0x0][0x434] ;  /* 0x00008680ff1e77ac */ /* 0x000ee20008000800 */
[----:B------:R-:W4:Y:S01]  /*07e0*/  LDCU.U8 UR29, c[0x0][0x5f0] ;  /* 0x0000be00ff1d77ac */ /* 0x000f220008000000 */
[----:B--2---:R-:W-:Y:S01]  /*07f0*/  ISETP.NE.AND P0, PT, RZ, UR4, PT ;  /* 0x00000004ff007c0c */ /* 0x004fe2000bf05270 */
[----:B---3--:R-:W-:Y:S01]  /*0800*/  UIADD3 UR4, UPT, UPT, UR30, 0x3f, URZ ;  /* 0x0000003f1e047890 */ /* 0x008fe2000fffe0ff */
[----:B-1----:R-:W-:-:S03]  /*0810*/  IABS R6, R5 ;  /* 0x0000000500067213 */ /* 0x002fc60000000000 */
[----:B------:R-:W-:Y:S01]  /*0820*/  USHF.R.S32.HI UR34, URZ, 0x1f, UR4 ;  /* 0x0000001fff227899 */ /* 0x000fe20008011404 */
[----:B------:R-:W1:Y:S03]  /*0830*/  I2F.RP R10, R6 ;  /* 0x00000006000a7306 */ /* 0x000e660000209400 */
[----:B------:R-:W-:-:S04]  /*0840*/  ULEA.HI UR34, UR34, UR4, URZ, 0x6 ;  /* 0x0000000422227291 */ /* 0x000fc8000f8f30ff */
[----:B------:R-:W-:-:S04]  /*0850*/  USHF.R.S32.HI UR34, URZ, 0x6, UR34 ;  /* 0x00000006ff227899 */ /* 0x000fc80008011422 */
[----:B------:R-:W-:Y:S01]  /*0860*/  UIADD3 UR4, UPT, UPT, UR34, -0x1, URZ ;  /* 0xffffffff22047890 */ /* 0x000fe2000fffe0ff */
[----:B-1----:R-:W1:Y:S05]  /*0870*/  MUFU.RCP R8, R10 ;  /* 0x0000000a00087308 */ /* 0x002e6a0000001000 */
[----:B------:R-:W-:Y:S02]  /*0880*/  IMAD.U32 R224, RZ, RZ, UR4 ;  /* 0x00000004ffe07e24 */ /* 0x000fe4000f8e00ff */
[----:B-1----:R-:W-:-:S04]  /*0890*/  VIADD R8, R8, 0xffffffe ;  /* 0x0ffffffe08087836 */ /* 0x002fc80000000000 */
[----:B------:R-:W1:Y:S02]  /*08a0*/  F2I.FTZ.U32.TRUNC.NTZ R9, R8 ;  /* 0x0000000800097305 */ /* 0x000e64000021f000 */
[----:B-1----:R-:W-:Y:S01]  /*08b0*/  IMAD.MOV R4, RZ, RZ, -R9 ;  /* 0x000000ffff047224 */ /* 0x002fe200078e0a09 */
[----:B------:R-:W-:-:S03]  /*08c0*/  MOV R8, RZ ;  /* 0x000000ff00087202 */ /* 0x000fc60000000f00 */
[----:B------:R-:W-:Y:S01]  /*08d0*/  IMAD R7, R4, R6, RZ ;  /* 0x0000000604077224 */ /* 0x000fe200078e02ff */
[----:B------:R-:W-:-:S03]  /*08e0*/  IABS R4, R204 ;  /* 0x000000cc00047213 */ /* 0x000fc60000000000 */
[----:B------:R-:W-:-:S06]  /*08f0*/  IMAD.HI.U32 R7, R9, R7, R8 ;  /* 0x0000000709077227 */ /* 0x000fcc00078e0008 */
[----:B------:R-:W-:Y:S02]  /*0900*/  IMAD.HI.U32 R18, R7, R4, RZ ;  /* 0x0000000407127227 */ /* 0x000fe400078e00ff */
[----:B------:R-:W1:Y:S02]  /*0910*/  @P0 LDC R7, c[0x0][0x454] ;  /* 0x00011500ff070b82 */ /* 0x000e640000000800 */
[----:B------:R-:W-:-:S04]  /*0920*/  IMAD.MOV R9, RZ, RZ, -R18 ;  /* 0x000000ffff097224 */ /* 0x000fc800078e0a12 */
[C---:B------:R-:W-:Y:S02]  /*0930*/  IMAD R9, R6.reuse, R9, R4 ;  /* 0x0000000906097224 */ /* 0x040fe400078e0204 */
[----:B------:R-:W2:Y:S03]  /*0940*/  @!P0 LDC R4, c[0x0][0x3e0] ;  /* 0x0000f800ff048b82 */ /* 0x000ea60000000800 */
[----:B------:R-:W-:-:S13]  /*0950*/  ISETP.GT.U32.AND P2, PT, R6, R9, PT ;  /* 0x000000090600720c */ /* 0x000fda0003f44070 */
[-C--:B------:R-:W-:Y:S01]  /*0960*/  @!P2 IADD3 R9, PT, PT, R9, -R6.reuse, RZ ;  /* 0x800000060909a210 */ /* 0x080fe20007ffe0ff */
[----:B------:R-:W-:Y:S01]  /*0970*/  @!P2 VIADD R18, R18, 0x1 ;  /* 0x000000011212a836 */ /* 0x000fe20000000000 */
[----:B------:R-:W-:Y:S02]  /*0980*/  ISETP.NE.AND P2, PT, R5, RZ, PT ;  /* 0x000000ff0500720c */ /* 0x000fe40003f45270 */
[----:B------:R-:W-:Y:S02]  /*0990*/  ISETP.GE.U32.AND P3, PT, R9, R6, PT ;  /* 0x000000060900720c */ /* 0x000fe40003f66070 */
[----:B------:R-:W-:Y:S01]  /*09a0*/  LOP3.LUT R6, R204, R5, RZ, 0x3c, !PT ;  /* 0x00000005cc067212 */ /* 0x000fe200078e3cff */
[----:B--2---:R-:W-:-:S03]  /*09b0*/  @!P0 IMAD R4, R205, R4, R204 ;  /* 0x00000004cd048224 */ /* 0x004fc600078e02cc */
[----:B------:R-:W-:Y:S01]  /*09c0*/  ISETP.GE.AND P1, PT, R6, RZ, PT ;  /* 0x000000ff0600720c */ /* 0x000fe20003f26270 */
[----:B-1----:R-:W-:-:S04]  /*09d0*/  @P0 IMAD R6, R204, R7, RZ ;  /* 0x00000007cc060224 */ /* 0x002fc800078e02ff */
[----:B------:R-:W-:Y:S02]  /*09e0*/  @P0 IMAD R9, R205, UR30, R6 ;  /* 0x0000001ecd090c24 */ /* 0x000fe4000f8e0206 */
[----:B------:R-:W-:Y:S01]  /*09f0*/  @P3 IADD3 R18, PT, PT, R18, 0x1, RZ ;  /* 0x0000000112123810 */ /* 0x000fe20007ffe0ff */
[----:B------:R-:W-:-:S05]  /*0a00*/  @!P0 IMAD R9, R4, UR30, RZ ;  /* 0x0000001e04098c24 */ /* 0x000fca000f8e02ff */
[----:B------:R-:W-:Y:S01]  /*0a10*/  @!P1 IMAD.MOV R18, RZ, RZ, -R18 ;  /* 0x000000ffff129224 */ /* 0x000fe200078e0a12 */
[----:B------:R-:W-:-:S04]  /*0a20*/  @!P2 LOP3.LUT R18, RZ, R5, RZ, 0x33, !PT ;  /* 0x00000005ff12a212 */ /* 0x000fc800078e33ff */
[----:B------:R-:W-:Y:S01]  /*0a30*/  SHF.R.S32.HI R7, RZ, 0x1f, R18 ;  /* 0x0000001fff077819 */ /* 0x000fe20000011412 */
[----:B----4-:R-:W-:Y:S06]  /*0a40*/  @!P0 BRA `(.L_x_160) ;  /* 0x00000000001c8947 */ /* 0x010fec0003800000 */
[----:B------:R-:W1:Y:S01]  /*0a50*/  LDC R4, c[0x0][0x444] ;  /* 0x00011100ff047b82 */ /* 0x000e620000000800 */
[----:B------:R-:W2:Y:S01]  /*0a60*/  LDCU UR5, c[0x0][0x430] ;  /* 0x00008600ff0577ac */ /* 0x000ea20008000800 */
[----:B------:R-:W2:Y:S02]  /*0a70*/  LDCU UR4, c[0x0][0x454] ;  /* 0x00008a80ff0477ac */ /* 0x000ea40008000800 */
[----:B--2---:R-:W-:Y:S01]  /*0a80*/  ULEA UR4, UR5, UR4, 0x7 ;  /* 0x0000000405047291 */ /* 0x004fe2000f8e38ff */
[----:B-1----:R-:W-:-:S05]  /*0a90*/  IMAD R13, R205, R4, R12 ;  /* 0x00000004cd0d7224 */ /* 0x002fca00078e020c */
[----:B------:R-:W-:Y:S01]  /*0aa0*/  IMAD R13, R204, UR4, R13 ;  /* 0x00000004cc0d7c24 */ /* 0x000fe2000f8e020d */
[----:B------:R-:W-:Y:S06]  /*0ab0*/  BRA `(.L_x_161) ;  /* 0x0000000000107947 */ /* 0x000fec0003800000 */
.L_x_160:
[----:B------:R-:W1:Y:S01]  /*0ac0*/  LDC R4, c[0x0][0x444] ;  /* 0x00011100ff047b82 */ /* 0x000e620000000800 */
[----:B------:R-:W2:Y:S02]  /*0ad0*/  LDCU UR4, c[0x0][0x3e0] ;  /* 0x00007c00ff0477ac */ /* 0x000ea40008000800 */
[----:B--2---:R-:W-:-:S04]  /*0ae0*/  IMAD R13, R205, UR4, R204 ;  /* 0x00000004cd0d7c24 */ /* 0x004fc8000f8e02cc */
[----:B-1----:R-:W-:-:S07]  /*0af0*/  IMAD R13, R13, R4, RZ ;  /* 0x000000040d0d7224 */ /* 0x002fce00078e02ff */
.L_x_161:
[----:B------:R-:W1:Y:S01]  /*0b00*/  LDCU.64 UR8, c[0x0][0x588] ;  /* 0x0000b100ff0877ac */ /* 0x000e620008000a00 */
[----:B------:R-:W-:Y:S01]  /*0b10*/  IMAD.MOV.U32 R16, RZ, RZ, R214 ;  /* 0x000000ffff107224 */ /* 0x000fe200078e00d6 */
[----:B------:R-:W-:Y:S01]  /*0b20*/  ISETP.NE.AND P5, PT, RZ, UR29, PT ;  /* 0x0000001dff007c0c */ /* 0x000fe2000bfa5270 */
[----:B------:R-:W-:Y:S01]  /*0b30*/  IMAD.MOV.U32 R17, RZ, RZ, RZ ;  /* 0x000000ffff117224 */ /* 0x000fe200078e00ff */
[----:B------:R-:W2:Y:S01]  /*0b40*/  LDCU.64 UR18, c[0x0][0x3c0] ;  /* 0x00007800ff1277ac */ /* 0x000ea20008000a00 */
[C---:B------:R-:W-:Y:S01]  /*0b50*/  LOP3.LUT R5, R224.reuse, 0x80000001, RZ, 0xc0, !PT ;  /* 0x80000001e0057812 */ /* 0x040fe200078ec0ff */
[----:B------:R-:W3:Y:S01]  /*0b60*/  LDC.64 R232, c[0x0][0x420] ;  /* 0x00010800ffe87b82 */ /* 0x000ee20000000a00 */
[----:B------:R-:W-:Y:S01]  /*0b70*/  IMAD R9, R224, 0x40, R9 ;  /* 0x00000040e0097824 */ /* 0x000fe200078e0209 */
[----:B------:R-:W4:Y:S01]  /*0b80*/  LDCU.64 UR12, c[0x0][0x3b8] ;  /* 0x00007700ff0c77ac */ /* 0x000f220008000a00 */
[----:B------:R-:W-:Y:S01]  /*0b90*/  ISETP.NE.AND P4, PT, R5, 0x1, PT ;  /* 0x000000010500780c */ /* 0x000fe20003f85270 */
[----:B------:R-:W3:Y:S04]  /*0ba0*/  LDCU.64 UR22, c[0x0][0x3b0] ;  /* 0x00007600ff1677ac */ /* 0x000ee80008000a00 */
[----:B------:R-:W3:Y:S01]  /*0bb0*/  LDC.64 R216, c[0x0][0x5e8] ;  /* 0x00017a00ffd87b82 */ /* 0x000ee20000000a00 */
[----:B------:R-:W-:-:S02]  /*0bc0*/  USHF.R.S32.HI UR35, URZ, 0x1f, UR28 ;  /* 0x0000001fff237899 */ /* 0x000fc4000801141c */
[----:B------:R-:W-:Y:S01]  /*0bd0*/  UIADD3 UR28, UP0, UPT, UR25, UR28, URZ ;  /* 0x0000001c191c7290 */ /* 0x000fe2000ff1e0ff */
[C---:B-1----:R-:W-:Y:S01]  /*0be0*/  IMAD.WIDE.U32 R10, R205.reuse, UR8, R16 ;  /* 0x00000008cd0a7c25 */ /* 0x042fe2000f8e0010 */
[----:B------:R-:W-:Y:S01]  /*0bf0*/  ULEA UR34, UR34, 0xffffffc0, 0x6 ;  /* 0xffffffc022227891 */ /* 0x000fe2000f8e30ff */
[----:B------:R-:W1:Y:S02]  /*0c00*/  LDCU.128 UR4, c[0x0][0x590] ;  /* 0x0000b200ff0477ac */ /* 0x000e640008000c00 */
[----:B------:R-:W-:Y:S02]  /*0c10*/  IMAD R11, R205, UR9, R11 ;  /* 0x00000009cd0b7c24 */ /* 0x000fe4000f8e020b */
[----:B--2---:R-:W-:Y:S01]  /*0c20*/  IMAD.U32 R20, RZ, RZ, UR18 ;  /* 0x00000012ff147e24 */ /* 0x004fe2000f8e00ff */
[----:B------:R-:W-:Y:S01]  /*0c30*/  ULEA.HI.X.SX32 UR25, UR25, UR35, 0x1, UP0 ;  /* 0x0000002319197291 */ /* 0x000fe200080f0eff */
[----:B----4-:R-:W-:Y:S01]  /*0c40*/  IMAD.U32 R14, RZ, RZ, UR12 ;  /* 0x0000000cff0e7e24 */ /* 0x010fe2000f8e00ff */
[----:B------:R-:W-:Y:S01]  /*0c50*/  USHF.R.S32.HI UR33, URZ, 0x1f, UR34 ;  /* 0x0000001fff217899 */ /* 0x000fe20008011422 */
[----:B------:R-:W-:Y:S01]  /*0c60*/  IMAD.WIDE.U32 R20, R20, UR28, R16 ;  /* 0x0000001c14147c25 */ /* 0x000fe2000f8e0010 */
[----:B------:R-:W-:-:S02]  /*0c70*/  UIMAD UR37, UR25, UR18, URZ ;  /* 0x00000012192572a4 */ /* 0x000fc4000f8e02ff */
[----:B------:R-:W-:Y:S01]  /*0c80*/  UIMAD UR8, UR25, UR12, URZ ;  /* 0x0000000c190872a4 */ /* 0x000fe2000f8e02ff */
[----:B------:R-:W-:Y:S01]  /*0c90*/  IMAD.WIDE.U32 R14, R14, UR28, R16 ;  /* 0x0000001c0e0e7c25 */ /* 0x000fe2000f8e0010 */
[----:B------:R-:W2:Y:S03]  /*0ca0*/  LDCU.64 UR10, c[0x0][0x3a0] ;  /* 0x00007400ff0a77ac */ /* 0x000ea60008000a00 */
[----:B------:R-:W-:Y:S01]  /*0cb0*/  IMAD R5, R209, UR19, RZ ;  /* 0x00000013d1057c24 */ /* 0x000fe2000f8e02ff */
[----:B------:R-:W4:Y:S01]  /*0cc0*/  LDCU.64 UR20, c[0x0][0x398] ;  /* 0x00007300ff1477ac */ /* 0x000f220008000a00 */
[----:B---3--:R-:W-:Y:S01]  /*0cd0*/  IMAD.WIDE R232, R9, 0x4, R232 ;  /* 0x0000000409e87825 */ /* 0x008fe200078e02e8 */
[----:B------:R-:W-:-:S03]  /*0ce0*/  UIMAD UR36, UR33, UR22, URZ ;  /* 0x00000016212472a4 */ /* 0x000fc6000f8e02ff */
[----:B-1----:R-:W-:Y:S01]  /*0cf0*/  IMAD.U32 R24, RZ, RZ, UR4 ;  /* 0x00000004ff187e24 */ /* 0x002fe2000f8e00ff */
[----:B------:R-:W-:Y:S02]  /*0d00*/  UIMAD UR9, UR28, UR19, UR37 ;  /* 0x000000131c0972a4 */ /* 0x000fe4000f8e0225 */
[----:B------:R-:W-:Y:S01]  /*0d10*/  UIMAD UR8, UR28, UR13, UR8 ;  /* 0x0000000d1c0872a4 */ /* 0x000fe2000f8e0208 */
[----:B------:R-:W-:Y:S01]  /*0d20*/  IMAD.WIDE.U32 R24, R24, UR34, R10 ;  /* 0x0000002218187c25 */ /* 0x000fe2000f8e000a */
[----:B------:R-:W1:Y:S03]  /*0d30*/  LDCU.64 UR16, c[0x0][0x3a8] ;  /* 0x00007500ff1077ac */ /* 0x000e660008000a00 */
[----:B------:R-:W-:Y:S01]  /*0d40*/  VIADD R21, R21, UR9 ;  /* 0x0000000915157c36 */ /* 0x000fe20008000000 */
[----:B------:R-:W-:Y:S01]  /*0d50*/  UIMAD.WIDE.U32 UR38, UR34, UR22, URZ ;  /* 0x00000016222672a5 */ /* 0x000fe2000f8e00ff */
[----:B------:R-:W-:Y:S01]  /*0d60*/  VIADD R15, R15, UR8 ;  /* 0x000000080f0f7c36 */ /* 0x000fe20008000000 */
[----:B------:R-:W-:Y:S01]  /*0d70*/  UIMAD UR36, UR34, UR23, UR36 ;  /* 0x00000017222472a4 */ /* 0x000fe2000f8e0224 */
[----:B------:R-:W3:Y:S01]  /*0d80*/  LDCU.64 UR14, c[0x0][0x3d8] ;  /* 0x00007b00ff0e77ac */ /* 0x000ee20008000a00 */
[----:B--2---:R-:W-:-:S02]  /*0d90*/  IMAD.WIDE.U32 R14, R205, UR10, R14 ;  /* 0x0000000acd0e7c25 */ /* 0x004fc4000f8e000e */
[----:B------:R-:W-:Y:S02]  /*0da0*/  UIADD3 UR36, UPT, UPT, UR39, UR36, URZ ;  /* 0x0000002427247290 */ /* 0x000fe4000fffe0ff */
[----:B------:R-:W-:Y:S01]  /*0db0*/  IMAD.U32 R22, RZ, RZ, UR38 ;  /* 0x00000026ff167e24 */ /* 0x000fe2000f8e00ff */
[----:B------:R-:W-:Y:S01]  /*0dc0*/  UIMAD UR35, UR33, UR4, URZ ;  /* 0x00000004212372a4 */ /* 0x000fe2000f8e02ff */
[----:B------:R-:W-:Y:S01]  /*0dd0*/  IMAD.U32 R23, RZ, RZ, UR39 ;  /* 0x00000027ff177e24 */ /* 0x000fe2000f8e00ff */
[----:B------:R-:W2:Y:S01]  /*0de0*/  LDCU.64 UR8, c[0x0][0x3d0] ;  /* 0x00007a00ff0877ac */ /* 0x000ea20008000a00 */
[C---:B------:R-:W-:Y:S01]  /*0df0*/  IMAD R15, R205.reuse, UR11, R15 ;  /* 0x0000000bcd0f7c24 */ /* 0x040fe2000f8e020f */
[----:B------:R-:W-:Y:S01]  /*0e00*/  LOP3.LUT R22, R22, 0x38, R208, 0xf8, !PT ;  /* 0x0000003816167812 */ /* 0x000fe200078ef8d0 */
[----:B------:R-:W-:Y:S01]  /*0e10*/  IMAD.U32 R23, RZ, RZ, UR36 ;  /* 0x00000024ff177e24 */ /* 0x000fe2000f8e00ff */
[----:B------:R-:W-:Y:S01]  /*0e20*/  UIMAD UR35, UR34, UR5, UR35 ;  /* 0x00000005222372a4 */ /* 0x000fe2000f8e0223 */
[C---:B-1----:R-:W-:Y:S01]  /*0e30*/  IMAD.WIDE.U32 R20, R205.reuse, UR16, R20 ;  /* 0x00000010cd147c25 */ /* 0x042fe2000f8e0014 */
[----:B------:R-:W1:Y:S03]  /*0e40*/  LDCU.64 UR10, c[0x0][0x3c8] ;  /* 0x00007900ff0a77ac */ /* 0x000e660008000a00 */
[----:B----4-:R-:W-:Y:S01]  /*0e50*/  IMAD.WIDE.U32 R22, R205, UR20, R22 ;  /* 0x00000014cd167c25 */ /* 0x010fe2000f8e0016 */
[----:B------:R-:W-:Y:S01]  /*0e60*/  IADD3 R25, PT, PT, R25, UR35, RZ ;  /* 0x0000002319197c10 */ /* 0x000fe2000fffe0ff */
[----:B------:R-:W-:-:S02]  /*0e70*/  USHF.L.U32 UR35, UR18, 0x5, URZ ;  /* 0x0000000512237899 */ /* 0x000fc400080006ff */
[C---:B------:R-:W-:Y:S01]  /*0e80*/  IMAD R23, R205.reuse, UR21, R23 ;  /* 0x00000015cd177c24 */ /* 0x040fe2000f8e0217 */
[----:B------:R-:W-:Y:S01]  /*0e90*/  USHF.L.U64.HI UR21, UR18, 0x5, UR19 ;  /* 0x0000000512157899 */ /* 0x000fe20008010213 */
[----:B------:R-:W-:Y:S01]  /*0ea0*/  IMAD R21, R205, UR17, R21 ;  /* 0x00000011cd157c24 */ /* 0x000fe2000f8e0215 */
[----:B------:R-:W4:Y:S01]  /*0eb0*/  LDCU.64 UR16, c[0x0][0x550] ;  /* 0x0000aa00ff1077ac */ /* 0x000f220008000a00 */
[----:B------:R-:W-:Y:S01]  /*0ec0*/  IMAD.WIDE.U32 R24, R204, UR6, R24 ;  /* 0x00000006cc187c25 */ /* 0x000fe2000f8e0018 */
[----:B------:R-:W-:-:S03]  /*0ed0*/  USHF.L.U64.HI UR20, UR12, 0x5, UR13 ;  /* 0x000000050c147899 */ /* 0x000fc6000801020d */
[----:B---3--:R-:W-:Y:S02]  /*0ee0*/  IMAD R11, R7, UR14, RZ ;  /* 0x0000000e070b7c24 */ /* 0x008fe4000f8e02ff */
[----:B------:R-:W-:Y:S01]  /*0ef0*/  IMAD.WIDE.U32 R20, R18, UR14, R20 ;  /* 0x0000000e12147c25 */ /* 0x000fe2000f8e0014 */
[----:B------:R-:W-:-:S03]  /*0f00*/  USHF.L.U32 UR14, UR12, 0x5, URZ ;  /* 0x000000050c0e7899 */ /* 0x000fc600080006ff */
[----:B--2---:R-:W-:Y:S02]  /*0f10*/  IMAD R7, R7, UR8, RZ ;  /* 0x0000000807077c24 */ /* 0x004fe4000f8e02ff */
[----:B------:R-:W-:Y:S01]  /*0f20*/  IMAD R25, R204, UR7, R25 ;  /* 0x00000007cc197c24 */ /* 0x000fe2000f8e0219 */
[----:B------:R-:W2:Y:S01]  /*0f30*/  LDCU.64 UR6, c[0x0][0x390] ;  /* 0x00007200ff0677ac */ /* 0x000ea20008000a00 */
[----:B------:R-:W-:Y:S02]  /*0f40*/  IMAD.U32 R26, RZ, RZ, UR35 ;  /* 0x00000023ff1a7e24 */ /* 0x000fe4000f8e00ff */
[----:B------:R-:W-:Y:S02]  /*0f50*/  IMAD.U32 R27, RZ, RZ, UR21 ;  /* 0x00000015ff1b7e24 */ /* 0x000fe4000f8e00ff */
[C---:B------:R-:W-:Y:S02]  /*0f60*/  IMAD R11, R18.reuse, UR15, R11 ;  /* 0x0000000f120b7c24 */ /* 0x040fe4000f8e020b */
[----:B------:R-:W-:-:S02]  /*0f70*/  IMAD R7, R18, UR9, R7 ;  /* 0x0000000912077c24 */ /* 0x000fc4000f8e0207 */
[----:B------:R-:W-:-:S04]  /*0f80*/  IMAD.WIDE.U32 R26, R209, UR18, R26 ;  /* 0x00000012d11a7c25 */ /* 0x000fc8000f8e001a */
[----:B------:R-:W-:Y:S01]  /*0f90*/  IMAD.WIDE.U32 R18, R18, UR8, R14 ;  /* 0x0000000812127c25 */ /* 0x000fe2000f8e000e */
[----:B------:R-:W3:Y:S01]  /*0fa0*/  LDCU.64 UR8, c[0x0][0x388] ;  /* 0x00007100ff0877ac */ /* 0x000ee20008000a00 */
[----:B------:R-:W-:Y:S02]  /*0fb0*/  IADD3 R15, P0, PT, R20, R26, RZ ;  /* 0x0000001a140f7210 */ /* 0x000fe40007f1e0ff */
[----:B------:R-:W-:Y:S01]  /*0fc0*/  IMAD.U32 R16, RZ, RZ, UR14 ;  /* 0x0000000eff107e24 */ /* 0x000fe2000f8e00ff */
[----:B------:R-:W-:Y:S01]  /*0fd0*/  USHF.L.U64.HI UR14, UR4, 0x5, UR5 ;  /* 0x00000005040e7899 */ /* 0x000fe20008010205 */
[----:B------:R-:W-:Y:S01]  /*0fe0*/  IMAD.U32 R17, RZ, RZ, UR20 ;  /* 0x00000014ff117e24 */ /* 0x000fe2000f8e00ff */
[----:B------:R-:W-:Y:S01]  /*0ff0*/  IADD3 R19, PT, PT, R19, R7, RZ ;  /* 0x0000000713137210 */ /* 0x000fe20007ffe0ff */
[----:B------:R-:W-:-:S04]  /*1000*/  IMAD.WIDE.U32 R24, R209, UR4, R24 ;  /* 0x00000004d1187c25 */ /* 0x000fc8000f8e0018 */
[----:B------:R-:W-:Y:S01]  /*1010*/  IMAD.IADD R21, R21, 0x1, R11 ;  /* 0x0000000115157824 */ /* 0x000fe200078e020b */
[----:B----4-:R-:W-:Y:S01]  /*1020*/  LEA R220, P1, R24, UR16, 0x1 ;  /* 0x0000001018dc7c11 */ /* 0x010fe2000f8208ff */
[----:B------:R-:W-:-:S03]  /*1030*/  IMAD.WIDE.U32 R16, R209, UR12, R16 ;  /* 0x0000000cd1107c25 */ /* 0x000fc6000f8e0010 */
[----:B------:R-:W-:Y:S01]  /*1040*/  IADD3.X R6, PT, PT, R21, R5, R27, P0, !PT ;  /* 0x0000000515067210 */ /* 0x000fe200007fe41b */
[C---:B------:R-:W-:Y:S01]  /*1050*/  IMAD R11, R209.reuse, UR13, RZ ;  /* 0x0000000dd10b7c24 */ /* 0x040fe2000f8e02ff */
[----:B------:R-:W-:Y:S01]  /*1060*/  USHF.L.U32 UR13, UR4, 0x5, URZ ;  /* 0x00000005040d7899 */ /* 0x000fe200080006ff */
[----:B-1----:R-:W-:Y:S01]  /*1070*/  IMAD.WIDE.U32 R22, R204, UR10, R22 ;  /* 0x0000000acc167c25 */ /* 0x002fe2000f8e0016 */
[----:B------:R-:W-:Y:S02]  /*1080*/  IADD3 R14, P0, PT, R18, R16, RZ ;  /* 0x00000010120e7210 */ /* 0x000fe40007f1e0ff */
[----:B------:R-:W-:Y:S01]  /*1090*/  USHF.L.U64.HI UR14, UR13, 0x1, UR14 ;  /* 0x000000010d0e7899 */ /* 0x000fe2000801020e */
[----:B------:R-:W-:Y:S01]  /*10a0*/  IMAD R221, R209, UR5, R25 ;  /* 0x00000005d1dd7c24 */ /* 0x000fe2000f8e0219 */
[----:B------:R-:W1:Y:S01]  /*10b0*/  LDCU.64 UR4, c[0x0][0x380] ;  /* 0x00007000ff0477ac */ /* 0x000e620008000a00 */
[----:B------:R-:W-:Y:S01]  /*10c0*/  IMAD R23, R204, UR11, R23 ;  /* 0x0000000bcc177c24 */ /* 0x000fe2000f8e0217 */
[----:B------:R-:W-:Y:S01]  /*10d0*/  IADD3.X R7, PT, PT, R19, R11, R17, P0, !PT ;  /* 0x0000000b13077210 */ /* 0x000fe200007fe411 */
[----:B------:R-:W-:Y:S01]  /*10e0*/  IMAD.WIDE.U32 R20, R209, UR18, R20 ;  /* 0x00000012d1147c25 */ /* 0x000fe2000f8e0014 */
[----:B--2---:R-:W-:-:S02]  /*10f0*/  LEA R16, P0, R15, UR6, 0x1 ;  /* 0x000000060f107c11 */ /* 0x004fc4000f8008ff */
[----:B------:R-:W-:Y:S01]  /*1100*/  LEA.HI.X R221, R24, UR17, R221, 0x1, P1 ;  /* 0x0000001118dd7c11 */ /* 0x000fe200088f0cdd */
[----:B------:R-:W-:Y:S01]  /*1110*/  IMAD.WIDE.U32 R22, R209, UR22, R22 ;  /* 0x00000016d1167c25 */ /* 0x000fe2000f8e0016 */
[----:B------:R-:W-:Y:S01]  /*1120*/  LEA R24, P2, R20, UR6, 0x1 ;  /* 0x0000000614187c11 */ /* 0x000fe2000f8408ff */
[----:B------:R-:W-:Y:S01]  /*1130*/  USHF.L.U32 UR6, UR13, 0x1, URZ ;  /* 0x000000010d067899 */ /* 0x000fe200080006ff */
[----:B------:R-:W-:Y:S01]  /*1140*/  LEA.HI.X R17, R15, UR7, R6, 0x1, P0 ;  /* 0x000000070f117c11 */ /* 0x000fe200080f0c06 */
[----:B------:R-:W-:Y:S01]  /*1150*/  IMAD.IADD R5, R21, 0x1, R5 ;  /* 0x0000000115057824 */ /* 0x000fe200078e0205 */
[----:B---3--:R-:W-:Y:S01]  /*1160*/  LEA R6, P0, R14, UR8, 0x1 ;  /* 0x000000080e067c11 */ /* 0x008fe2000f8008ff */
[C---:B------:R-:W-:Y:S01]  /*1170*/  IMAD R219, R209.reuse, UR23, R23 ;  /* 0x00000017d1db7c24 */ /* 0x040fe2000f8e0217 */
[----:B------:R-:W-:Y:S01]  /*1180*/  USHF.L.U64.HI UR23, UR22, 0x5, UR23 ;  /* 0x0000000516177899 */ /* 0x000fe20008010217 */
[----:B------:R-:W-:Y:S01]  /*1190*/  IMAD.WIDE.U32 R18, R209, UR12, R18 ;  /* 0x0000000cd1127c25 */ /* 0x000fe2000f8e0012 */
[----:B------:R-:W-:Y:S01]  /*11a0*/  USHF.L.U32 UR22, UR22, 0x5, URZ ;  /* 0x0000000516167899 */ /* 0x000fe200080006ff */
[----:B------:R-:W-:Y:S01]  /*11b0*/  LEA.HI.X R25, R20, UR7, R5, 0x1, P2 ;  /* 0x0000000714197c11 */ /* 0x000fe200090f0c05 */
[----:B------:R-:W-:Y:S01]  /*11c0*/  @P5 BAR.SYNC.DEFER_BLOCKING 0x0 ;  /* 0x0000000000005b1d */ /* 0x000fe20000010000 */
[----:B------:R-:W-:Y:S01]  /*11d0*/  LEA.HI.X R7, R14, UR9, R7, 0x1, P0 ;  /* 0x000000090e077c11 */ /* 0x000fe200080f0c07 */
[----:B------:R-:W-:Y:S01]  /*11e0*/  USHF.L.U32 UR7, UR22, 0x1, URZ ;  /* 0x0000000116077899 */ /* 0x000fe200080006ff */
[----:B------:R-:W-:Y:S01]  /*11f0*/  IADD3 R14, P0, PT, R220, UR6, RZ ;  /* 0x00000006dc0e7c10 */ /* 0x000fe2000ff1e0ff */
[----:B------:R-:W-:Y:S01]  /*1200*/  USHF.L.U64.HI UR23, UR22, 0x1, UR23 ;  /* 0x0000000116177899 */ /* 0x000fe20008010217 */
[----:B-1----:R-:W-:Y:S01]  /*1210*/  LEA R218, P3, R22, UR4, 0x1 ;  /* 0x0000000416da7c11 */ /* 0x002fe2000f8608ff */
[----:B------:R-:W-:Y:S01]  /*1220*/  IMAD.IADD R8, R19, 0x1, R11 ;  /* 0x0000000113087824 */ /* 0x000fe200078e020b */
[----:B------:R-:W-:Y:S01]  /*1230*/  SEL R5, RZ, 0x4000, P4 ;  /* 0x00004000ff057807 */ /* 0x000fe20002000000 */
[----:B------:R-:W1:Y:S01]  /*1240*/  LDCU UR4, c[0x0][0x3e0] ;  /* 0x00007c00ff0477ac */ /* 0x000e620008000800 */
[----:B------:R-:W-:-:S02]  /*1250*/  IADD3.X R15, PT, PT, R221, UR14, RZ, P0, !PT ;  /* 0x0000000edd0f7c10 */ /* 0x000fc400087fe4ff */
[----:B------:R-:W-:Y:S01]  /*1260*/  LEA.HI.X R219, R22, UR5, R219, 0x1, P3 ;  /* 0x0000000516db7c11 */ /* 0x000fe200098f0cdb */
[----:B------:R-:W-:Y:S01]  /*1270*/  IMAD.IADD R225, R212, 0x1, R5 ;  /* 0x00000001d4e17824 */ /* 0x000fe200078e0205 */
[C---:B------:R-:W-:Y:S01]  /*1280*/  LEA R10, P1, R18.reuse, UR8, 0x1 ;  /* 0x00000008120a7c11 */ /* 0x040fe2000f8208ff */
[----:B------:R-:W2:Y:S03]  /*1290*/  LDCU UR5, c[0x0][0x44c] ;  /* 0x00008980ff0577ac */ /* 0x000ea60008000800 */
[----:B------:R-:W-:Y:S01]  /*12a0*/  LEA.HI.X R11, R18, UR9, R8, 0x1, P1 ;  /* 0x00000009120b7c11 */ /* 0x000fe200088f0c08 */
[----:B------:R-:W-:Y:S01]  /*12b0*/  IMAD.WIDE.U32 R18, R206, 0x4, R232 ;  /* 0x00000004ce127825 */ /* 0x000fe200078e00e8 */
[----:B------:R-:W3:Y:S01]  /*12c0*/  LDC.64 R8, c[0x0][0x460] ;  /* 0x00011800ff087b82 */ /* 0x000ee20000000a00 */
[----:B------:R-:W-:Y:S01]  /*12d0*/  @!PT LDS RZ, [RZ] ;  /* 0x00000000fffff984 */ /* 0x000fe20000000800 */
[----:B------:R-:W-:Y:S01]  /*12e0*/  @!PT LDS RZ, [RZ] ;  /* 0x00000000fffff984 */ /* 0x000fe20000000800 */
[----:B------:R-:W-:Y:S01]  /*12f0*/  @!PT LDS RZ, [RZ] ;  /* 0x00000000fffff984 */ /* 0x000fe20000000800 */
[----:B------:R-:W-:Y:S04]  /*1300*/  LDGSTS.E.BYPASS.LTC128B.128 [R212+0x10000], desc[UR26][R24.64] ;  /* 0x1000000018d47fae */ /* 0x000fe8000b981a1a */
[----:B------:R-:W-:Y:S04]  /*1310*/  LDGSTS.E.BYPASS.LTC128B.128 [R212+0x12000], desc[UR26][R24.64+0x80] ;  /* 0x1200008018d47fae */ /* 0x000fe8000b981a1a */
[----:B------:R-:W-:Y:S04]  /*1320*/  LDGSTS.E.BYPASS.LTC128B.128 [R212+0x11000], desc[UR26][R16.64] ;  /* 0x1100000010d47fae */ /* 0x000fe8000b981a1a */
[----:B------:R4:W-:Y:S04]  /*1330*/  LDGSTS.E.BYPASS.LTC128B.128 [R212+0x13000], desc[UR26][R16.64+0x80] ;  /* 0x1300008010d47fae */ /* 0x0009e8000b981a1a */
[----:B------:R-:W0:Y:S04]  /*1340*/  LDGDEPBAR ;  /* 0x00000000000079af */ /* 0x000e280000000000 */
[----:B------:R-:W-:Y:S04]  /*1350*/  LDGSTS.E.BYPASS.LTC128B.128 [R212+0x8000], desc[UR26][R220.64] ;  /* 0x08000000dcd47fae */ /* 0x000fe8000b981a1a */
[----:B------:R-:W-:Y:S04]  /*1360*/  LDGSTS.E.BYPASS.LTC128B.128 [R212+0xa000], desc[UR26][R220.64+0x80] ;  /* 0x0a000080dcd47fae */ /* 0x000fe8000b981a1a */
[----:B------:R-:W-:Y:S04]  /*1370*/  LDGSTS.E.BYPASS.LTC128B.128 [R212+0x9000], desc[UR26][R14.64] ;  /* 0x090000000ed47fae */ /* 0x000fe8000b981a1a */
[----:B------:R1:W-:Y:S04]  /*1380*/  LDGSTS.E.BYPASS.LTC128B.128 [R212+0xb000], desc[UR26][R14.64+0x80] ;  /* 0x0b0000800ed47fae */ /* 0x0003e8000b981a1a */
[----:B------:R-:W-:Y:S01]  /*1390*/  LDGSTS.E.BYPASS.LTC128B.128 [R225], desc[UR26][R218.64] ;  /* 0x00000000dae17fae */ /* 0x000fe2000b981a1a */
[----:B----4-:R-:W-:-:S03]  /*13a0*/  IADD3 R16, P0, PT, R218, UR7, RZ ;  /* 0x00000007da107c10 */ /* 0x010fc6000ff1e0ff */
[----:B------:R-:W-:Y:S01]  /*13b0*/  LDGSTS.E.BYPASS.LTC128B.128 [R225+0x2000], desc[UR26][R218.64+0x80] ;  /* 0x02000080dae17fae */ /* 0x000fe2000b981a1a */
[----:B------:R-:W-:-:S03]  /*13c0*/  IADD3.X R17, PT, PT, R219, UR23, RZ, P0, !PT ;  /* 0x00000017db117c10 */ /* 0x000fc600087fe4ff */
[----:B------:R-:W5:Y:S04]  /*13d0*/  LDG.E R223, desc[UR26][R18.64] ;  /* 0x0000001a12df7981 */ /* 0x000f68000c1e1900 */
[----:B------:R-:W-:Y:S04]  /*13e0*/  LDGSTS.E.BYPASS.LTC128B.128 [R225+0x1000], desc[UR26][R16.64] ;  /* 0x0100000010e17fae */ /* 0x000fe8000b981a1a */
[----:B------:R4:W-:Y:S04]  /*13f0*/  LDGSTS.E.BYPASS.LTC128B.128 [R225+0x3000], desc[UR26][R16.64+0x80] ;  /* 0x0300008010e17fae */ /* 0x0009e8000b981a1a */
[----:B------:R-:W-:Y:S04]  /*1400*/  LDGSTS.E.BYPASS.LTC128B.128 [R212+0xc000], desc[UR26][R10.64] ;  /* 0x0c0000000ad47fae */ /* 0x000fe8000b981a1a */
[----:B------:R2:W-:Y:S04]  /*1410*/  LDGSTS.E.BYPASS.LTC128B.128 [R212+0xe000], desc[UR26][R10.64+0x80] ;  /* 0x0e0000800ad47fae */ /* 0x0005e8000b981a1a */
[----:B------:R-:W-:Y:S04]  /*1420*/  LDGSTS.E.BYPASS.LTC128B.128 [R212+0xd000], desc[UR26][R6.64] ;  /* 0x0d00000006d47fae */ /* 0x000fe8000b981a1a */
[----:B------:R3:W-:Y:S04]  /*1430*/  LDGSTS.E.BYPASS.LTC128B.128 [R212+0xf000], desc[UR26][R6.64+0x80] ;  /* 0x0f00008006d47fae */ /* 0x0007e8000b981a1a */
[----:B------:R-:W0:Y:S01]  /*1440*/  LDGDEPBAR ;  /* 0x00000000000079af */ /* 0x000e220000000000 */
[----:B-1----:R-:W-:-:S03]  /*1450*/  SHF.R.S32.HI R14, RZ, 0x1f, R4 ;  /* 0x0000001fff0e7819 */ /* 0x002fc60000011404 */
[----:B------:R1:W5:Y:S01]  /*1460*/  LDG.E R222, desc[UR26][R18.64+0x20] ;  /* 0x0000201a12de7981 */ /* 0x000362000c1e1900 */
[----:B----4-:R-:W-:Y:S02]  /*1470*/  IMAD.WIDE.U32 R16, R205, R4, RZ ;  /* 0x00000004cd107225 */ /* 0x010fe400078e00ff */
[----:B------:R-:W4:Y:S02]  /*1480*/  S2R R4, SR_CTAID.X ;  /* 0x0000000000047919 */ /* 0x000f240000002500 */
[----:B--2---:R-:W-:Y:S01]  /*1490*/  IMAD R11, R14, R205, RZ ;  /* 0x000000cd0e0b7224 */ /* 0x004fe200078e02ff */
[----:B------:R-:W2:Y:S01]  /*14a0*/  S2R R10, SR_TID.X ;  /* 0x00000000000a7919 */ /* 0x000ea20000002100 */
[----:B------:R-:W-:Y:S01]  /*14b0*/  USHF.R.S32.HI UR8, URZ, 0x1f, UR4 ;  /* 0x0000001fff087899 */ /* 0x000fe20008011404 */
[----:B---3--:R-:W-:Y:S01]  /*14c0*/  ISETP.NE.U32.AND P0, PT, R8, RZ, PT ;  /* 0x000000ff0800720c */ /* 0x008fe20003f05070 */
[----:B------:R-:W4:Y:S01]  /*14d0*/  LDC.64 R6, c[0x0][0x5f8] ;  /* 0x00017e00ff067b82 */ /* 0x000f220000000a00 */
[----:B------:R-:W-:-:S07]  /*14e0*/  DEPBAR.LE SB0, 0x1 ;  /* 0x000080400000791a */ /* 0x000fce0000000000 */
[----:B------:R-:W-:Y:S01]  /*14f0*/  BAR.SYNC.DEFER_BLOCKING 0x0 ;  /* 0x0000000000007b1d */ /* 0x000fe20000010000 */
[----:B------:R-:W-:-:S04]  /*1500*/  IMAD.IADD R11, R17, 0x1, R11 ;  /* 0x00000001110b7824 */ /* 0x000fc800078e020b */
[----:B------:R-:W-:-:S04]  /*1510*/  IMAD R11, R11, UR4, RZ ;  /* 0x000000040b0b7c24 */ /* 0x000fc8000f8e02ff */
[C---:B------:R-:W-:Y:S02]  /*1520*/  IMAD R11, R16.reuse, UR8, R11 ;  /* 0x00000008100b7c24 */ /* 0x040fe4000f8e020b */
[----:B------:R-:W-:Y:S01]  /*1530*/  IMAD.WIDE.U32 R16, R16, UR4, RZ ;  /* 0x0000000410107c25 */ /* 0x000fe2000f8e00ff */
[----:B------:R-:W-:Y:S01]  /*1540*/  USHF.R.S32.HI UR8, URZ, 0x1f, UR5 ;  /* 0x0000001fff087899 */ /* 0x000fe20008011405 */
[----:B------:R-:W-:Y:S02]  /*1550*/  ISETP.NE.AND.EX P0, PT, R9, RZ, PT, P0 ;  /* 0x000000ff0900720c */ /* 0x000fe40003f05300 */
[----:B------:R-:W-:Y:S02]  /*1560*/  IMAD.IADD R11, R17, 0x1, R11 ;  /* 0x00000001110b7824 */ /* 0x000fe400078e020b */
[----:B------:R-:W-:Y:S02]  /*1570*/  IMAD R14, R204, UR5, RZ ;  /* 0x00000005cc0e7c24 */ /* 0x000fe4000f8e02ff */
[----:B------:R-:W-:Y:S01]  /*1580*/  IMAD R11, R11, UR5, RZ ;  /* 0x000000050b0b7c24 */ /* 0x000fe2000f8e02ff */
[----:B------:R-:W-:-:S02]  /*1590*/  SEL R12, R12, RZ, P0 ;  /* 0x000000ff0c0c7207 */ /* 0x000fc40000000000 */
[----:B------:R-:W-:Y:S01]  /*15a0*/  SHF.R.S32.HI R15, RZ, 0x1f, R14 ;  /* 0x0000001fff0f7819 */ /* 0x000fe2000001140e */
[----:B------:R1:W3:Y:S01]  /*15b0*/  LDSM.16.M88.4 R116, [R201] ;  /* 0x00000000c974783b */ /* 0x0002e20000000200 */
[----:B------:R-:W-:-:S03]  /*15c0*/  IMAD R11, R16, UR8, R11 ;  /* 0x00000008100b7c24 */ /* 0x000fc6000f8e020b */
[----:B------:R1:W1:Y:S01]  /*15d0*/  LDSM.16.M88.4 R120, [R201+0x800] ;  /* 0x00080000c978783b */ /* 0x0002620000000200 */
[----:B------:R-:W-:-:S03]  /*15e0*/  UIMAD.WIDE UR8, UR4, UR5, URZ ;  /* 0x00000005040872a5 */ /* 0x000fc6000f8e02ff */
        /* <DEDUP_REMOVED lines=13> */
[----:B------:R1:W1:Y:S01]  /*16c0*/  LDSM.16.M88.4 R176, [R196+0x2800] ;  /* 0x00280000c4b0783b */ /* 0x0002620000000200 */
[----:B------:R-:W-:Y:S01]  /*16d0*/  IADD3 R12, P0, PT, R12, UR34, RZ ;  /* 0x000000220c0c7c10 */ /* 0x000fe2000ff1e0ff */
[----:B------:R-:W-:Y:S01]  /*16e0*/  IMAD.WIDE.U32 R14, R16, UR5, R14 ;  /* 0x00000005100e7c25 */ /* 0x000fe2000f8e000e */
[----:B--2---:R-:W-:-:S03]  /*16f0*/  LOP3.LUT R10, R10, 0x1f, RZ, 0xc0, !PT ;  /* 0x0000001f0a0a7812 */ /* 0x004fc600078ec0ff */
[----:B------:R-:W-:Y:S01]  /*1700*/  IMAD R8, R12, UR9, RZ ;  /* 0x000000090c087c24 */ /* 0x000fe2000f8e02ff */
[----:B------:R-:W-:Y:S01]  /*1710*/  UIMAD UR9, UR4, UR5, URZ ;  /* 0x00000005040972a4 */ /* 0x000fe2000f8e02ff */
[----:B------:R-:W-:Y:S01]  /*1720*/  IADD3 R15, PT, PT, R15, R11, RZ ;  /* 0x0000000b0f0f7210 */ /* 0x000fe20007ffe0ff */
[----:B------:R-:W-:Y:S01]  /*1730*/  IMAD.X R9, RZ, RZ, UR33, P0 ;  /* 0x00000021ff097e24 */ /* 0x000fe200080e06ff */
[----:B------:R-:W2:Y:S01]  /*1740*/  LDCU.64 UR4, c[0x0][0x570] ;  /* 0x0000ae00ff0477ac */ /* 0x000ea20008000a00 */
[----:B----4-:R-:W-:-:S04]  /*1750*/  IMAD.WIDE.U32 R16, R4, R6, RZ ;  /* 0x0000000604107225 */ /* 0x010fc800078e00ff */
[----:B------:R-:W-:Y:S01]  /*1760*/  IMAD R8, R9, UR8, R8 ;  /* 0x0000000809087c24 */ /* 0x000fe2000f8e0208 */
[----:B------:R-:W-:Y:S01]  /*1770*/  SEL R6, R16, RZ, P5 ;  /* 0x000000ff10067207 */ /* 0x000fe20002800000 */
[----:B------:R-:W-:-:S04]  /*1780*/  IMAD.WIDE.U32 R14, R12, UR8, R14 ;  /* 0x000000080c0e7c25 */ /* 0x000fc8000f8e000e */
[----:B------:R-:W-:Y:S02]  /*1790*/  IMAD R9, R207, UR9, R10 ;  /* 0x00000009cf097c24 */ /* 0x000fe4000f8e020a */
[----:B------:R-:W-:Y:S01]  /*17a0*/  IMAD R7, R4, R7, R17 ;  /* 0x0000000704077224 */ /* 0x000fe200078e0211 */
[----:B------:R-:W-:Y:S01]  /*17b0*/  USHF.L.U32 UR8, UR9, 0x6, URZ ;  /* 0x0000000609087899 */ /* 0x000fe200080006ff */
[----:B------:R-:W-:Y:S01]  /*17c0*/  IMAD.IADD R8, R15, 0x1, R8 ;  /* 0x000000010f087824 */ /* 0x000fe200078e0208 */
[----:B------:R-:W-:Y:S02]  /*17d0*/  IADD3 R6, P1, P0, R9, R14, R6 ;  /* 0x0000000e09067210 */ /* 0x000fe4000783e006 */
[----:B------:R-:W-:Y:S02]  /*17e0*/  SHF.R.S32.HI R9, RZ, 0x1f, R9 ;  /* 0x0000001fff097819 */ /* 0x000fe40000011409 */
[----:B------:R-:W-:Y:S01]  /*17f0*/  SEL R7, R7, RZ, P5 ;  /* 0x000000ff07077207 */ /* 0x000fe20002800000 */
[----:B------:R-:W-:Y:S01]  /*1800*/  UISETP.GE.AND UP0, UPT, UR30, 0x1, UPT ;  /* 0x000000011e00788c */ /* 0x000fe2000bf06270 */
[----:B------:R-:W-:-:S02]  /*1810*/  IMAD.U32 R4, RZ, RZ, UR8 ;  /* 0x00000008ff047e24 */ /* 0x000fc4000f8e00ff */
[----:B------:R-:W-:Y:S02]  /*1820*/  IADD3.X R7, PT, PT, R9, R8, R7, P1, P0 ;  /* 0x0000000809077210 */ /* 0x000fe40000fe0407 */
[----:B------:R-:W-:Y:S01]  /*1830*/  IADD3 R6, P0, PT, R6, UR8, RZ ;  /* 0x0000000806067c10 */ /* 0x000fe2000ff1e0ff */
[----:B------:R-:W-:-:S03]  /*1840*/  IMAD R13, R224, 0x40, R13 ;  /* 0x00000040e00d7824 */ /* 0x000fc600078e020d */
[----:B------:R-:W-:Y:S02]  /*1850*/  LEA.HI.X.SX32 R7, R4, R7, 0x1, P0 ;  /* 0x0000000704077211 */ /* 0x000fe400000f0eff */
[C---:B--2---:R-:W-:Y:S01]  /*1860*/  LEA R230, P0, R6.reuse, UR4, 0x2 ;  /* 0x0000000406e67c11 */ /* 0x044fe2000f8010ff */
[----:B------:R-:W-:Y:S01]  /*1870*/  IMAD.WIDE R216, R13, 0x4, R216 ;  /* 0x000000040dd87825 */ /* 0x000fe200078e02d8 */
[----:B------:R-:W-:Y:S02]  /*1880*/  CS2R R94, SRZ ;  /* 0x00000000005e7805 */ /* 0x000fe4000001ff00 */
[----:B------:R-:W-:Y:S02]  /*1890*/  CS2R R92, SRZ ;  /* 0x00000000005c7805 */ /* 0x000fe4000001ff00 */
[----:B------:R-:W-:Y:S02]  /*18a0*/  LEA.HI.X R231, R6, UR5, R7, 0x2, P0 ;  /* 0x0000000506e77c11 */ /* 0x000fe400080f1407 */
        /* <DEDUP_REMOVED lines=29> */
[----:B------:R-:W-:Y:S01]  /*1a80*/  CS2R R20, SRZ ;  /* 0x0000000000147805 */ /* 0x000fe2000001ff00 */
[----:B-1-3--:R-:W-:Y:S06]  /*1a90*/  BRA.U !UP0, `(.L_x_162) ;  /* 0x0000002108047547 */ /* 0x00afec000b800000 */
[----:B------:R-:W1:Y:S01]  /*1aa0*/  LDC R213, c[0x0][0x44c] ;  /* 0x00011300ffd57b82 */ /* 0x000e620000000800 */
[----:B------:R-:W2:Y:S01]  /*1ab0*/  LDCU UR5, c[0x0][0x3b0] ;  /* 0x00007600ff0577ac */ /* 0x000ea20008000800 */
[-C--:B------:R-:W-:Y:S01]  /*1ac0*/  IADD3 R189, PT, PT, R203, R5.reuse, RZ ;  /* 0x00000005cbbd7210 */ /* 0x080fe20007ffe0ff */
[----:B------:R-:W3:Y:S01]  /*1ad0*/  LDCU UR4, c[0x0][0x590] ;  /* 0x0000b200ff0477ac */ /* 0x000ee20008000800 */
[----:B------:R-:W4:Y:S01]  /*1ae0*/  LDCU UR8, c[0x0][0x3e0] ;  /* 0x00007c00ff0877ac */ /* 0x000f220008000800 */
[----:B------:R-:W1:Y:S01]  /*1af0*/  LDCU UR10, c[0x0][0x45c] ;  /* 0x00008b80ff0a77ac */ /* 0x000e620008000800 */
[----:B------:R-:W-:Y:S02]  /*1b00*/  USHF.L.U32 UR9, UR9, 0x3, URZ ;  /* 0x0000000309097899 */ /* 0x000fe400080006ff */
[----:B--2---:R-:W-:Y:S02]  /*1b10*/  USHF.L.U32 UR5, UR5, 0x6, URZ ;  /* 0x0000000605057899 */ /* 0x004fe400080006ff */
[----:B---3--:R-:W-:Y:S01]  /*1b20*/  USHF.L.U32 UR4, UR4, 0x6, URZ ;  /* 0x0000000604047899 */ /* 0x008fe200080006ff */
[----:B------:R-:W-:-:S02]  /*1b30*/  IADD3 R188, PT, PT, R202, R5, RZ ;  /* 0x00000005cabc7210 */ /* 0x000fc40007ffe0ff */
[----:B----4-:R-:W-:-:S09]  /*1b40*/  MOV R95, RZ ;  /* 0x000000ff005f7202 */ /* 0x010fd20000000f00 */
.L_x_165:
[----:B------:R-:W0:Y:S01]  /*1b50*/  LDGDEPBAR ;  /* 0x00000000000079af */ /* 0x000e220000000000 */
[-C--:B------:R-:W-:Y:S01]  /*1b60*/  IADD3 R182, PT, PT, R200, R189.reuse, RZ ;  /* 0x000000bdc8b67210 */ /* 0x080fe20007ffe0ff */
[C---:B-----5:R-:W-:Y:S01]  /*1b70*/  FMUL.FTZ R243, R223.reuse, 1.4426950216293334961 ;  /* 0x3fb8aa3bdff37820 */ /* 0x060fe20000410000 */
[----:B------:R-:W-:Y:S01]  /*1b80*/  IADD3 R181, PT, PT, R198, R189, RZ ;  /* 0x000000bdc6b57210 */ /* 0x000fe20007ffe0ff */
[----:B------:R-:W-:Y:S01]  /*1b90*/  FMUL.FTZ R245, R222, 1.4426950216293334961 ;  /* 0x3fb8aa3bdef57820 */ /* 0x000fe20000410000 */
[----:B------:R-:W-:Y:S02]  /*1ba0*/  LEA R240, P0, R206, R216, 0x2 ;  /* 0x000000d8cef07211 */ /* 0x000fe400078010ff */
[----:B------:R-:W-:Y:S02]  /*1bb0*/  IADD3 R180, PT, PT, R200, R181, RZ ;  /* 0x000000b5c8b47210 */ /* 0x000fe40007ffe0ff */
[----:B------:R-:W-:Y:S02]  /*1bc0*/  LEA.HI.X R241, R206, R217, RZ, 0x2, P0 ;  /* 0x000000d9cef17211 */ /* 0x000fe400000f14ff */
[----:B------:R-:W-:Y:S02]  /*1bd0*/  FSETP.NEU.FTZ.AND P1, PT, R223, -INF , PT ;  /* 0xff800000df00780b */ /* 0x000fe40003f3d000 */
[----:B------:R-:W-:Y:S02]  /*1be0*/  FSETP.NEU.FTZ.AND P0, PT, R222, -INF , PT ;  /* 0xff800000de00780b */ /* 0x000fe40003f1d000 */
[----:B------:R-:W-:Y:S02]  /*1bf0*/  FSEL R243, R243, RZ, P1 ;  /* 0x000000fff3f37208 */ /* 0x000fe40000800000 */
[----:B------:R-:W-:Y:S01]  /*1c00*/  FSEL R245, R245, RZ, P0 ;  /* 0x000000fff5f57208 */ /* 0x000fe20000000000 */
[----:B------:R-:W-:Y:S04]  /*1c10*/  DEPBAR.LE SB0, 0x0 ;  /* 0x000080000000791a */ /* 0x000fe80000000000 */
[----:B------:R-:W-:Y:S06]  /*1c20*/  BAR.SYNC.DEFER_BLOCKING 0x0 ;  /* 0x0000000000007b1d */ /* 0x000fec0000010000 */
[----:B------:R-:W-:Y:S08]  /*1c30*/  LDSM.16.M88.4 R52, [R189] ;  /* 0x00000000bd34783b */ /* 0x000ff00000000200 */
[----:B------:R-:W2:Y:S08]  /*1c40*/  LDSM.16.M88.4 R56, [R201+-0x4000] ;  /* 0xffc00000c938783b */ /* 0x000eb00000000200 */
[----:B------:R-:W3:Y:S08]  /*1c50*/  LDSM.16.M88.4 R60, [R201+-0x3800] ;  /* 0xffc80000c93c783b */ /* 0x000ef00000000200 */
[----:B------:R-:W-:Y:S08]  /*1c60*/  LDSM.16.M88.4 R64, [R182] ;  /* 0x00000000b640783b */ /* 0x000ff00000000200 */
[----:B------:R-:W4:Y:S08]  /*1c70*/  LDSM.16.M88.4 R100, [R199+-0x4000] ;  /* 0xffc00000c764783b */ /* 0x000f300000000200 */
[----:B------:R-:W4:Y:S04]  /*1c80*/  LDG.E R184, desc[UR26][R240.64] ;  /* 0x0000001af0b87981 */ /* 0x000f28000c1e1900 */
[----:B------:R-:W1:Y:S01]  /*1c90*/  LDSM.16.M88.4 R104, [R199+-0x3800] ;  /* 0xffc80000c768783b */ /* 0x000e620000000200 */
[C---:B--2---:R-:W-:Y:S07]  /*1ca0*/  HMMA.16816.F32 R4, R52.reuse, R56, RZ ;  /* 0x000000383404723c */ /* 0x044fee00000018ff */
[----:B------:R2:W2:Y:S01]  /*1cb0*/  LDG.E R229, desc[UR26][R240.64+0x20] ;  /* 0x0000201af0e57981 */ /* 0x0004a2000c1e1900 */
[C---:B------:R-:W-:Y:S03]  /*1cc0*/  HMMA.16816.F32 R8, R52.reuse, R58, RZ ;  /* 0x0000003a3408723c */ /* 0x040fe600000018ff */
[----:B------:R-:W-:Y:S05]  /*1cd0*/  LDSM.16.M88.4 R108, [R181] ;  /* 0x00000000b56c783b */ /* 0x000fea0000000200 */
[C---:B---3--:R-:W-:Y:S03]  /*1ce0*/  HMMA.16816.F32 R12, R52.reuse, R60, RZ ;  /* 0x0000003c340c723c */ /* 0x048fe600000018ff */
[----:B------:R-:W3:Y:S05]  /*1cf0*/  LDSM.16.M88.4 R112, [R197+-0x4000] ;  /* 0xffc00000c570783b */ /* 0x000eea0000000200 */
[----:B------:R-:W-:Y:S03]  /*1d00*/  HMMA.16816.F32 R16, R52, R62, RZ ;  /* 0x0000003e3410723c */ /* 0x000fe600000018ff */
[----:B------:R-:W3:Y:S05]  /*1d10*/  LDSM.16.M88.4 R52, [R197+-0x3800] ;  /* 0xffc80000c534783b */ /* 0x000eea0000000200 */
[C---:B----4-:R-:W-:Y:S03]  /*1d20*/  HMMA.16816.F32 R4, R64.reuse, R100, R4 ;  /* 0x000000644004723c */ /* 0x050fe60000001804 */
[----:B------:R-:W-:Y:S05]  /*1d30*/  LDSM.16.M88.4 R56, [R180] ;  /* 0x00000000b438783b */ /* 0x000fea0000000200 */
[C---:B------:R-:W-:Y:S03]  /*1d40*/  HMMA.16816.F32 R8, R64.reuse, R102, R8 ;  /* 0x000000664008723c */ /* 0x040fe60000001808 */
[----:B------:R-:W4:Y:S05]  /*1d50*/  LDSM.16.M88.4 R60, [R196+-0x4000] ;  /* 0xffc00000c43c783b */ /* 0x000f2a0000000200 */
[C---:B-1----:R-:W-:Y:S03]  /*1d60*/  HMMA.16816.F32 R12, R64.reuse, R104, R12 ;  /* 0x00000068400c723c */ /* 0x042fe6000000180c */
[----:B------:R-:W-:Y:S05]  /*1d70*/  LDSM.16.M88.4 R100, [R189+0x2000] ;  /* 0x00200000bd64783b */ /* 0x000fea0000000200 */
[----:B------:R-:W-:Y:S03]  /*1d80*/  HMMA.16816.F32 R16, R64, R106, R16 ;  /* 0x0000006a4010723c */ /* 0x000fe60000001810 */
[----:B------:R-:W1:Y:S05]  /*1d90*/  LDSM.16.M88.4 R64, [R196+-0x3800] ;  /* 0xffc80000c440783b */ /* 0x000e6a0000000200 */
[C---:B---3--:R-:W-:Y:S03]  /*1da0*/  HMMA.16816.F32 R4, R108.reuse, R112, R4 ;  /* 0x000000706c04723c */ /* 0x048fe60000001804 */
[----:B------:R-:W3:Y:S05]  /*1db0*/  LDSM.16.M88.4 R104, [R201+-0x2000] ;  /* 0xffe00000c968783b */ /* 0x000eea0000000200 */
[C---:B------:R-:W-:Y:S03]  /*1dc0*/  HMMA.16816.F32 R8, R108.reuse, R114, R8 ;  /* 0x000000726c08723c */ /* 0x040fe60000001808 */
[----:B------:R-:W-:Y:S05]  /*1dd0*/  LDSM.16.M88.4 R112, [R199+-0x2000] ;  /* 0xffe00000c770783b */ /* 0x000fea0000000200 */
[C---:B------:R-:W-:Y:S08]  /*1de0*/  HMMA.16816.F32 R12, R108.reuse, R52, R12 ;  /* 0x000000346c0c723c */ /* 0x040ff0000000180c */
[----:B------:R-:W-:Y:S01]  /*1df0*/  HMMA.16816.F32 R16, R108, R54, R16 ;  /* 0x000000366c10723c */ /* 0x000fe20000001810 */
[----:B------:R-:W3:Y:S07]  /*1e00*/  LDSM.16.M88.4 R52, [R201+-0x1800] ;  /* 0xffe80000c934783b */ /* 0x000eee0000000200 */
[C---:B----4-:R-:W-:Y:S01]  /*1e10*/  HMMA.16816.F32 R4, R56.reuse, R60, R4 ;  /* 0x0000003c3804723c */ /* 0x050fe20000001804 */
[----:B------:R-:W4:Y:S07]  /*1e20*/  LDSM.16.M88.4 R108, [R182+0x2000] ;  /* 0x00200000b66c783b */ /* 0x000f2e0000000200 */
[C---:B------:R-:W-:Y:S01]  /*1e30*/  HMMA.16816.F32 R8, R56.reuse, R62, R8 ;  /* 0x0000003e3808723c */ /* 0x040fe20000001808 */
[----:B------:R-:W-:Y:S07]  /*1e40*/  LDSM.16.M88.4 R60, [R181+0x2000] ;  /* 0x00200000b53c783b */ /* 0x000fee0000000200 */
[C---:B-1----:R-:W-:Y:S08]  /*1e50*/  HMMA.16816.F32 R12, R56.reuse, R64, R12 ;  /* 0x00000040380c723c */ /* 0x042ff0000000180c */
[----:B------:R-:W-:Y:S01]  /*1e60*/  HMMA.16816.F32 R16, R56, R66, R16 ;  /* 0x000000423810723c */ /* 0x000fe20000001810 */
[----:B------:R-:W1:Y:S07]  /*1e70*/  LDSM.16.M88.4 R56, [R199+-0x1800] ;  /* 0xffe80000c738783b */ /* 0x000e6e0000000200 */
[C---:B---3--:R-:W-:Y:S01]  /*1e80*/  HMMA.16816.F32 R4, R100.reuse, R104, R4 ;  /* 0x000000686404723c */ /* 0x048fe20000001804 */
[----:B------:R-:W3:Y:S07]  /*1e90*/  LDSM.16.M88.4 R64, [R197+-0x2000] ;  /* 0xffe00000c540783b */ /* 0x000eee0000000200 */
[C---:B------:R-:W-:Y:S01]  /*1ea0*/  HMMA.16816.F32 R8, R100.reuse, R106, R8 ;  /* 0x0000006a6408723c */ /* 0x040fe20000001808 */
[----:B------:R-:W-:Y:S07]  /*1eb0*/  LDSM.16.M88.4 R104, [R196+-0x2000] ;  /* 0xffe00000c468783b */ /* 0x000fee0000000200 */
[C---:B------:R-:W-:Y:S08]  /*1ec0*/  HMMA.16816.F32 R12, R100.reuse, R52, R12 ;  /* 0x00000034640c723c */ /* 0x040ff0000000180c */
[----:B------:R-:W-:Y:S01]  /*1ed0*/  HMMA.16816.F32 R16, R100, R54, R16 ;  /* 0x000000366410723c */ /* 0x000fe20000001810 */
[----:B------:R-:W3:Y:S07]  /*1ee0*/  LDSM.16.M88.4 R52, [R197+-0x1800] ;  /* 0xffe80000c534783b */ /* 0x000eee0000000200 */
[C---:B----4-:R-:W-:Y:S01]  /*1ef0*/  HMMA.16816.F32 R4, R108.reuse, R112, R4 ;  /* 0x000000706c04723c */ /* 0x050fe20000001804 */
[----:B------:R-:W4:Y:S07]  /*1f00*/  LDSM.16.M88.4 R100, [R180+0x2000] ;  /* 0x00200000b464783b */ /* 0x000f2e0000000200 */
[C---:B------:R-:W-:Y:S08]  /*1f10*/  HMMA.16816.F32 R8, R108.reuse, R114, R8 ;  /* 0x000000726c08723c */ /* 0x040ff00000001808 */
[C---:B-1----:R-:W-:Y:S08]  /*1f20*/  HMMA.16816.F32 R12, R108.reuse, R56, R12 ;  /* 0x000000386c0c723c */ /* 0x042ff0000000180c */
[----:B------:R-:W-:Y:S08]  /*1f30*/  HMMA.16816.F32 R16, R108, R58, R16 ;  /* 0x0000003a6c10723c */ /* 0x000ff00000001810 */
[C---:B---3--:R-:W-:Y:S08]  /*1f40*/  HMMA.16816.F32 R4, R60.reuse, R64, R4 ;  /* 0x000000403c04723c */ /* 0x048ff00000001804 */
[C---:B------:R-:W-:Y:S08]  /*1f50*/  HMMA.16816.F32 R8, R60.reuse, R66, R8 ;  /* 0x000000423c08723c */ /* 0x040ff00000001808 */
[C---:B------:R-:W-:Y:S08]  /*1f60*/  HMMA.16816.F32 R12, R60.reuse, R52, R12 ;  /* 0x000000343c0c723c */ /* 0x040ff0000000180c */
[----:B------:R-:W-:Y:S01]  /*1f70*/  HMMA.16816.F32 R16, R60, R54, R16 ;  /* 0x000000363c10723c */ /* 0x000fe20000001810 */
[----:B------:R-:W1:Y:S07]  /*1f80*/  LDSM.16.M88.4 R52, [R196+-0x1800] ;  /* 0xffe80000c434783b */ /* 0x000e6e0000000200 */
[C---:B----4-:R-:W-:Y:S08]  /*1f90*/  HMMA.16816.F32 R4, R100.reuse, R104, R4 ;  /* 0x000000686404723c */ /* 0x050ff00000001804 */
[C---:B------:R-:W-:Y:S11]  /*1fa0*/  HMMA.16816.F32 R8, R100.reuse, R106, R8 ;  /* 0x0000006a6408723c */ /* 0x040ff60000001808 */
[--C-:B------:R-:W-:Y:S01]  /*1fb0*/  FFMA.FTZ R183, R4, UR10, -R243.reuse ;  /* 0x0000000a04b77c23 */ /* 0x100fe200080108f3 */
[----:B------:R-:W-:Y:S01]  /*1fc0*/  FFMA.FTZ R186, R5, UR10, -R243 ;  /* 0x0000000a05ba7c23 */ /* 0x000fe200080108f3 */
[--C-:B------:R-:W-:Y:S01]  /*1fd0*/  FFMA.FTZ R185, R6, UR10, -R245.reuse ;  /* 0x0000000a06b97c23 */ /* 0x100fe200080108f5 */
[----:B------:R-:W-:Y:S03]  /*1fe0*/  FFMA.FTZ R234, R7, UR10, -R245 ;  /* 0x0000000a07ea7c23 */ /* 0x000fe600080108f5 */
[----:B------:R-:W-:Y:S02]  /*1ff0*/  MUFU.EX2 R183, R183 ;  /* 0x000000b700b77308 */ /* 0x000fe40000000800 */
[--C-:B------:R-:W-:Y:S01]  /*2000*/  FFMA.FTZ R187, R8, UR10, -R243.reuse ;  /* 0x0000000a08bb7c23 */ /* 0x100fe200080108f3 */
[----:B------:R-:W-:Y:S01]  /*2010*/  FFMA.FTZ R236, R9, UR10, -R243 ;  /* 0x0000000a09ec7c23 */ /* 0x000fe200080108f3 */
[--C-:B------:R-:W-:Y:S01]  /*2020*/  FFMA.FTZ R235, R10, UR10, -R245.reuse ;  /* 0x0000000a0aeb7c23 */ /* 0x100fe200080108f5 */
[----:B------:R-:W-:Y:S01]  /*2030*/  FFMA.FTZ R238, R11, UR10, -R245 ;  /* 0x0000000a0bee7c23 */ /* 0x000fe200080108f5 */
[C---:B-1----:R-:W-:Y:S04]  /*2040*/  HMMA.16816.F32 R12, R100.reuse, R52, R12 ;  /* 0x00000034640c723c */ /* 0x042fe8000000180c */
[----:B------:R-:W1:Y:S04]  /*2050*/  MUFU.EX2 R186, R186 ;  /* 0x000000ba00ba7308 */ /* 0x000e680000000800 */
[----:B------:R-:W-:Y:S06]  /*2060*/  HMMA.16816.F32 R16, R100, R54, R16 ;  /* 0x000000366410723c */ /* 0x000fec0000001810 */
[----:B------:R-:W-:Y:S10]  /*2070*/  MUFU.EX2 R185, R185 ;  /* 0x000000b900b97308 */ /* 0x000ff40000000800 */
[----:B------:R-:W3:Y:S01]  /*2080*/  MUFU.EX2 R234, R234 ;  /* 0x000000ea00ea7308 */ /* 0x000ee20000000800 */
[----:B-1----:R-:W-:Y:S01]  /*2090*/  F2FP.F16.F32.PACK_AB R248, R186, R183 ;  /* 0x000000b7baf8723e */ /* 0x002fe200000000ff */
[--C-:B------:R-:W-:Y:S01]  /*20a0*/  FFMA.FTZ R237, R12, UR10, -R243.reuse ;  /* 0x0000000a0ced7c23 */ /* 0x100fe200080108f3 */
[----:B------:R-:W-:Y:S01]  /*20b0*/  FFMA.FTZ R246, R13, UR10, -R243 ;  /* 0x0000000a0df67c23 */ /* 0x000fe200080108f3 */
[--C-:B------:R-:W-:Y:S01]  /*20c0*/  FFMA.FTZ R239, R14, UR10, -R245.reuse ;  /* 0x0000000a0eef7c23 */ /* 0x100fe200080108f5 */
[----:B------:R-:W-:Y:S01]  /*20d0*/  FFMA.FTZ R242, R15, UR10, -R245 ;  /* 0x0000000a0ff27c23 */ /* 0x000fe200080108f5 */
[----:B------:R1:W-:Y:S04]  /*20e0*/  STS [R211], R248 ;  /* 0x000000f8d3007388 */ /* 0x0003e80000000800 */
[----:B------:R-:W-:Y:S01]  /*20f0*/  MUFU.EX2 R187, R187 ;  /* 0x000000bb00bb7308 */ /* 0x000fe20000000800 */
[--C-:B--2---:R-:W-:Y:S01]  /*2100*/  FFMA.FTZ R241, R16, UR10, -R243.reuse ;  /* 0x0000000a10f17c23 */ /* 0x104fe200080108f3 */
[----:B------:R-:W-:Y:S01]  /*2110*/  FFMA.FTZ R243, R17, UR10, -R243 ;  /* 0x0000000a11f37c23 */ /* 0x000fe200080108f3 */
[--C-:B------:R-:W-:Y:S01]  /*2120*/  FFMA.FTZ R247, R18, UR10, -R245.reuse ;  /* 0x0000000a12f77c23 */ /* 0x100fe200080108f5 */
[----:B------:R-:W-:Y:S06]  /*2130*/  FFMA.FTZ R245, R19, UR10, -R245 ;  /* 0x0000000a13f57c23 */ /* 0x000fec00080108f5 */
[----:B------:R-:W2:Y:S01]  /*2140*/  MUFU.EX2 R236, R236 ;  /* 0x000000ec00ec7308 */ /* 0x000ea20000000800 */
[----:B---3--:R-:W-:Y:S05]  /*2150*/  F2FP.F16.F32.PACK_AB R180, R234, R185 ;  /* 0x000000b9eab4723e */ /* 0x008fea00000000ff */
[----:B------:R-:W-:Y:S04]  /*2160*/  STS [R211+0x400], R180 ;  /* 0x000400b4d3007388 */ /* 0x000fe80000000800 */
[----:B------:R-:W-:Y:S10]  /*2170*/  MUFU.EX2 R235, R235 ;  /* 0x000000eb00eb7308 */ /* 0x000ff40000000800 */
[----:B------:R-:W3:Y:S01]  /*2180*/  MUFU.EX2 R238, R238 ;  /* 0x000000ee00ee7308 */ /* 0x000ee20000000800 */
[----:B--2---:R-:W-:Y:S05]  /*2190*/  F2FP.F16.F32.PACK_AB R251, R236, R187 ;  /* 0x000000bbecfb723e */ /* 0x004fea00000000ff */
[----:B------:R-:W-:Y:S04]  /*21a0*/  STS [R227], R251 ;  /* 0x000000fbe3007388 */ /* 0x000fe80000000800 */
[----:B------:R-:W-:Y:S10]  /*21b0*/  MUFU.EX2 R244, R243 ;  /* 0x000000f300f47308 */ /* 0x000ff40000000800 */
[----:B------:R-:W-:Y:S01]  /*21c0*/  MUFU.EX2 R237, R237 ;  /* 0x000000ed00ed7308 */ /* 0x000fe20000000800 */
[----:B---3--:R-:W-:Y:S05]  /*21d0*/  F2FP.F16.F32.PACK_AB R252, R238, R235 ;  /* 0x000000ebeefc723e */ /* 0x008fea00000000ff */
[----:B------:R-:W-:Y:S04]  /*21e0*/  STS [R227+0x400], R252 ;  /* 0x000400fce3007388 */ /* 0x000fe80000000800 */
[----:B------:R-:W2:Y:S10]  /*21f0*/  MUFU.EX2 R240, R246 ;  /* 0x000000f600f07308 */ /* 0x000eb40000000800 */
[----:B------:R-:W-:Y:S10]  /*2200*/  MUFU.EX2 R239, R239 ;  /* 0x000000ef00ef7308 */ /* 0x000ff40000000800 */
[----:B------:R-:W3:Y:S01]  /*2210*/  MUFU.EX2 R242, R242 ;  /* 0x000000f200f27308 */ /* 0x000ee20000000800 */
[----:B--2---:R-:W-:Y:S05]  /*2220*/  F2FP.F16.F32.PACK_AB R249, R240, R237 ;  /* 0x000000edf0f9723e */ /* 0x004fea00000000ff */
[----:B------:R-:W-:Y:S04]  /*2230*/  STS [R226], R249 ;  /* 0x000000f9e2007388 */ /* 0x000fe80000000800 */
[----:B------:R3:W-:Y:S10]  /*2240*/  MUFU.EX2 R243, R247 ;  /* 0x000000f700f37308 */ /* 0x0007f40000000800 */
[----:B------:R-:W2:Y:S10]  /*2250*/  MUFU.EX2 R241, R241 ;  /* 0x000000f100f17308 */ /* 0x000eb40000000800 */
[----:B------:R-:W1:Y:S01]  /*2260*/  MUFU.EX2 R246, R245 ;  /* 0x000000f500f67308 */ /* 0x000e620000000800 */
[----:B---3--:R-:W-:Y:S05]  /*2270*/  F2FP.F16.F32.PACK_AB R247, R242, R239 ;  /* 0x000000eff2f7723e */ /* 0x008fea00000000ff */
[----:B------:R-:W-:Y:S01]  /*2280*/  STS [R226+0x400], R247 ;  /* 0x000400f7e2007388 */ /* 0x000fe20000000800 */
[----:B--2---:R-:W-:Y:S05]  /*2290*/  F2FP.F16.F32.PACK_AB R250, R244, R241 ;  /* 0x000000f1f4fa723e */ /* 0x004fea00000000ff */
[----:B------:R-:W-:Y:S01]  /*22a0*/  STS [R215], R250 ;  /* 0x000000fad7007388 */ /* 0x000fe20000000800 */
[----:B-1----:R-:W-:Y:S05]  /*22b0*/  F2FP.F16.F32.PACK_AB R248, R246, R243 ;  /* 0x000000f3f6f8723e */ /* 0x002fea00000000ff */
        /* <DEDUP_REMOVED lines=40> */
[C---:B------:R-:W-:Y:S01]  /*2540*/  FADD.FTZ R248, -R184.reuse, R4 ;  /* 0x00000004b8f87221 */ /* 0x040fe20000010100 */
[----:B------:R-:W-:Y:S03]  /*2550*/  FADD.FTZ R245, -R184, R5 ;  /* 0x00000005b8f57221 */ /* 0x000fe60000010100 */
[----:B------:R-:W-:Y:S01]  /*2560*/  FMUL.FTZ R248, R183, R248 ;  /* 0x000000f8b7f87220 */ /* 0x000fe20000410000 */
[----:B------:R-:W-:Y:S03]  /*2570*/  HMMA.16816.F32 R16, R56, R178, R16 ;  /* 0x000000b23810723c */ /* 0x000fe60000001810 */
[----:B------:R-:W-:Y:S01]  /*2580*/  IADD3 R183, PT, PT, R224, 0x1, RZ ;  /* 0x00000001e0b77810 */ /* 0x000fe20007ffe0ff */
[----:B------:R-:W-:Y:S01]  /*2590*/  FMUL.FTZ R245, R186, R245 ;  /* 0x000000f5baf57220 */ /* 0x000fe20000410000 */
[C---:B------:R-:W-:Y:S01]  /*25a0*/  FADD.FTZ R186, -R184.reuse, R8 ;  /* 0x00000008b8ba7221 */ /* 0x040fe20000010100 */
[----:B------:R-:W-:Y:S01]  /*25b0*/  FADD.FTZ R247, -R184, R9 ;  /* 0x00000009b8f77221 */ /* 0x000fe20000010100 */
[----:B------:R-:W-:Y:S02]  /*25c0*/  ISETP.NE.AND P1, PT, R183, 0x1, PT ;  /* 0x00000001b700780c */ /* 0x000fe40003f25270 */
[----:B------:R-:W-:Y:S01]  /*25d0*/  FMUL.FTZ R186, R187, R186 ;  /* 0x000000babbba7220 */ /* 0x000fe20000410000 */
[----:B------:R-:W-:Y:S01]  /*25e0*/  FMUL.FTZ R247, R236, R247 ;  /* 0x000000f7ecf77220 */ /* 0x000fe20000410000 */
[C---:B------:R-:W-:Y:S01]  /*25f0*/  FADD.FTZ R236, -R184.reuse, R12 ;  /* 0x0000000cb8ec7221 */ /* 0x040fe20000010100 */
[----:B------:R-:W-:Y:S01]  /*2600*/  FADD.FTZ R183, -R184, R13 ;  /* 0x0000000db8b77221 */ /* 0x000fe20000010100 */
[----:B------:R-:W-:Y:S02]  /*2610*/  F2FP.F16.F32.PACK_AB R248, R245, R248 ;  /* 0x000000f8f5f8723e */ /* 0x000fe400000000ff */
[----:B------:R-:W-:Y:S01]  /*2620*/  FMUL.FTZ R236, R237, R236 ;  /* 0x000000ecedec7220 */ /* 0x000fe20000410000 */
[----:B------:R-:W-:Y:S01]  /*2630*/  FMUL.FTZ R183, R240, R183 ;  /* 0x000000b7f0b77220 */ /* 0x000fe20000410000 */
[----:B------:R-:W-:Y:S01]  /*2640*/  FADD.FTZ R237, -R229, R7 ;  /* 0x00000007e5ed7221 */ /* 0x000fe20000010100 */
[----:B------:R-:W-:Y:S01]  /*2650*/  F2FP.F16.F32.PACK_AB R186, R247, R186 ;  /* 0x000000baf7ba723e */ /* 0x000fe200000000ff */
[C---:B------:R-:W-:Y:S01]  /*2660*/  FADD.FTZ R250, -R184.reuse, R16 ;  /* 0x00000010b8fa7221 */ /* 0x040fe20000010100 */
[----:B------:R-:W-:Y:S01]  /*2670*/  FADD.FTZ R187, -R184, R17 ;  /* 0x00000011b8bb7221 */ /* 0x000fe20000010100 */
[----:B------:R-:W-:Y:S01]  /*2680*/  FADD.FTZ R184, -R229, R6 ;  /* 0x00000006e5b87221 */ /* 0x000fe20000010100 */
[----:B------:R-:W-:Y:S01]  /*2690*/  FMUL.FTZ R237, R234, R237 ;  /* 0x000000edeaed7220 */ /* 0x000fe20000410000 */
[----:B------:R-:W-:Y:S01]  /*26a0*/  FMUL.FTZ R250, R241, R250 ;  /* 0x000000faf1fa7220 */ /* 0x000fe20000410000 */
[----:B------:R-:W-:Y:S01]  /*26b0*/  FMUL.FTZ R187, R244, R187 ;  /* 0x000000bbf4bb7220 */ /* 0x000fe20000410000 */
[----:B------:R-:W-:Y:S01]  /*26c0*/  FMUL.FTZ R184, R185, R184 ;  /* 0x000000b8b9b87220 */ /* 0x000fe20000410000 */
[----:B------:R-:W-:Y:S01]  /*26d0*/  FADD.FTZ R185, -R229, R11 ;  /* 0x0000000be5b97221 */ /* 0x000fe20000010100 */
[----:B------:R-:W-:Y:S01]  /*26e0*/  F2FP.F16.F32.PACK_AB R183, R183, R236 ;  /* 0x000000ecb7b7723e */ /* 0x000fe200000000ff */
[----:B------:R-:W-:Y:S01]  /*26f0*/  FADD.FTZ R234, -R229, R10 ;  /* 0x0000000ae5ea7221 */ /* 0x000fe20000010100 */
[----:B------:R-:W-:Y:S01]  /*2700*/  F2FP.F16.F32.PACK_AB R250, R187, R250 ;  /* 0x000000fabbfa723e */ /* 0x000fe200000000ff */
[----:B------:R-:W-:Y:S01]  /*2710*/  FMUL.FTZ R185, R238, R185 ;  /* 0x000000b9eeb97220 */ /* 0x000fe20000410000 */
[C---:B------:R-:W-:Y:S01]  /*2720*/  FADD.FTZ R236, -R229.reuse, R14 ;  /* 0x0000000ee5ec7221 */ /* 0x040fe20000010100 */
[C---:B------:R-:W-:Y:S01]  /*2730*/  FADD.FTZ R187, -R229.reuse, R15 ;  /* 0x0000000fe5bb7221 */ /* 0x040fe20000010100 */
[C---:B------:R-:W-:Y:S01]  /*2740*/  FADD.FTZ R238, -R229.reuse, R18 ;  /* 0x00000012e5ee7221 */ /* 0x040fe20000010100 */
[----:B------:R-:W-:Y:S01]  /*2750*/  FADD.FTZ R229, -R229, R19 ;  /* 0x00000013e5e57221 */ /* 0x000fe20000010100 */
[----:B------:R-:W-:Y:S01]  /*2760*/  FMUL.FTZ R234, R235, R234 ;  /* 0x000000eaebea7220 */ /* 0x000fe20000410000 */
[----:B------:R-:W-:Y:S01]  /*2770*/  F2FP.F16.F32.PACK_AB R184, R237, R184 ;  /* 0x000000b8edb8723e */ /* 0x000fe200000000ff */
[----:B------:R-:W-:Y:S01]  /*2780*/  FMUL.FTZ R236, R239, R236 ;  /* 0x000000ecefec7220 */ /* 0x000fe20000410000 */
[----:B------:R-:W-:Y:S01]  /*2790*/  FMUL.FTZ R187, R242, R187 ;  /* 0x000000bbf2bb7220 */ /* 0x000fe20000410000 */
[----:B------:R-:W-:Y:S01]  /*27a0*/  FMUL.FTZ R238, R243, R238 ;  /* 0x000000eef3ee7220 */ /* 0x000fe20000410000 */
[----:B------:R-:W-:Y:S01]  /*27b0*/  FMUL.FTZ R229, R246, R229 ;  /* 0x000000e5f6e57220 */ /* 0x000fe20000410000 */
[----:B------:R-:W-:Y:S06]  /*27c0*/  @!P1 BRA `(.L_x_163) ;  /* 0x0000000000549947 */ /* 0x000fec0003800000 */
[----:B------:R-:W-:Y:S01]  /*27d0*/  IADD3 R7, P0, PT, RZ, -UR31, RZ ;  /* 0x8000001fff077c10 */ /* 0x000fe2000ff1e0ff */
[----:B------:R-:W-:Y:S01]  /*27e0*/  IMAD.MOV.U32 R4, RZ, RZ, -0x4000 ;  /* 0xffffc000ff047424 */ /* 0x000fe200078e00ff */
[----:B------:R-:W-:Y:S03]  /*27f0*/  LOP3.LUT R5, R224, 0x1, RZ, 0xc0, !PT ;  /* 0x00000001e0057812 */ /* 0x000fe600078ec0ff */
[----:B------:R-:W-:Y:S01]  /*2800*/  IMAD.X R6, RZ, RZ, ~UR5, P0 ;  /* 0x80000005ff067e24 */ /* 0x000fe200080e06ff */
[----:B------:R-:W-:Y:S04]  /*2810*/  ISETP.NE.U32.AND P2, PT, R5, 0x1, PT ;  /* 0x000000010500780c */ /* 0x000fe80003f45070 */
[----:B------:R-:W-:Y:S02]  /*2820*/  SHF.R.S64 R7, R7, 0x1f, R6 ;  /* 0x0000001f07077819 */ /* 0x000fe40000001006 */
[----:B------:R-:W-:Y:S02]  /*2830*/  SEL R4, R4, 0x4000, !P2 ;  /* 0x0000400004047807 */ /* 0x000fe40005000000 */
[----:B------:R-:W-:Y:S03]  /*2840*/  IADD3 R218, P0, PT, R7, R218, RZ ;  /* 0x000000da07da7210 */ /* 0x000fe60007f1e0ff */
[--C-:B------:R-:W-:Y:S01]  /*2850*/  IMAD.IADD R225, R225, 0x1, R4.reuse ;  /* 0x00000001e1e17824 */ /* 0x100fe200078e0204 */
[----:B------:R-:W-:Y:S01]  /*2860*/  LEA.HI.X.SX32 R219, R6, R219, 0x1, P0 ;  /* 0x000000db06db7211 */ /* 0x000fe200000f0eff */
[----:B------:R-:W-:Y:S01]  /*2870*/  IMAD.IADD R189, R189, 0x1, R4 ;  /* 0x00000001bdbd7824 */ /* 0x000fe200078e0204 */
[----:B------:R-:W-:Y:S03]  /*2880*/  IADD3 R6, P0, PT, R218, UR7, RZ ;  /* 0x00000007da067c10 */ /* 0x000fe6000ff1e0ff */
[----:B------:R-:W-:Y:S01]  /*2890*/  @!PT LDS RZ, [RZ] ;  /* 0x00000000fffff984 */ /* 0x000fe20000000800 */
[----:B------:R-:W-:Y:S01]  /*28a0*/  @!PT LDS RZ, [RZ] ;  /* 0x00000000fffff984 */ /* 0x000fe20000000800 */
[----:B------:R-:W-:Y:S01]  /*28b0*/  @!PT LDS RZ, [RZ] ;  /* 0x00000000fffff984 */ /* 0x000fe20000000800 */
[----:B------:R1:W-:Y:S01]  /*28c0*/  LDGSTS.E.BYPASS.LTC128B.128 [R225], desc[UR26][R218.64] ;  /* 0x00000000dae17fae */ /* 0x0003e2000b981a1a */
[----:B------:R-:W-:Y:S03]  /*28d0*/  IADD3.X R7, PT, PT, R219, UR23, RZ, P0, !PT ;  /* 0x00000017db077c10 */ /* 0x000fe600087fe4ff */
[----:B------:R1:W-:Y:S04]  /*28e0*/  LDGSTS.E.BYPASS.LTC128B.128 [R225+0x2000], desc[UR26][R218.64+0x80] ;  /* 0x02000080dae17fae */ /* 0x0003e8000b981a1a */
[----:B------:R1:W-:Y:S04]  /*28f0*/  LDGSTS.E.BYPASS.LTC128B.128 [R225+0x1000], desc[UR26][R6.64] ;  /* 0x0100000006e17fae */ /* 0x0003e8000b981a1a */
[----:B------:R1:W-:Y:S04]  /*2900*/  LDGSTS.E.BYPASS.LTC128B.128 [R225+0x3000], desc[UR26][R6.64+0x80] ;  /* 0x0300008006e17fae */ /* 0x0003e8000b981a1a */
[----:B------:R-:W0:Y:S02]  /*2910*/  LDGDEPBAR ;  /* 0x00000000000079af */ /* 0x000e240000000000 */
.L_x_163:
        /* <DEDUP_REMOVED lines=13> */
[----:B-1----:R-:W-:Y:S04]  /*29f0*/  LDSM.16.MT88.4 R4, [R195] ;  /* 0x00000000c304783b */ /* 0x002fe80000004200 */
[----:B------:R-:W1:Y:S04]  /*2a00*/  LDSM.16.MT88.4 R8, [R202+0x8000] ;  /* 0x00800000ca08783b */ /* 0x000e680000004200 */
        /* <DEDUP_REMOVED lines=56> */
[----:B------:R-:W-:Y:S03]  /*2d90*/  IADD3 R6, P0, PT, R220, UR6, RZ ;  /* 0x00000006dc067c10 */ /* 0x000fe6000ff1e0ff */
[----:B------:R-:W-:Y:S01]  /*2da0*/  @!PT LDS RZ, [RZ] ;  /* 0x00000000fffff984 */ /* 0x000fe20000000800 */
[----:B------:R-:W-:Y:S01]  /*2db0*/  @!PT LDS RZ, [RZ] ;  /* 0x00000000fffff984 */ /* 0x000fe20000000800 */
[----:B------:R-:W-:Y:S01]  /*2dc0*/  @!PT LDS RZ, [RZ] ;  /* 0x00000000fffff984 */ /* 0x000fe20000000800 */
[----:B------:R1:W-:Y:S01]  /*2dd0*/  LDGSTS.E.BYPASS.LTC128B.128 [R212+0x8000], desc[UR26][R220.64] ;  /* 0x08000000dcd47fae */ /* 0x0003e2000b981a1a */
[----:B------:R-:W-:Y:S03]  /*2de0*/  IADD3.X R7, PT, PT, R221, UR14, RZ, P0, !PT ;  /* 0x0000000edd077c10 */ /* 0x000fe600087fe4ff */
[----:B------:R1:W-:Y:S04]  /*2df0*/  LDGSTS.E.BYPASS.LTC128B.128 [R212+0xa000], desc[UR26][R220.64+0x80] ;  /* 0x0a000080dcd47fae */ /* 0x0003e8000b981a1a */
[----:B------:R1:W-:Y:S04]  /*2e00*/  LDGSTS.E.BYPASS.LTC128B.128 [R212+0x9000], desc[UR26][R6.64] ;  /* 0x0900000006d47fae */ /* 0x0003e8000b981a1a */
[----:B------:R1:W-:Y:S04]  /*2e10*/  LDGSTS.E.BYPASS.LTC128B.128 [R212+0xb000], desc[UR26][R6.64+0x80] ;  /* 0x0b00008006d47fae */ /* 0x0003e8000b981a1a */
[----:B------:R-:W0:Y:S02]  /*2e20*/  LDGDEPBAR ;  /* 0x00000000000079af */ /* 0x000e240000000000 */
.L_x_164:
[----:B------:R-:W-:Y:S01]  /*2e30*/  LDSM.16.M88.4 R100, [R193] ;  /* 0x00000000c164783b */ /* 0x000fe20000000200 */
[----:B------:R-:W-:Y:S01]  /*2e40*/  IMAD.U32 R235, RZ, RZ, UR9 ;  /* 0x00000009ffeb7e24 */ /* 0x000fe2000f8e00ff */
[----:B------:R-:W-:Y:S02]  /*2e50*/  ISETP.GT.AND P4, PT, R224, RZ, PT ;  /* 0x000000ffe000720c */ /* 0x000fe40003f84270 */
[----:B------:R-:W1:Y:S01]  /*2e60*/  LDSM.16.MT88.4 R16, [R202+0xc000] ;  /* 0x00c00000ca10783b */ /* 0x000e620000004200 */
[----:B------:R-:W-:Y:S02]  /*2e70*/  @P1 IADD3 R216, P2, PT, R216, -0x100, RZ ;  /* 0xffffff00d8d81810 */ /* 0x000fe40007f5e0ff */
[----:B------:R-:W-:Y:S01]  /*2e80*/  LEA R234, P0, R235, R230, 0x2 ;  /* 0x000000e6ebea7211 */ /* 0x000fe200078010ff */
[----:B------:R-:W2:Y:S01]  /*2e90*/  LDSM.16.M88.4 R60, [R193+0x1000] ;  /* 0x00100000c13c783b */ /* 0x000ea20000000200 */
[----:B------:R-:W-:Y:S03]  /*2ea0*/  @P1 IADD3.X R217, PT, PT, R217, -0x1, RZ, P2, !PT ;  /* 0xffffffffd9d91810 */ /* 0x000fe600017fe4ff */
        /* <DEDUP_REMOVED lines=21> */
[C---:B------:R-:W-:Y:S01]  /*3000*/  HMMA.16816.F32 R56, R112.reuse, R180, R56 ;  /* 0x000000b47038723c */ /* 0x040fe20000001838 */
[----:B------:R-:W-:Y:S05]  /*3010*/  IMAD.U32 R181, RZ, RZ, UR9 ;  /* 0x00000009ffb57e24 */ /* 0x000fea000f8e00ff */
[----:B------:R-:W-:Y:S02]  /*3020*/  LEA.HI.X.SX32 R235, R181, R231, 0x2, P0 ;  /* 0x000000e7b5eb7211 */ /* 0x000fe400000f16ff */
[-C--:B------:R-:W-:Y:S01]  /*3030*/  HMMA.16816.F32 R60, R112, R182.reuse, R60 ;  /* 0x000000b6703c723c */ /* 0x080fe2000000183c */
[----:B------:R-:W2:Y:S02]  /*3040*/  LDSM.16.MT88.4 R112, [R202+0xf000] ;  /* 0x00f00000ca70783b */ /* 0x000ea40000004200 */
[C---:B------:R-:W-:Y:S04]  /*3050*/  LEA R236, P0, R229.reuse, R234, 0x5 ;  /* 0x000000eae5ec7211 */ /* 0x040fe800078028ff */
[C---:B------:R-:W-:Y:S01]  /*3060*/  LEA.HI.X.SX32 R237, R229.reuse, R235, 0x5, P0 ;  /* 0x000000ebe5ed7211 */ /* 0x040fe200000f2eff */
[----:B------:R-:W-:Y:S01]  /*3070*/  HMMA.16816.F32 R64, R104, R182, R64 ;  /* 0x000000b66840723c */ /* 0x000fe20000001840 */
[----:B------:R-:W-:Y:S03]  /*3080*/  LDSM.16.M88.4 R104, [R190] ;  /* 0x00000000be68783b */ /* 0x000fe60000000200 */
[C---:B------:R-:W-:Y:S01]  /*3090*/  LEA R238, P0, R229.reuse, R236, 0x5 ;  /* 0x000000ece5ee7211 */ /* 0x040fe200078028ff */
[----:B------:R-:W-:Y:S03]  /*30a0*/  LDSM.16.M88.4 R180, [R190+0x1000] ;  /* 0x00100000beb4783b */ /* 0x000fe60000000200 */
[C---:B------:R-:W-:Y:S01]  /*30b0*/  LEA.HI.X.SX32 R239, R229.reuse, R237, 0x5, P0 ;  /* 0x000000ede5ef7211 */ /* 0x040fe200000f2eff */
[-C--:B-1----:R-:W-:Y:S05]  /*30c0*/  HMMA.16816.F32 R4, R100, R108.reuse, R4 ;  /* 0x0000006c6404723c */ /* 0x082fea0000001804 */
[C---:B------:R-:W-:Y:S03]  /*30d0*/  LEA R240, P0, R229.reuse, R238, 0x5 ;  /* 0x000000eee5f07211 */ /* 0x040fe600078028ff */
[C---:B------:R-:W-:Y:S04]  /*30e0*/  HMMA.16816.F32 R8, R184.reuse, R108, R8 ;  /* 0x0000006cb808723c */ /* 0x040fe80000001808 */
[C---:B------:R-:W-:Y:S02]  /*30f0*/  LEA.HI.X.SX32 R241, R229.reuse, R239, 0x5, P0 ;  /* 0x000000efe5f17211 */ /* 0x040fe400000f2eff */
[C---:B------:R-:W-:Y:S02]  /*3100*/  LEA R242, P0, R229.reuse, R240, 0x5 ;  /* 0x000000f0e5f27211 */ /* 0x040fe400078028ff */
[-C--:B------:R-:W-:Y:S03]  /*3110*/  HMMA.16816.F32 R12, R184, R110.reuse, R12 ;  /* 0x0000006eb80c723c */ /* 0x080fe6000000180c */
[C---:B------:R-:W-:Y:S02]  /*3120*/  LEA.HI.X.SX32 R243, R229.reuse, R241, 0x5, P0 ;  /* 0x000000f1e5f37211 */ /* 0x040fe400000f2eff */
[C---:B------:R-:W-:Y:S03]  /*3130*/  LEA R244, P0, R229.reuse, R242, 0x5 ;  /* 0x000000f2e5f47211 */ /* 0x040fe600078028ff */
[C---:B------:R-:W-:Y:S01]  /*3140*/  HMMA.16816.F32 R16, R100.reuse, R110, R16 ;  /* 0x0000006e6410723c */ /* 0x040fe20000001810 */
[----:B------:R-:W1:Y:S03]  /*3150*/  LDSM.16.MT88.4 R108, [R202+0xd800] ;  /* 0x00d80000ca6c783b */ /* 0x000e660000004200 */
[C---:B------:R-:W-:Y:S04]  /*3160*/  LEA.HI.X.SX32 R245, R229.reuse, R243, 0x5, P0 ;  /* 0x000000f3e5f57211 */ /* 0x040fe800000f2eff */
[-C--:B--2---:R-:W-:Y:S08]  /*3170*/  HMMA.16816.F32 R52, R100, R112.reuse, R52 ;  /* 0x000000706434723c */ /* 0x084ff00000001834 */
[C---:B------:R-:W-:Y:S04]  /*3180*/  HMMA.16816.F32 R56, R184.reuse, R112, R56 ;  /* 0x00000070b838723c */ /* 0x040fe80000001838 */
[C---:B------:R-:W-:Y:S04]  /*3190*/  LEA R112, P0, R229.reuse, R244, 0x5 ;  /* 0x000000f4e5707211 */ /* 0x040fe800078028ff */
[-C--:B------:R-:W-:Y:S03]  /*31a0*/  HMMA.16816.F32 R60, R184, R114.reuse, R60 ;  /* 0x00000072b83c723c */ /* 0x080fe6000000183c */
[C---:B------:R-:W-:Y:S05]  /*31b0*/  LEA.HI.X.SX32 R113, R229.reuse, R245, 0x5, P0 ;  /* 0x000000f5e5717211 */ /* 0x040fea00000f2eff */
[----:B------:R-:W-:Y:S01]  /*31c0*/  HMMA.16816.F32 R64, R100, R114, R64 ;  /* 0x000000726440723c */ /* 0x000fe20000001840 */
[----:B------:R-:W2:Y:S03]  /*31d0*/  LDSM.16.MT88.4 R100, [R202+0xf800] ;  /* 0x00f80000ca64783b */ /* 0x000ea60000004200 */
[C---:B------:R-:W-:Y:S04]  /*31e0*/  IMAD.WIDE R186, R229.reuse, -0xc0, R112 ;  /* 0xffffff40e5ba7825 */ /* 0x040fe800078e0270 */
        /* <DEDUP_REMOVED lines=8> */
[C---:B------:R-:W-:Y:S04]  /*3270*/  HMMA.16816.F32 R16, R104.reuse, R110, R16 ;  /* 0x0000006e6810723c */ /* 0x040fe80000001810 */
[C---:B------:R-:W-:Y:S02]  /*3280*/  LEA.HI.X.SX32 R109, R229.reuse, R115, 0x5, P0 ;  /* 0x00000073e56d7211 */ /* 0x040fe400000f2eff */
[C---:B------:R-:W-:Y:S02]  /*3290*/  LEA R246, P0, R229.reuse, R108, 0x5 ;  /* 0x0000006ce5f67211 */ /* 0x040fe400078028ff */
[-C--:B--2---:R-:W-:Y:S03]  /*32a0*/  HMMA.16816.F32 R52, R104, R100.reuse, R52 ;  /* 0x000000646834723c */ /* 0x084fe60000001834 */
[C---:B------:R-:W-:Y:S02]  /*32b0*/  LEA.HI.X.SX32 R247, R229.reuse, R109, 0x5, P0 ;  /* 0x0000006de5f77211 */ /* 0x040fe400000f2eff */
[C---:B------:R-:W-:Y:S03]  /*32c0*/  LEA R110, P0, R229.reuse, R246, 0x5 ;  /* 0x000000f6e56e7211 */ /* 0x040fe600078028ff */
[C---:B------:R-:W-:Y:S04]  /*32d0*/  HMMA.16816.F32 R56, R180.reuse, R100, R56 ;  /* 0x00000064b438723c */ /* 0x040fe80000001838 */
[C---:B------:R-:W-:Y:S02]  /*32e0*/  LEA.HI.X.SX32 R111, R229.reuse, R247, 0x5, P0 ;  /* 0x000000f7e56f7211 */ /* 0x040fe400000f2eff */
[C---:B------:R-:W-:Y:S02]  /*32f0*/  LEA R248, P0, R229.reuse, R110, 0x5 ;  /* 0x0000006ee5f87211 */ /* 0x040fe400078028ff */
[-C--:B------:R-:W-:Y:S03]  /*3300*/  HMMA.16816.F32 R60, R180, R102.reuse, R60 ;  /* 0x00000066b43c723c */ /* 0x080fe6000000183c */
[----:B------:R-:W-:Y:S01]  /*3310*/  @P1 IMAD.WIDE.U32 R180, R206, 0x4, R232 ;  /* 0x00000004ceb41825 */ /* 0x000fe200078e00e8 */
[C---:B------:R-:W-:Y:S04]  /*3320*/  LEA.HI.X.SX32 R249, R229.reuse, R111, 0x5, P0 ;  /* 0x0000006fe5f97211 */ /* 0x040fe800000f2eff */
[----:B------:R-:W-:Y:S01]  /*3330*/  HMMA.16816.F32 R64, R104, R102, R64 ;  /* 0x000000666840723c */ /* 0x000fe20000001840 */
[----:B------:R-:W5:Y:S03]  /*3340*/  @P1 LDG.E R223, desc[UR26][R180.64+-0x100] ;  /* 0xffff001ab4df1981 */ /* 0x000f66000c1e1900 */
[C---:B------:R-:W-:Y:S01]  /*3350*/  IMAD.WIDE R250, R229.reuse, -0xc0, R248 ;  /* 0xffffff40e5fa7825 */ /* 0x040fe200078e02f8 */
[----:B------:R1:W5:Y:S04]  /*3360*/  @P1 LDG.E R222, desc[UR26][R180.64+-0xe0] ;  /* 0xffff201ab4de1981 */ /* 0x000368000c1e1900 */
        /* <DEDUP_REMOVED lines=9> */
[----:B------:R-:W-:Y:S01]  /*3400*/  REDG.E.ADD.F32.FTZ.RN.STRONG.GPU desc[UR26][R244.64], R10 ;  /* 0x0000000af40079a6 */ /* 0x000fe2000c12f31a */
[C---:B------:R-:W-:Y:S02]  /*3410*/  LEA.HI.X.SX32 R181, R229.reuse, R183, 0x5, P0 ;  /* 0x000000b7e5b57211 */ /* 0x040fe400000f2eff */
[C---:B--2---:R-:W-:Y:S01]  /*3420*/  LEA R4, P0, R229.reuse, R180, 0x5 ;  /* 0x000000b4e5047211 */ /* 0x044fe200078028ff */
[----:B------:R-:W-:Y:S03]  /*3430*/  REDG.E.ADD.F32.FTZ.RN.STRONG.GPU desc[UR26][R112.64], R11 ;  /* 0x0000000b700079a6 */ /* 0x000fe6000c12f31a */
[C---:B---3--:R-:W-:Y:S01]  /*3440*/  LEA.HI.X.SX32 R5, R229.reuse, R181, 0x5, P0 ;  /* 0x000000b5e5057211 */ /* 0x048fe200000f2eff */
        /* <DEDUP_REMOVED lines=8> */
[C---:B----4-:R-:W-:Y:S03]  /*34d0*/  LEA R236, P0, R229.reuse, R100, 0x5 ;  /* 0x00000064e5ec7211 */ /* 0x050fe600078028ff */
        /* <DEDUP_REMOVED lines=25> */
[----:B------:R-:W-:Y:S03]  /*3670*/  LEA.HI.X.SX32 R109, R229, R107, 0x5, P0 ;  /* 0x0000006be56d7211 */ /* 0x000fe600000f2eff */
[----:B------:R-:W-:Y:S04]  /*3680*/  REDG.E.ADD.F32.FTZ.RN.STRONG.GPU desc[UR26][R230.64+0x180], R64 ;  /* 0x00018040e60079a6 */ /* 0x000fe8000c12f31a */
[----:B------:R-:W-:Y:S04]  /*3690*/  REDG.E.ADD.F32.FTZ.RN.STRONG.GPU desc[UR26][R238.64+0x180], R65 ;  /* 0x00018041ee0079a6 */ /* 0x000fe8000c12f31a */
[----:B------:R-:W-:Y:S04]  /*36a0*/  REDG.E.ADD.F32.FTZ.RN.STRONG.GPU desc[UR26][R6.64+0x180], R66 ;  /* 0x00018042060079a6 */ /* 0x000fe8000c12f31a */
        /* <DEDUP_REMOVED lines=64> */
.L_x_162:
[----:B------:R-:W1:Y:S01]  /*3ab0*/  S2R R4, SR_TID.X ;  /* 0x0000000000047919 */ /* 0x000e620000002100 */
[----:B------:R-:W2:Y:S01]  /*3ac0*/  LDCU UR4, c[0x0][0x500] ;  /* 0x0000a000ff0477ac */ /* 0x000ea20008000800 */
[----:B------:R-:W-:Y:S01]  /*3ad0*/  IADD3 R9, PT, PT, R210, 0xc040, RZ ;  /* 0x0000c040d2097810 */ /* 0x000fe20007ffe0ff */
[----:B------:R-:W3:Y:S01]  /*3ae0*/  LDC.64 R6, c[0x0][0x5c0] ;  /* 0x00017000ff067b82 */ /* 0x000ee20000000a00 */
[----:B------:R-:W-:Y:S01]  /*3af0*/  F2FP.F16.F32.PACK_AB R21, R21, R20 ;  /* 0x000000141515723e */ /* 0x000fe200000000ff */
[----:B------:R-:W4:Y:S01]  /*3b00*/  LDCU.64 UR8, c[0x0][0x5b0] ;  /* 0x0000b600ff0877ac */ /* 0x000f220008000a00 */
[----:B------:R-:W-:Y:S02]  /*3b10*/  F2FP.F16.F32.PACK_AB R23, R23, R22 ;  /* 0x000000161717723e */ /* 0x000fe400000000ff */
[----:B------:R-:W-:Y:S01]  /*3b20*/  F2FP.F16.F32.PACK_AB R32, R33, R32 ;  /* 0x000000202120723e */ /* 0x000fe200000000ff */
[----:B------:R-:W4:Y:S01]  /*3b30*/  LDCU.64 UR10, c[0x0][0x5d8] ;  /* 0x0000bb00ff0a77ac */ /* 0x000f220008000a00 */
[----:B------:R-:W-:-:S02]  /*3b40*/  F2FP.F16.F32.PACK_AB R34, R35, R34 ;  /* 0x000000222322723e */ /* 0x000fc400000000ff */
[----:B------:R-:W-:Y:S01]  /*3b50*/  F2FP.F16.F32.PACK_AB R25, R25, R24 ;  /* 0x000000181919723e */ /* 0x000fe200000000ff */
[----:B------:R-:W4:Y:S01]  /*3b60*/  LDCU.64 UR12, c[0x0][0x5e0] ;  /* 0x0000bc00ff0c77ac */ /* 0x000f220008000a00 */
        /* <DEDUP_REMOVED lines=39> */
[----:B------:R-:W-:Y:S01]  /*3de0*/  @P0 IADD3 R9, PT, PT, R228, -0x40, RZ ;  /* 0xffffffc0e4090810 */ /* 0x000fe20007ffe0ff */
[----:B------:R-:W-:Y:S01]  /*3df0*/  FMUL.FTZ R94, R94, UR4 ;  /* 0x000000045e5e7c20 */ /* 0x000fe20008410000 */
[----:B------:R-:W-:Y:S01]  /*3e00*/  FMUL.FTZ R95, R95, UR4 ;  /* 0x000000045f5f7c20 */ /* 0x000fe20008410000 */
[----:B------:R-:W-:Y:S01]  /*3e10*/  F2FP.F16.F32.PACK_AB R73, R73, R72 ;  /* 0x000000484949723e */ /* 0x000fe200000000ff */
[----:B------:R-:W1:Y:S01]  /*3e20*/  LDC.64 R4, c[0x0][0x5c8] ;  /* 0x00017200ff047b82 */ /* 0x000e620000000a00 */
[----:B------:R-:W-:Y:S01]  /*3e30*/  F2FP.F16.F32.PACK_AB R75, R75, R74 ;  /* 0x0000004a4b4b723e */ /* 0x000fe200000000ff */
[----:B------:R-:W2:Y:S01]  /*3e40*/  LDCU.64 UR4, c[0x0][0x5a8] ;  /* 0x0000b500ff0477ac */ /* 0x000ea20008000a00 */
[----:B------:R-:W-:Y:S01]  /*3e50*/  F2FP.F16.F32.PACK_AB R76, R77, R76 ;  /* 0x0000004c4d4c723e */ /* 0x000fe200000000ff */
[----:B---3--:R-:W-:Y:S01]  /*3e60*/  IMAD R8, R6, UR25, RZ ;  /* 0x0000001906087c24 */ /* 0x008fe2000f8e02ff */
[----:B------:R-:W-:-:S02]  /*3e70*/  F2FP.F16.F32.PACK_AB R78, R79, R78 ;  /* 0x0000004e4f4e723e */ /* 0x000fc400000000ff */
[----:B------:R-:W-:Y:S01]  /*3e80*/  F2FP.F16.F32.PACK_AB R85, R85, R84 ;  /* 0x000000545555723e */ /* 0x000fe200000000ff */
[----:B------:R-:W-:Y:S01]  /*3e90*/  IMAD R8, R7, UR28, R8 ;  /* 0x0000001c07087c24 */ /* 0x000fe2000f8e0208 */
[----:B------:R-:W-:Y:S01]  /*3ea0*/  F2FP.F16.F32.PACK_AB R87, R87, R86 ;  /* 0x000000565757723e */ /* 0x000fe200000000ff */
[----:B------:R-:W-:Y:S01]  /*3eb0*/  STS [R210+0xc000], R69 ;  /* 0x00c00045d2007388 */ /* 0x000fe20000000800 */
[----:B------:R-:W-:Y:S02]  /*3ec0*/  F2FP.F16.F32.PACK_AB R96, R97, R96 ;  /* 0x000000606160723e */ /* 0x000fe400000000ff */
[----:B------:R-:W-:Y:S01]  /*3ed0*/  F2FP.F16.F32.PACK_AB R98, R99, R98 ;  /* 0x000000626362723e */ /* 0x000fe200000000ff */
[----:B------:R-:W-:Y:S01]  /*3ee0*/  STS [R210+0xc400], R71 ;  /* 0x00c40047d2007388 */ /* 0x000fe20000000800 */
[----:B------:R-:W-:Y:S02]  /*3ef0*/  F2FP.F16.F32.PACK_AB R89, R89, R88 ;  /* 0x000000585959723e */ /* 0x000fe400000000ff */
[----:B------:R-:W-:Y:S01]  /*3f00*/  F2FP.F16.F32.PACK_AB R91, R91, R90 ;  /* 0x0000005a5b5b723e */ /* 0x000fe200000000ff */
[----:B------:R-:W-:Y:S01]  /*3f10*/  STS [R9], R80 ;  /* 0x0000005009007388 */ /* 0x000fe20000000800 */
[----:B------:R-:W-:-:S02]  /*3f20*/  F2FP.F16.F32.PACK_AB R92, R93, R92 ;  /* 0x0000005c5d5c723e */ /* 0x000fc400000000ff */
[----:B------:R-:W-:Y:S01]  /*3f30*/  F2FP.F16.F32.PACK_AB R94, R95, R94 ;  /* 0x0000005e5f5e723e */ /* 0x000fe200000000ff */
[----:B------:R-:W-:Y:S01]  /*3f40*/  STS [R9+0x400], R82 ;  /* 0x0004005209007388 */ /* 0x000fe20000000800 */
[----:B------:R-:W-:Y:S02]  /*3f50*/  F2FP.F16.F32.PACK_AB R37, R37, R36 ;  /* 0x000000242525723e */ /* 0x000fe400000000ff */
[----:B------:R-:W-:Y:S01]  /*3f60*/  F2FP.F16.F32.PACK_AB R39, R39, R38 ;  /* 0x000000262727723e */ /* 0x000fe200000000ff */
[----:B------:R-:W-:Y:S01]  /*3f70*/  STS [R210+0xd000], R73 ;  /* 0x00d00049d2007388 */ /* 0x000fe20000000800 */
[----:B------:R-:W-:Y:S02]  /*3f80*/  F2FP.F16.F32.PACK_AB R48, R49, R48 ;  /* 0x000000303130723e */ /* 0x000fe400000000ff */
[----:B------:R-:W-:Y:S01]  /*3f90*/  F2FP.F16.F32.PACK_AB R50, R51, R50 ;  /* 0x000000323332723e */ /* 0x000fe200000000ff */
[----:B------:R-:W-:Y:S01]  /*3fa0*/  STS [R210+0xd400], R75 ;  /* 0x00d4004bd2007388 */ /* 0x000fe20000000800 */
[----:B------:R-:W-:Y:S01]  /*3fb0*/  F2FP.F16.F32.PACK_AB R41, R41, R40 ;  /* 0x000000282929723e */ /* 0x000fe200000000ff */
[----:B-1----:R-:W-:Y:S01]  /*3fc0*/  IMAD R40, R4, UR25, RZ ;  /* 0x0000001904287c24 */ /* 0x002fe2000f8e02ff */
[----:B------:R-:W-:Y:S01]  /*3fd0*/  F2FP.F16.F32.PACK_AB R43, R43, R42 ;  /* 0x0000002a2b2b723e */ /* 0x000fe200000000ff */
[----:B------:R-:W-:Y:S01]  /*3fe0*/  STS [R9+0x1000], R76 ;  /* 0x0010004c09007388 */ /* 0x000fe20000000800 */
[----:B------:R-:W-:Y:S01]  /*3ff0*/  F2FP.F16.F32.PACK_AB R44, R45, R44 ;  /* 0x0000002c2d2c723e */ /* 0x000fe200000000ff */
[----:B------:R-:W-:Y:S01]  /*4000*/  IMAD R40, R5, UR28, R40 ;  /* 0x0000001c05287c24 */ /* 0x000fe2000f8e0228 */
[----:B------:R-:W-:Y:S01]  /*4010*/  F2FP.F16.F32.PACK_AB R46, R47, R46 ;  /* 0x0000002e2f2e723e */ /* 0x000fe200000000ff */
[----:B------:R-:W-:Y:S01]  /*4020*/  STS [R9+0x1400], R78 ;  /* 0x0014004e09007388 */ /* 0x000fe20000000800 */
[----:B------:R-:W-:-:S02]  /*4030*/  MOV R10, R214 ;  /* 0x000000d6000a7202 */ /* 0x000fc40000000f00 */
[----:B------:R-:W-:Y:S01]  /*4040*/  MOV R11, RZ ;  /* 0x000000ff000b7202 */ /* 0x000fe20000000f00 */
[----:B------:R-:W-:Y:S04]  /*4050*/  STS [R210+0xe000], R85 ;  /* 0x00e00055d2007388 */ /* 0x000fe80000000800 */
[----:B------:R-:W-:Y:S01]  /*4060*/  STS [R210+0xe400], R87 ;  /* 0x00e40057d2007388 */ /* 0x000fe20000000800 */
[----:B------:R-:W-:-:S03]  /*4070*/  IMAD.WIDE.U32 R12, R6, UR28, R10 ;  /* 0x0000001c060c7c25 */ /* 0x000fc6000f8e000a */
[----:B------:R-:W-:Y:S01]  /*4080*/  STS [R9+0x2000], R96 ;  /* 0x0020006009007388 */ /* 0x000fe20000000800 */
[----:B------:R-:W-:Y:S01]  /*4090*/  IMAD.WIDE.U32 R10, R4, UR28, R10 ;  /* 0x0000001c040a7c25 */ /* 0x000fe2000f8e000a */
[----:B------:R-:W-:Y:S02]  /*40a0*/  IADD3 R13, PT, PT, R13, R8, RZ ;  /* 0x000000080d0d7210 */ /* 0x000fe40007ffe0ff */
[----:B------:R-:W-:Y:S01]  /*40b0*/  STS [R9+0x2400], R98 ;  /* 0x0024006209007388 */ /* 0x000fe20000000800 */
[----:B--2---:R-:W-:-:S03]  /*40c0*/  IMAD.WIDE.U32 R12, R205, UR4, R12 ;  /* 0x00000004cd0c7c25 */ /* 0x004fc6000f8e000c */
[----:B------:R-:W-:Y:S01]  /*40d0*/  STS [R210+0xf000], R89 ;  /* 0x00f00059d2007388 */ /* 0x000fe20000000800 */
[----:B------:R-:W-:-:S03]  /*40e0*/  IMAD R47, R205, UR5, R13 ;  /* 0x00000005cd2f7c24 */ /* 0x000fc6000f8e020d */
[----:B------:R-:W-:Y:S01]  /*40f0*/  STS [R210+0xf400], R91 ;  /* 0x00f4005bd2007388 */ /* 0x000fe20000000800 */
[----:B------:R-:W1:Y:S03]  /*4100*/  LDCU.128 UR4, c[0x0][0x560] ;  /* 0x0000ac00ff0477ac */ /* 0x000e660008000c00 */
[----:B------:R-:W-:Y:S04]  /*4110*/  STS [R9+0x3000], R92 ;  /* 0x0030005c09007388 */ /* 0x000fe80000000800 */
        /* <DEDUP_REMOVED lines=13> */
[----:B------:R2:W-:Y:S04]  /*41f0*/  STS [R210+0x13000], R41 ;  /* 0x01300029d2007388 */ /* 0x0005e80000000800 */
[----:B------:R-:W-:Y:S04]  /*4200*/  STS [R210+0x13400], R43 ;  /* 0x0134002bd2007388 */ /* 0x000fe80000000800 */
[----:B------:R-:W-:Y:S04]  /*4210*/  STS [R9+0x7000], R44 ;  /* 0x0070002c09007388 */ /* 0x000fe80000000800 */
[----:B------:R3:W-:Y:S01]  /*4220*/  STS [R9+0x7400], R46 ;  /* 0x0074002e09007388 */ /* 0x0007e20000000800 */
[----:B------:R-:W-:Y:S01]  /*4230*/  BAR.SYNC.DEFER_BLOCKING 0x0 ;  /* 0x0000000000007b1d */ /* 0x000fe20000010000 */
[----:B--2---:R-:W-:-:S02]  /*4240*/  IADD3 R41, PT, PT, R11, R40, RZ ;  /* 0x000000280b297210 */ /* 0x004fc40007ffe0ff */
[----:B------:R-:W-:-:S05]  /*4250*/  MOV R40, R10 ;  /* 0x0000000a00287202 */ /* 0x000fca0000000f00 */
[----:B----4-:R-:W-:-:S04]  /*4260*/  IMAD.WIDE.U32 R40, R205, UR8, R40 ;  /* 0x00000008cd287c25 */ /* 0x010fc8000f8e0028 */
[----:B------:R-:W-:Y:S01]  /*4270*/  IMAD R41, R205, UR9, R41 ;  /* 0x00000009cd297c24 */ /* 0x000fe2000f8e0229 */
[----:B---3--:R-:W-:Y:S01]  /*4280*/  MOV R46, R12 ;  /* 0x0000000c002e7202 */ /* 0x008fe20000000f00 */
[----:B------:R-:W2:Y:S01]  /*4290*/  LDS.128 R36, [R212+0xc000] ;  /* 0x00c00000d4247984 */ /* 0x000ea20000000c00 */
[----:B------:R-:W-:-:S03]  /*42a0*/  IMAD.WIDE.U32 R42, R204, UR12, R40 ;  /* 0x0000000ccc2a7c25 */ /* 0x000fc6000f8e0028 */
[----:B------:R-:W3:Y:S01]  /*42b0*/  LDS.128 R28, [R212+0xe000] ;  /* 0x00e00000d41c7984 */ /* 0x000ee20000000c00 */
[----:B------:R-:W-:-:S03]  /*42c0*/  IMAD.WIDE.U32 R46, R204, UR10, R46 ;  /* 0x0000000acc2e7c25 */ /* 0x000fc6000f8e002e */
[----:B------:R-:W4:Y:S01]  /*42d0*/  LDS.128 R32, [R212+0xd000] ;  /* 0x00d00000d4207984 */ /* 0x000f220000000c00 */
[C---:B------:R-:W-:Y:S02]  /*42e0*/  IMAD R47, R204.reuse, UR11, R47 ;  /* 0x0000000bcc2f7c24 */ /* 0x040fe4000f8e022f */
[----:B------:R-:W-:Y:S01]  /*42f0*/  IMAD R43, R204, UR13, R43 ;  /* 0x0000000dcc2b7c24 */ /* 0x000fe2000f8e022b */
[----:B------:R-:W4:Y:S01]  /*4300*/  LDS.128 R24, [R212+0xf000] ;  /* 0x00f00000d4187984 */ /* 0x000f220000000c00 */
[----:B------:R-:W-:-:S03]  /*4310*/  IMAD.WIDE.U32 R46, R209, R6, R46 ;  /* 0x00000006d12e7225 */ /* 0x000fc600078e002e */
[----:B------:R-:W4:Y:S01]  /*4320*/  LDS.128 R20, [R212+0x10000] ;  /* 0x01000000d4147984 */ /* 0x000f220000000c00 */
[C---:B------:R-:W-:Y:S01]  /*4330*/  IMAD R40, R209.reuse, R7, R47 ;  /* 0x00000007d1287224 */ /* 0x040fe200078e022f */
[C---:B-1----:R-:W-:Y:S01]  /*4340*/  LEA R44, P0, R46.reuse, UR4, 0x1 ;  /* 0x000000042e2c7c11 */ /* 0x042fe2000f8008ff */
[C---:B------:R-:W-:Y:S01]  /*4350*/  IMAD.WIDE.U32 R42, R209.reuse, R4, R42 ;  /* 0x00000004d12a7225 */ /* 0x040fe200078e002a */
[----:B------:R-:W1:Y:S02]  /*4360*/  LDS.128 R12, [R212+0x12000] ;  /* 0x01200000d40c7984 */ /* 0x000e640000000c00 */
[----:B------:R-:W-:Y:S01]  /*4370*/  LEA.HI.X R45, R46, UR5, R40, 0x1, P0 ;  /* 0x000000052e2d7c11 */ /* 0x000fe200080f0c28 */
[----:B------:R-:W-:Y:S01]  /*4380*/  IMAD R40, R209, R5, R43 ;  /* 0x00000005d1287224 */ /* 0x000fe200078e022b */
[----:B------:R-:W1:Y:S01]  /*4390*/  LDS.128 R16, [R212+0x11000] ;  /* 0x01100000d4107984 */ /* 0x000e620000000c00 */
[----:B------:R-:W-:Y:S02]  /*43a0*/  LEA R48, P1, R6, R44, 0x6 ;  /* 0x0000002c06307211 */ /* 0x000fe400078230ff */
[----:B------:R-:W-:Y:S01]  /*43b0*/  LEA R46, P0, R42, UR6, 0x1 ;  /* 0x000000062a2e7c11 */ /* 0x000fe2000f8008ff */
[----:B------:R-:W1:Y:S01]  /*43c0*/  LDS.128 R8, [R212+0x13000] ;  /* 0x01300000d4087984 */ /* 0x000e620000000c00 */
[----:B------:R-:W-:-:S02]  /*43d0*/  LEA.HI.X R49, R6, R45, R7, 0x6, P1 ;  /* 0x0000002d06317211 */ /* 0x000fc400008f3407 */
[----:B------:R-:W-:Y:S02]  /*43e0*/  LEA.HI.X R47, R42, UR7, R40, 0x1, P0 ;  /* 0x000000072a2f7c11 */ /* 0x000fe400080f0c28 */
[----:B------:R-:W-:-:S04]  /*43f0*/  LEA R6, P0, R4, R46, 0x6 ;  /* 0x0000002e04067211 */ /* 0x000fc800078030ff */
[----:B------:R-:W-:Y:S01]  /*4400*/  LEA.HI.X R7, R4, R47, R5, 0x6, P0 ;  /* 0x0000002f04077211 */ /* 0x000fe200000f3405 */
[----:B--2---:R2:W-:Y:S04]  /*4410*/  STG.E.128 desc[UR26][R44.64], R36 ;  /* 0x000000242c007986 */ /* 0x0045e8000c101d1a */
[----:B---3--:R2:W-:Y:S04]  /*4420*/  STG.E.128 desc[UR26][R44.64+0x80], R28 ;  /* 0x0000801c2c007986 */ /* 0x0085e8000c101d1a */
[----:B----4-:R2:W-:Y:S04]  /*4430*/  STG.E.128 desc[UR26][R48.64], R32 ;  /* 0x0000002030007986 */ /* 0x0105e8000c101d1a */
[----:B------:R2:W-:Y:S04]  /*4440*/  STG.E.128 desc[UR26][R48.64+0x80], R24 ;  /* 0x0000801830007986 */ /* 0x0005e8000c101d1a */
[----:B------:R2:W-:Y:S04]  /*4450*/  STG.E.128 desc[UR26][R46.64], R20 ;  /* 0x000000142e007986 */ /* 0x0005e8000c101d1a */
[----:B-1----:R2:W-:Y:S04]  /*4460*/  STG.E.128 desc[UR26][R46.64+0x80], R12 ;  /* 0x0000800c2e007986 */ /* 0x0025e8000c101d1a */
[----:B------:R2:W-:Y:S04]  /*4470*/  STG.E.128 desc[UR26][R6.64], R16 ;  /* 0x0000001006007986 */ /* 0x0005e8000c101d1a */
[----:B------:R2:W-:Y:S02]  /*4480*/  STG.E.128 desc[UR26][R6.64+0x80], R8 ;  /* 0x0000800806007986 */ /* 0x0005e4000c101d1a */
.L_x_159:
[----:B------:R-:W1:Y:S01]  /*4490*/  LDCU UR5, c[0x0][0x438] ;  /* 0x00008700ff0577ac */ /* 0x000e620008000800 */
[----:B------:R-:W3:Y:S01]  /*44a0*/  LDCU UR6, c[0x0][0x370] ;  /* 0x00006e00ff0677ac */ /* 0x000ee20008000800 */
[----:B-1----:R-:W-:-:S04]  /*44b0*/  UIADD3 UR5, UPT, UPT, UR5, 0x3f, URZ ;  /* 0x0000003f05057890 */ /* 0x002fc8000fffe0ff */
[----:B------:R-:W-:Y:S02]  /*44c0*/  USHF.R.S32.HI UR4, URZ, 0x1f, UR5 ;  /* 0x0000001fff047899 */ /* 0x000fe40008011405 */
[----:B---3--:R-:W-:Y:S02]  /*44d0*/  UIADD3 UR24, UPT, UPT, UR6, UR24, URZ ;  /* 0x0000001806187290 */ /* 0x008fe4000fffe0ff */
[----:B------:R-:W-:-:S04]  /*44e0*/  ULEA.HI UR4, UR4, UR5, URZ, 0x6 ;  /* 0x0000000504047291 */ /* 0x000fc8000f8f30ff */
[----:B------:R-:W-:-:S04]  /*44f0*/  USHF.R.S32.HI UR4, URZ, 0x6, UR4 ;  /* 0x00000006ff047899 */ /* 0x000fc80008011404 */
[----:B------:R-:W-:-:S09]  /*4500*/  UISETP.GE.AND UP0, UPT, UR24, UR4, UPT ;  /* 0x000000041800728c */ /* 0x000fd2000bf06270 */
[----:B------:R-:W-:Y:S05]  /*4510*/  BRA.U !UP0, `(.L_x_166) ;  /* 0xffffffc108407547 */ /* 0x000fea000b83ffff */
[----:B------:R-:W-:Y:S05]  /*4520*/  EXIT ;  /* 0x000000000000794d */ /* 0x000fea0003800000 */
.L_x_167:
        /* <DEDUP_REMOVED lines=13> */
.L_x_2414:


//--------------------- .text._ZN5flash44flash_bwd_dq_dk_dv_loop_seqk_parallel_kernelI23Flash_bwd_kernel_traitsILi128ELi64ELi64ELi8ELi4ELi2ELi2ELb1ELb0EN7cutlass6half_tE19Flash_kernel_traitsILi128ELi64ELi64ELi8ES3_EELb0ELb0ELb0ELb1ELb0ELb0ELb0EEEvNS_16Flash_bwd_paramsE --------------------------
	.section	.text._ZN5flash44flash_bwd_dq_dk_dv_loop_seqk_parallel_kernelI23Flash_bwd_kernel_traitsILi128ELi64ELi64ELi8ELi4ELi2ELi2ELb1ELb0EN7cutlass6half_tE19Flash_kernel_traitsILi128ELi64ELi64ELi8ES3_EELb0ELb0ELb0ELb1ELb0ELb0ELb0EEEvNS_16Flash_bwd_paramsE,"ax",@progbits
	.align	128
        .global         _ZN5flash44flash_bwd_dq_dk_dv_loop_seqk_parallel_kernelI23Flash_bwd_kernel_traitsILi128ELi64ELi64ELi8ELi4ELi2ELi2ELb1ELb0EN7cutlass6half_tE19Flash_kernel_traitsILi128ELi64ELi64ELi8ES3_EELb0ELb0ELb0ELb1ELb0ELb0ELb0EEEvNS_16Flash_bwd_paramsE
        .type           _ZN5flash44flash_bwd_dq_dk_dv_loop_seqk_parallel_kernelI23Flash_bwd_kernel_traitsILi128ELi64ELi64ELi8ELi4ELi2ELi2ELb1ELb0EN7cutlass6half_tE19Flash_kernel_traitsILi128ELi64ELi64ELi8ES3_EELb0ELb0ELb0ELb1ELb0ELb0ELb0EEEvNS_16Flash_bwd_paramsE,@function
        .size           _ZN5flash44flash_bwd_dq_dk_dv_loop_seqk_parallel_kernelI23Flash_bwd_kernel_traitsILi128ELi64ELi64ELi8ELi4ELi2ELi2ELb1ELb0EN7cutlass6half_tE19Flash_kernel_traitsILi128ELi64ELi64ELi8ES3_EELb0ELb0ELb0ELb1ELb0ELb0ELb0EEEvNS_16Flash_bwd_paramsE,(.L_x_2415 - _ZN5flash44flash_bwd_dq_dk_dv_loop_seqk_parallel_kernelI23Flash_bwd_kernel_traitsILi128ELi64ELi64ELi8ELi4ELi2ELi2ELb1ELb0EN7cutlass6half_tE19Flash_kernel_traitsILi128ELi64ELi64ELi8ES3_EELb0ELb0ELb0ELb1ELb0ELb0ELb0EEEvNS_16Flash_bwd_paramsE)
        .other          _ZN5flash44flash_bwd_dq_dk_dv_loop_seqk_parallel_kernelI23Flash_bwd_kernel_traitsILi128ELi64ELi64ELi8ELi4ELi2ELi2ELb1ELb0EN7cutlass6half_tE19Flash_kernel_traitsILi128ELi64ELi64ELi8ES3_EELb0ELb0ELb0ELb1ELb0ELb0ELb0EEEvNS_16Flash_bwd_paramsE,@"STO_CUDA_ENTRY STV_DEFAULT"
_ZN5flash44flash_bwd_dq_dk_dv_loop_seqk_parallel_kernelI23Flash_bwd_kernel_traitsILi128ELi64ELi64ELi8ELi4ELi2ELi2ELb1ELb0EN7cutlass6half_tE19Flash_kernel_traitsILi128ELi64ELi64ELi8ES3_EELb0ELb0ELb0ELb1ELb0ELb0ELb0EEEvNS_16Flash_bwd_paramsE:
.text._ZN5flash44flash_bwd_dq_dk_dv_loop_seqk_parallel_kernelI23Flash_bwd_kernel_traitsILi128ELi64ELi64ELi8ELi4ELi2ELi2ELb1ELb0EN7cutlass6half_tE19Flash_kernel_traitsILi128ELi64ELi64ELi8ES3_EELb0ELb0ELb0ELb1ELb0ELb0ELb0EEEvNS_16Flash_bwd_paramsE:
        /* <DEDUP_REMOVED lines=18> */
[----:B------:R-:W4:Y:S01]  /*0120*/  LDC.64 R218, c[0x0][0x460] ;  /* 0x00011800ffda7b82 */ /* 0x000f220000000a00 */
[----:B------:R-:W1:Y:S01]  /*0130*/  LDCU.64 UR8, c[0x0][0x470] ;  /* 0x00008e00ff0877ac */ /* 0x000e620008000a00 */
[----:B------:R-:W-:Y:S01]  /*0140*/  UMOV UR26, URZ ;  /* 0x000000ff001a7c82 */ /* 0x000fe20008000000 */
[----:B------:R-:W-:-:S05]  /*0150*/  UMOV UR27, URZ ;  /* 0x000000ff001b7c82 */ /* 0x000fca0008000000 */
[----:B------:R-:W3:Y:S01]  /*0160*/  S2UR UR20, SR_CTAID.X ;  /* 0x00000000001479c3 */ /* 0x000ee20000002500 */
        /* <DEDUP_REMOVED lines=26> */
[--C-:B------:R-:W-:Y:S02]  /*0310*/  LOP3.LUT R5, R5, 0x6, R4.reuse, 0xf8, !PT ;  /* 0x0000000605057812 */ /* 0x100fe400078ef804 */
[--C-:B------:R-:W-:Y:S01]  /*0320*/  LOP3.LUT R10, R7, 0x6, R4.reuse, 0xf8, !PT ;  /* 0x00000006070a7812 */ /* 0x100fe200078ef804 */
[----:B---3--:R-:W-:Y:S01]  /*0330*/  IMAD.U32 R7, RZ, RZ, UR4 ;  /* 0x00000004ff077e24 */ /* 0x008fe2000f8e00ff */
[----:B------:R-:W-:Y:S01]  /*0340*/  LOP3.LUT R221, R221, 0x38, R4, 0x78, !PT ;  /* 0x00000038dddd7812 */ /* 0x000fe200078e7804 */
[----:B------:R-:W-:Y:S01]  /*0350*/  UIADD3 UR4, UPT, UPT, UR6, 0x10000, URZ ;  /* 0x0001000006047890 */ /* 0x000fe2000fffe0ff */
[----:B------:R-:W-:-:S02]  /*0360*/  LOP3.LUT R4, R4, 0x20, RZ, 0xc0, !PT ;  /* 0x0000002004047812 */ /* 0x000fc400078ec0ff */
[----:B------:R-:W-:Y:S02]  /*0370*/  LOP3.LUT R0, R215, 0x1f8, RZ, 0xc0, !PT ;  /* 0x000001f8d7007812 */ /* 0x000fe400078ec0ff */
[----:B------:R-:W-:Y:S02]  /*0380*/  LOP3.LUT R4, R4, 0x18, R217, 0xf8, !PT ;  /* 0x0000001804047812 */ /* 0x000fe400078ef8d9 */
[----:B------:R-:W-:Y:S02]  /*0390*/  R2P PR, R207, 0xe ;  /* 0x0000000ecf007804 */ /* 0x000fe40000000000 */
[----:B------:R-:W-:Y:S02]  /*03a0*/  LOP3.LUT R4, R4, 0x1c0, R3, 0xf8, !PT ;  /* 0x000001c004047812 */ /* 0x000fe400078ef803 */
[----:B------:R-:W-:Y:S02]  /*03b0*/  LOP3.LUT R0, R0, 0x38, R207, 0x78, !PT ;  /* 0x0000003800007812 */ /* 0x000fe400078e78cf */
[----:B------:R-:W-:-:S02]  /*03c0*/  LOP3.LUT R201, R3, 0x200, RZ, 0xc0, !PT ;  /* 0x0000020003c97812 */ /* 0x000fc400078ec0ff */
[----:B------:R-:W-:Y:S02]  /*03d0*/  LOP3.LUT R207, R12, 0x8, R207, 0x78, !PT ;  /* 0x000000080ccf7812 */ /* 0x000fe400078e78cf */
[----:B------:R-:W-:Y:S02]  /*03e0*/  LOP3.LUT R210, R4, 0x38, R215, 0x78, !PT ;  /* 0x0000003804d27812 */ /* 0x000fe400078e78d7 */
[----:B------:R-:W-:Y:S02]  /*03f0*/  LOP3.LUT R222, R5, R222, RZ, 0xfc, !PT ;  /* 0x000000de05de7212 */ /* 0x000fe400078efcff */
[----:B------:R-:W-:Y:S02]  /*0400*/  LOP3.LUT R211, R201, 0xc00, R6, 0xf8, !PT ;  /* 0x00000c00c9d37812 */ /* 0x000fe400078ef806 */
[----:B------:R-:W-:Y:S02]  /*0410*/  LOP3.LUT R203, R203, R12, RZ, 0x3c, !PT ;  /* 0x0000000ccbcb7212 */ /* 0x000fe400078e3cff */
[----:B------:R-:W-:-:S02]  /*0420*/  LOP3.LUT R207, R8, R207, RZ, 0xfc, !PT ;  /* 0x000000cf08cf7212 */ /* 0x000fc400078efcff */
[--C-:B------:R-:W-:Y:S02]  /*0430*/  LOP3.LUT R201, R201, 0x400, R6.reuse, 0xf8, !PT ;  /* 0x00000400c9c97812 */ /* 0x100fe400078ef806 */
[----:B------:R-:W-:Y:S01]  /*0440*/  LOP3.LUT R210, R210, 0x200, R3, 0xf8, !PT ;  /* 0x00000200d2d27812 */ /* 0x000fe200078ef803 */
[----:B------:R-:W-:Y:S01]  /*0450*/  IMAD.MOV.U32 R3, RZ, RZ, 0x10 ;  /* 0x00000010ff037424 */ /* 0x000fe200078e00ff */
[----:B------:R-:W-:Y:S02]  /*0460*/  LEA R222, R222, UR5, 0x1 ;  /* 0x00000005dede7c11 */ /* 0x000fe4000f8e08ff */
[----:B------:R-:W-:Y:S02]  /*0470*/  LOP3.LUT R203, R203, 0x200, R6, 0xf8, !PT ;  /* 0x00000200cbcb7812 */ /* 0x000fe400078ef806 */
[-C--:B------:R-:W-:Y:S01]  /*0480*/  LOP3.LUT R211, R211, R2.reuse, RZ, 0xfc, !PT ;  /* 0x00000002d3d37212 */ /* 0x080fe200078efcff */
[C---:B------:R-:W-:Y:S01]  /*0490*/  VIADD R242, R222.reuse, 0x20 ;  /* 0x00000020def27836 */ /* 0x040fe20000000000 */
[----:B------:R-:W-:Y:S01]  /*04a0*/  LOP3.LUT R201, R201, R2, RZ, 0xfc, !PT ;  /* 0x00000002c9c97212 */ /* 0x000fe200078efcff */
[----:B------:R-:W-:Y:S01]  /*04b0*/  @P3 VIADD R242, R222, 0xffffffe0 ;  /* 0xffffffe0def23836 */ /* 0x000fe20000000000 */
[----:B------:R-:W-:-:S02]  /*04c0*/  SEL R208, R208, 0xffffffc0, !P2 ;  /* 0xffffffc0d0d07807 */ /* 0x000fc40005000000 */
[----:B------:R-:W-:Y:S02]  /*04d0*/  LEA R207, R207, UR4, 0x1 ;  /* 0x00000004cfcf7c11 */ /* 0x000fe4000f8e08ff */
[----:B------:R-:W-:Y:S02]  /*04e0*/  SEL R3, R3, 0xfffffff0, !P2 ;  /* 0xfffffff003037807 */ /* 0x000fe40005000000 */
[----:B------:R-:W-:Y:S01]  /*04f0*/  SEL R206, R206, 0xffffffe0, !P1 ;  /* 0xffffffe0cece7807 */ /* 0x000fe20004800000 */
[----:B------:R-:W-:Y:S01]  /*0500*/  IMAD.IADD R205, R208, 0x1, R207 ;  /* 0x00000001d0cd7824 */ /* 0x000fe200078e02cf */
        /* <DEDUP_REMOVED lines=18> */
.L_x_225:
[----:B-1----:R-:W1:Y:S01]  /*0630*/  LDCU.64 UR4, c[0x0][0x478] ;  /* 0x00008f00ff0477ac */ /* 0x002e620008000a00 */
[----:B------:R-:W2:Y:S01]  /*0640*/  LDC.64 R2, c[0x0][0x460] ;  /* 0x00011800ff027b82 */ /* 0x000ea20000000a00 */
        /* <DEDUP_REMOVED lines=43> */
.L_x_168:
        /* <DEDUP_REMOVED lines=10> */
[----:B------:R-:W-:-:S04]  /*09a0*/  SHF.R.S32.HI R6, RZ, 0x6, R6 ;  /* 0x00000006ff067819 */ /* 0x000fc80000011406 */
[----:B------:R-:W-:-:S03]  /*09b0*/  LEA R15, R6, 0xffffffc0, 0x6 ;  /* 0xffffffc0060f7811 */ /* 0x000fc600078e30ff */
[----:B------:R-:W3:Y:S01]  /*09c0*/  @P3 LDC.64 R2, c[0x0][0x3b0] ;  /* 0x0000ec00ff023b82 */ /* 0x000ee20000000a00 */
[----:B------:R-:W-:Y:S01]  /*09d0*/  SHF.R.S32.HI R19, RZ, 0x1f, R15 ;  /* 0x0000001fff137819 */ /* 0x000fe2000001140f */
[----:B--2---:R-:W-:-:S04]  /*09e0*/  @!P3 IMAD.WIDE.U32 R20, R213, R4, RZ ;  /* 0x00000004d514b225 */ /* 0x004fc800078e00ff */
[----:B-1----:R-:W-:Y:S02]  /*09f0*/  @!P3 IMAD R13, R213, R5, R21 ;  /* 0x00000005d50db224 */ /* 0x002fe400078e0215 */
[----:B---3--:R-:W-:-:S04]  /*0a00*/  @P3 IMAD.WIDE.U32 R4, R11, R2, RZ ;  /* 0x000000020b043225 */ /* 0x008fc800078e00ff */
[----:B------:R-:W-:Y:S02]  /*0a10*/  @P3 IMAD R13, R11, R3, R5 ;  /* 0x000000030b0d3224 */ /* 0x000fe400078e0205 */
[----:B------:R-:W-:Y:S01]  /*0a20*/  @P3 IMAD.MOV.U32 R20, RZ, RZ, R4 ;  /* 0x000000ffff143224 */ /* 0x000fe200078e0004 */
        /* <DEDUP_REMOVED lines=12> */
.L_x_170:
[----:B------:R-:W1:Y:S01]  /*0af0*/  LDCU.64 UR14, c[0x0][0x3b8] ;  /* 0x00007700ff0e77ac */ /* 0x000e620008000a00 */
[----:B------:R-:W-:-:S05]  /*0b00*/  IADD3 R2, PT, PT, R240, R243, RZ ;  /* 0x000000f3f0027210 */ /* 0x000fca0007ffe0ff */
[C---:B-1----:R-:W-:Y:S02]  /*0b10*/  IMAD R9, R2.reuse, UR15, RZ ;  /* 0x0000000f02097c24 */ /* 0x042fe4000f8e02ff */
[----:B------:R-:W-:-:S05]  /*0b20*/  IMAD.WIDE.U32 R2, R2, UR14, RZ ;  /* 0x0000000e02027c25 */ /* 0x000fca000f8e00ff */
[----:B------:R-:W-:Y:S02]  /*0b30*/  IADD3 R9, PT, PT, R3, R9, RZ ;  /* 0x0000000903097210 */ /* 0x000fe40007ffe0ff */
[----:B------:R-:W-:-:S07]  /*0b40*/  MOV R10, R2 ;  /* 0x00000002000a7202 */ /* 0x000fce0000000f00 */
.L_x_171:
[----:B------:R-:W1:Y:S01]  /*0b50*/  LDC R3, c[0x0][0x3e8] ;  /* 0x0000fa00ff037b82 */ /* 0x000e620000000800 */
[----:B------:R-:W-:Y:S01]  /*0b60*/  USHF.R.S32.HI UR24, URZ, 0x1f, UR25 ;  /* 0x0000001fff187899 */ /* 0x000fe20008011419 */
[----:B-1----:R-:W-:-:S04]  /*0b70*/  IABS R5, R3 ;  /* 0x0000000300057213 */ /* 0x002fc80000000000 */
[----:B------:R-:W1:Y:S08]  /*0b80*/  I2F.RP R7, R5 ;  /* 0x0000000500077306 */ /* 0x000e700000209400 */
        /* <DEDUP_REMOVED lines=35> */
.L_x_172:
[----:B------:R-:W1:Y:S01]  /*0dc0*/  LDCU.64 UR12, c[0x0][0x3c0] ;  /* 0x00007800ff0c77ac */ /* 0x000e620008000a00 */
[----:B------:R-:W-:-:S05]  /*0dd0*/  IADD3 R2, PT, PT, R240, R243, RZ ;  /* 0x000000f3f0027210 */ /* 0x000fca0007ffe0ff */
[C---:B-1----:R-:W-:Y:S02]  /*0de0*/  IMAD R12, R2.reuse, UR13, RZ ;  /* 0x0000000d020c7c24 */ /* 0x042fe4000f8e02ff */
[----:B------:R-:W-:-:S05]  /*0df0*/  IMAD.WIDE.U32 R2, R2, UR12, RZ ;  /* 0x0000000c02027c25 */ /* 0x000fca000f8e00ff */
[----:B------:R-:W-:Y:S02]  /*0e00*/  IADD3 R12, PT, PT, R3, R12, RZ ;  /* 0x0000000c030c7210 */ /* 0x000fe40007ffe0ff */
[----:B------:R-:W-:-:S07]  /*0e10*/  MOV R14, R2 ;  /* 0x00000002000e7202 */ /* 0x000fce0000000f00 */
.L_x_173:
[----:B------:R-:W1:Y:S01]  /*0e20*/  @!P3 LDC.64 R4, c[0x0][0x588] ;  /* 0x00016200ff04bb82 */ /* 0x000e620000000a00 */
[----:B------:R-:W2:Y:S01]  /*0e30*/  LDCU UR10, c[0x0][0x3e0] ;  /* 0x00007c00ff0a77ac */ /* 0x000ea20008000800 */
[----:B------:R-:W2:Y:S06]  /*0e40*/  LDCU UR28, c[0x0][0x44c] ;  /* 0x00008980ff1c77ac */ /* 0x000eac0008000800 */
[----:B------:R-:W3:Y:S01]  /*0e50*/  @P3 LDC.64 R2, c[0x0][0x590] ;  /* 0x00016400ff023b82 */ /* 0x000ee20000000a00 */
[----:B--2---:R-:W-:Y:S01]  /*0e60*/  UIMAD.WIDE UR6, UR10, UR28, URZ ;  /* 0x0000001c0a0672a5 */ /* 0x004fe2000f8e02ff */
[----:B-1----:R-:W-:-:S04]  /*0e70*/  @!P3 IMAD.WIDE.U32 R28, R213, R4, RZ ;  /* 0x00000004d51cb225 */ /* 0x002fc800078e00ff */
[----:B------:R-:W-:Y:S02]  /*0e80*/  @!P3 IMAD R5, R213, R5, R29 ;  /* 0x00000005d505b224 */ /* 0x000fe400078e021d */
[----:B---3--:R-:W-:-:S04]  /*0e90*/  @P3 IMAD.WIDE.U32 R16, R11, R2, RZ ;  /* 0x000000020b103225 */ /* 0x008fc800078e00ff */
[----:B------:R-:W-:Y:S01]  /*0ea0*/  @P3 IMAD R5, R11, R3, R17 ;  /* 0x000000030b053224 */ /* 0x000fe200078e0211 */
[----:B------:R-:W-:Y:S01]  /*0eb0*/  @P3 MOV R28, R16 ;  /* 0x00000010001c3202 */ /* 0x000fe20000000f00 */
        /* <DEDUP_REMOVED lines=8> */
[----:B------:R-:W-:-:S04]  /*0f40*/  IMAD.WIDE.U32 R24, R16, UR28, RZ ;  /* 0x0000001c10187c25 */ /* 0x000fc8000f8e00ff */
[----:B------:R-:W-:-:S04]  /*0f50*/  IMAD R2, R2, UR10, RZ ;  /* 0x0000000a02027c24 */ /* 0x000fc8000f8e02ff */
[----:B------:R-:W-:Y:S01]  /*0f60*/  IMAD R2, R22, UR4, R2 ;  /* 0x0000000416027c24 */ /* 0x000fe2000f8e0202 */
[----:B------:R-:W-:-:S04]  /*0f70*/  USHF.R.S32.HI UR4, URZ, 0x1f, UR28 ;  /* 0x0000001fff047899 */ /* 0x000fc8000801141c */
[----:B------:R-:W-:-:S05]  /*0f80*/  IADD3 R2, PT, PT, R17, R2, RZ ;  /* 0x0000000211027210 */ /* 0x000fca0007ffe0ff */
[----:B------:R-:W-:-:S04]  /*0f90*/  IMAD R23, R2, UR28, RZ ;  /* 0x0000001c02177c24 */ /* 0x000fc8000f8e02ff */
[----:B------:R-:W-:-:S05]  /*0fa0*/  IMAD R23, R16, UR4, R23 ;  /* 0x0000000410177c24 */ /* 0x000fca000f8e0217 */
[----:B------:R-:W-:Y:S01]  /*0fb0*/  IADD3 R23, PT, PT, R25, R23, RZ ;  /* 0x0000001719177210 */ /* 0x000fe20007ffe0ff */
[----:B------:R-:W-:Y:S06]  /*0fc0*/  BRA `(.L_x_175) ;  /* 0x00000000000c7947 */ /* 0x000fec0003800000 */
.L_x_174:
[C---:B------:R-:W-:Y:S02]  /*0fd0*/  IMAD R23, R11.reuse, UR7, RZ ;  /* 0x000000070b177c24 */ /* 0x040fe4000f8e02ff */
[----:B------:R-:W-:-:S05]  /*0fe0*/  IMAD.WIDE.U32 R24, R11, UR6, RZ ;  /* 0x000000060b187c25 */ /* 0x000fca000f8e00ff */
[----:B------:R-:W-:-:S07]  /*0ff0*/  IADD3 R23, PT, PT, R25, R23, RZ ;  /* 0x0000001719177210 */ /* 0x000fce0007ffe0ff */
.L_x_175:
[----:B------:R-:W1:Y:S01]  /*1000*/  LDCU.U8 UR4, c[0x0][0x548] ;  /* 0x0000a900ff0477ac */ /* 0x000e620008000000 */
[----:B------:R-:W-:Y:S01]  /*1010*/  SHF.L.U32 R26, R213, 0x7, RZ ;  /* 0x00000007d51a7819 */ /* 0x000fe200000006ff */
[----:B------:R-:W-:Y:S01]  /*1020*/  IMAD R25, R212, UR28, RZ ;  /* 0x0000001cd4197c24 */ /* 0x000fe2000f8e02ff */
[----:B------:R-:W2:Y:S02]  /*1030*/  LDCU.U8 UR16, c[0x0][0x5f0] ;  /* 0x0000be00ff1077ac */ /* 0x000ea40008000000 */
[----:B------:R-:W-:-:S04]  /*1040*/  SEL R16, R26, RZ, P5 ;  /* 0x000000ff1a107207 */ /* 0x000fc80002800000 */
[----:B------:R-:W-:-:S04]  /*1050*/  IADD3 R16, P0, PT, R15, R16, RZ ;  /* 0x000000100f107210 */ /* 0x000fc80007f1e0ff */
[----:B------:R-:W-:Y:S01]  /*1060*/  IADD3.X R3, PT, PT, RZ, R19, RZ, P0, !PT ;  /* 0x00000013ff037210 */ /* 0x000fe200007fe4ff */
[----:B-1----:R-:W-:-:S04]  /*1070*/  UISETP.NE.AND UP0, UPT, UR4, URZ, UPT ;  /* 0x000000ff0400728c */ /* 0x002fc8000bf05270 */
[----:B------:R-:W-:-:S04]  /*1080*/  IMAD R3, R3, UR6, RZ ;  /* 0x0000000603037c24 */ /* 0x000fc8000f8e02ff */
[C---:B------:R-:W-:Y:S02]  /*1090*/  IMAD R3, R16.reuse, UR7, R3 ;  /* 0x0000000710037c24 */ /* 0x040fe4000f8e0203 */
[----:B------:R-:W-:-:S05]  /*10a0*/  IMAD.WIDE.U32 R16, R16, UR6, RZ ;  /* 0x0000000610107c25 */ /* 0x000fca000f8e00ff */
        /* <DEDUP_REMOVED lines=9> */
.L_x_176:
[----:B------:R-:W1:Y:S01]  /*1140*/  LDC R18, c[0x0][0x434] ;  /* 0x00010d00ff127b82 */ /* 0x000e620000000800 */
[----:B------:R-:W-:-:S04]  /*1150*/  IMAD R3, R213, UR10, R212 ;  /* 0x0000000ad5037c24 */ /* 0x000fc8000f8e02d4 */
[----:B-1----:R-:W-:-:S03]  /*1160*/  IMAD R18, R3, R18, RZ ;  /* 0x0000001203127224 */ /* 0x002fc600078e02ff */
.L_x_177:
        /* <DEDUP_REMOVED lines=11> */
.L_x_178:
[----:B------:R-:W1:Y:S01]  /*1220*/  LDC R26, c[0x0][0x444] ;  /* 0x00011100ff1a7b82 */ /* 0x000e620000000800 */
[----:B------:R-:W-:-:S04]  /*1230*/  IMAD R3, R213, UR10, R212 ;  /* 0x0000000ad5037c24 */ /* 0x000fc8000f8e02d4 */
[----:B-1----:R-:W-:-:S07]  /*1240*/  IMAD R26, R3, R26, RZ ;  /* 0x0000001a031a7224 */ /* 0x002fce00078e02ff */
.L_x_179:
[----:B------:R-:W1:Y:S01]  /*1250*/  LDCU.128 UR4, c[0x0][0x590] ;  /* 0x0000b200ff0477ac */ /* 0x000e620008000c00 */
[----:B------:R-:W2:Y:S01]  /*1260*/  LDC.64 R2, c[0x0][0x3b0] ;  /* 0x0000ec00ff027b82 */ /* 0x000ea20000000a00 */
[----:B------:R-:W3:Y:S01]  /*1270*/  S2R R21, SR_TID.X ;  /* 0x0000000000157919 */ /* 0x000ee20000002100 */
[----:B------:R-:W-:Y:S01]  /*1280*/  IADD3 R28, P0, PT, R216, R28, RZ ;  /* 0x0000001cd81c7210 */ /* 0x000fe20007f1e0ff */
[----:B------:R-:W-:Y:S01]  /*1290*/  IMAD.MOV.U32 R17, RZ, RZ, RZ ;  /* 0x000000ffff117224 */ /* 0x000fe200078e00ff */
[----:B------:R-:W-:Y:S01]  /*12a0*/  UIMAD UR28, UR10, UR28, URZ ;  /* 0x0000001c0a1c72a4 */ /* 0x000fe2000f8e02ff */
[----:B------:R-:W4:Y:S01]  /*12b0*/  S2R R11, SR_TID.X ;  /* 0x00000000000b7919 */ /* 0x000f220000002100 */
[----:B------:R-:W5:Y:S01]  /*12c0*/  LDCU.64 UR10, c[0x0][0x3c8] ;  /* 0x00007900ff0a77ac */ /* 0x000f620008000a00 */
[----:B------:R-:W-:Y:S01]  /*12d0*/  IMAD.X R29, RZ, RZ, R5, P0 ;  /* 0x000000ffff1d7224 */ /* 0x000fe200000e0605 */
[--C-:B------:R-:W-:Y:S01]  /*12e0*/  IADD3 R24, P1, P0, R16, R24, R25.reuse ;  /* 0x0000001810187210 */ /* 0x100fe2000783e019 */
[----:B------:R-:W5:Y:S01]  /*12f0*/  LDC.64 R4, c[0x0][0x5f8] ;  /* 0x00017e00ff047b82 */ /* 0x000f620000000a00 */
[----:B------:R-:W-:Y:S01]  /*1300*/  MOV R16, R216 ;  /* 0x000000d800107202 */ /* 0x000fe20000000f00 */
[----:B------:R-:W5:Y:S01]  /*1310*/  LDCU.64 UR18, c[0x0][0x570] ;  /* 0x0000ae00ff1277ac */ /* 0x000f620008000a00 */
[----:B------:R-:W-:Y:S01]  /*1320*/  ISETP.NE.AND P4, PT, RZ, UR16, PT ;  /* 0x00000010ff007c0c */ /* 0x000fe2000bf85270 */
[----:B------:R-:W-:Y:S01]  /*1330*/  IMAD R26, R239, 0x40, R26 ;  /* 0x00000040ef1a7824 */ /* 0x000fe200078e021a */
[----:B------:R-:W-:Y:S01]  /*1340*/  SHF.R.S32.HI R25, RZ, 0x1f, R25 ;  /* 0x0000001fff197819 */ /* 0x000fe20000011419 */
[----:B------:R-:W5:Y:S01]  /*1350*/  LDCU.64 UR16, c[0x0][0x380] ;  /* 0x00007000ff1077ac */ /* 0x000f620008000a00 */
[----:B------:R-:W-:Y:S01]  /*1360*/  BSSY.RECONVERGENT B1, `(.L_x_169) ;  /* 0x000055b000017945 */ /* 0x000fe20003800200 */
[----:B-1----:R-:W-:Y:S01]  /*1370*/  IMAD R32, R19, UR4, RZ ;  /* 0x0000000413207c24 */ /* 0x002fe2000f8e02ff */
[----:B------:R-:W-:Y:S01]  /*1380*/  IADD3.X R22, PT, PT, R22, R23, R25, P1, P0 ;  /* 0x0000001716167210 */ /* 0x000fe20000fe0419 */
[C---:B------:R-:W-:Y:S01]  /*1390*/  IMAD.WIDE.U32 R28, R15.reuse, UR4, R28 ;  /* 0x000000040f1c7c25 */ /* 0x040fe2000f8e001c */
[----:B------:R-:W1:Y:S03]  /*13a0*/  LDC.64 R248, c[0x0][0x420] ;  /* 0x00010800fff87b82 */ /* 0x000e660000000a00 */
[----:B------:R-:W-:-:S02]  /*13b0*/  IMAD R32, R15, UR5, R32 ;  /* 0x000000050f207c24 */ /* 0x000fc4000f8e0220 */
[----:B--2---:R-:W-:-:S04]  /*13c0*/  IMAD.WIDE.U32 R34, R15, R2, R16 ;  /* 0x000000020f227225 */ /* 0x004fc800078e0010 */
[----:B------:R-:W-:Y:S01]  /*13d0*/  IMAD.IADD R33, R29, 0x1, R32 ;  /* 0x000000011d217824 */ /* 0x000fe200078e0220 */
[----:B------:R-:W-:Y:S01]  /*13e0*/  IADD3 R34, P3, PT, R20, R34, RZ ;  /* 0x0000002214227210 */ /* 0x000fe20007f7e0ff */
[----:B------:R-:W-:Y:S02]  /*13f0*/  IMAD.MOV.U32 R32, RZ, RZ, R28 ;  /* 0x000000ffff207224 */ /* 0x000fe400078e001c */
[----:B------:R-:W-:Y:S01]  /*1400*/  IMAD R28, R19, R2, RZ ;  /* 0x00000002131c7224 */ /* 0x000fe200078e02ff */
[----:B---3--:R-:W-:Y:S01]  /*1410*/  SHF.R.U32.HI R21, RZ, 0x5, R21 ;  /* 0x00000005ff157819 */ /* 0x008fe20000011615 */
[----:B------:R-:W-:Y:S01]  /*1420*/  IMAD.WIDE.U32 R32, R212, UR6, R32 ;  /* 0x00000006d4207c25 */ /* 0x000fe2000f8e0020 */
[----:B----4-:R-:W-:-:S03]  /*1430*/  LOP3.LUT R30, R11, 0x1f, RZ, 0xc0, !PT ;  /* 0x0000001f0b1e7812 */ /* 0x010fc600078ec0ff */
[----:B------:R-:W-:Y:S02]  /*1440*/  IMAD R28, R15, R3, R28 ;  /* 0x000000030f1c7224 */ /* 0x000fe400078e021c */
[----:B------:R-:W-:Y:S01]  /*1450*/  IMAD R33, R212, UR7, R33 ;  /* 0x00000007d4217c24 */ /* 0x000fe2000f8e0221 */
[----:B------:R-:W2:Y:S01]  /*1460*/  LDCU.64 UR6, c[0x0][0x550] ;  /* 0x0000aa00ff0677ac */ /* 0x000ea20008000a00 */
[----:B------:R-:W-:Y:S01]  /*1470*/  IMAD R21, R21, UR28, R30 ;  /* 0x0000001c15157c24 */ /* 0x000fe2000f8e021e */
[----:B------:R-:W-:Y:S01]  /*1480*/  IADD3.X R35, PT, PT, R13, R35, R28, P3, !PT ;  /* 0x000000230d237210 */ /* 0x000fe20001ffe41c */
[----:B-----5:R-:W-:-:S04]  /*1490*/  IMAD.WIDE.U32 R28, R4, UR20, RZ ;  /* 0x00000014041c7c25 */ /* 0x020fc8000f8e00ff */
[----:B------:R-:W-:Y:S01]  /*14a0*/  IMAD R4, R5, UR20, R29 ;  /* 0x0000001405047c24 */ /* 0x000fe2000f8e021d */
[----:B------:R-:W-:Y:S01]  /*14b0*/  SEL R5, R28, RZ, P4 ;  /* 0x000000ff1c057207 */ /* 0x000fe20002000000 */
[----:B------:R-:W-:Y:S01]  /*14c0*/  IMAD.WIDE.U32 R30, R212, UR10, R34 ;  /* 0x0000000ad41e7c25 */ /* 0x000fe2000f8e0022 */
[----:B------:R-:W-:Y:S02]  /*14d0*/  USHF.L.U64.HI UR10, UR4, 0x5, UR5 ;  /* 0x00000005040a7899 */ /* 0x000fe40008010205 */
[----:B------:R-:W-:Y:S01]  /*14e0*/  IADD3 R5, P1, P0, R21, R24, R5 ;  /* 0x0000001815057210 */ /* 0x000fe2000783e005 */
[C---:B------:R-:W-:Y:S01]  /*14f0*/  IMAD.WIDE.U32 R28, R217.reuse, UR4, R32 ;  /* 0x00000004d91c7c25 */ /* 0x040fe2000f8e0020 */
[----:B------:R-:W3:Y:S01]  /*1500*/  LDC.64 R24, c[0x0][0x5e8] ;  /* 0x00017a00ff187b82 */ /* 0x000ee20000000a00 */
[----:B------:R-:W-:Y:S02]  /*1510*/  SHF.R.S32.HI R21, RZ, 0x1f, R21 ;  /* 0x0000001fff157819 */ /* 0x000fe40000011415 */
[----:B------:R-:W-:Y:S01]  /*1520*/  SEL R4, R4, RZ, P4 ;  /* 0x000000ff04047207 */ /* 0x000fe20002000000 */
[----:B------:R-:W-:Y:S01]  /*1530*/  IMAD R31, R212, UR11, R31 ;  /* 0x0000000bd41f7c24 */ /* 0x000fe2000f8e021f */
[----:B------:R-:W-:Y:S01]  /*1540*/  USHF.L.U32 UR11, UR4, 0x5, URZ ;  /* 0x00000005040b7899 */ /* 0x000fe200080006ff */
[----:B------:R-:W-:Y:S01]  /*1550*/  IMAD R233, R217, UR5, R29 ;  /* 0x00000005d9e97c24 */ /* 0x000fe2000f8e021d */
[----:B------:R-:W-:Y:S01]  /*1560*/  IADD3.X R4, PT, PT, R21, R22, R4, P1, P0 ;  /* 0x0000001615047210 */ /* 0x000fe20000fe0404 */
[----:B------:R-:W-:Y:S01]  /*1570*/  USHF.L.U32 UR4, UR28, 0x6, URZ ;  /* 0x000000061c047899 */ /* 0x000fe200080006ff */
[----:B--2---:R-:W-:Y:S01]  /*1580*/  LEA R232, P1, R28, UR6, 0x1 ;  /* 0x000000061ce87c11 */ /* 0x004fe2000f8208ff */
[----:B------:R-:W-:-:S03]  /*1590*/  IMAD.WIDE.U32 R20, R217, R2, R30 ;  /* 0x00000002d9147225 */ /* 0x000fc600078e001e */
[----:B------:R-:W-:Y:S01]  /*15a0*/  LEA.HI.X R233, R28, UR7, R233, 0x1, P1 ;  /* 0x000000071ce97c11 */ /* 0x000fe200088f0ce9 */
[----:B------:R-:W-:Y:S01]  /*15b0*/  IMAD R231, R217, R3, R21 ;  /* 0x00000003d9e77224 */ /* 0x000fe200078e0215 */
[----:B------:R-:W-:Y:S02]  /*15c0*/  ISETP.GT.AND P1, PT, R0, RZ, PT ;  /* 0x000000ff0000720c */ /* 0x000fe40003f24270 */
[----:B------:R-:W-:Y:S02]  /*15d0*/  MOV R13, UR4 ;  /* 0x00000004000d7c02 */ /* 0x000fe40008000f00 */
[----:B------:R-:W-:Y:S02]  /*15e0*/  IADD3 R5, P0, PT, R5, UR4, RZ ;  /* 0x0000000405057c10 */ /* 0x000fe4000ff1e0ff */
[----:B------:R-:W-:Y:S02]  /*15f0*/  LEA R230, P3, R20, UR16, 0x1 ;  /* 0x0000001014e67c11 */ /* 0x000fe4000f8608ff */
[----:B------:R-:W-:Y:S01]  /*1600*/  LEA.HI.X.SX32 R4, R13, R4, 0x1, P0 ;  /* 0x000000040d047211 */ /* 0x000fe200000f0eff */
[----:B------:R-:W-:Y:S01]  /*1610*/  IMAD R13, R239, 0x40, R18 ;  /* 0x00000040ef0d7824 */ /* 0x000fe200078e0212 */
[----:B------:R-:W-:Y:S01]  /*1620*/  LEA R246, P0, R5, UR18, 0x2 ;  /* 0x0000001205f67c11 */ /* 0x000fe2000f8010ff */
[----:B---3--:R-:W-:Y:S01]  /*1630*/  IMAD.WIDE R228, R26, 0x4, R24 ;  /* 0x000000041ae47825 */ /* 0x008fe200078e0218 */
[----:B------:R-:W-:-:S02]  /*1640*/  LEA.HI.X R231, R20, UR17, R231, 0x1, P3 ;  /* 0x0000001114e77c11 */ /* 0x000fc400098f0ce7 */
[----:B------:R-:W-:Y:S01]  /*1650*/  LEA.HI.X R247, R5, UR19, R4, 0x2, P0 ;  /* 0x0000001305f77c11 */ /* 0x000fe200080f1404 */
[----:B-1----:R-:W-:Y:S01]  /*1660*/  IMAD.WIDE R248, R13, 0x4, R248 ;  /* 0x000000040df87825 */ /* 0x002fe200078e02f8 */
[C---:B------:R-:W-:Y:S02]  /*1670*/  IADD3 R5, P0, PT, R217.reuse, 0x20, RZ ;  /* 0x00000020d9057810 */ /* 0x040fe40007f1e0ff */
[C---:B------:R-:W-:Y:S01]  /*1680*/  SHF.L.U64.HI R18, R2.reuse, 0x5, R3 ;  /* 0x0000000502127819 */ /* 0x040fe20000010203 */
[----:B------:R-:W-:Y:S01]  /*1690*/  IMAD.MOV.U32 R227, RZ, RZ, R229 ;  /* 0x000000ffffe37224 */ /* 0x000fe200078e00e5 */
[----:B------:R-:W-:Y:S01]  /*16a0*/  SHF.L.U32 R3, R2, 0x5, RZ ;  /* 0x0000000502037819 */ /* 0x000fe200000006ff */
[----:B------:R-:W-:Y:S01]  /*16b0*/  VIADD R13, R217, 0x20 ;  /* 0x00000020d90d7836 */ /* 0x000fe20000000000 */
[----:B------:R-:W-:Y:S01]  /*16c0*/  IADD3.X R2, PT, PT, RZ, RZ, RZ, P0, !PT ;  /* 0x000000ffff027210 */ /* 0x000fe200007fe4ff */
[----:B------:R-:W-:Y:S06]  /*16d0*/  @P1 BRA `(.L_x_180) ;  /* 0x0000000400d81947 */ /* 0x000fec0003800000 */
        /* <DEDUP_REMOVED lines=11> */
[----:B------:R-:W-:Y:S05]  /*1790*/  BRA `(.L_x_182) ;  /* 0x0000000000187947 */ /* 0x000fea0003800000 */
.L_x_181:
[----:B------:R-:W1:Y:S01]  /*17a0*/  LDCU.64 UR10, c[0x0][0x5c0] ;  /* 0x0000b800ff0a77ac */ /* 0x000e620008000a00 */
[----:B------:R-:W-:-:S05]  /*17b0*/  IADD3 R0, PT, PT, R240, R243, RZ ;  /* 0x000000f3f0007210 */ /* 0x000fca0007ffe0ff */
[C---:B-1----:R-:W-:Y:S02]  /*17c0*/  IMAD R3, R0.reuse, UR11, RZ ;  /* 0x0000000b00037c24 */ /* 0x042fe4000f8e02ff */
[----:B------:R-:W-:-:S05]  /*17d0*/  IMAD.WIDE.U32 R6, R0, UR10, RZ ;  /* 0x0000000a00067c25 */ /* 0x000fca000f8e00ff */
[----:B------:R-:W-:Y:S02]  /*17e0*/  IADD3 R0, PT, PT, R7, R3, RZ ;  /* 0x0000000307007210 */ /* 0x000fe40007ffe0ff */
[----:B------:R-:W-:Y:S02]  /*17f0*/  MOV R4, R6 ;  /* 0x0000000600047202 */ /* 0x000fe40000000f00 */
.L_x_182:
        /* <DEDUP_REMOVED lines=10> */
[----:B------:R-:W-:Y:S06]  /*18a0*/  BRA `(.L_x_184) ;  /* 0x0000000000147947 */ /* 0x000fec0003800000 */
.L_x_183:
[----:B------:R-:W1:Y:S01]  /*18b0*/  LDCU.64 UR6, c[0x0][0x5c8] ;  /* 0x0000b900ff0677ac */ /* 0x000e620008000a00 */
[----:B------:R-:W-:-:S05]  /*18c0*/  IADD3 R240, PT, PT, R240, R243, RZ ;  /* 0x000000f3f0f07210 */ /* 0x000fca0007ffe0ff */
[C---:B-1----:R-:W-:Y:S02]  /*18d0*/  IMAD R6, R240.reuse, UR7, RZ ;  /* 0x00000007f0067c24 */ /* 0x042fe4000f8e02ff */
[----:B------:R-:W-:-:S05]  /*18e0*/  IMAD.WIDE.U32 R8, R240, UR6, RZ ;  /* 0x00000006f0087c25 */ /* 0x000fca000f8e00ff */
[----:B------:R-:W-:Y:S02]  /*18f0*/  IADD3 R6, PT, PT, R9, R6, RZ ;  /* 0x0000000609067210 */ /* 0x000fe40007ffe0ff */
.L_x_184:
[----:B------:R-:W-:Y:S01]  /*1900*/  IMAD.U32 R3, RZ, RZ, UR10 ;  /* 0x0000000aff037e24 */ /* 0x000fe2000f8e00ff */
[----:B------:R-:W1:Y:S01]  /*1910*/  LDCU.64 UR4, c[0x0][0x5d8] ;  /* 0x0000bb00ff0477ac */ /* 0x000e620008000a00 */
[----:B------:R-:W-:Y:S02]  /*1920*/  BSSY.RECONVERGENT B0, `(.L_x_185) ;  /* 0x0000019000007945 */ /* 0x000fe40003800200 */
[----:B------:R-:W-:Y:S01]  /*1930*/  IMAD.WIDE.U32 R10, R3, UR25, R16 ;  /* 0x00000019030a7c25 */ /* 0x000fe2000f8e0010 */
[----:B------:R-:W-:-:S03]  /*1940*/  UIMAD UR12, UR24, UR10, URZ ;  /* 0x0000000a180c72a4 */ /* 0x000fc6000f8e02ff */
[----:B------:R-:W-:Y:S01]  /*1950*/  IMAD.U32 R3, RZ, RZ, UR6 ;  /* 0x00000006ff037e24 */ /* 0x000fe2000f8e00ff */
[----:B------:R-:W-:Y:S01]  /*1960*/  IADD3 R10, P0, PT, R4, R10, RZ ;  /* 0x0000000a040a7210 */ /* 0x000fe20007f1e0ff */
[----:B------:R-:W-:Y:S01]  /*1970*/  UIMAD UR12, UR25, UR11, UR12 ;  /* 0x0000000b190c72a4 */ /* 0x000fe2000f8e020c */
[----:B------:R-:W-:-:S04]  /*1980*/  IADD3 R4, PT, PT, R241, -UR25, RZ ;  /* 0x80000019f1047c10 */ /* 0x000fc8000fffe0ff */
[-C--:B------:R-:W-:Y:S02]  /*1990*/  ISETP.GE.AND P4, PT, R217, R4.reuse, PT ;  /* 0x00000004d900720c */ /* 0x080fe40003f86270 */
[----:B------:R-:W-:Y:S02]  /*19a0*/  IADD3.X R11, PT, PT, R0, UR12, R11, P0, !PT ;  /* 0x0000000c000b7c10 */ /* 0x000fe400087fe40b */
[----:B------:R-:W-:Y:S01]  /*19b0*/  ISETP.GE.AND P3, PT, R13, R4, PT ;  /* 0x000000040d00720c */ /* 0x000fe20003f66270 */
[----:B-1----:R-:W-:-:S04]  /*19c0*/  IMAD.WIDE.U32 R10, R212, UR4, R10 ;  /* 0x00000004d40a7c25 */ /* 0x002fc8000f8e000a */
[----:B------:R-:W-:-:S04]  /*19d0*/  IMAD R7, R212, UR5, R11 ;  /* 0x00000005d4077c24 */ /* 0x000fc8000f8e020b */
[----:B------:R-:W-:Y:S05]  /*19e0*/  @P4 BRA `(.L_x_186) ;  /* 0x0000000000304947 */ /* 0x000fea0003800000 */
        /* <DEDUP_REMOVED lines=12> */
.L_x_186:
[----:B------:R-:W-:Y:S05]  /*1ab0*/  BSYNC.RECONVERGENT B0 ;  /* 0x0000000000007941 */ /* 0x000fea0003800200 */
.L_x_185:
[----:B------:R-:W-:Y:S04]  /*1ac0*/  BSSY.RECONVERGENT B0, `(.L_x_187) ;  /* 0x000000f000007945 */ /* 0x000fe80003800200 */
        /* <DEDUP_REMOVED lines=12> */
[----:B------:R2:W-:Y:S04]  /*1b90*/  @!P1 STG.E.128 desc[UR22][R12.64], RZ ;  /* 0x000000ff0c009986 */ /* 0x0005e8000c101d16 */
[----:B------:R2:W-:Y:S02]  /*1ba0*/  @!P0 STG.E.128 desc[UR22][R12.64+0x80], RZ ;  /* 0x000080ff0c008986 */ /* 0x0005e4000c101d16 */
.L_x_188:
[----:B------:R-:W-:Y:S05]  /*1bb0*/  BSYNC.RECONVERGENT B0 ;  /* 0x0000000000007941 */ /* 0x000fea0003800200 */
.L_x_187:
[----:B------:R-:W3:Y:S01]  /*1bc0*/  LDCU.64 UR4, c[0x0][0x5e0] ;  /* 0x0000bc00ff0477ac */ /* 0x000ee20008000a00 */
[----:B------:R-:W-:Y:S01]  /*1bd0*/  IMAD.WIDE.U32 R10, R3, UR25, R16 ;  /* 0x00000019030a7c25 */ /* 0x000fe2000f8e0010 */
[----:B------:R-:W-:Y:S01]  /*1be0*/  BSSY.RECONVERGENT B0, `(.L_x_189) ;  /* 0x0000014000007945 */ /* 0x000fe20003800200 */
[----:B------:R-:W-:Y:S01]  /*1bf0*/  UIMAD UR24, UR24, UR6, URZ ;  /* 0x00000006181872a4 */ /* 0x000fe2000f8e02ff */
[----:B------:R-:W-:-:S03]  /*1c00*/  IADD3 R8, P0, PT, R8, R10, RZ ;  /* 0x0000000a08087210 */ /* 0x000fc60007f1e0ff */
[----:B------:R-:W-:-:S06]  /*1c10*/  UIMAD UR24, UR25, UR7, UR24 ;  /* 0x00000007191872a4 */ /* 0x000fcc000f8e0218 */
[----:B------:R-:W-:-:S03]  /*1c20*/  IADD3.X R9, PT, PT, R6, UR24, R11, P0, !PT ;  /* 0x0000001806097c10 */ /* 0x000fc600087fe40b */
[----:B---3--:R-:W-:-:S04]  /*1c30*/  IMAD.WIDE.U32 R8, R212, UR4, R8 ;  /* 0x00000004d4087c25 */ /* 0x008fc8000f8e0008 */
[----:B------:R-:W-:Y:S01]  /*1c40*/  IMAD R3, R212, UR5, R9 ;  /* 0x00000005d4037c24 */ /* 0x000fe2000f8e0209 */
[----:B------:R-:W-:Y:S06]  /*1c50*/  @P4 BRA `(.L_x_190) ;  /* 0x0000000000304947 */ /* 0x000fec0003800000 */
[----:B------:R-:W3:Y:S01]  /*1c60*/  LDCU UR10, c[0x0][0x440] ;  /* 0x00008800ff0a77ac */ /* 0x000ee20008000800 */
[----:B------:R-:W-:Y:S02]  /*1c70*/  IMAD.MOV.U32 R6, RZ, RZ, R8 ;  /* 0x000000ffff067224 */ /* 0x000fe400078e0008 */
[----:B------:R-:W-:Y:S01]  /*1c80*/  IMAD.MOV.U32 R7, RZ, RZ, R3 ;  /* 0x000000ffff077224 */ /* 0x000fe200078e0003 */
[----:B------:R-:W4:Y:S01]  /*1c90*/  LDCU.64 UR4, c[0x0][0x568] ;  /* 0x0000ad00ff0477ac */ /* 0x000f220008000a00 */
[----:B------:R-:W-:-:S04]  /*1ca0*/  IMAD.WIDE.U32 R10, R217, UR6, R6 ;  /* 0x00000006d90a7c25 */ /* 0x000fc8000f8e0006 */
[----:B------:R-:W-:Y:S01]  /*1cb0*/  IMAD R0, R217, UR7, R11 ;  /* 0x00000007d9007c24 */ /* 0x000fe2000f8e020b */
[----:B---3--:R-:W-:Y:S02]  /*1cc0*/  ISETP.GE.AND P1, PT, R216, UR10, PT ;  /* 0x0000000ad8007c0c */ /* 0x008fe4000bf26270 */
[----:B------:R-:W-:Y:S02]  /*1cd0*/  ISETP.GE.AND P0, PT, R220, UR10, PT ;  /* 0x0000000adc007c0c */ /* 0x000fe4000bf06270 */
[----:B----4-:R-:W-:-:S04]  /*1ce0*/  LEA R6, P2, R10, UR4, 0x1 ;  /* 0x000000040a067c11 */ /* 0x010fc8000f8408ff */
[----:B------:R-:W-:-:S05]  /*1cf0*/  LEA.HI.X R7, R10, UR5, R0, 0x1, P2 ;  /* 0x000000050a077c11 */ /* 0x000fca00090f0c00 */
[----:B------:R3:W-:Y:S04]  /*1d00*/  @!P1 STG.E.128 desc[UR22][R6.64], RZ ;  /* 0x000000ff06009986 */ /* 0x0007e8000c101d16 */
[----:B------:R3:W-:Y:S02]  /*1d10*/  @!P0 STG.E.128 desc[UR22][R6.64+0x80], RZ ;  /* 0x000080ff06008986 */ /* 0x0007e4000c101d16 */
.L_x_190:
[----:B------:R-:W-:Y:S05]  /*1d20*/  BSYNC.RECONVERGENT B0 ;  /* 0x0000000000007941 */ /* 0x000fea0003800200 */
.L_x_189:
[----:B------:R-:W-:Y:S05]  /*1d30*/  @P3 BRA `(.L_x_191) ;  /* 0x0000004800f43947 */ /* 0x000fea0003800000 */
[----:B------:R-:W4:Y:S01]  /*1d40*/  LDCU UR10, c[0x0][0x440] ;  /* 0x00008800ff0a77ac */ /* 0x000f220008000800 */
[----:B---3--:R-:W-:Y:S01]  /*1d50*/  MOV R7, R3 ;  /* 0x0000000300077202 */ /* 0x008fe20000000f00 */
[----:B------:R-:W-:Y:S01]  /*1d60*/  IMAD R2, R2, UR6, RZ ;  /* 0x0000000602027c24 */ /* 0x000fe2000f8e02ff */
[----:B------:R-:W3:Y:S01]  /*1d70*/  LDCU.64 UR4, c[0x0][0x568] ;  /* 0x0000ad00ff0477ac */ /* 0x000ee20008000a00 */
[----:B------:R-:W-:Y:S02]  /*1d80*/  IMAD.MOV.U32 R6, RZ, RZ, R8 ;  /* 0x000000ffff067224 */ /* 0x000fe400078e0008 */
[C---:B------:R-:W-:Y:S02]  /*1d90*/  IMAD R2, R5.reuse, UR7, R2 ;  /* 0x0000000705027c24 */ /* 0x040fe4000f8e0202 */
[----:B------:R-:W-:-:S04]  /*1da0*/  IMAD.WIDE.U32 R6, R5, UR6, R6 ;  /* 0x0000000605067c25 */ /* 0x000fc8000f8e0006 */
[----:B------:R-:W-:Y:S01]  /*1db0*/  IMAD.IADD R3, R7, 0x1, R2 ;  /* 0x0000000107037824 */ /* 0x000fe200078e0202 */
[----:B----4-:R-:W-:Y:S02]  /*1dc0*/  ISETP.GE.AND P0, PT, R216, UR10, PT ;  /* 0x0000000ad8007c0c */ /* 0x010fe4000bf06270 */
[----:B---3--:R-:W-:-:S04]  /*1dd0*/  LEA R2, P1, R6, UR4, 0x1 ;  /* 0x0000000406027c11 */ /* 0x008fc8000f8208ff */
[----:B------:R-:W-:-:S07]  /*1de0*/  LEA.HI.X R3, R6, UR5, R3, 0x1, P1 ;  /* 0x0000000506037c11 */ /* 0x000fce00088f0c03 */
[----:B------:R3:W-:Y:S01]  /*1df0*/  @!P0 STG.E.128 desc[UR22][R2.64], RZ ;  /* 0x000000ff02008986 */ /* 0x0007e2000c101d16 */
[----:B------:R-:W-:-:S13]  /*1e00*/  ISETP.GE.AND P0, PT, R220, UR10, PT ;  /* 0x0000000adc007c0c */ /* 0x000fda000bf06270 */
[----:B------:R-:W-:Y:S05]  /*1e10*/  @P0 BRA `(.L_x_191) ;  /* 0x0000004800bc0947 */ /* 0x000fea0003800000 */
[----:B------:R4:W-:Y:S01]  /*1e20*/  STG.E.128 desc[UR22][R2.64+0x80], RZ ;  /* 0x000080ff02007986 */ /* 0x0009e2000c101d16 */
[----:B------:R-:W-:Y:S05]  /*1e30*/  BRA `(.L_x_191) ;  /* 0x0000004800b47947 */ /* 0x000fea0003800000 */
.L_x_180:
[----:B------:R-:W-:Y:S01]  /*1e40*/  IMAD.U32 R15, RZ, RZ, UR12 ;  /* 0x0000000cff0f7e24 */ /* 0x000fe2000f8e00ff */
[----:B------:R-:W-:Y:S01]  /*1e50*/  UIMAD UR6, UR24, UR12, URZ ;  /* 0x0000000c180672a4 */ /* 0x000fe2000f8e02ff */
[----:B------:R-:W-:Y:S01]  /*1e60*/  LOP3.LUT R4, R239, 0x80000001, RZ, 0xc0, !PT ;  /* 0x80000001ef047812 */ /* 0x000fe200078ec0ff */
[----:B------:R-:W1:Y:S01]  /*1e70*/  LDCU.64 UR4, c[0x0][0x3d8] ;  /* 0x00007b00ff0477ac */ /* 0x000e620008000a00 */
[----:B------:R-:W-:Y:S01]  /*1e80*/  IMAD.WIDE.U32 R20, R15, UR25, R16 ;  /* 0x000000190f147c25 */ /* 0x000fe2000f8e0010 */
[----:B------:R-:W-:Y:S01]  /*1e90*/  BSSY.RECONVERGENT B0, `(.L_x_192) ;  /* 0x0000024000007945 */ /* 0x000fe20003800200 */
[----:B------:R-:W-:Y:S01]  /*1ea0*/  UIMAD UR6, UR25, UR13, UR6 ;  /* 0x0000000d190672a4 */ /* 0x000fe2000f8e0206 */
[----:B------:R-:W-:Y:S01]  /*1eb0*/  @P4 BAR.SYNC.DEFER_BLOCKING 0x0 ;  /* 0x0000000000004b1d */ /* 0x000fe20000010000 */
[----:B------:R-:W-:-:S04]  /*1ec0*/  IADD3 R20, P0, PT, R14, R20, RZ ;  /* 0x000000140e147210 */ /* 0x000fc80007f1e0ff */
[----:B------:R-:W-:Y:S02]  /*1ed0*/  IADD3.X R21, PT, PT, R12, UR6, R21, P0, !PT ;  /* 0x000000060c157c10 */ /* 0x000fe400087fe415 */
[----:B------:R-:W-:Y:S02]  /*1ee0*/  IADD3 R12, PT, PT, R241, -UR25, RZ ;  /* 0x80000019f10c7c10 */ /* 0x000fe4000fffe0ff */
[----:B------:R-:W-:Y:S02]  /*1ef0*/  ISETP.NE.AND P0, PT, R4, 0x1, PT ;  /* 0x000000010400780c */ /* 0x000fe40003f05270 */
[----:B------:R-:W-:Y:S01]  /*1f00*/  ISETP.GE.AND P6, PT, R217, R12, PT ;  /* 0x0000000cd900720c */ /* 0x000fe20003fc6270 */
[----:B-1----:R-:W-:Y:S01]  /*1f10*/  IMAD R15, R7, UR4, RZ ;  /* 0x00000004070f7c24 */ /* 0x002fe2000f8e02ff */
[----:B------:R-:W-:Y:S01]  /*1f20*/  SEL R4, RZ, 0x4000, P0 ;  /* 0x00004000ff047807 */ /* 0x000fe20000000000 */
[----:B------:R-:W-:-:S04]  /*1f30*/  IMAD.WIDE.U32 R20, R8, UR4, R20 ;  /* 0x0000000408147c25 */ /* 0x000fc8000f8e0014 */
[----:B------:R-:W-:-:S04]  /*1f40*/  IMAD R15, R8, UR5, R15 ;  /* 0x00000005080f7c24 */ /* 0x000fc8000f8e020f */
[----:B------:R-:W-:Y:S02]  /*1f50*/  IMAD.IADD R15, R21, 0x1, R15 ;  /* 0x00000001150f7824 */ /* 0x000fe400078e020f */
[----:B------:R-:W-:Y:S05]  /*1f60*/  @P6 BRA `(.L_x_193) ;  /* 0x0000000000506947 */ /* 0x000fea0003800000 */
[----:B------:R-:W1:Y:S01]  /*1f70*/  LDCU UR6, c[0x0][0x440] ;  /* 0x00008800ff0677ac */ /* 0x000e620008000800 */
[----:B------:R-:W-:Y:S01]  /*1f80*/  IMAD.MOV.U32 R14, RZ, RZ, R20 ;  /* 0x000000ffff0e7224 */ /* 0x000fe200078e0014 */
[----:B------:R-:W2:Y:S03]  /*1f90*/  LDCU.64 UR4, c[0x0][0x390] ;  /* 0x00007200ff0477ac */ /* 0x000ea60008000a00 */
        /* <DEDUP_REMOVED lines=17> */
.L_x_193:
[----:B------:R2:W-:Y:S04]  /*20b0*/  STS.128 [R223+0x10000], RZ ;  /* 0x010000ffdf007388 */ /* 0x0005e80000000c00 */
[----:B------:R2:W-:Y:S02]  /*20c0*/  STS.128 [R223+0x12000], RZ ;  /* 0x012000ffdf007388 */ /* 0x0005e40000000c00 */
.L_x_194:
[----:B------:R-:W-:Y:S05]  /*20d0*/  BSYNC.RECONVERGENT B0 ;  /* 0x0000000000007941 */ /* 0x000fea0003800200 */
.L_x_192:
        /* <DEDUP_REMOVED lines=8> */
[----:B------:R-:W5:Y:S01]  /*2160*/  LDCU.64 UR4, c[0x0][0x390] ;  /* 0x00007200ff0477ac */ /* 0x000f620008000a00 */
[C---:B------:R-:W-:Y:S02]  /*2170*/  IMAD R12, R5.reuse, UR13, R12 ;  /* 0x0000000d050c7c24 */ /* 0x040fe4000f8e020c */
[----:B------:R-:W-:-:S05]  /*2180*/  IMAD.WIDE.U32 R14, R5, UR12, R14 ;  /* 0x0000000c050e7c25 */ /* 0x000fca000f8e000e */
        /* <DEDUP_REMOVED lines=15> */
.L_x_196:
[----:B------:R-:W-:Y:S05]  /*2280*/  BSYNC.RECONVERGENT B0 ;  /* 0x0000000000007941 */ /* 0x000fea0003800200 */
.L_x_195:
        /* <DEDUP_REMOVED lines=21> */
.L_x_198:
[----:B------:R1:W-:Y:S04]  /*23e0*/  STS.128 [R223+0x8000], RZ ;  /* 0x008000ffdf007388 */ /* 0x0003e80000000c00 */
[----:B------:R1:W-:Y:S02]  /*23f0*/  STS.128 [R223+0xa000], RZ ;  /* 0x00a000ffdf007388 */ /* 0x0003e40000000c00 */
.L_x_199:
[----:B------:R-:W-:Y:S05]  /*2400*/  BSYNC.RECONVERGENT B0 ;  /* 0x0000000000007941 */ /* 0x000fea0003800200 */
.L_x_197:
[----:B------:R-:W-:Y:S01]  /*2410*/  ISETP.GE.AND P3, PT, R13, R12, PT ;  /* 0x0000000c0d00720c */ /* 0x000fe20003f66270 */
[----:B------:R-:W-:-:S12]  /*2420*/  BSSY.RECONVERGENT B0, `(.L_x_200) ;  /* 0x0000016000007945 */ /* 0x000fd80003800200 */
[----:B------:R1:W-:Y:S04]  /*2430*/  @P3 STS.128 [R223+0x9000], RZ ;  /* 0x009000ffdf003388 */ /* 0x0003e80000000c00 */
[----:B------:R1:W-:Y:S01]  /*2440*/  @P3 STS.128 [R223+0xb000], RZ ;  /* 0x00b000ffdf003388 */ /* 0x0003e20000000c00 */
[----:B------:R-:W-:Y:S05]  /*2450*/  @P3 BRA `(.L_x_201) ;  /* 0x0000000000483947 */ /* 0x000fea0003800000 */
[----:B------:R-:W5:Y:S01]  /*2460*/  LDCU UR4, c[0x0][0x440] ;  /* 0x00008800ff0477ac */ /* 0x000f620008000800 */
[----:B-1----:R-:W-:Y:S02]  /*2470*/  IMAD.U32 R15, RZ, RZ, UR11 ;  /* 0x0000000bff0f7e24 */ /* 0x002fe4000f8e00ff */
[----:B------:R-:W-:Y:S02]  /*2480*/  IMAD.U32 R13, RZ, RZ, UR11 ;  /* 0x0000000bff0d7e24 */ /* 0x000fe4000f8e00ff */
[----:B------:R-:W-:Y:S01]  /*2490*/  IMAD.U32 R14, RZ, RZ, UR10 ;  /* 0x0000000aff0e7e24 */ /* 0x000fe2000f8e00ff */
        /* <DEDUP_REMOVED lines=14> */
.L_x_201:
[----:B------:R-:W-:Y:S05]  /*2580*/  BSYNC.RECONVERGENT B0 ;  /* 0x0000000000007941 */ /* 0x000fea0003800200 */
.L_x_200:
        /* <DEDUP_REMOVED lines=19> */
.L_x_203:
[----:B------:R1:W-:Y:S04]  /*26c0*/  STS.128 [R238], RZ ;  /* 0x000000ffee007388 */ /* 0x0003e80000000c00 */
[----:B------:R1:W-:Y:S02]  /*26d0*/  STS.128 [R238+0x2000], RZ ;  /* 0x002000ffee007388 */ /* 0x0003e40000000c00 */
.L_x_204:
[----:B------:R-:W-:Y:S05]  /*26e0*/  BSYNC.RECONVERGENT B0 ;  /* 0x0000000000007941 */ /* 0x000fea0003800200 */
.L_x_202:
[C---:B------:R-:W-:Y:S01]  /*26f0*/  VIADD R13, R214.reuse, 0x8 ;  /* 0x00000008d60d7836 */ /* 0x040fe20000000000 */
[CC--:B------:R-:W-:Y:S01]  /*2700*/  ISETP.GE.AND P1, PT, R214.reuse, R12.reuse, PT ;  /* 0x0000000cd600720c */ /* 0x0c0fe20003f26270 */
        /* <DEDUP_REMOVED lines=25> */
.L_x_206:
[----:B------:R-:W-:Y:S05]  /*28a0*/  BSYNC.RECONVERGENT B0 ;  /* 0x0000000000007941 */ /* 0x000fea0003800200 */
.L_x_205:
[----:B------:R-:W2:Y:S01]  /*28b0*/  LDCU.64 UR4, c[0x0][0x3d0] ;  /* 0x00007a00ff0477ac */ /* 0x000ea20008000a00 */
[----:B------:R-:W-:Y:S01]  /*28c0*/  MOV R3, UR14 ;  /* 0x0000000e00037c02 */ /* 0x000fe20008000f00 */
[----:B------:R-:W-:Y:S01]  /*28d0*/  BSSY.RECONVERGENT B0, `(.L_x_207) ;  /* 0x0000022000007945 */ /* 0x000fe20003800200 */
[----:B------:R-:W-:-:S03]  /*28e0*/  UIMAD UR6, UR24, UR14, URZ ;  /* 0x0000000e180672a4 */ /* 0x000fc6000f8e02ff */
[----:B-1----:R-:W-:Y:S01]  /*28f0*/  IMAD.WIDE.U32 R12, R3, UR25, R16 ;  /* 0x00000019030c7c25 */ /* 0x002fe2000f8e0010 */
[----:B------:R-:W-:Y:S02]  /*2900*/  UIMAD UR6, UR25, UR15, UR6 ;  /* 0x0000000f190672a4 */ /* 0x000fe4000f8e0206 */
[----:B------:R-:W-:-:S04]  /*2910*/  IADD3 R12, P0, PT, R10, R12, RZ ;  /* 0x0000000c0a0c7210 */ /* 0x000fc80007f1e0ff */
[----:B------:R-:W-:Y:S01]  /*2920*/  IADD3.X R13, PT, PT, R9, UR6, R13, P0, !PT ;  /* 0x00000006090d7c10 */ /* 0x000fe200087fe40d */
[----:B--2---:R-:W-:Y:S02]  /*2930*/  IMAD R3, R7, UR4, RZ ;  /* 0x0000000407037c24 */ /* 0x004fe4000f8e02ff */
        /* <DEDUP_REMOVED lines=25> */
.L_x_208:
[----:B------:R1:W-:Y:S04]  /*2ad0*/  STS.128 [R223+0xc000], RZ ;  /* 0x00c000ffdf007388 */ /* 0x0003e80000000c00 */
[----:B------:R1:W-:Y:S02]  /*2ae0*/  STS.128 [R223+0xe000], RZ ;  /* 0x00e000ffdf007388 */ /* 0x0003e40000000c00 */
.L_x_209:
[----:B------:R-:W-:Y:S05]  /*2af0*/  BSYNC.RECONVERGENT B0 ;  /* 0x0000000000007941 */ /* 0x000fea0003800200 */
.L_x_207:
[----:B------:R1:W-:Y:S01]  /*2b00*/  @P5 STS.128 [R223+0xd000], RZ ;  /* 0x00d000ffdf005388 */ /* 0x0003e20000000c00 */
[----:B------:R-:W-:Y:S03]  /*2b10*/  BSSY.RECONVERGENT B0, `(.L_x_210) ;  /* 0x0000019000007945 */ /* 0x000fe60003800200 */
[----:B------:R1:W-:Y:S01]  /*2b20*/  @P5 STS.128 [R223+0xf000], RZ ;  /* 0x00f000ffdf005388 */ /* 0x0003e20000000c00 */
        /* <DEDUP_REMOVED lines=23> */
.L_x_211:
[----:B------:R-:W-:Y:S05]  /*2ca0*/  BSYNC.RECONVERGENT B0 ;  /* 0x0000000000007941 */ /* 0x000fea0003800200 */
.L_x_210:
[----:B------:R-:W3:Y:S01]  /*2cb0*/  LDCU.64 UR4, c[0x0][0x538] ;  /* 0x0000a700ff0477ac */ /* 0x000ee20008000a00 */
[----:B------:R-:W0:Y:S01]  /*2cc0*/  LDGDEPBAR ;  /* 0x00000000000079af */ /* 0x000e220000000000 */
[----:B------:R-:W-:Y:S01]  /*2cd0*/  IMAD.IADD R199, R207, 0x1, R206 ;  /* 0x00000001cfc77824 */ /* 0x000fe200078e02ce */
[----:B------:R-:W1:Y:S01]  /*2ce0*/  LDC R224, c[0x0][0x44c] ;  /* 0x00011300ffe07b82 */ /* 0x000e620000000800 */
[----:B------:R-:W4:Y:S01]  /*2cf0*/  LDCU UR7, c[0x0][0x590] ;  /* 0x0000b200ff0777ac */ /* 0x000f220008000800 */
[----:B------:R-:W1:Y:S01]  /*2d00*/  LDCU UR6, c[0x0][0x45c] ;  /* 0x00008b80ff0677ac */ /* 0x000e620008000800 */
[----:B---3--:R-:W-:-:S04]  /*2d10*/  ISETP.NE.U32.AND P0, PT, RZ, UR4, PT ;  /* 0x00000004ff007c0c */ /* 0x008fc8000bf05070 */
[----:B------:R-:W-:Y:S01]  /*2d20*/  ISETP.NE.AND.EX P0, PT, RZ, UR5, PT, P0 ;  /* 0x00000005ff007c0c */ /* 0x000fe2000bf05300 */
[----:B------:R-:W-:-:S04]  /*2d30*/  DEPBAR.LE SB0, 0x1 ;  /* 0x000080400000791a */ /* 0x000fc80000000000 */
[----:B------:R-:W-:Y:S08]  /*2d40*/  BAR.SYNC.DEFER_BLOCKING 0x0 ;  /* 0x0000000000007b1d */ /* 0x000ff00000010000 */
[----:B------:R-:W-:Y:S01]  /*2d50*/  VOTEU.ANY UP0, P0 ;  /* 0x0000000000ff7886 */ /* 0x000fe20000000100 */
[----:B------:R-:W-:-:S13]  /*2d60*/  PLOP3.LUT P0, PT, PT, PT, UP0, 0x80, 0x8 ;  /* 0x000000000008781c */ /* 0x000fda0003f0f008 */
[----:B------:R-:W3:Y:S01]  /*2d70*/  @P0 LDC.64 R2, c[0x0][0x540] ;  /* 0x00015000ff020b82 */ /* 0x000ee20000000a00 */
[----:B--2---:R-:W-:Y:S02]  /*2d80*/  @P0 IMAD.MOV.U32 R8, RZ, RZ, R212 ;  /* 0x000000ffff080224 */ /* 0x004fe400078e00d4 */
[----:B------:R-:W-:Y:S01]  /*2d90*/  @P0 IMAD.MOV.U32 R9, RZ, RZ, RZ ;  /* 0x000000ffff090224 */ /* 0x000fe200078e00ff */
[----:B------:R2:W1:Y:S04]  /*2da0*/  LDSM.16.M88.4 R116, [R207] ;  /* 0x00000000cf74783b */ /* 0x0004680000000200 */
[----:B------:R-:W4:Y:S01]  /*2db0*/  @P0 LDC R7, c[0x0][0x458] ;  /* 0x00011600ff070b82 */ /* 0x000f220000000800 */
[----:B------:R2:W1:Y:S04]  /*2dc0*/  LDSM.16.M88.4 R120, [R207+0x800] ;  /* 0x00080000cf78783b */ /* 0x0004680000000200 */
[----:B------:R2:W1:Y:S04]  /*2dd0*/  LDSM.16.M88.4 R124, [R199] ;  /* 0x00000000c77c783b */ /* 0x0004680000000200 */
[----:B------:R2:W1:Y:S04]  /*2de0*/  LDSM.16.M88.4 R128, [R199+0x800] ;  /* 0x00080000c780783b */ /* 0x0004680000000200 */
[----:B------:R2:W1:Y:S01]  /*2df0*/  LDSM.16.M88.4 R132, [R205] ;  /* 0x00000000cd84783b */ /* 0x0004620000000200 */
[----:B---3--:R-:W-:-:S03]  /*2e00*/  @P0 IMAD.WIDE.U32 R8, R213, R2, R8 ;  /* 0x00000002d5080225 */ /* 0x008fc600078e0008 */
[----:B------:R2:W3:Y:S01]  /*2e10*/  LDSM.16.M88.4 R136, [R205+0x800] ;  /* 0x00080000cd88783b */ /* 0x0004e20000000200 */
[----:B------:R-:W-:Y:S01]  /*2e20*/  @P0 IMAD R3, R213, R3, R9 ;  /* 0x00000003d5030224 */ /* 0x000fe200078e0209 */
[C---:B------:R-:W-:Y:S02]  /*2e30*/  @P0 LEA R12, P1, R8.reuse, UR4, 0x2 ;  /* 0x00000004080c0c11 */ /* 0x040fe4000f8210ff */
[----:B------:R2:W1:Y:S02]  /*2e40*/  LDSM.16.M88.4 R140, [R204] ;  /* 0x00000000cc8c783b */ /* 0x0004640000000200 */
[----:B------:R-:W-:Y:S01]  /*2e50*/  @P0 LEA.HI.X R13, R8, UR5, R3, 0x2, P1 ;  /* 0x00000005080d0c11 */ /* 0x000fe200088f1403 */
[----:B------:R-:W-:Y:S01]  /*2e60*/  UIADD3 UR4, UPT, UPT, UR25, 0x40, URZ ;  /* 0x0000004019047890 */ /* 0x000fe2000fffe0ff */
        /* <DEDUP_REMOVED lines=9> */
[----:B----4-:R-:W4:Y:S01]  /*2f00*/  @P0 MUFU.RCP R5, R7 ;  /* 0x0000000700050308 */ /* 0x010f220000001000 */
[--C-:B------:R-:W-:Y:S01]  /*2f10*/  IMAD.IADD R198, R211, 0x1, R4.reuse ;  /* 0x00000001d3c67824 */ /* 0x100fe200078e0204 */
[----:B------:R-:W-:Y:S01]  /*2f20*/  CS2R R94, SRZ ;  /* 0x00000000005e7805 */ /* 0x000fe2000001ff00 */
[----:B------:R-:W4:Y:S01]  /*2f30*/  @P0 LDG.E R8, desc[UR22][R12.64] ;  /* 0x000000160c080981 */ /* 0x000f22000c1e1900 */
[----:B------:R-:W-:Y:S01]  /*2f40*/  ISETP.LE.AND P5, PT, R241, UR4, PT ;  /* 0x00000004f1007c0c */ /* 0x000fe2000bfa3270 */
[----:B------:R-:W-:Y:S01]  /*2f50*/  IMAD.SHL.U32 R3, R11, 0x2, RZ ;  /* 0x000000020b037824 */ /* 0x000fe200078e00ff */
[----:B------:R-:W-:Y:S01]  /*2f60*/  SHF.R.U32.HI R11, RZ, 0x2, R11 ;  /* 0x00000002ff0b7819 */ /* 0x000fe2000001160b */
[----:B------:R-:W-:Y:S01]  /*2f70*/  IMAD.IADD R197, R210, 0x1, R4 ;  /* 0x00000001d2c57824 */ /* 0x000fe200078e0204 */
[----:B------:R-:W-:Y:S01]  /*2f80*/  CS2R R92, SRZ ;  /* 0x00000000005c7805 */ /* 0x000fe2000001ff00 */
[----:B------:R-:W-:Y:S01]  /*2f90*/  IMAD.MOV.U32 R235, RZ, RZ, R238 ;  /* 0x000000ffffeb7224 */ /* 0x000fe200078e00ee */
[----:B------:R-:W-:Y:S01]  /*2fa0*/  LOP3.LUT R10, R3, 0x6, RZ, 0xc0, !PT ;  /* 0x00000006030a7812 */ /* 0x000fe200078ec0ff */
[----:B------:R-:W-:Y:S01]  /*2fb0*/  IMAD.IADD R3, R214, 0x1, R241 ;  /* 0x00000001d6037824 */ /* 0x000fe200078e02f1 */
[----:B------:R-:W-:Y:S01]  /*2fc0*/  CS2R R98, SRZ ;  /* 0x0000000000627805 */ /* 0x000fe2000001ff00 */
[----:B------:R-:W-:Y:S01]  /*2fd0*/  IMAD.IADD R196, R206, 0x1, R200 ;  /* 0x00000001cec47824 */ /* 0x000fe200078e02c8 */
[----:B------:R-:W-:Y:S01]  /*2fe0*/  LOP3.LUT R11, R10, 0xe0, R11, 0xf8, !PT ;  /* 0x000000e00a0b7812 */ /* 0x000fe200078ef80b */
[----:B------:R-:W-:Y:S01]  /*2ff0*/  IMAD R3, R6, 0x40, R3 ;  /* 0x0000004006037824 */ /* 0x000fe200078e0203 */
[----:B------:R-:W-:Y:S01]  /*3000*/  CS2R R96, SRZ ;  /* 0x0000000000607805 */ /* 0x000fe2000001ff00 */
[----:B------:R-:W3:Y:S01]  /*3010*/  @P5 S2R R2, SR_TID.X ;  /* 0x0000000000025919 */ /* 0x000ee20000002100 */
[----:B------:R-:W-:-:S02]  /*3020*/  IADD3 R234, PT, PT, R0, UR25, R11 ;  /* 0x0000001900ea7c10 */ /* 0x000fc4000fffe00b */
[----:B------:R-:W-:Y:S02]  /*3030*/  CS2R R90, SRZ ;  /* 0x00000000005a7805 */ /* 0x000fe4000001ff00 */
[----:B------:R-:W-:Y:S02]  /*3040*/  CS2R R88, SRZ ;  /* 0x0000000000587805 */ /* 0x000fe4000001ff00 */
[----:B------:R-:W-:Y:S02]  /*3050*/  CS2R R86, SRZ ;  /* 0x0000000000567805 */ /* 0x000fe4000001ff00 */
[----:B------:R-:W-:Y:S01]  /*3060*/  IADD3 R234, PT, PT, R3, -0x59, -R234 ;  /* 0xffffffa703ea7810 */ /* 0x000fe20007ffe8ea */
[----:B------:R-:W-:Y:S01]  /*3070*/  IMAD.IADD R3, R206, 0x1, R201 ;  /* 0x00000001ce037824 */ /* 0x000fe200078e02c9 */
        /* <DEDUP_REMOVED lines=25> */
[----:B---3--:R-:W-:Y:S01]  /*3210*/  @P5 IMAD.SHL.U32 R0, R2, 0x2, RZ ;  /* 0x0000000202005824 */ /* 0x008fe200078e00ff */
[----:B------:R-:W-:Y:S01]  /*3220*/  @P5 SHF.R.U32.HI R225, RZ, 0x2, R2 ;  /* 0x00000002ffe15819 */ /* 0x000fe20000011602 */
[--C-:B------:R-:W-:Y:S01]  /*3230*/  IMAD.IADD R2, R211, 0x1, R206.reuse ;  /* 0x00000001d3027824 */ /* 0x100fe200078e02ce */
[----:B------:R-:W-:Y:S01]  /*3240*/  UMOV UR13, URZ ;  /* 0x000000ff000d7c82 */ /* 0x000fe20008000000 */
[----:B------:R-:W3:Y:S01]  /*3250*/  LDCU UR4, c[0x0][0x440] ;  /* 0x00008800ff0477ac */ /* 0x000ee20008000800 */
[----:B------:R-:W-:Y:S01]  /*3260*/  @P5 LOP3.LUT R0, R0, 0x6, RZ, 0xc0, !PT ;  /* 0x0000000600005812 */ /* 0x000fe200078ec0ff */
[----:B------:R-:W1:Y:S03]  /*3270*/  LDCU UR5, c[0x0][0x3e0] ;  /* 0x00007c00ff0577ac */ /* 0x000e660008000800 */
[----:B------:R-:W-:Y:S01]  /*3280*/  @P5 LOP3.LUT R225, R0, 0xe0, R225, 0xf8, !PT ;  /* 0x000000e000e15812 */ /* 0x000fe200078ef8e1 */
[----:B------:R-:W-:Y:S01]  /*3290*/  IMAD.IADD R0, R209, 0x1, R206 ;  /* 0x00000001d1007824 */ /* 0x000fe200078e02ce */
[----:B------:R-:W-:-:S02]  /*32a0*/  USHF.L.U32 UR7, UR7, 0x6, URZ ;  /* 0x0000000607077899 */ /* 0x000fc400080006ff */
[----:B------:R-:W-:Y:S01]  /*32b0*/  USHF.L.U32 UR28, UR28, 0x3, URZ ;  /* 0x000000031c1c7899 */ /* 0x000fe200080006ff */
[----:B----4-:R-:W-:-:S05]  /*32c0*/  @P0 FMUL.FTZ R5, R8, R5 ;  /* 0x0000000508050220 */ /* 0x010fca0000410000 */
[----:B------:R-:W-:-:S13]  /*32d0*/  @P0 R2UR UR12, R5 ;  /* 0x00000000050c02ca */ /* 0x000fda00000e0000 */
[----:B-123--:R-:W-:-:S05]  /*32e0*/  @UP0 UMOV UR13, UR12 ;  /* 0x0000000c000d0c82 */ /* 0x00efca0008000000 */
.L_x_214:
[----:B------:R-:W0:Y:S01]  /*32f0*/  LDGDEPBAR ;  /* 0x00000000000079af */ /* 0x000e220000000000 */
[----:B------:R-:W-:Y:S01]  /*3300*/  IADD3 R182, PT, PT, R206, R198, RZ ;  /* 0x000000c6ceb67210 */ /* 0x000fe20007ffe0ff */
[----:B------:R-:W-:Y:S01]  /*3310*/  IMAD.IADD R181, R208, 0x1, R198 ;  /* 0x00000001d0b57824 */ /* 0x000fe200078e02c6 */
[----:B------:R-:W-:Y:S01]  /*3320*/  IADD3 R191, PT, PT, R234, 0x8, RZ ;  /* 0x00000008eabf7810 */ /* 0x000fe20007ffe0ff */
[----:B------:R-:W-:Y:S01]  /*3330*/  IMAD.MOV.U32 R229, RZ, RZ, R227 ;  /* 0x000000ffffe57224 */ /* 0x000fe200078e00e3 */
[C---:B-----5:R-:W-:Y:S01]  /*3340*/  FSETP.NEU.FTZ.AND P0, PT, R237.reuse, -INF , PT ;  /* 0xff800000ed00780b */ /* 0x060fe20003f1d000 */
[----:B------:R-:W-:Y:S01]  /*3350*/  IMAD.U32 R250, RZ, RZ, UR21 ;  /* 0x00000015fffa7e24 */ /* 0x000fe2000f8e00ff */
[----:B------:R-:W-:Y:S01]  /*3360*/  IADD3 R180, PT, PT, R206, R181, RZ ;  /* 0x000000b5ceb47210 */ /* 0x000fe20007ffe0ff */
[----:B------:R-:W-:Y:S01]  /*3370*/  FMUL.FTZ R245, R236, 1.4426950216293334961 ;  /* 0x3fb8aa3becf57820 */ /* 0x000fe20000410000 */
[----:B------:R-:W-:Y:S01]  /*3380*/  IABS R191, R191 ;  /* 0x000000bf00bf7213 */ /* 0x000fe20000000000 */
[----:B------:R-:W-:Y:S01]  /*3390*/  FMUL.FTZ R251, R237, 1.4426950216293334961 ;  /* 0x3fb8aa3bedfb7820 */ /* 0x000fe20000410000 */
[----:B------:R-:W-:Y:S01]  /*33a0*/  @P5 LEA R250, R250, R225, 0x6 ;  /* 0x000000e1fafa5211 */ /* 0x000fe200078e30ff */
[C---:B------:R-:W-:Y:S01]  /*33b0*/  VIADD R183, R234.reuse, 0x21 ;  /* 0x00000021eab77836 */ /* 0x040fe20000000000 */
[C---:B------:R-:W-:Y:S01]  /*33c0*/  IADD3 R252, PT, PT, R234.reuse, 0x10, RZ ;  /* 0x00000010eafc7810 */ /* 0x040fe20007ffe0ff */
[----:B------:R-:W-:Y:S01]  /*33d0*/  VIADD R189, R234, 0x19 ;  /* 0x00000019eabd7836 */ /* 0x000fe20000000000 */
[----:B------:R-:W-:Y:S01]  /*33e0*/  @P5 IADD3 R188, PT, PT, R250, 0x9, RZ ;  /* 0x00000009fabc5810 */ /* 0x000fe20007ffe0ff */
[----:B------:R-:W-:Y:S01]  /*33f0*/  VIADD R195, R234, 0x11 ;  /* 0x00000011eac37836 */ /* 0x000fe20000000000 */
[-C--:B------:R-:W-:Y:S02]  /*3400*/  @P5 ISETP.GE.AND P1, PT, R250, R241.reuse, PT ;  /* 0x000000f1fa00520c */ /* 0x080fe40003f26270 */
[----:B------:R-:W-:Y:S02]  /*3410*/  FSEL R251, R251, RZ, P0 ;  /* 0x000000fffbfb7208 */ /* 0x000fe40000000000 */
[----:B------:R-:W-:Y:S02]  /*3420*/  FSETP.NEU.FTZ.AND P0, PT, R236, -INF , PT ;  /* 0xff800000ec00780b */ /* 0x000fe40003f1d000 */
[C---:B------:R-:W-:Y:S01]  /*3430*/  @P5 IADD3 R194, PT, PT, R250.reuse, 0x11, RZ ;  /* 0x00000011fac25810 */ /* 0x040fe20007ffe0ff */
[----:B------:R-:W-:Y:S04]  /*3440*/  DEPBAR.LE SB0, 0x0 ;  /* 0x000080000000791a */ /* 0x000fe80000000000 */
[----:B------:R-:W-:Y:S01]  /*3450*/  BAR.SYNC.DEFER_BLOCKING 0x0 ;  /* 0x0000000000007b1d */ /* 0x000fe20000010000 */
[----:B------:R-:W-:Y:S02]  /*3460*/  FSEL R245, R245, RZ, P0 ;  /* 0x000000fff5f57208 */ /* 0x000fe40000000000 */
[C---:B------:R-:W-:Y:S02]  /*3470*/  @P5 IADD3 R184, PT, PT, R250.reuse, 0x1, RZ ;  /* 0x00000001fab85810 */ /* 0x040fe40007ffe0ff */
[----:B------:R-:W-:Y:S02]  /*3480*/  @P5 IADD3 R186, PT, PT, R250, 0x8, RZ ;  /* 0x00000008faba5810 */ /* 0x000fe40007ffe0ff */
[-C--:B------:R-:W-:Y:S01]  /*3490*/  @P5 ISETP.GE.AND P2, PT, R184, R241.reuse, PT ;  /* 0x000000f1b800520c */ /* 0x080fe20003f46270 */
[----:B------:R-:W-:Y:S01]  /*34a0*/  VIADD R184, R234, 0x18 ;  /* 0x00000018eab87836 */ /* 0x000fe20000000000 */
[----:B------:R-:W-:Y:S02]  /*34b0*/  @P5 ISETP.GE.AND P3, PT, R186, R241, PT ;  /* 0x000000f1ba00520c */ /* 0x000fe40003f66270 */
[----:B------:R-:W-:Y:S02]  /*34c0*/  IABS R183, R183 ;  /* 0x000000b700b77213 */ /* 0x000fe40000000000 */
[----:B------:R-:W-:Y:S02]  /*34d0*/  IABS R184, R184 ;  /* 0x000000b800b87213 */ /* 0x000fe40000000000 */
[----:B------:R-:W-:Y:S02]  /*34e0*/  I2FP.F32.S32 R183, R183 ;  /* 0x000000b700b77245 */ /* 0x000fe40000201400 */
[----:B------:R-:W-:Y:S02]  /*34f0*/  I2FP.F32.S32 R192, R184 ;  /* 0x000000b800c07245 */ /* 0x000fe40000201400 */
[----:B------:R-:W-:Y:S02]  /*3500*/  IABS R189, R189 ;  /* 0x000000bd00bd7213 */ /* 0x000fe40000000000 */
[----:B------:R-:W-:Y:S02]  /*3510*/  IADD3 R186, PT, PT, R234, 0x20, RZ ;  /* 0x00000020eaba7810 */ /* 0x000fe40007ffe0ff */
[----:B------:R-:W-:Y:S01]  /*3520*/  I2FP.F32.S32 R189, R189 ;  /* 0x000000bd00bd7245 */ /* 0x000fe20000201400 */
[----:B------:R-:W-:Y:S01]  /*3530*/  LDSM.16.M88.4 R52, [R198] ;  /* 0x00000000c634783b */ /* 0x000fe20000000200 */
[----:B------:R-:W-:Y:S02]  /*3540*/  IABS R186, R186 ;  /* 0x000000ba00ba7213 */ /* 0x000fe40000000000 */
[----:B------:R-:W-:Y:S02]  /*3550*/  IABS R195, R195 ;  /* 0x000000c300c37213 */ /* 0x000fe40000000000 */
[----:B------:R-:W-:Y:S02]  /*3560*/  I2FP.F32.S32 R186, R186 ;  /* 0x000000ba00ba7245 */ /* 0x000fe40000201400 */
[----:B------:R-:W-:Y:S01]  /*3570*/  I2FP.F32.S32 R195, R195 ;  /* 0x000000c300c37245 */ /* 0x000fe20000201400 */
[----:B------:R-:W1:Y:S01]  /*3580*/  LDSM.16.M88.4 R56, [R207+-0x4000] ;  /* 0xffc00000cf38783b */ /* 0x000e620000000200 */
[----:B------:R-:W-:Y:S02]  /*3590*/  IABS R252, R252 ;  /* 0x000000fc00fc7213 */ /* 0x000fe40000000000 */
[----:B------:R-:W-:Y:S02]  /*35a0*/  ISETP.NE.AND P4, PT, R239, RZ, PT ;  /* 0x000000ffef00720c */ /* 0x000fe40003f85270 */
[----:B------:R-:W-:Y:S03]  /*35b0*/  I2FP.F32.S32 R252, R252 ;  /* 0x000000fc00fc7245 */ /* 0x000fe60000201400 */
[----:B------:R-:W2:Y:S08]  /*35c0*/  LDSM.16.M88.4 R60, [R207+-0x3800] ;  /* 0xffc80000cf3c783b */ /* 0x000eb00000000200 */
[----:B------:R-:W-:Y:S08]  /*35d0*/  LDSM.16.M88.4 R64, [R182] ;  /* 0x00000000b640783b */ /* 0x000ff00000000200 */
[----:B------:R-:W3:Y:S08]  /*35e0*/  LDSM.16.M88.4 R100, [R199+-0x4000] ;  /* 0xffc00000c764783b */ /* 0x000ef00000000200 */
[----:B------:R-:W4:Y:S01]  /*35f0*/  LDSM.16.M88.4 R104, [R199+-0x3800] ;  /* 0xffc80000c768783b */ /* 0x000f220000000200 */
[C---:B-1----:R-:W-:Y:S07]  /*3600*/  HMMA.16816.F32 R4, R52.reuse, R56, RZ ;  /* 0x000000383404723c */ /* 0x042fee00000018ff */
[----:B------:R-:W-:Y:S01]  /*3610*/  LDSM.16.M88.4 R108, [R181] ;  /* 0x00000000b56c783b */ /* 0x000fe20000000200 */
[C---:B------:R-:W-:Y:S07]  /*3620*/  HMMA.16816.F32 R8, R52.reuse, R58, RZ ;  /* 0x0000003a3408723c */ /* 0x040fee00000018ff */
[----:B------:R-:W1:Y:S01]  /*3630*/  LDSM.16.M88.4 R112, [R205+-0x4000] ;  /* 0xffc00000cd70783b */ /* 0x000e620000000200 */
[C---:B--2---:R-:W-:Y:S07]  /*3640*/  HMMA.16816.F32 R12, R52.reuse, R60, RZ ;  /* 0x0000003c340c723c */ /* 0x044fee00000018ff */
[----:B------:R-:W-:Y:S01]  /*3650*/  LDSM.16.M88.4 R56, [R180] ;  /* 0x00000000b438783b */ /* 0x000fe20000000200 */
[----:B------:R-:W-:Y:S07]  /*3660*/  HMMA.16816.F32 R16, R52, R62, RZ ;  /* 0x0000003e3410723c */ /* 0x000fee00000018ff */
[----:B------:R-:W2:Y:S01]  /*3670*/  LDSM.16.M88.4 R52, [R205+-0x3800] ;  /* 0xffc80000cd34783b */ /* 0x000ea20000000200 */
[C---:B---3--:R-:W-:Y:S07]  /*3680*/  HMMA.16816.F32 R4, R64.reuse, R100, R4 ;  /* 0x000000644004723c */ /* 0x048fee0000001804 */
[----:B------:R-:W3:Y:S01]  /*3690*/  LDSM.16.M88.4 R60, [R204+-0x4000] ;  /* 0xffc00000cc3c783b */ /* 0x000ee20000000200 */
[C---:B------:R-:W-:Y:S07]  /*36a0*/  HMMA.16816.F32 R8, R64.reuse, R102, R8 ;  /* 0x000000664008723c */ /* 0x040fee0000001808 */
[----:B------:R-:W-:Y:S01]  /*36b0*/  LDSM.16.M88.4 R100, [R198+0x2000] ;  /* 0x00200000c664783b */ /* 0x000fe20000000200 */
[C---:B----4-:R-:W-:Y:S08]  /*36c0*/  HMMA.16816.F32 R12, R64.reuse, R104, R12 ;  /* 0x00000068400c723c */ /* 0x050ff0000000180c */
[----:B------:R-:W-:Y:S01]  /*36d0*/  HMMA.16816.F32 R16, R64, R106, R16 ;  /* 0x0000006a4010723c */ /* 0x000fe20000001810 */
[----:B------:R-:W4:Y:S07]  /*36e0*/  LDSM.16.M88.4 R64, [R204+-0x3800] ;  /* 0xffc80000cc40783b */ /* 0x000f2e0000000200 */
[C---:B-1----:R-:W-:Y:S01]  /*36f0*/  HMMA.16816.F32 R4, R108.reuse, R112, R4 ;  /* 0x000000706c04723c */ /* 0x042fe20000001804 */
[----:B------:R-:W1:Y:S07]  /*3700*/  LDSM.16.M88.4 R104, [R207+-0x2000] ;  /* 0xffe00000cf68783b */ /* 0x000e6e0000000200 */
[C---:B------:R-:W-:Y:S01]  /*3710*/  HMMA.16816.F32 R8, R108.reuse, R114, R8 ;  /* 0x000000726c08723c */ /* 0x040fe20000001808 */
[----:B------:R-:W-:Y:S07]  /*3720*/  LDSM.16.M88.4 R112, [R199+-0x2000] ;  /* 0xffe00000c770783b */ /* 0x000fee0000000200 */
[C---:B--2---:R-:W-:Y:S08]  /*3730*/  HMMA.16816.F32 R12, R108.reuse, R52, R12 ;  /* 0x000000346c0c723c */ /* 0x044ff0000000180c */
[----:B------:R-:W-:Y:S01]  /*3740*/  HMMA.16816.F32 R16, R108, R54, R16 ;  /* 0x000000366c10723c */ /* 0x000fe20000001810 */
[----:B------:R-:W2:Y:S07]  /*3750*/  LDSM.16.M88.4 R52, [R207+-0x1800] ;  /* 0xffe80000cf34783b */ /* 0x000eae0000000200 */
[C---:B---3--:R-:W-:Y:S01]  /*3760*/  HMMA.16816.F32 R4, R56.reuse, R60, R4 ;  /* 0x0000003c3804723c */ /* 0x048fe20000001804 */
[----:B------:R-:W3:Y:S07]  /*3770*/  LDSM.16.M88.4 R108, [R182+0x2000] ;  /* 0x00200000b66c783b */ /* 0x000eee0000000200 */
[C---:B------:R-:W-:Y:S01]  /*3780*/  HMMA.16816.F32 R8, R56.reuse, R62, R8 ;  /* 0x0000003e3808723c */ /* 0x040fe20000001808 */
[----:B------:R-:W-:Y:S07]  /*3790*/  LDSM.16.M88.4 R60, [R181+0x2000] ;  /* 0x00200000b53c783b */ /* 0x000fee0000000200 */
        /* <DEDUP_REMOVED lines=11> */
[----:B------:R3:W2:Y:S07]  /*3850*/  LDSM.16.M88.4 R100, [R180+0x2000] ;  /* 0x00200000b464783b */ /* 0x0006ae0000000200 */
[C---:B------:R-:W-:Y:S08]  /*3860*/  HMMA.16816.F32 R8, R108.reuse, R114, R8 ;  /* 0x000000726c08723c */ /* 0x040ff00000001808 */
[C---:B----4-:R-:W-:Y:S08]  /*3870*/  HMMA.16816.F32 R12, R108.reuse, R56, R12 ;  /* 0x000000386c0c723c */ /* 0x050ff0000000180c */
[----:B------:R-:W-:Y:S03]  /*3880*/  HMMA.16816.F32 R16, R108, R58, R16 ;  /* 0x0000003a6c10723c */ /* 0x000fe60000001810 */
[----:B---3--:R-:W-:Y:S05]  /*3890*/  I2FP.F32.S32 R180, R191 ;  /* 0x000000bf00b47245 */ /* 0x008fea0000201400 */
[C---:B-1----:R-:W-:Y:S08]  /*38a0*/  HMMA.16816.F32 R4, R60.reuse, R64, R4 ;  /* 0x000000403c04723c */ /* 0x042ff00000001804 */
[C---:B------:R-:W-:Y:S08]  /*38b0*/  HMMA.16816.F32 R8, R60.reuse, R66, R8 ;  /* 0x000000423c08723c */ /* 0x040ff00000001808 */
[C---:B--2---:R-:W-:Y:S08]  /*38c0*/  HMMA.16816.F32 R12, R60.reuse, R52, R12 ;  /* 0x000000343c0c723c */ /* 0x044ff0000000180c */
[----:B------:R-:W-:Y:S01]  /*38d0*/  HMMA.16816.F32 R16, R60, R54, R16 ;  /* 0x000000363c10723c */ /* 0x000fe20000001810 */
[----:B------:R-:W1:Y:S07]  /*38e0*/  LDSM.16.M88.4 R52, [R204+-0x1800] ;  /* 0xffe80000cc34783b */ /* 0x000e6e0000000200 */
[C---:B------:R-:W-:Y:S08]  /*38f0*/  HMMA.16816.F32 R4, R100.reuse, R104, R4 ;  /* 0x000000686404723c */ /* 0x040ff00000001804 */
[C---:B------:R-:W-:Y:S03]  /*3900*/  HMMA.16816.F32 R8, R100.reuse, R106, R8 ;  /* 0x0000006a6408723c */ /* 0x040fe60000001808 */
[C---:B------:R-:W-:Y:S04]  /*3910*/  LEA R106, P0, R214.reuse, R228, 0x2 ;  /* 0x000000e4d66a7211 */ /* 0x040fe800078010ff */
[----:B------:R-:W-:Y:S01]  /*3920*/  LEA.HI.X R107, R214, R229, RZ, 0x2, P0 ;  /* 0x000000e5d66b7211 */ /* 0x000fe200000f14ff */
[----:B------:R-:W-:Y:S01]  /*3930*/  VIADD R229, R234, 0x9 ;  /* 0x00000009eae57836 */ /* 0x000fe20000000000 */
[-C--:B------:R-:W-:Y:S02]  /*3940*/  @P5 ISETP.GE.AND P0, PT, R188, R241.reuse, PT ;  /* 0x000000f1bc00520c */ /* 0x080fe40003f06270 */
[----:B------:R-:W-:Y:S01]  /*3950*/  FFMA.FTZ R6, R183, -UR13, R6 ;  /* 0x8000000db7067c23 */ /* 0x000fe20008010006 */
[----:B------:R-:W2:Y:S01]  /*3960*/  LDG.E R188, desc[UR22][R106.64] ;  /* 0x000000166abc7981 */ /* 0x000ea2000c1e1900 */
[----:B------:R-:W-:Y:S01]  /*3970*/  FFMA.FTZ R4, R189, -UR13, R4 ;  /* 0x8000000dbd047c23 */ /* 0x000fe20008010004 */
[----:B------:R-:W-:Y:S01]  /*3980*/  FFMA.FTZ R5, R192, -UR13, R5 ;  /* 0x8000000dc0057c23 */ /* 0x000fe20008010005 */
[----:B------:R-:W-:Y:S01]  /*3990*/  FFMA.FTZ R7, R186, -UR13, R7 ;  /* 0x8000000dba077c23 */ /* 0x000fe20008010007 */
[----:B------:R3:W4:Y:S01]  /*39a0*/  LDG.E R191, desc[UR22][R106.64+0x20] ;  /* 0x000020166abf7981 */ /* 0x000722000c1e1900 */
[----:B------:R-:W-:Y:S02]  /*39b0*/  @P5 FSEL R6, R6, -INF , !P1 ;  /* 0xff80000006065808 */ /* 0x000fe40004800000 */
[----:B------:R-:W-:Y:S01]  /*39c0*/  @P5 FSEL R4, R4, -INF , !P1 ;  /* 0xff80000004045808 */ /* 0x000fe20004800000 */
[----:B------:R-:W-:Y:S01]  /*39d0*/  FFMA.FTZ R8, R195, -UR13, R8 ;  /* 0x8000000dc3087c23 */ /* 0x000fe20008010008 */
[----:B------:R-:W-:Y:S01]  /*39e0*/  @P5 FSEL R5, R5, -INF , !P2 ;  /* 0xff80000005055808 */ /* 0x000fe20005000000 */
[----:B------:R-:W-:Y:S01]  /*39f0*/  FFMA.FTZ R185, R6, UR6, -R245 ;  /* 0x0000000606b97c23 */ /* 0x000fe200080108f5 */
[----:B------:R-:W-:Y:S01]  /*3a00*/  @P5 FSEL R7, R7, -INF , !P2 ;  /* 0xff80000007075808 */ /* 0x000fe20005000000 */
[--C-:B------:R-:W-:Y:S01]  /*3a10*/  FFMA.FTZ R184, R4, UR6, -R251.reuse ;  /* 0x0000000604b87c23 */ /* 0x100fe200080108fb */
[C---:B-1----:R-:W-:Y:S03]  /*3a20*/  HMMA.16816.F32 R12, R100.reuse, R52, R12 ;  /* 0x00000034640c723c */ /* 0x042fe6000000180c */
[----:B------:R-:W-:Y:S01]  /*3a30*/  @P5 ISETP.GE.AND P1, PT, R194, R241, PT ;  /* 0x000000f1c200520c */ /* 0x000fe20003f26270 */
[----:B------:R-:W-:Y:S01]  /*3a40*/  FFMA.FTZ R183, R5, UR6, -R251 ;  /* 0x0000000605b77c23 */ /* 0x000fe200080108fb */
[----:B------:R-:W-:Y:S01]  /*3a50*/  IADD3 R194, PT, PT, R234, 0x1, RZ ;  /* 0x00000001eac27810 */ /* 0x000fe20007ffe0ff */
[----:B------:R-:W-:Y:S01]  /*3a60*/  FFMA.FTZ R186, R7, UR6, -R245 ;  /* 0x0000000607ba7c23 */ /* 0x000fe200080108f5 */
[----:B------:R-:W-:Y:S01]  /*3a70*/  @P5 FSEL R8, R8, -INF , !P3 ;  /* 0xff80000008085808 */ /* 0x000fe20005800000 */
[----:B------:R-:W-:Y:S01]  /*3a80*/  HMMA.16816.F32 R16, R100, R54, R16 ;  /* 0x000000366410723c */ /* 0x000fe20000001810 */
[----:B------:R-:W-:Y:S02]  /*3a90*/  MUFU.EX2 R184, R184 ;  /* 0x000000b800b87308 */ /* 0x000fe40000000800 */
[----:B------:R-:W-:Y:S01]  /*3aa0*/  IABS R101, R194 ;  /* 0x000000c200657213 */ /* 0x000fe20000000000 */
[----:B------:R-:W-:Y:S01]  /*3ab0*/  FFMA.FTZ R9, R252, -UR13, R9 ;  /* 0x8000000dfc097c23 */ /* 0x000fe20008010009 */
[----:B------:R-:W-:Y:S01]  /*3ac0*/  IABS R229, R229 ;  /* 0x000000e500e57213 */ /* 0x000fe20000000000 */
[----:B------:R-:W-:Y:S01]  /*3ad0*/  FFMA.FTZ R11, R192, -UR13, R11 ;  /* 0x8000000dc00b7c23 */ /* 0x000fe2000801000b */
[----:B------:R-:W-:Y:S02]  /*3ae0*/  @P5 VIADD R192, R250, 0x10 ;  /* 0x00000010fac05836 */ /* 0x000fe40000000000 */
[----:B------:R-:W-:Y:S01]  /*3af0*/  FFMA.FTZ R10, R189, -UR13, R10 ;  /* 0x8000000dbd0a7c23 */ /* 0x000fe2000801000a */
[----:B------:R-:W-:Y:S01]  /*3b00*/  I2FP.F32.S32 R229, R229 ;  /* 0x000000e500e57245 */ /* 0x000fe20000201400 */
[----:B------:R-:W-:Y:S01]  /*3b10*/  FFMA.FTZ R187, R8, UR6, -R251 ;  /* 0x0000000608bb7c23 */ /* 0x000fe200080108fb */
[----:B------:R-:W-:Y:S01]  /*3b20*/  FFMA.FTZ R13, R180, -UR13, R13 ;  /* 0x8000000db40d7c23 */ /* 0x000fe2000801000d */
[----:B------:R-:W-:Y:S01]  /*3b30*/  FFMA.FTZ R14, R195, -UR13, R14 ;  /* 0x8000000dc30e7c23 */ /* 0x000fe2000801000e */
[----:B------:R-:W-:Y:S01]  /*3b40*/  IABS R195, R234 ;  /* 0x000000ea00c37213 */ /* 0x000fe20000000000 */
[----:B------:R-:W-:Y:S01]  /*3b50*/  FFMA.FTZ R15, R252, -UR13, R15 ;  /* 0x8000000dfc0f7c23 */ /* 0x000fe2000801000f */
[----:B------:R-:W-:Y:S01]  /*3b60*/  @P5 FSEL R9, R9, -INF , !P0 ;  /* 0xff80000009095808 */ /* 0x000fe20004000000 */
[----:B------:R-:W-:Y:S01]  /*3b70*/  FFMA.FTZ R12, R229, -UR13, R12 ;  /* 0x8000000de50c7c23 */ /* 0x000fe2000801000c */
[----:B------:R-:W-:Y:S01]  /*3b80*/  @P5 FSEL R13, R13, -INF , !P1 ;  /* 0xff8000000d0d5808 */ /* 0x000fe20004800000 */
[----:B------:R-:W-:Y:S01]  /*3b90*/  IMAD.MOV.U32 R252, RZ, RZ, R195 ;  /* 0x000000fffffc7224 */ /* 0x000fe200078e00c3 */
[----:B------:R-:W-:Y:S01]  /*3ba0*/  @P5 FSEL R11, R11, -INF , !P0 ;  /* 0xff8000000b0b5808 */ /* 0x000fe20004000000 */
[----:B------:R-:W-:Y:S01]  /*3bb0*/  FFMA.FTZ R18, R229, -UR13, R18 ;  /* 0x8000000de5127c23 */ /* 0x000fe20008010012 */
[----:B------:R-:W-:Y:S01]  /*3bc0*/  I2FP.F32.S32 R101, R101 ;  /* 0x0000006500657245 */ /* 0x000fe20000201400 */
[----:B------:R-:W-:Y:S01]  /*3bd0*/  FFMA.FTZ R102, R13, UR6, -R251 ;  /* 0x000000060d667c23 */ /* 0x000fe200080108fb */
[-C--:B------:R-:W-:Y:S01]  /*3be0*/  @P5 ISETP.GE.AND P0, PT, R192, R241.reuse, PT ;  /* 0x000000f1c000520c */ /* 0x080fe20003f06270 */
[----:B------:R-:W-:Y:S01]  /*3bf0*/  FFMA.FTZ R19, R180, -UR13, R19 ;  /* 0x8000000db4137c23 */ /* 0x000fe20008010013 */
[----:B------:R-:W-:Y:S01]  /*3c00*/  I2FP.F32.S32 R252, R252 ;  /* 0x000000fc00fc7245 */ /* 0x000fe20000201400 */
[----:B------:R1:W-:Y:S01]  /*3c10*/  MUFU.EX2 R194, R102 ;  /* 0x0000006600c27308 */ /* 0x0003e20000000800 */
[----:B---3--:R-:W-:Y:S01]  /*3c20*/  @P5 IADD3 R106, PT, PT, R250, 0x18, RZ ;  /* 0x00000018fa6a5810 */ /* 0x008fe20007ffe0ff */
[----:B------:R-:W-:Y:S01]  /*3c30*/  FFMA.FTZ R16, R101, -UR13, R16 ;  /* 0x8000000d65107c23 */ /* 0x000fe20008010010 */
[----:B------:R-:W-:Y:S01]  /*3c40*/  @P5 FSEL R10, R10, -INF , !P3 ;  /* 0xff8000000a0a5808 */ /* 0x000fe20005800000 */
[----:B------:R-:W-:Y:S01]  /*3c50*/  FFMA.FTZ R17, R252, -UR13, R17 ;  /* 0x8000000dfc117c23 */ /* 0x000fe20008010011 */
[----:B------:R-:W-:Y:S01]  /*3c60*/  @P5 FSEL R12, R12, -INF , !P0 ;  /* 0xff8000000c0c5808 */ /* 0x000fe20004000000 */
[----:B------:R-:W-:Y:S01]  /*3c70*/  FFMA.FTZ R190, R9, UR6, -R251 ;  /* 0x0000000609be7c23 */ /* 0x000fe200080108fb */
[----:B------:R-:W-:Y:S01]  /*3c80*/  @P5 FSEL R14, R14, -INF , !P0 ;  /* 0xff8000000e0e5808 */ /* 0x000fe20004000000 */
[--C-:B------:R-:W-:Y:S01]  /*3c90*/  FFMA.FTZ R189, R10, UR6, -R245.reuse ;  /* 0x000000060abd7c23 */ /* 0x100fe200080108f5 */
[----:B------:R-:W-:Y:S01]  /*3ca0*/  @P5 FSEL R15, R15, -INF , !P1 ;  /* 0xff8000000f0f5808 */ /* 0x000fe20004800000 */
[----:B------:R-:W-:Y:S01]  /*3cb0*/  FFMA.FTZ R192, R11, UR6, -R245 ;  /* 0x000000060bc07c23 */ /* 0x000fe200080108f5 */
[-C--:B------:R-:W-:Y:S01]  /*3cc0*/  @P5 ISETP.GE.AND P0, PT, R106, R241.reuse, PT ;  /* 0x000000f16a00520c */ /* 0x080fe20003f06270 */
[----:B------:R-:W3:Y:S01]  /*3cd0*/  MUFU.EX2 R183, R183 ;  /* 0x000000b700b77308 */ /* 0x000ee20000000800 */
[----:B------:R-:W-:Y:S01]  /*3ce0*/  FFMA.FTZ R193, R12, UR6, -R251 ;  /* 0x000000060cc17c23 */ /* 0x000fe200080108fb */
[--C-:B------:R-:W-:Y:S01]  /*3cf0*/  FFMA.FTZ R195, R14, UR6, -R245.reuse ;  /* 0x000000060ec37c23 */ /* 0x100fe200080108f5 */
[----:B------:R-:W-:Y:S01]  /*3d00*/  @P5 FSEL R16, R16, -INF , !P0 ;  /* 0xff80000010105808 */ /* 0x000fe20004000000 */
[----:B------:R-:W-:Y:S01]  /*3d10*/  FFMA.FTZ R101, R15, UR6, -R245 ;  /* 0x000000060f657c23 */ /* 0x000fe200080108f5 */
[----:B-1----:R-:W-:Y:S02]  /*3d20*/  @P5 IADD3 R102, PT, PT, R250, 0x19, RZ ;  /* 0x00000019fa665810 */ /* 0x002fe40007ffe0ff */
[----:B------:R-:W-:Y:S03]  /*3d30*/  @P5 FSEL R18, R18, -INF , !P0 ;  /* 0xff80000012125808 */ /* 0x000fe60004000000 */
[----:B------:R-:W-:Y:S01]  /*3d40*/  MUFU.EX2 R185, R185 ;  /* 0x000000b900b97308 */ /* 0x000fe20000000800 */
[----:B------:R-:W-:Y:S01]  /*3d50*/  @P5 ISETP.GE.AND P1, PT, R102, R241, PT ;  /* 0x000000f16600520c */ /* 0x000fe20003f26270 */
[----:B------:R-:W-:Y:S01]  /*3d60*/  FFMA.FTZ R252, R16, UR6, -R251 ;  /* 0x0000000610fc7c23 */ /* 0x000fe200080108fb */
[----:B------:R-:W-:Y:S02]  /*3d70*/  FFMA.FTZ R180, R18, UR6, -R245 ;  /* 0x0000000612b47c23 */ /* 0x000fe400080108f5 */
[----:B------:R-:W-:Y:S02]  /*3d80*/  @P5 FSEL R17, R17, -INF , !P1 ;  /* 0xff80000011115808 */ /* 0x000fe40004800000 */
[----:B------:R-:W-:Y:S03]  /*3d90*/  @P5 FSEL R19, R19, -INF , !P1 ;  /* 0xff80000013135808 */ /* 0x000fe60004800000 */
[----:B------:R-:W1:Y:S01]  /*3da0*/  MUFU.EX2 R186, R186 ;  /* 0x000000ba00ba7308 */ /* 0x000e620000000800 */
[----:B---3--:R-:W-:Y:S01]  /*3db0*/  F2FP.F16.F32.PACK_AB R181, R183, R184 ;  /* 0x000000b8b7b5723e */ /* 0x008fe200000000ff */
[----:B------:R-:W-:Y:S01]  /*3dc0*/  FFMA.FTZ R251, R17, UR6, -R251 ;  /* 0x0000000611fb7c23 */ /* 0x000fe200080108fb */
[----:B------:R-:W-:Y:S03]  /*3dd0*/  FFMA.FTZ R245, R19, UR6, -R245 ;  /* 0x0000000613f57c23 */ /* 0x000fe600080108f5 */
        /* <DEDUP_REMOVED lines=9> */
[----:B------:R-:W3:Y:S10]  /*3e70*/  MUFU.EX2 R193, R193 ;  /* 0x000000c100c17308 */ /* 0x000ef40000000800 */
[----:B------:R-:W-:Y:S01]  /*3e80*/  MUFU.EX2 R195, R195 ;  /* 0x000000c300c37308 */ /* 0x000fe20000000800 */
[----:B-1----:R-:W-:Y:S05]  /*3e90*/  F2FP.F16.F32.PACK_AB R107, R192, R189 ;  /* 0x000000bdc06b723e */ /* 0x002fea00000000ff */
[----:B------:R-:W-:Y:S04]  /*3ea0*/  STS [R244+0x400], R107 ;  /* 0x0004006bf4007388 */ /* 0x000fe80000000800 */
        /* <DEDUP_REMOVED lines=10> */
[----:B------:R-:W-:Y:S01]  /*3f50*/  STS [R226], R101 ;  /* 0x00000065e2007388 */ /* 0x000fe20000000800 */
[----:B-1----:R-:W-:Y:S05]  /*3f60*/  F2FP.F16.F32.PACK_AB R180, R245, R252 ;  /* 0x000000fcf5b4723e */ /* 0x002fea00000000ff */
[----:B------:R-:W-:Y:S04]  /*3f70*/  STS [R226+0x400], R180 ;  /* 0x000400b4e2007388 */ /* 0x000fe80000000800 */
[----:B------:R-:W1:Y:S08]  /*3f80*/  LDSM.16.M88.4 R52, [R211+0x8000] ;  /* 0x00800000d334783b */ /* 0x000e700000000200 */
[----:B------:R-:W3:Y:S08]  /*3f90*/  LDSM.16.M88.4 R56, [R2+0x8000] ;  /* 0x008000000238783b */ /* 0x000ef00000000200 */
[----:B------:R-:W2:Y:S01]  /*3fa0*/  LDSM.16.M88.4 R60, [R209+0x8000] ;  /* 0x00800000d13c783b */ /* 0x000ea20000000200 */
        /* <DEDUP_REMOVED lines=36> */
[C---:B------:R-:W-:Y:S01]  /*41f0*/  FADD.FTZ R180, -R188.reuse, R4 ;  /* 0x00000004bcb47221 */ /* 0x040fe20000010100 */
        /* <DEDUP_REMOVED lines=14> */
[C---:B----4-:R-:W-:Y:S01]  /*42e0*/  FADD.FTZ R190, -R191.reuse, R6 ;  /* 0x00000006bfbe7221 */ /* 0x050fe20000010100 */
        /* <DEDUP_REMOVED lines=12> */
[----:B------:R-:W-:Y:S01]  /*43b0*/  F2FP.F16.F32.PACK_AB R185, R185, R190 ;  /* 0x000000beb9b9723e */ /* 0x000fe200000000ff */
[C---:B------:R-:W-:Y:S01]  /*43c0*/  FADD.FTZ R184, -R191.reuse, R14 ;  /* 0x0000000ebfb87221 */ /* 0x040fe20000010100 */
[C---:B------:R-:W-:Y:S01]  /*43d0*/  FADD.FTZ R189, -R191.reuse, R15 ;  /* 0x0000000fbfbd7221 */ /* 0x040fe20000010100 */
[C---:B------:R-:W-:Y:S01]  /*43e0*/  FADD.FTZ R188, -R191.reuse, R18 ;  /* 0x00000012bfbc7221 */ /* 0x040fe20000010100 */
[----:B------:R-:W-:Y:S01]  /*43f0*/  FADD.FTZ R190, -R191, R19 ;  /* 0x00000013bfbe7221 */ /* 0x000fe20000010100 */
[----:B------:R-:W-:Y:S01]  /*4400*/  FMUL.FTZ R251, R192, R251 ;  /* 0x000000fbc0fb7220 */ /* 0x000fe20000410000 */
[----:B------:R-:W-:Y:S01]  /*4410*/  FMUL.FTZ R184, R195, R184 ;  /* 0x000000b8c3b87220 */ /* 0x000fe20000410000 */
        /* <DEDUP_REMOVED lines=22> */
[----:B------:R-:W-:Y:S01]  /*4580*/  IMAD.IADD R235, R235, 0x1, R7 ;  /* 0x00000001ebeb7824 */ /* 0x000fe200078e0207 */
[-C--:B------:R-:W-:Y:S01]  /*4590*/  @!P3 LEA.HI.X R11, R4, R231.reuse, R5, 0x1, P1 ;  /* 0x000000e7040bb211 */ /* 0x080fe200008f0c05 */
[----:B------:R-:W-:Y:S01]  /*45a0*/  IMAD.IADD R238, R238, 0x1, R7 ;  /* 0x00000001eeee7824 */ /* 0x000fe200078e0207 */
        /* <DEDUP_REMOVED lines=27> */
.L_x_212:
        /* <DEDUP_REMOVED lines=9> */
[----:B------:R2:W-:Y:S04]  /*47f0*/  STS [R226+-0x2000], R229 ;  /* 0xffe000e5e2007388 */ /* 0x0005e80000000800 */
[----:B------:R-:W-:Y:S01]  /*4800*/  STS [R226+-0x1c00], R245 ;  /* 0xffe400f5e2007388 */ /* 0x000fe20000000800 */
        /* <DEDUP_REMOVED lines=55> */
[----:B------:R-:W-:Y:S01]  /*4b80*/  IADD3 R5, P0, PT, RZ, -UR27, RZ ;  /* 0x8000001bff057c10 */ /* 0x000fe2000ff1e0ff */
[----:B------:R-:W-:Y:S01]  /*4b90*/  IMAD.U32 R7, RZ, RZ, UR11 ;  /* 0x0000000bff077e24 */ /* 0x000fe2000f8e00ff */
[----:B------:R-:W-:Y:S02]  /*4ba0*/  ISETP.GE.AND P2, PT, R216, UR4, PT ;  /* 0x00000004d8007c0c */ /* 0x000fe4000bf46270 */
[----:B------:R-:W-:Y:S01]  /*4bb0*/  ISETP.GE.AND P1, PT, R220, UR4, PT ;  /* 0x00000004dc007c0c */ /* 0x000fe2000bf26270 */
[----:B------:R-:W-:Y:S05]  /*4bc0*/  IMAD.X R4, RZ, RZ, ~UR7, P0 ;  /* 0x80000007ff047e24 */ /* 0x000fea00080e06ff */
[----:B------:R-:W-:Y:S04]  /*4bd0*/  SHF.R.S64 R5, R5, 0x1f, R4 ;  /* 0x0000001f05057819 */ /* 0x000fe80000001004 */
[----:B------:R-:W-:Y:S01]  /*4be0*/  IADD3 R232, P0, PT, R5, R232, RZ ;  /* 0x000000e805e87210 */ /* 0x000fe20007f1e0ff */
[----:B------:R-:W-:Y:S03]  /*4bf0*/  IMAD.U32 R5, RZ, RZ, UR11 ;  /* 0x0000000bff057e24 */ /* 0x000fe6000f8e00ff */
[----:B------:R-:W-:Y:S01]  /*4c00*/  LEA.HI.X.SX32 R233, R4, R233, 0x1, P0 ;  /* 0x000000e904e97211 */ /* 0x000fe200000f0eff */
[----:B------:R-:W-:Y:S01]  /*4c10*/  @!P1 IMAD.MOV.U32 R8, RZ, RZ, R232 ;  /* 0x000000ffff089224 */ /* 0x000fe200078e00e8 */
[----:B------:R-:W-:Y:S01]  /*4c20*/  LEA R6, P0, R7, R232, 0x1 ;  /* 0x000000e807067211 */ /* 0x000fe200078008ff */
[----:B------:R-:W-:Y:S02]  /*4c30*/  IMAD.U32 R4, RZ, RZ, UR10 ;  /* 0x0000000aff047e24 */ /* 0x000fe4000f8e00ff */
[----:B------:R-:W-:Y:S01]  /*4c40*/  @!PT LDS RZ, [RZ] ;  /* 0x00000000fffff984 */ /* 0x000fe20000000800 */
[----:B------:R-:W-:Y:S01]  /*4c50*/  @!PT LDS RZ, [RZ] ;  /* 0x00000000fffff984 */ /* 0x000fe20000000800 */
[----:B------:R-:W-:Y:S01]  /*4c60*/  @!PT LDS RZ, [RZ] ;  /* 0x00000000fffff984 */ /* 0x000fe20000000800 */
[----:B------:R1:W-:Y:S01]  /*4c70*/  @!P2 LDGSTS.E.BYPASS.LTC128B.128 [R223+0x8000], desc[UR22][R232.64] ;  /* 0x08000000e8dfafae */ /* 0x0003e2000b981a16 */
[----:B------:R-:W-:Y:S02]  /*4c80*/  @!P1 IMAD.MOV.U32 R9, RZ, RZ, R233 ;  /* 0x000000ffff099224 */ /* 0x000fe400078e00e9 */
[----:B------:R-:W-:Y:S01]  /*4c90*/  LEA.HI.X R7, R5, R233, R4, 0x1, P0 ;  /* 0x000000e905077211 */ /* 0x000fe200000f0c04 */
        /* <DEDUP_REMOVED lines=17> */
.L_x_213:
[----:B------:R-:W-:Y:S01]  /*4db0*/  LDSM.16.M88.4 R100, [R201] ;  /* 0x00000000c964783b */ /* 0x000fe20000000200 */
[----:B------:R-:W-:Y:S01]  /*4dc0*/  ISETP.GT.AND P2, PT, R239, RZ, PT ;  /* 0x000000ffef00720c */ /* 0x000fe20003f44270 */
[----:B------:R-:W-:Y:S02]  /*4dd0*/  VIADD R234, R234, 0xffffffc0 ;  /* 0xffffffc0eaea7836 */ /* 0x000fe40000000000 */
[----:B------:R-:W1:Y:S04]  /*4de0*/  LDSM.16.MT88.4 R16, [R210+0xc000] ;  /* 0x00c00000d210783b */ /* 0x000e680000004200 */
        /* <DEDUP_REMOVED lines=24> */
[C---:B------:R-:W-:Y:S01]  /*4f70*/  HMMA.16816.F32 R56, R112.reuse, R180, R56 ;  /* 0x000000b47038723c */ /* 0x040fe20000001838 */
[----:B------:R-:W-:Y:S05]  /*4f80*/  IMAD.U32 R181, RZ, RZ, UR28 ;  /* 0x0000001cffb57e24 */ /* 0x000fea000f8e00ff */
[----:B------:R-:W-:Y:S02]  /*4f90*/  LEA R180, P0, R181, R246, 0x2 ;  /* 0x000000f6b5b47211 */ /* 0x000fe400078010ff */
[-C--:B------:R-:W-:Y:S01]  /*4fa0*/  HMMA.16816.F32 R60, R112, R182.reuse, R60 ;  /* 0x000000b6703c723c */ /* 0x080fe2000000183c */
[----:B------:R-:W-:Y:S07]  /*4fb0*/  LDSM.16.M88.4 R112, [R196+0x1000] ;  /* 0x00100000c470783b */ /* 0x000fee0000000200 */
[----:B------:R-:W-:Y:S01]  /*4fc0*/  HMMA.16816.F32 R64, R104, R182, R64 ;  /* 0x000000b66840723c */ /* 0x000fe20000001840 */
[----:B------:R-:W-:Y:S05]  /*4fd0*/  IMAD.U32 R105, RZ, RZ, UR28 ;  /* 0x0000001cff697e24 */ /* 0x000fea000f8e00ff */
[----:B------:R-:W-:Y:S02]  /*4fe0*/  LEA.HI.X.SX32 R181, R105, R247, 0x2, P0 ;  /* 0x000000f769b57211 */ /* 0x000fe400000f16ff */
[-C--:B------:R-:W-:Y:S01]  /*4ff0*/  HMMA.16816.F32 R4, R184, R188.reuse, R4 ;  /* 0x000000bcb804723c */ /* 0x080fe20000001804 */
[----:B------:R-:W2:Y:S04]  /*5000*/  LDSM.16.M88.4 R104, [R196] ;  /* 0x00000000c468783b */ /* 0x000ea80000000200 */
[C---:B------:R-:W-:Y:S03]  /*5010*/  LEA R182, P0, R229.reuse, R180, 0x5 ;  /* 0x000000b4e5b67211 */ /* 0x040fe600078028ff */
[C---:B------:R-:W-:Y:S04]  /*5020*/  HMMA.16816.F32 R8, R192.reuse, R188, R8 ;  /* 0x000000bcc008723c */ /* 0x040fe80000001808 */
[C---:B------:R-:W-:Y:S02]  /*5030*/  LEA.HI.X.SX32 R183, R229.reuse, R181, 0x5, P0 ;  /* 0x000000b5e5b77211 */ /* 0x040fe400000f2eff */
[C---:B------:R-:W-:Y:S02]  /*5040*/  LEA R188, P0, R229.reuse, R182, 0x5 ;  /* 0x000000b6e5bc7211 */ /* 0x040fe400078028ff */
[-C--:B------:R-:W-:Y:S03]  /*5050*/  HMMA.16816.F32 R12, R192, R190.reuse, R12 ;  /* 0x000000bec00c723c */ /* 0x080fe6000000180c */
[C---:B------:R-:W-:Y:S05]  /*5060*/  LEA.HI.X.SX32 R189, R229.reuse, R183, 0x5, P0 ;  /* 0x000000b7e5bd7211 */ /* 0x040fea00000f2eff */
[C---:B------:R-:W-:Y:S04]  /*5070*/  HMMA.16816.F32 R16, R184.reuse, R190, R16 ;  /* 0x000000beb810723c */ /* 0x040fe80000001810 */
[C---:B------:R-:W-:Y:S04]  /*5080*/  LEA R190, P0, R229.reuse, R188, 0x5 ;  /* 0x000000bce5be7211 */ /* 0x040fe800078028ff */
[-C--:B-1----:R-:W-:Y:S03]  /*5090*/  HMMA.16816.F32 R52, R184, R100.reuse, R52 ;  /* 0x00000064b834723c */ /* 0x082fe60000001834 */
[C---:B------:R-:W-:Y:S02]  /*50a0*/  LEA.HI.X.SX32 R191, R229.reuse, R189, 0x5, P0 ;  /* 0x000000bde5bf7211 */ /* 0x040fe400000f2eff */
[C---:B------:R-:W-:Y:S03]  /*50b0*/  LEA R250, P0, R229.reuse, R190, 0x5 ;  /* 0x000000bee5fa7211 */ /* 0x040fe600078028ff */
[C---:B------:R-:W-:Y:S04]  /*50c0*/  HMMA.16816.F32 R56, R192.reuse, R100, R56 ;  /* 0x00000064c038723c */ /* 0x040fe80000001838 */
[C---:B------:R-:W-:Y:S04]  /*50d0*/  LEA.HI.X.SX32 R251, R229.reuse, R191, 0x5, P0 ;  /* 0x000000bfe5fb7211 */ /* 0x040fe800000f2eff */
[-C--:B------:R-:W-:Y:S03]  /*50e0*/  HMMA.16816.F32 R60, R192, R102.reuse, R60 ;  /* 0x00000066c03c723c */ /* 0x080fe6000000183c */
[C---:B------:R-:W-:Y:S04]  /*50f0*/  LEA R192, P0, R229.reuse, R250, 0x5 ;  /* 0x000000fae5c07211 */ /* 0x040fe800078028ff */
[C---:B------:R-:W-:Y:S01]  /*5100*/  LEA.HI.X.SX32 R193, R229.reuse, R251, 0x5, P0 ;  /* 0x000000fbe5c17211 */ /* 0x040fe200000f2eff */
[----:B------:R-:W-:Y:S01]  /*5110*/  HMMA.16816.F32 R64, R184, R102, R64 ;  /* 0x00000066b840723c */ /* 0x000fe20000001840 */
[----:B------:R-:W1:Y:S03]  /*5120*/  LDSM.16.MT88.4 R100, [R210+0xf800] ;  /* 0x00f80000d264783b */ /* 0x000e660000004200 */
[C---:B------:R-:W-:Y:S04]  /*5130*/  LEA R186, P0, R229.reuse, R192, 0x5 ;  /* 0x000000c0e5ba7211 */ /* 0x040fe800078028ff */
[-C--:B--2---:R-:W-:Y:S05]  /*5140*/  HMMA.16816.F32 R4, R104, R108.reuse, R4 ;  /* 0x0000006c6804723c */ /* 0x084fea0000001804 */
[C---:B------:R-:W-:Y:S03]  /*5150*/  LEA.HI.X.SX32 R187, R229.reuse, R193, 0x5, P0 ;  /* 0x000000c1e5bb7211 */ /* 0x040fe600000f2eff */
[C---:B------:R-:W-:Y:S04]  /*5160*/  HMMA.16816.F32 R8, R112.reuse, R108, R8 ;  /* 0x0000006c7008723c */ /* 0x040fe80000001808 */
[C---:B------:R-:W-:Y:S04]  /*5170*/  IMAD.WIDE R184, R229.reuse, -0xc0, R186 ;  /* 0xffffff40e5b87825 */ /* 0x040fe800078e02ba */
[-C--:B------:R-:W-:Y:S03]  /*5180*/  HMMA.16816.F32 R12, R112, R110.reuse, R12 ;  /* 0x0000006e700c723c */ /* 0x080fe6000000180c */
[C---:B------:R-:W-:Y:S04]  /*5190*/  LEA R194, P0, R229.reuse, R184, 0x5 ;  /* 0x000000b8e5c27211 */ /* 0x040fe800078028ff */
[C---:B------:R-:W-:Y:S01]  /*51a0*/  LEA.HI.X.SX32 R195, R229.reuse, R185, 0x5, P0 ;  /* 0x000000b9e5c37211 */ /* 0x040fe200000f2eff */
[C---:B------:R-:W-:Y:S04]  /*51b0*/  HMMA.16816.F32 R16, R104.reuse, R110, R16 ;  /* 0x0000006e6810723c */ /* 0x040fe80000001810 */
[C---:B------:R-:W-:Y:S04]  /*51c0*/  LEA R108, P0, R229.reuse, R194, 0x5 ;  /* 0x000000c2e56c7211 */ /* 0x040fe800078028ff */
[C---:B------:R-:W-:Y:S01]  /*51d0*/  LEA.HI.X.SX32 R109, R229.reuse, R195, 0x5, P0 ;  /* 0x000000c3e56d7211 */ /* 0x040fe200000f2eff */
        /* <DEDUP_REMOVED lines=15> */
[C---:B------:R-:W-:Y:S03]  /*52d0*/  IMAD.WIDE R102, R229.reuse, -0xc0, R112 ;  /* 0xffffff40e5667825 */ /* 0x040fe600078e0270 */
[----:B------:R2:W-:Y:S04]  /*52e0*/  REDG.E.ADD.F32.FTZ.RN.STRONG.GPU desc[UR22][R246.64], R4 ;  /* 0x00000004f60079a6 */ /* 0x0005e8000c12f316 */
[----:B------:R3:W-:Y:S01]  /*52f0*/  REDG.E.ADD.F32.FTZ.RN.STRONG.GPU desc[UR22][R180.64], R5 ;  /* 0x00000005b40079a6 */ /* 0x0007e2000c12f316 */
[C---:B------:R-:W-:Y:S03]  /*5300*/  LEA R106, P0, R229.reuse, R102, 0x5 ;  /* 0x00000066e56a7211 */ /* 0x040fe600078028ff */
[----:B------:R4:W-:Y:S01]  /*5310*/  REDG.E.ADD.F32.FTZ.RN.STRONG.GPU desc[UR22][R182.64], R6 ;  /* 0x00000006b60079a6 */ /* 0x0009e2000c12f316 */
[C---:B------:R-:W-:Y:S03]  /*5320*/  LEA.HI.X.SX32 R107, R229.reuse, R103, 0x5, P0 ;  /* 0x00000067e56b7211 */ /* 0x040fe600000f2eff */
        /* <DEDUP_REMOVED lines=11> */
[----:B------:R1:W-:Y:S01]  /*53e0*/  REDG.E.ADD.F32.FTZ.RN.STRONG.GPU desc[UR22][R184.64+0x80], R17 ;  /* 0x00008011b80079a6 */ /* 0x0003e2000c12f316 */
[C---:B------:R-:W-:Y:S02]  /*53f0*/  LEA.HI.X.SX32 R181, R229.reuse, R5, 0x5, P0 ;  /* 0x00000005e5b57211 */ /* 0x040fe400000f2eff */
[C---:B----4-:R-:W-:Y:S01]  /*5400*/  LEA R182, P0, R229.reuse, R180, 0x5 ;  /* 0x000000b4e5b67211 */ /* 0x050fe200078028ff */
[----:B------:R-:W-:Y:S03]  /*5410*/  REDG.E.ADD.F32.FTZ.RN.STRONG.GPU desc[UR22][R194.64+0x80], R18 ;  /* 0x00008012c20079a6 */ /* 0x000fe6000c12f316 */
[C---:B------:R-:W-:Y:S01]  /*5420*/  LEA.HI.X.SX32 R183, R229.reuse, R181, 0x5, P0 ;  /* 0x000000b5e5b77211 */ /* 0x040fe200000f2eff */
[----:B------:R2:W-:Y:S01]  /*5430*/  REDG.E.ADD.F32.FTZ.RN.STRONG.GPU desc[UR22][R108.64+0x80], R19 ;  /* 0x000080136c0079a6 */ /* 0x0005e2000c12f316 */
[C---:B------:R-:W-:Y:S03]  /*5440*/  LEA R188, P0, R229.reuse, R182, 0x5 ;  /* 0x000000b6e5bc7211 */ /* 0x040fe600078028ff */
[----:B------:R-:W-:Y:S01]  /*5450*/  REDG.E.ADD.F32.FTZ.RN.STRONG.GPU desc[UR22][R110.64+0x80], R12 ;  /* 0x0000800c6e0079a6 */ /* 0x000fe2000c12f316 */
        /* <DEDUP_REMOVED lines=17> */
[C---:B------:R-:W-:Y:S02]  /*5570*/  LEA.HI.X.SX32 R185, R229.reuse, R251, 0x5, P0 ;  /* 0x000000fbe5b97211 */ /* 0x040fe400000f2eff */
[C---:B------:R-:W-:Y:S01]  /*5580*/  LEA R186, P0, R229.reuse, R184, 0x5 ;  /* 0x000000b8e5ba7211 */ /* 0x040fe200078028ff */
[----:B------:R-:W-:Y:S03]  /*5590*/  REDG.E.ADD.F32.FTZ.RN.STRONG.GPU desc[UR22][R180.64+0x100], R57 ;  /* 0x00010039b40079a6 */ /* 0x000fe6000c12f316 */
[C---:B------:R-:W-:Y:S01]  /*55a0*/  LEA.HI.X.SX32 R187, R229.reuse, R185, 0x5, P0 ;  /* 0x000000b9e5bb7211 */ /* 0x040fe200000f2eff */
[----:B------:R-:W-:Y:S01]  /*55b0*/  REDG.E.ADD.F32.FTZ.RN.STRONG.GPU desc[UR22][R182.64+0x100], R58 ;  /* 0x0001003ab60079a6 */ /* 0x000fe2000c12f316 */
[C---:B--2---:R-:W-:Y:S03]  /*55c0*/  LEA R108, P0, R229.reuse, R186, 0x5 ;  /* 0x000000bae56c7211 */ /* 0x044fe600078028ff */
        /* <DEDUP_REMOVED lines=29> */
[----:B------:R-:W-:Y:S07]  /*57a0*/  LDSM.16.MT88.4 R12, [R197+0x1800] ;  /* 0x00180000c50c783b */ /* 0x000fee0000004200 */
[----:B------:R-:W-:Y:S01]  /*57b0*/  HMMA.16816.F32 R96, R4, R18, R96 ;  /* 0x000000120460723c */ /* 0x000fe20000001860 */
[----:B------:R-:W2:Y:S04]  /*57c0*/  LDSM.16.MT88.4 R4, [R203+-0x800] ;  /* 0xfff80000cb04783b */ /* 0x000ea80000004200 */
[----:B------:R-:W3:Y:S03]  /*57d0*/  LDSM.16.MT88.4 R16, [R202+-0x800] ;  /* 0xfff80000ca10783b */ /* 0x000ee60000004200 */
[-C--:B----4-:R-:W-:Y:S08]  /*57e0*/  HMMA.16816.F32 R68, R52, R56.reuse, R68 ;  /* 0x000000383444723c */ /* 0x090ff00000001844 */
[C---:B------:R-:W-:Y:S08]  /*57f0*/  HMMA.16816.F32 R72, R64.reuse, R56, R72 ;  /* 0x000000384048723c */ /* 0x040ff00000001848 */
[-C--:B------:R-:W-:Y:S08]  /*5800*/  HMMA.16816.F32 R76, R64, R58.reuse, R76 ;  /* 0x0000003a404c723c */ /* 0x080ff0000000184c */
[C---:B------:R-:W-:Y:S01]  /*5810*/  HMMA.16816.F32 R80, R52.reuse, R58, R80 ;  /* 0x0000003a3450723c */ /* 0x040fe20000001850 */
[----:B------:R-:W4:Y:S07]  /*5820*/  LDSM.16.MT88.4 R56, [R197+0x3800] ;  /* 0x00380000c538783b */ /* 0x000f2e0000004200 */
        /* <DEDUP_REMOVED lines=11> */
[----:B------:R-:W-:Y:S04]  /*58e0*/  HMMA.16816.F32 R96, R8, R110, R96 ;  /* 0x0000006e0860723c */ /* 0x000fe80000001860 */
[C---:B------:R-:W-:Y:S01]  /*58f0*/  LOP3.LUT R8, R239.reuse, 0x1, RZ, 0xc0, !PT ;  /* 0x00000001ef087812 */ /* 0x040fe200078ec0ff */
[----:B------:R-:W-:Y:S03]  /*5900*/  VIADD R239, R239, 0xffffffff ;  /* 0xffffffffefef7836 */ /* 0x000fe60000000000 */
[-C--:B--2---:R-:W-:Y:S05]  /*5910*/  HMMA.16816.F32 R68, R4, R12.reuse, R68 ;  /* 0x0000000c0444723c */ /* 0x084fea0000001844 */
[----:B------:R-:W-:Y:S03]  /*5920*/  ISETP.NE.U32.AND P0, PT, R8, 0x1, PT ;  /* 0x000000010800780c */ /* 0x000fe60003f05070 */
[C---:B---3--:R-:W-:Y:S08]  /*5930*/  HMMA.16816.F32 R72, R16.reuse, R12, R72 ;  /* 0x0000000c1048723c */ /* 0x048ff00000001848 */
[-C--:B------:R-:W-:Y:S08]  /*5940*/  HMMA.16816.F32 R76, R16, R14.reuse, R76 ;  /* 0x0000000e104c723c */ /* 0x080ff0000000184c */
[C---:B------:R-:W-:Y:S08]  /*5950*/  HMMA.16816.F32 R80, R4.reuse, R14, R80 ;  /* 0x0000000e0450723c */ /* 0x040ff00000001850 */
[-C--:B----4-:R-:W-:Y:S08]  /*5960*/  HMMA.16816.F32 R84, R4, R56.reuse, R84 ;  /* 0x000000380454723c */ /* 0x090ff00000001854 */
[C---:B------:R-:W-:Y:S08]  /*5970*/  HMMA.16816.F32 R88, R16.reuse, R56, R88 ;  /* 0x000000381058723c */ /* 0x040ff00000001858 */
[-C--:B------:R-:W-:Y:S08]  /*5980*/  HMMA.16816.F32 R92, R16, R58.reuse, R92 ;  /* 0x0000003a105c723c */ /* 0x080ff0000000185c */
[----:B------:R-:W-:Y:S04]  /*5990*/  HMMA.16816.F32 R96, R4, R58, R96 ;  /* 0x0000003a0460723c */ /* 0x000fe80000001860 */
[C---:B------:R-:W-:Y:S01]  /*59a0*/  VIADD R6, R197.reuse, 0xffffc000 ;  /* 0xffffc000c5067836 */ /* 0x040fe20000000000 */
[----:B------:R-:W-:Y:S01]  /*59b0*/  @P4 IADD3 R5, P1, PT, R248, -0x100, RZ ;  /* 0xffffff00f8054810 */ /* 0x000fe20007f3e0ff */
[----:B------:R-:W-:Y:S01]  /*59c0*/  @P0 VIADD R6, R197, 0x4000 ;  /* 0x00004000c5060836 */ /* 0x000fe20000000000 */
[----:B------:R-:W-:Y:S02]  /*59d0*/  @P4 IADD3 R228, P0, PT, R228, -0x100, RZ ;  /* 0xffffff00e4e44810 */ /* 0x000fe40007f1e0ff */
[----:B------:R-:W-:Y:S01]  /*59e0*/  @P4 IADD3.X R4, PT, PT, R249, -0x1, RZ, P1, !PT ;  /* 0xfffffffff9044810 */ /* 0x000fe20000ffe4ff */
[----:B------:R-:W-:Y:S01]  /*59f0*/  IMAD.MOV.U32 R197, RZ, RZ, R6 ;  /* 0x000000ffffc57224 */ /* 0x000fe200078e0006 */
[----:B------:R-:W-:Y:S01]  /*5a00*/  @P4 IADD3.X R227, PT, PT, R227, -0x1, RZ, P0, !PT ;  /* 0xffffffffe3e34810 */ /* 0x000fe200007fe4ff */
        /* <DEDUP_REMOVED lines=118> */
.L_x_215:
[----:B------:R-:W2:Y:S01]  /*6170*/  LDCU.64 UR10, c[0x0][0x5c0] ;  /* 0x0000b800ff0a77ac */ /* 0x000ea20008000a00 */
[----:B-1----:R-:W-:-:S05]  /*6180*/  IADD3 R28, PT, PT, R240, R243, RZ ;  /* 0x000000f3f01c7210 */ /* 0x002fca0007ffe0ff */
[C---:B--2---:R-:W-:Y:S02]  /*6190*/  IMAD R3, R28.reuse, UR11, RZ ;  /* 0x0000000b1c037c24 */ /* 0x044fe4000f8e02ff */
[----:B------:R-:W-:-:S05]  /*61a0*/  IMAD.WIDE.U32 R28, R28, UR10, RZ ;  /* 0x0000000a1c1c7c25 */ /* 0x000fca000f8e00ff */
[----:B------:R-:W-:Y:S02]  /*61b0*/  IADD3 R3, PT, PT, R29, R3, RZ ;  /* 0x000000031d037210 */ /* 0x000fe40007ffe0ff */
.L_x_216:
        /* <DEDUP_REMOVED lines=12> */
.L_x_217:
[----:B------:R-:W1:Y:S01]  /*6280*/  LDCU.64 UR6, c[0x0][0x5c8] ;  /* 0x0000b900ff0677ac */ /* 0x000e620008000a00 */
[----:B------:R-:W-:-:S05]  /*6290*/  IADD3 R4, PT, PT, R240, R243, RZ ;  /* 0x000000f3f0047210 */ /* 0x000fca0007ffe0ff */
[C---:B-1----:R-:W-:Y:S02]  /*62a0*/  IMAD R0, R4.reuse, UR7, RZ ;  /* 0x0000000704007c24 */ /* 0x042fe4000f8e02ff */
[----:B------:R-:W-:-:S05]  /*62b0*/  IMAD.WIDE.U32 R4, R4, UR6, RZ ;  /* 0x0000000604047c25 */ /* 0x000fca000f8e00ff */
[----:B------:R-:W-:Y:S02]  /*62c0*/  IADD3 R0, PT, PT, R5, R0, RZ ;  /* 0x0000000005007210 */ /* 0x000fe40007ffe0ff */
[----:B------:R-:W-:-:S07]  /*62d0*/  MOV R2, R4 ;  /* 0x0000000400027202 */ /* 0x000fce0000000f00 */
.L_x_218:
[----:B------:R-:W-:Y:S01]  /*62e0*/  BAR.SYNC.DEFER_BLOCKING 0x0 ;  /* 0x0000000000007b1d */ /* 0x000fe20000010000 */
[----:B------:R-:W-:Y:S02]  /*62f0*/  USHF.L.U32 UR12, UR21, 0x6, URZ ;  /* 0x00000006150c7899 */ /* 0x000fe400080006ff */
[----:B------:R-:W-:Y:S02]  /*6300*/  USHF.L.U32 UR14, UR21, 0x6, URZ ;  /* 0x00000006150e7899 */ /* 0x000fe400080006ff */
[----:B------:R-:W-:Y:S01]  /*6310*/  UIMAD.WIDE.U32 UR16, UR12, UR10, URZ ;  /* 0x0000000a0c1072a5 */ /* 0x000fe2000f8e00ff */
[----:B------:R-:W-:Y:S01]  /*6320*/  BSSY.RECONVERGENT B0, `(.L_x_219) ;  /* 0x0000028000007945 */ /* 0x000fe20003800200 */
[----:B------:R-:W-:Y:S01]  /*6330*/  USHF.R.S32.HI UR13, URZ, 0x1f, UR12 ;  /* 0x0000001fff0d7899 */ /* 0x000fe2000801140c */
[----:B------:R-:W1:Y:S03]  /*6340*/  LDCU.64 UR4, c[0x0][0x5d8] ;  /* 0x0000bb00ff0477ac */ /* 0x000e660008000a00 */
[----:B------:R-:W-:Y:S01]  /*6350*/  IMAD.U32 R30, RZ, RZ, UR16 ;  /* 0x00000010ff1e7e24 */ /* 0x000fe2000f8e00ff */
[----:B------:R-:W-:Y:S01]  /*6360*/  UIMAD UR15, UR13, UR10, URZ ;  /* 0x0000000a0d0f72a4 */ /* 0x000fe2000f8e02ff */
[----:B------:R-:W-:-:S03]  /*6370*/  IMAD.U32 R31, RZ, RZ, UR17 ;  /* 0x00000011ff1f7e24 */ /* 0x000fc6000f8e00ff */
[----:B------:R-:W-:Y:S01]  /*6380*/  LOP3.LUT R29, R30, 0x38, R215, 0xf8, !PT ;  /* 0x000000381e1d7812 */ /* 0x000fe200078ef8d7 */
[----:B------:R-:W-:Y:S01]  /*6390*/  UIMAD UR15, UR12, UR11, UR15 ;  /* 0x0000000b0c0f72a4 */ /* 0x000fe2000f8e020f */
[----:B------:R-:W-:Y:S02]  /*63a0*/  VIADD R30, R241, -UR14 ;  /* 0x8000000ef11e7c36 */ /* 0x000fe40008000000 */
[----:B------:R-:W-:Y:S02]  /*63b0*/  IADD3 R40, P0, PT, R28, R29, RZ ;  /* 0x0000001d1c287210 */ /* 0x000fe40007f1e0ff */
[C---:B------:R-:W-:Y:S01]  /*63c0*/  IADD3 R29, PT, PT, R217.reuse, 0x20, RZ ;  /* 0x00000020d91d7810 */ /* 0x040fe20007ffe0ff */
[----:B------:R2:W3:Y:S01]  /*63d0*/  LDS.128 R24, [R223+0xd000] ;  /* 0x00d00000df187984 */ /* 0x0004e20000000c00 */
[----:B------:R-:W-:Y:S02]  /*63e0*/  MOV R28, UR15 ;  /* 0x0000000f001c7c02 */ /* 0x000fe40008000f00 */
[-C--:B------:R-:W-:Y:S01]  /*63f0*/  ISETP.GE.AND P2, PT, R217, R30.reuse, PT ;  /* 0x0000001ed900720c */ /* 0x080fe20003f46270 */
[----:B------:R2:W4:Y:S01]  /*6400*/  LDS.128 R20, [R223+0xf000] ;  /* 0x00f00000df147984 */ /* 0x0005220000000c00 */
[----:B------:R-:W-:Y:S01]  /*6410*/  IADD3.X R41, PT, PT, R3, UR17, R28, P0, !PT ;  /* 0x0000001103297c10 */ /* 0x000fe200087fe41c */
[----:B------:R-:W-:Y:S01]  /*6420*/  IMAD.U32 R3, RZ, RZ, UR6 ;  /* 0x00000006ff037e24 */ /* 0x000fe2000f8e00ff */
[----:B------:R-:W-:Y:S01]  /*6430*/  IADD3 R37, P0, PT, R217, 0x20, RZ ;  /* 0x00000020d9257810 */ /* 0x000fe20007f1e0ff */
[----:B------:R2:W2:Y:S01]  /*6440*/  LDS.128 R16, [R223+0x10000] ;  /* 0x01000000df107984 */ /* 0x0004a20000000c00 */
[----:B------:R-:W-:Y:S01]  /*6450*/  ISETP.GE.AND P4, PT, R29, R30, PT ;  /* 0x0000001e1d00720c */ /* 0x000fe20003f86270 */
[C---:B-1----:R-:W-:Y:S01]  /*6460*/  IMAD.WIDE.U32 R40, R212.reuse, UR4, R40 ;  /* 0x00000004d4287c25 */ /* 0x042fe2000f8e0028 */
[----:B------:R-:W-:Y:S01]  /*6470*/  IADD3.X R36, PT, PT, RZ, RZ, RZ, P0, !PT ;  /* 0x000000ffff247210 */ /* 0x000fe200007fe4ff */
[----:B------:R1:W1:Y:S02]  /*6480*/  LDS.128 R12, [R223+0x11000] ;  /* 0x01100000df0c7984 */ /* 0x0002640000000c00 */
[----:B------:R-:W-:-:S02]  /*6490*/  IMAD R39, R212, UR5, R41 ;  /* 0x00000005d4277c24 */ /* 0x000fc4000f8e0229 */
[----:B------:R1:W1:Y:S04]  /*64a0*/  LDS.128 R8, [R223+0x12000] ;  /* 0x01200000df087984 */ /* 0x0002680000000c00 */
[----:B------:R1:W1:Y:S01]  /*64b0*/  LDS.128 R4, [R223+0x13000] ;  /* 0x01300000df047984 */ /* 0x0002620000000c00 */
[----:B------:R-:W-:Y:S05]  /*64c0*/  @P2 BRA `(.L_x_220) ;  /* 0x0000000000342947 */ /* 0x000fea0003800000 */
[----:B------:R-:W3:Y:S01]  /*64d0*/  LDCU UR14, c[0x0][0x440] ;  /* 0x00008800ff0e77ac */ /* 0x000ee20008000800 */
[----:B------:R-:W4:Y:S01]  /*64e0*/  LDS.128 R32, [R223+0xe000] ;  /* 0x00e00000df207984 */ /* 0x000f220000000c00 */
[----:B------:R-:W-:Y:S01]  /*64f0*/  IMAD.MOV.U32 R38, RZ, RZ, R40 ;  /* 0x000000ffff267224 */ /* 0x000fe200078e0028 */
[----:B------:R-:W2:Y:S03]  /*6500*/  LDCU.64 UR4, c[0x0][0x560] ;  /* 0x0000ac00ff0477ac */ /* 0x000ea60008000a00 */
[----:B------:R-:W-:-:S04]  /*6510*/  IMAD.WIDE.U32 R44, R217, UR10, R38 ;  /* 0x0000000ad92c7c25 */ /* 0x000fc8000f8e0026 */
[----:B------:R-:W-:Y:S01]  /*6520*/  IMAD R38, R217, UR11, R45 ;  /* 0x0000000bd9267c24 */ /* 0x000fe2000f8e022d */
[----:B---3--:R-:W-:Y:S02]  /*6530*/  ISETP.GE.AND P1, PT, R216, UR14, PT ;  /* 0x0000000ed8007c0c */ /* 0x008fe4000bf26270 */
[----:B------:R-:W-:Y:S02]  /*6540*/  ISETP.GE.AND P0, PT, R220, UR14, PT ;  /* 0x0000000edc007c0c */ /* 0x000fe4000bf06270 */
[----:B--2---:R-:W-:-:S04]  /*6550*/  LEA R42, P3, R44, UR4, 0x1 ;  /* 0x000000042c2a7c11 */ /* 0x004fc8000f8608ff */
[----:B------:R-:W-:-:S05]  /*6560*/  LEA.HI.X R43, R44, UR5, R38, 0x1, P3 ;  /* 0x000000052c2b7c11 */ /* 0x000fca00098f0c26 */
[----:B------:R-:W2:Y:S04]  /*6570*/  @!P1 LDS.128 R28, [R223+0xc000] ;  /* 0x00c00000df1c9984 */ /* 0x000ea80000000c00 */
[----:B----4-:R3:W-:Y:S04]  /*6580*/  @!P0 STG.E.128 desc[UR22][R42.64+0x80], R32 ;  /* 0x000080202a008986 */ /* 0x0107e8000c101d16 */
[----:B--2---:R3:W-:Y:S02]  /*6590*/  @!P1 STG.E.128 desc[UR22][R42.64], R28 ;  /* 0x0000001c2a009986 */ /* 0x0047e4000c101d16 */
.L_x_220:
[----:B------:R-:W-:Y:S05]  /*65a0*/  BSYNC.RECONVERGENT B0 ;  /* 0x0000000000007941 */ /* 0x000fea0003800200 */
.L_x_219:
[----:B------:R-:W-:Y:S04]  /*65b0*/  BSSY.RECONVERGENT B0, `(.L_x_221) ;  /* 0x000000f000007945 */ /* 0x000fe80003800200 */
[----:B------:R-:W-:Y:S05]  /*65c0*/  @P4 BRA `(.L_x_222) ;  /* 0x0000000000344947 */ /* 0x000fea0003800000 */
[----:B------:R-:W4:Y:S01]  /*65d0*/  LDCU UR14, c[0x0][0x440] ;  /* 0x00008800ff0e77ac */ /* 0x000f220008000800 */
[----:B---3--:R-:W-:Y:S02]  /*65e0*/  IMAD R28, R36, UR10, RZ ;  /* 0x0000000a241c7c24 */ /* 0x008fe4000f8e02ff */
[----:B------:R-:W-:Y:S01]  /*65f0*/  IMAD.MOV.U32 R38, RZ, RZ, R40 ;  /* 0x000000ffff267224 */ /* 0x000fe200078e0028 */
[----:B------:R-:W3:Y:S01]  /*6600*/  LDCU.64 UR4, c[0x0][0x560] ;  /* 0x0000ac00ff0477ac */ /* 0x000ee20008000a00 */
[C---:B------:R-:W-:Y:S02]  /*6610*/  IMAD R28, R37.reuse, UR11, R28 ;  /* 0x0000000b251c7c24 */ /* 0x040fe4000f8e021c */
[----:B------:R-:W-:-:S05]  /*6620*/  IMAD.WIDE.U32 R30, R37, UR10, R38 ;  /* 0x0000000a251e7c25 */ /* 0x000fca000f8e0026 */
[----:B------:R-:W-:Y:S02]  /*6630*/  IADD3 R28, PT, PT, R28, R31, RZ ;  /* 0x0000001f1c1c7210 */ /* 0x000fe40007ffe0ff */
[----:B----4-:R-:W-:Y:S02]  /*6640*/  ISETP.GE.AND P1, PT, R216, UR14, PT ;  /* 0x0000000ed8007c0c */ /* 0x010fe4000bf26270 */
[----:B------:R-:W-:Y:S02]  /*6650*/  ISETP.GE.AND P0, PT, R220, UR14, PT ;  /* 0x0000000edc007c0c */ /* 0x000fe4000bf06270 */
[----:B---3--:R-:W-:-:S04]  /*6660*/  LEA R32, P3, R30, UR4, 0x1 ;  /* 0x000000041e207c11 */ /* 0x008fc8000f8608ff */
[----:B------:R-:W-:-:S05]  /*6670*/  LEA.HI.X R33, R30, UR5, R28, 0x1, P3 ;  /* 0x000000051e217c11 */ /* 0x000fca00098f0c1c */
[----:B------:R3:W-:Y:S04]  /*6680*/  @!P1 STG.E.128 desc[UR22][R32.64], R24 ;  /* 0x0000001820009986 */ /* 0x0007e8000c101d16 */
[----:B------:R3:W-:Y:S02]  /*6690*/  @!P0 STG.E.128 desc[UR22][R32.64+0x80], R20 ;  /* 0x0000801420008986 */ /* 0x0007e4000c101d16 */
.L_x_222:
[----:B------:R-:W-:Y:S05]  /*66a0*/  BSYNC.RECONVERGENT B0 ;  /* 0x0000000000007941 */ /* 0x000fea0003800200 */
.L_x_221:
[----:B---34-:R-:W-:Y:S01]  /*66b0*/  MOV R20, R216 ;  /* 0x000000d800147202 */ /* 0x018fe20000000f00 */
[----:B------:R-:W3:Y:S01]  /*66c0*/  LDCU.64 UR4, c[0x0][0x5e0] ;  /* 0x0000bc00ff0477ac */ /* 0x000ee20008000a00 */
[----:B------:R-:W-:Y:S01]  /*66d0*/  MOV R21, RZ ;  /* 0x000000ff00157202 */ /* 0x000fe20000000f00 */
[----:B------:R-:W-:Y:S01]  /*66e0*/  BSSY.RECONVERGENT B0, `(.L_x_223) ;  /* 0x0000014000007945 */ /* 0x000fe20003800200 */
[----:B------:R-:W-:Y:S01]  /*66f0*/  UIMAD UR13, UR13, UR6, URZ ;  /* 0x000000060d0d72a4 */ /* 0x000fe2000f8e02ff */
[----:B------:R-:W-:-:S03]  /*6700*/  IMAD.WIDE.U32 R20, R3, UR12, R20 ;  /* 0x0000000c03147c25 */ /* 0x000fc6000f8e0014 */
[----:B------:R-:W-:Y:S01]  /*6710*/  UIMAD UR13, UR12, UR7, UR13 ;  /* 0x000000070c0d72a4 */ /* 0x000fe2000f8e020d */
[----:B------:R-:W-:-:S05]  /*6720*/  IADD3 R22, P0, PT, R2, R20, RZ ;  /* 0x0000001402167210 */ /* 0x000fca0007f1e0ff */
[----:B------:R-:W-:-:S03]  /*6730*/  IADD3.X R23, PT, PT, R0, UR13, R21, P0, !PT ;  /* 0x0000000d00177c10 */ /* 0x000fc600087fe415 */
[----:B---3--:R-:W-:-:S04]  /*6740*/  IMAD.WIDE.U32 R22, R212, UR4, R22 ;  /* 0x00000004d4167c25 */ /* 0x008fc8000f8e0016 */
[----:B------:R-:W-:Y:S01]  /*6750*/  IMAD R3, R212, UR5, R23 ;  /* 0x00000005d4037c24 */ /* 0x000fe2000f8e0217 */
[----:B------:R-:W-:Y:S06]  /*6760*/  @P2 BRA `(.L_x_224) ;  /* 0x00000000002c2947 */ /* 0x000fec0003800000 */
[----:B------:R-:W3:Y:S01]  /*6770*/  LDCU UR10, c[0x0][0x440] ;  /* 0x00008800ff0a77ac */ /* 0x000ee20008000800 */
[----:B------:R-:W-:Y:S01]  /*6780*/  IMAD.MOV.U32 R2, RZ, RZ, R22 ;  /* 0x000000ffff027224 */ /* 0x000fe200078e0016 */
[----:B------:R-:W4:Y:S03]  /*6790*/  LDCU.64 UR4, c[0x0][0x568] ;  /* 0x0000ad00ff0477ac */ /* 0x000f260008000a00 */
[----:B------:R-:W-:-:S04]  /*67a0*/  IMAD.WIDE.U32 R24, R217, UR6, R2 ;  /* 0x00000006d9187c25 */ /* 0x000fc8000f8e0002 */
[----:B------:R-:W-:Y:S01]  /*67b0*/  IMAD R0, R217, UR7, R25 ;  /* 0x00000007d9007c24 */ /* 0x000fe2000f8e0219 */
[----:B---3--:R-:W-:Y:S02]  /*67c0*/  ISETP.GE.AND P1, PT, R216, UR10, PT ;  /* 0x0000000ad8007c0c */ /* 0x008fe4000bf26270 */
[----:B------:R-:W-:Y:S02]  /*67d0*/  ISETP.GE.AND P0, PT, R220, UR10, PT ;  /* 0x0000000adc007c0c */ /* 0x000fe4000bf06270 */
[----:B----4-:R-:W-:-:S04]  /*67e0*/  LEA R20, P2, R24, UR4, 0x1 ;  /* 0x0000000418147c11 */ /* 0x010fc8000f8408ff */
[----:B------:R-:W-:-:S05]  /*67f0*/  LEA.HI.X R21, R24, UR5, R0, 0x1, P2 ;  /* 0x0000000518157c11 */ /* 0x000fca00090f0c00 */
[----:B--2---:R3:W-:Y:S04]  /*6800*/  @!P1 STG.E.128 desc[UR22][R20.64], R16 ;  /* 0x0000001014009986 */ /* 0x0047e8000c101d16 */
[----:B-1----:R3:W-:Y:S02]  /*6810*/  @!P0 STG.E.128 desc[UR22][R20.64+0x80], R8 ;  /* 0x0000800814008986 */ /* 0x0027e4000c101d16 */
.L_x_224:
[----:B------:R-:W-:Y:S05]  /*6820*/  BSYNC.RECONVERGENT B0 ;  /* 0x0000000000007941 */ /* 0x000fea0003800200 */
.L_x_223:
        /* <DEDUP_REMOVED lines=10> */
[----:B-1-3--:R-:W-:-:S04]  /*68d0*/  LEA R8, P2, R2, UR4, 0x1 ;  /* 0x0000000402087c11 */ /* 0x00afc8000f8408ff */
[----:B------:R-:W-:-:S05]  /*68e0*/  LEA.HI.X R9, R2, UR5, R36, 0x1, P2 ;  /* 0x0000000502097c11 */ /* 0x000fca00090f0c24 */
[----:B------:R4:W-:Y:S04]  /*68f0*/  @!P1 STG.E.128 desc[UR22][R8.64], R12 ;  /* 0x0000000c08009986 */ /* 0x0009e8000c101d16 */
[----:B------:R4:W-:Y:S02]  /*6900*/  @!P0 STG.E.128 desc[UR22][R8.64+0x80], R4 ;  /* 0x0000800408008986 */ /* 0x0009e4000c101d16 */
.L_x_191:
[----:B------:R-:W-:Y:S05]  /*6910*/  BSYNC.RECONVERGENT B1 ;  /* 0x0000000000017941 */ /* 0x000fea0003800200 */
.L_x_169:
[----:B------:R-:W2:Y:S01]  /*6920*/  LDCU UR5, c[0x0][0x438] ;  /* 0x00008700ff0577ac */ /* 0x000ea20008000800 */
[----:B-1-34-:R-:W1:Y:S01]  /*6930*/  LDC R7, c[0x0][0x438] ;  /* 0x00010e00ff077b82 */ /* 0x01ae620000000800 */
[----:B------:R-:W3:Y:S01]  /*6940*/  LDCU UR6, c[0x0][0x370] ;  /* 0x00006e00ff0677ac */ /* 0x000ee20008000800 */
[----:B--2---:R-:W-:-:S04]  /*6950*/  UIADD3 UR5, UPT, UPT, UR5, 0x3f, URZ ;  /* 0x0000003f05057890 */ /* 0x004fc8000fffe0ff */
[----:B------:R-:W-:Y:S02]  /*6960*/  USHF.R.S32.HI UR4, URZ, 0x1f, UR5 ;  /* 0x0000001fff047899 */ /* 0x000fe40008011405 */
[----:B---3--:R-:W-:Y:S02]  /*6970*/  UIADD3 UR21, UPT, UPT, UR6, UR21, URZ ;  /* 0x0000001506157290 */ /* 0x008fe4000fffe0ff */
[----:B------:R-:W-:-:S04]  /*6980*/  ULEA.HI UR4, UR4, UR5, URZ, 0x6 ;  /* 0x0000000504047291 */ /* 0x000fc8000f8f30ff */
[----:B------:R-:W-:-:S04]  /*6990*/  USHF.R.S32.HI UR4, URZ, 0x6, UR4 ;  /* 0x00000006ff047899 */ /* 0x000fc80008011404 */
[----:B------:R-:W-:-:S09]  /*69a0*/  UISETP.GE.AND UP0, UPT, UR21, UR4, UPT ;  /* 0x000000041500728c */ /* 0x000fd2000bf06270 */
[----:B------:R-:W-:Y:S05]  /*69b0*/  BRA.U !UP0, `(.L_x_225) ;  /* 0xffffff9d081c7547 */ /* 0x000fea000b83ffff */
[----:B------:R-:W-:Y:S05]  /*69c0*/  EXIT ;  /* 0x000000000000794d */ /* 0x000fea0003800000 */
.L_x_226:
        /* <DEDUP_REMOVED lines=11> */
.L_x_2415:


//--------------------- .text._ZN5flash44flash_bwd_dq_dk_dv_loop_seqk_parallel_kernelI23Flash_bwd_kernel_traitsILi128ELi64ELi64ELi8ELi4ELi2ELi2ELb1ELb0EN7cutlass6half_tE19Flash_kernel_traitsILi128ELi64ELi64ELi8ES3_EELb0ELb0ELb1ELb0ELb0ELb1ELb0EEEvNS_16Flash_bwd_paramsE --------------------------
	.section	.text._ZN5flash44flash_bwd_dq_dk_dv_loop_seqk_parallel_kernelI23Flash_bwd_kernel_traitsILi128ELi64ELi64ELi8ELi4ELi2ELi2ELb1ELb0EN7cutlass6half_tE19Flash_kernel_traitsILi128ELi64ELi64ELi8ES3_EELb0ELb0ELb1ELb0ELb0ELb1ELb0EEEvNS_16Flash_bwd_paramsE,"ax",@progbits
	.align	128
        .global         _ZN5flash44flash_bwd_dq_dk_dv_loop_seqk_parallel_kernelI23Flash_bwd_kernel_traitsILi128ELi64ELi64ELi8ELi4ELi2ELi2ELb1ELb0EN7cutlass6half_tE19Flash_kernel_traitsILi128ELi64ELi64ELi8ES3_EELb0ELb0ELb1ELb0ELb0ELb1ELb0EEEvNS_16Flash_bwd_paramsE
        .type           _ZN5flash44flash_bwd_dq_dk_dv_loop_seqk_parallel_kernelI23Flash_bwd_kernel_traitsILi128ELi64ELi64ELi8ELi4ELi2ELi2ELb1ELb0EN7cutlass6half_tE19Flash_kernel_traitsILi128ELi64ELi64ELi8ES3_EELb0ELb0ELb1ELb0ELb0ELb1ELb0EEEvNS_16Flash_bwd_paramsE,@function
        .size           _ZN5flash44flash_bwd_dq_dk_dv_loop_seqk_parallel_kernelI23Flash_bwd_kernel_traitsILi128ELi64ELi64ELi8ELi4ELi2ELi2ELb1ELb0EN7cutlass6half_tE19Flash_kernel_traitsILi128ELi64ELi64ELi8ES3_EELb0ELb0ELb1ELb0ELb0ELb1ELb0EEEvNS_16Flash_bwd_paramsE,(.L_x_2416 - _ZN5flash44flash_bwd_dq_dk_dv_loop_seqk_parallel_kernelI23Flash_bwd_kernel_traitsILi128ELi64ELi64ELi8ELi4ELi2ELi2ELb1ELb0EN7cutlass6half_tE19Flash_kernel_traitsILi128ELi64ELi64ELi8ES3_EELb0ELb0ELb1ELb0ELb0ELb1ELb0EEEvNS_16Flash_bwd_paramsE)
        .other          _ZN5flash44flash_bwd_dq_dk_dv_loop_seqk_parallel_kernelI23Flash_bwd_kernel_traitsILi128ELi64ELi64ELi8ELi4ELi2ELi2ELb1ELb0EN7cutlass6half_tE19Flash_kernel_traitsILi128ELi64ELi64ELi8ES3_EELb0ELb0ELb1ELb0ELb0ELb1ELb0EEEvNS_16Flash_bwd_paramsE,@"STO_CUDA_ENTRY STV_DEFAULT"
_ZN5flash44flash_bwd_dq_dk_dv_loop_seqk_parallel_kernelI23Flash_bwd_kernel_traitsILi128ELi64ELi64ELi8ELi4ELi2ELi2ELb1ELb0EN7cutlass6half_tE19Flash_kernel_traitsILi128ELi64ELi64ELi8ES3_EELb0ELb0ELb1ELb0ELb0ELb1ELb0EEEvNS_16Flash_bwd_paramsE:
.text._ZN5flash44flash_bwd_dq_dk_dv_loop_seqk_parallel_kernelI23Flash_bwd_kernel_traitsILi128ELi64ELi64ELi8ELi4ELi2ELi2ELb1ELb0EN7cutlass6half_tE19Flash_kernel_traitsILi128ELi64ELi64ELi8ES3_EELb0ELb0ELb1ELb0ELb0ELb1ELb0EEEvNS_16Flash_bwd_paramsE:
        /* <DEDUP_REMOVED lines=14> */
[----:B------:R-:W-:Y:S01]  /*00e0*/  IMAD.U32 R218, RZ, RZ, UR5 ;  /* 0x00000005ffda7e24 */ /* 0x000fe2000f8e00ff */
[----:B------:R-:W4:Y:S01]  /*00f0*/  LDCU.64 UR20, c[0x0][0x358] ;  /* 0x00006b00ff1477ac */ /* 0x000f220008000a00 */
[----:B------:R-:W-:Y:S01]  /*0100*/  IMAD.MOV.U32 R209, RZ, RZ, 0x20 ;  /* 0x00000020ffd17424 */ /* 0x000fe200078e00ff */
[----:B------:R-:W3:Y:S01]  /*0110*/  S2R R211, SR_CTAID.Z ;  /* 0x0000000000d37919 */ /* 0x000ee20000002700 */
[----:B------:R-:W3:Y:S01]  /*0120*/  S2UR UR18, SR_CTAID.X ;  /* 0x00000000001279c3 */ /* 0x000ee20000002500 */
[----:B------:R-:W1:Y:S01]  /*0130*/  LDCU.64 UR8, c[0x0][0x470] ;  /* 0x00008e00ff0877ac */ /* 0x000e620008000a00 */
[----:B------:R-:W-:Y:S01]  /*0140*/  UMOV UR19, URZ ;  /* 0x000000ff00137c82 */ /* 0x000fe20008000000 */
[----:B------:R-:W-:-:S05]  /*0150*/  UMOV UR22, URZ ;  /* 0x000000ff00167c82 */ /* 0x000fca0008000000 */
[----:B------:R-:W3:Y:S01]  /*0160*/  LDC R10, c[0x0][0x438] ;  /* 0x00010e00ff0a7b82 */ /* 0x000ee20000000800 */
        /* <DEDUP_REMOVED lines=14> */
[--C-:B------:R-:W-:Y:S02]  /*0250*/  LOP3.LUT R220, R9, 0x1c0, R0.reuse, 0xf8, !PT ;  /* 0x000001c009dc7812 */ /* 0x100fe400078ef800 */
[----:B------:R-:W-:Y:S02]  /*0260*/  LOP3.LUT R9, R7, 0x200, RZ, 0xc0, !PT ;  /* 0x0000020007097812 */ /* 0x000fe400078ec0ff */
[----:B------:R-:W-:Y:S02]  /*0270*/  LOP3.LUT R213, R3, 0x30, RZ, 0xc0, !PT ;  /* 0x0000003003d57812 */ /* 0x000fe400078ec0ff */
[----:B------:R-:W-:Y:S02]  /*0280*/  LOP3.LUT R9, R9, 0x3800, R0, 0xf8, !PT ;  /* 0x0000380009097812 */ /* 0x000fe400078ef800 */
[----:B------:R-:W-:-:S02]  /*0290*/  SHF.R.U32.HI R217, RZ, 0x3, R215 ;  /* 0x00000003ffd97819 */ /* 0x000fc400000116d7 */
[----:B------:R-:W-:Y:S02]  /*02a0*/  LOP3.LUT R0, R0, 0x1c0, RZ, 0xc0, !PT ;  /* 0x000001c000007812 */ /* 0x000fe400078ec0ff */
[----:B------:R-:W-:Y:S02]  /*02b0*/  LOP3.LUT R220, R5, R220, RZ, 0xfc, !PT ;  /* 0x000000dc05dc7212 */ /* 0x000fe400078efcff */
[----:B------:R-:W-:Y:S02]  /*02c0*/  LOP3.LUT R213, R213, 0x7, R4, 0xf8, !PT ;  /* 0x00000007d5d57812 */ /* 0x000fe400078ef804 */
[----:B------:R-:W-:Y:S02]  /*02d0*/  LOP3.LUT R5, R210, 0x1c0, RZ, 0xc0, !PT ;  /* 0x000001c0d2057812 */ /* 0x000fe400078ec0ff */
[----:B------:R-:W-:Y:S02]  /*02e0*/  LOP3.LUT R4, R3, 0x10, RZ, 0xc0, !PT ;  /* 0x0000001003047812 */ /* 0x000fe400078ec0ff */
[----:B------:R-:W-:-:S02]  /*02f0*/  LOP3.LUT R11, R7, 0x400, RZ, 0xc0, !PT ;  /* 0x00000400070b7812 */ /* 0x000fc400078ec0ff */
[----:B------:R-:W-:Y:S02]  /*0300*/  LOP3.LUT R219, R0, 0x18, R217, 0xf8, !PT ;  /* 0x0000001800db7812 */ /* 0x000fe400078ef8d9 */
[----:B------:R-:W-:Y:S02]  /*0310*/  LOP3.LUT R208, R5, 0x38, R216, 0xf8, !PT ;  /* 0x0000003805d07812 */ /* 0x000fe400078ef8d8 */
[----:B------:R-:W-:Y:S02]  /*0320*/  LOP3.LUT R5, R4, 0x8, R215, 0xf8, !PT ;  /* 0x0000000804057812 */ /* 0x000fe400078ef8d7 */
[----:B------:R-:W-:Y:S02]  /*0330*/  LOP3.LUT R202, R210, 0x200, RZ, 0xc0, !PT ;  /* 0x00000200d2ca7812 */ /* 0x000fe400078ec0ff */
[--C-:B------:R-:W-:Y:S02]  /*0340*/  LOP3.LUT R0, R11, 0x6, R2.reuse, 0xf8, !PT ;  /* 0x000000060b007812 */ /* 0x100fe400078ef802 */
[----:B------:R-:W-:-:S02]  /*0350*/  LOP3.LUT R219, R219, 0x38, R2, 0x78, !PT ;  /* 0x00000038dbdb7812 */ /* 0x000fc400078e7802 */
[----:B------:R-:W-:Y:S02]  /*0360*/  LOP3.LUT R2, R2, 0x20, RZ, 0xc0, !PT ;  /* 0x0000002002027812 */ /* 0x000fe400078ec0ff */
[----:B------:R-:W-:Y:S02]  /*0370*/  LOP3.LUT R3, R208, 0x8, R3, 0x78, !PT ;  /* 0x00000008d0037812 */ /* 0x000fe400078e7803 */
[----:B------:R-:W-:Y:S02]  /*0380*/  LOP3.LUT R204, R5, R208, RZ, 0x3c, !PT ;  /* 0x000000d005cc7212 */ /* 0x000fe400078e3cff */
[----:B------:R-:W-:Y:S02]  /*0390*/  LOP3.LUT R212, R202, 0xc00, R7, 0xf8, !PT ;  /* 0x00000c00cad47812 */ /* 0x000fe400078ef807 */
[----:B------:R-:W-:Y:S02]  /*03a0*/  LOP3.LUT R208, R208, 0x8, R215, 0x78, !PT ;  /* 0x00000008d0d07812 */ /* 0x000fe400078e78d7 */
[----:B------:R-:W-:-:S02]  /*03b0*/  LOP3.LUT R202, R202, 0x400, R7, 0xf8, !PT ;  /* 0x00000400caca7812 */ /* 0x000fc400078ef807 */
[----:B------:R-:W-:Y:S02]  /*03c0*/  LOP3.LUT R5, R2, 0x18, R217, 0xf8, !PT ;  /* 0x0000001802057812 */ /* 0x000fe400078ef8d9 */
[----:B------:R-:W-:Y:S02]  /*03d0*/  R2P PR, R215, 0xe ;  /* 0x0000000ed7007804 */ /* 0x000fe40000000000 */
[----:B------:R-:W-:Y:S02]  /*03e0*/  LOP3.LUT R219, R0, R219, RZ, 0xfc, !PT ;  /* 0x000000db00db7212 */ /* 0x000fe400078efcff */
[----:B------:R-:W-:Y:S02]  /*03f0*/  LOP3.LUT R208, R9, R208, RZ, 0xfc, !PT ;  /* 0x000000d009d07212 */ /* 0x000fe400078efcff */
[-C--:B------:R-:W-:Y:S02]  /*0400*/  LOP3.LUT R212, R212, R3.reuse, RZ, 0xfc, !PT ;  /* 0x00000003d4d47212 */ /* 0x080fe400078efcff */
[----:B------:R-:W-:-:S02]  /*0410*/  LOP3.LUT R202, R202, R3, RZ, 0xfc, !PT ;  /* 0x00000003caca7212 */ /* 0x000fc400078efcff */
[----:B------:R-:W-:Y:S02]  /*0420*/  LOP3.LUT R5, R5, 0x1c0, R210, 0xf8, !PT ;  /* 0x000001c005057812 */ /* 0x000fe400078ef8d2 */
[----:B------:R-:W-:Y:S02]  /*0430*/  LOP3.LUT R0, R216, 0x1f8, RZ, 0xc0, !PT ;  /* 0x000001f8d8007812 */ /* 0x000fe400078ec0ff */
[----:B------:R-:W-:Y:S02]  /*0440*/  LOP3.LUT R204, R204, 0x200, R7, 0xf8, !PT ;  /* 0x00000200cccc7812 */ /* 0x000fe400078ef807 */
[----:B------:R-:W-:Y:S02]  /*0450*/  SEL R207, R207, 0xffffffc0, !P2 ;  /* 0xffffffc0cfcf7807 */ /* 0x000fe40005000000 */
[----:B------:R-:W-:Y:S02]  /*0460*/  LEA R212, R212, UR6, 0x1 ;  /* 0x00000006d4d47c11 */ /* 0x000fe4000f8e08ff */
[----:B------:R-:W-:-:S02]  /*0470*/  LEA R208, R208, UR4, 0x1 ;  /* 0x00000004d0d07c11 */ /* 0x000fc4000f8e08ff */
[----:B------:R-:W-:Y:S01]  /*0480*/  LEA R202, R202, UR4, 0x1 ;  /* 0x00000004caca7c11 */ /* 0x000fe2000f8e08ff */
[--C-:B------:R-:W-:Y:S01]  /*0490*/  IMAD.IADD R2, R212, 0x1, R207.reuse ;  /* 0x00000001d4027824 */ /* 0x100fe200078e02cf */
[----:B------:R-:W-:Y:S01]  /*04a0*/  LOP3.LUT R5, R5, 0x38, R216, 0x78, !PT ;  /* 0x0000003805057812 */ /* 0x000fe200078e78d8 */
[----:B------:R-:W-:Y:S01]  /*04b0*/  IMAD.IADD R206, R208, 0x1, R207 ;  /* 0x00000001d0ce7824 */ /* 0x000fe200078e02cf */
[----:B------:R-:W-:Y:S01]  /*04c0*/  LOP3.LUT R221, R0, 0x38, R215, 0x78, !PT ;  /* 0x0000003800dd7812 */ /* 0x000fe200078e78d7 */
[----:B------:R-:W-:Y:S01]  /*04d0*/  IMAD.IADD R200, R207, 0x1, R202 ;  /* 0x00000001cfc87824 */ /* 0x000fe200078e02ca */
[----:B------:R-:W-:Y:S02]  /*04e0*/  LEA R220, R220, UR5, 0x1 ;  /* 0x00000005dcdc7c11 */ /* 0x000fe4000f8e08ff */
[----:B------:R-:W-:Y:S02]  /*04f0*/  SEL R209, R209, 0xffffffe0, !P1 ;  /* 0xffffffe0d1d17807 */ /* 0x000fe40004800000 */
[----:B------:R-:W-:Y:S01]  /*0500*/  LEA R204, R204, UR5, 0x1 ;  /* 0x00000005cccc7c11 */ /* 0x000fe2000f8e08ff */
[----:B------:R-:W-:Y:S01]  /*0510*/  VIADD R243, R220, 0x20 ;  /* 0x00000020dcf37836 */ /* 0x000fe20000000000 */
[----:B------:R-:W-:Y:S01]  /*0520*/  LOP3.LUT R210, R5, 0x200, R210, 0xf8, !PT ;  /* 0x0000020005d27812 */ /* 0x000fe200078ef8d2 */
[----:B------:R-:W-:Y:S01]  /*0530*/  IMAD.IADD R3, R212, 0x1, R209 ;  /* 0x00000001d4037824 */ /* 0x000fe200078e02d1 */
[----:B------:R-:W-:Y:S01]  /*0540*/  LOP3.LUT R221, R221, 0x1e00, R216, 0xf8, !PT ;  /* 0x00001e00dddd7812 */ /* 0x000fe200078ef8d8 */
[----:B------:R-:W-:Y:S01]  /*0550*/  IMAD.IADD R203, R207, 0x1, R204 ;  /* 0x00000001cfcb7824 */ /* 0x000fe200078e02cc */
[----:B------:R-:W-:Y:S01]  /*0560*/  SHF.R.U32.HI R215, RZ, 0x5, R215 ;  /* 0x00000005ffd77819 */ /* 0x000fe200000116d7 */
[----:B------:R-:W-:Y:S01]  /*0570*/  IMAD.IADD R201, R209, 0x1, R202 ;  /* 0x00000001d1c97824 */ /* 0x000fe200078e02ca */
[----:B------:R-:W-:Y:S01]  /*0580*/  LEA R221, R221, UR6, 0x1 ;  /* 0x00000006dddd7c11 */ /* 0x000fe2000f8e08ff */
[----:B------:R-:W-:Y:S01]  /*0590*/  @P3 VIADD R243, R220, 0xffffffe0 ;  /* 0xffffffe0dcf33836 */ /* 0x000fe20000000000 */
[----:B------:R-:W-:Y:S01]  /*05a0*/  LEA R219, R219, UR6, 0x1 ;  /* 0x00000006dbdb7c11 */ /* 0x000fe2000f8e08ff */
[C---:B------:R-:W-:Y:S01]  /*05b0*/  IMAD.IADD R205, R209.reuse, 0x1, R206 ;  /* 0x00000001d1cd7824 */ /* 0x040fe200078e02ce */
[----:B------:R-:W-:Y:S01]  /*05c0*/  LEA R210, R210, UR6, 0x1 ;  /* 0x00000006d2d27c11 */ /* 0x000fe2000f8e08ff */
[----:B------:R-:W-:-:S02]  /*05d0*/  IMAD.IADD R0, R209, 0x1, R2 ;  /* 0x00000001d1007824 */ /* 0x000fc400078e0202 */
[----:B---34-:R-:W-:-:S07]  /*05e0*/  IMAD.IADD R199, R209, 0x1, R200 ;  /* 0x00000001d1c77824 */ /* 0x018fce00078e02c8 */
.L_x_266:
[----:B------:R-:W1:Y:S01]  /*05f0*/  LDC.64 R8, c[0x0][0x478] ;  /* 0x00011e00ff087b82 */ /* 0x000e620000000a00 */
[----:B------:R-:W-:Y:S01]  /*0600*/  ISETP.NE.U32.AND P5, PT, RZ, UR8, PT ;  /* 0x00000008ff007c0c */ /* 0x000fe2000bfa5070 */
[----:B------:R-:W-:Y:S01]  /*0610*/  IMAD.SHL.U32 R15, R214, 0x4, RZ ;  /* 0x00000004d60f7824 */ /* 0x000fe200078e00ff */
[----:B----4-:R-:W-:Y:S01]  /*0620*/  SHF.R.U32.HI R16, RZ, 0x1e, R214 ;  /* 0x0000001eff107819 */ /* 0x010fe200000116d6 */
[----:B------:R-:W-:Y:S01]  /*0630*/  IMAD.MOV.U32 R241, RZ, RZ, RZ ;  /* 0x000000fffff17224 */ /* 0x000fe200078e00ff */
[----:B------:R-:W-:-:S03]  /*0640*/  ISETP.NE.AND.EX P5, PT, RZ, UR9, PT, P5 ;  /* 0x00000009ff007c0c */ /* 0x000fc6000bfa5350 */
[----:B------:R-:W2:Y:S08]  /*0650*/  LDC.64 R4, c[0x0][0x460] ;  /* 0x00011800ff047b82 */ /* 0x000eb00000000a00 */
[----:B------:R-:W3:Y:S02]  /*0660*/  LDC.64 R18, c[0x0][0x460] ;  /* 0x00011800ff127b82 */ /* 0x000ee40000000a00 */
[----:B------:R-:W-:-:S04]  /*0670*/  @P5 IADD3 R20, P1, PT, R15, UR8, RZ ;  /* 0x000000080f145c10 */ /* 0x000fc8000ff3e0ff */
[----:B------:R-:W-:Y:S02]  /*0680*/  @P5 IADD3.X R21, PT, PT, R16, UR9, RZ, P1, !PT ;  /* 0x0000000910155c10 */ /* 0x000fe40008ffe4ff */
[----:B-1----:R-:W-:Y:S01]  /*0690*/  ISETP.NE.U32.AND P4, PT, R8, RZ, PT ;  /* 0x000000ff0800720c */ /* 0x002fe20003f85070 */
[----:B------:R-:W1:Y:S02]  /*06a0*/  LDC.U8 R11, c[0x0][0x532] ;  /* 0x00014c80ff0b7b82 */ /* 0x000e640000000000 */
[----:B------:R-:W4:Y:S01]  /*06b0*/  @P5 LDG.E R241, desc[UR20][R20.64] ;  /* 0x0000001414f15981 */ /* 0x000f22000c1e1900 */
[----:B------:R-:W-:Y:S02]  /*06c0*/  ISETP.NE.AND.EX P4, PT, R9, RZ, PT, P4 ;  /* 0x000000ff0900720c */ /* 0x000fe40003f85340 */
[----:B--2---:R-:W-:-:S03]  /*06d0*/  ISETP.NE.U32.AND P3, PT, R4, RZ, PT ;  /* 0x000000ff0400720c */ /* 0x004fc60003f65070 */
[----:B------:R-:W2:Y:S01]  /*06e0*/  LDC.64 R6, c[0x0][0x468] ;  /* 0x00011a00ff067b82 */ /* 0x000ea20000000a00 */
[----:B------:R-:W-:Y:S02]  /*06f0*/  ISETP.NE.U32.AND P2, PT, R4, RZ, PT ;  /* 0x000000ff0400720c */ /* 0x000fe40003f45070 */
[C---:B------:R-:W-:Y:S02]  /*0700*/  ISETP.NE.AND.EX P3, PT, R5.reuse, RZ, PT, P3 ;  /* 0x000000ff0500720c */ /* 0x040fe40003f65330 */
[----:B------:R-:W-:-:S03]  /*0710*/  ISETP.NE.AND.EX P2, PT, R5, RZ, PT, P2 ;  /* 0x000000ff0500720c */ /* 0x000fc60003f45320 */
[----:B------:R-:W-:Y:S01]  /*0720*/  @P4 IADD3 R12, P0, PT, R15, R8, RZ ;  /* 0x000000080f0c4210 */ /* 0x000fe20007f1e0ff */
[----:B------:R-:W-:Y:S01]  /*0730*/  IMAD.MOV.U32 R8, RZ, RZ, -0x1 ;  /* 0xffffffffff087424 */ /* 0x000fe200078e00ff */
[----:B------:R-:W2:Y:S03]  /*0740*/  @!P4 LDC.64 R4, c[0x0][0x488] ;  /* 0x00012200ff04cb82 */ /* 0x000ea60000000a00 */
[----:B------:R-:W-:Y:S02]  /*0750*/  @P4 IMAD.X R13, R16, 0x1, R9, P0 ;  /* 0x00000001100d4824 */ /* 0x000fe400000e0609 */
[----:B---3--:R-:W-:-:S03]  /*0760*/  IMAD.WIDE.U32 R18, R214, 0x4, R18 ;  /* 0x00000004d6127825 */ /* 0x008fc600078e0012 */
[----:B------:R-:W4:Y:S04]  /*0770*/  @P4 LDG.E R12, desc[UR20][R12.64] ;  /* 0x000000140c0c4981 */ /* 0x000f28000c1e1900 */
[----:B-----5:R3:W5:Y:S04]  /*0780*/  @P3 LDG.E R8, desc[UR20][R18.64] ;  /* 0x0000001412083981 */ /* 0x020768000c1e1900 */
[----:B------:R3:W5:Y:S01]  /*0790*/  @P2 LDG.E R9, desc[UR20][R18.64+0x4] ;  /* 0x0000041412092981 */ /* 0x000762000c1e1900 */
[----:B-1----:R-:W-:Y:S02]  /*07a0*/  ISETP.NE.AND P5, PT, R11, RZ, PT ;  /* 0x000000ff0b00720c */ /* 0x002fe40003fa5270 */
[----:B--2---:R-:W-:Y:S01]  /*07b0*/  ISETP.EQ.U32.AND P1, PT, R6, RZ, PT ;  /* 0x000000ff0600720c */ /* 0x004fe20003f22070 */
[----:B------:R-:W-:Y:S01]  /*07c0*/  IMAD.MOV.U32 R244, RZ, RZ, -0x1 ;  /* 0xfffffffffff47424 */ /* 0x000fe200078e00ff */
[----:B------:R-:W-:Y:S01]  /*07d0*/  IADD3 R14, P0, PT, R15, R6, RZ ;  /* 0x000000060f0e7210 */ /* 0x000fe20007f1e0ff */
[----:B------:R-:W1:Y:S01]  /*07e0*/  @!P4 LDC R11, c[0x0][0x43c] ;  /* 0x00010f00ff0bcb82 */ /* 0x000e620000000800 */
[----:B------:R-:W-:-:S03]  /*07f0*/  ISETP.EQ.OR.EX P1, PT, R7, RZ, !P5, P1 ;  /* 0x000000ff0700720c */ /* 0x000fc60006f22710 */
[----:B------:R-:W-:-:S04]  /*0800*/  IMAD.X R15, R16, 0x1, R7, P0 ;  /* 0x00000001100f7824 */ /* 0x000fc800000e0607 */
[----:B------:R-:W2:Y:S06]  /*0810*/  @!P2 LDC R242, c[0x0][0x434] ;  /* 0x00010d00fff2ab82 */ /* 0x000eac0000000800 */
[----:B------:R3:W5:Y:S01]  /*0820*/  @!P1 LDG.E R244, desc[UR20][R14.64] ;  /* 0x000000140ef49981 */ /* 0x000762000c1e1900 */
[----:B------:R-:W-:-:S04]  /*0830*/  ISETP.NE.U32.AND P1, PT, R6, RZ, PT ;  /* 0x000000ff0600720c */ /* 0x000fc80003f25070 */
[----:B------:R-:W-:Y:S02]  /*0840*/  ISETP.NE.AND.EX P1, PT, R7, RZ, PT, P1 ;  /* 0x000000ff0700720c */ /* 0x000fe40003f25310 */
[----:B------:R-:W-:-:S04]  /*0850*/  @!P4 ISETP.NE.U32.AND P0, PT, R4, RZ, PT ;  /* 0x000000ff0400c20c */ /* 0x000fc80003f05070 */
[----:B------:R-:W-:-:S04]  /*0860*/  @!P4 ISETP.NE.AND.EX P0, PT, R5, RZ, PT, P0 ;  /* 0x000000ff0500c20c */ /* 0x000fc80003f05300 */
[----:B-1----:R-:W-:Y:S01]  /*0870*/  @!P4 SEL R11, R11, RZ, P0 ;  /* 0x000000ff0b0bc207 */ /* 0x002fe20000000000 */
[----:B----4-:R-:W-:Y:S02]  /*0880*/  @P4 IMAD.IADD R239, R12, 0x1, -R241 ;  /* 0x000000010cef4824 */ /* 0x010fe400078e0af1 */
[----:B--23--:R-:W-:Y:S06]  /*0890*/  @!P1 BRA `(.L_x_227) ;  /* 0x00000000000c9947 */ /* 0x00cfec0003800000 */
[----:B------:R-:W2:Y:S02]  /*08a0*/  @P5 LDG.E R5, desc[UR20][R14.64+0x4] ;  /* 0x000004140e055981 */ /* 0x000ea4000c1e1900 */
[----:B--2--5:R-:W-:-:S06]  /*08b0*/  @P5 IADD3 R10, PT, PT, R5, -R244, RZ ;  /* 0x800000f4050a5210 */ /* 0x024fcc0007ffe0ff */
[----:B------:R1:W5:Y:S02]  /*08c0*/  @!P5 LDG.E R10, desc[UR20][R14.64] ;  /* 0x000000140e0ad981 */ /* 0x000364000c1e1900 */
.L_x_227:
        /* <DEDUP_REMOVED lines=39> */
.L_x_229:
[----:B------:R-:W1:Y:S01]  /*0b40*/  LDCU.64 UR14, c[0x0][0x3b8] ;  /* 0x00007700ff0e77ac */ /* 0x000e620008000a00 */
[----:B------:R-:W-:-:S05]  /*0b50*/  IADD3 R16, PT, PT, R241, R244, RZ ;  /* 0x000000f4f1107210 */ /* 0x000fca0007ffe0ff */
[C---:B-1----:R-:W-:Y:S02]  /*0b60*/  IMAD R14, R16.reuse, UR15, RZ ;  /* 0x0000000f100e7c24 */ /* 0x042fe4000f8e02ff */
[----:B------:R-:W-:-:S05]  /*0b70*/  IMAD.WIDE.U32 R16, R16, UR14, RZ ;  /* 0x0000000e10107c25 */ /* 0x000fca000f8e00ff */
[----:B------:R-:W-:Y:S02]  /*0b80*/  IADD3 R14, PT, PT, R17, R14, RZ ;  /* 0x0000000e110e7210 */ /* 0x000fe40007ffe0ff */
.L_x_230:
[----:B------:R-:W1:Y:S01]  /*0b90*/  LDC R4, c[0x0][0x3e8] ;  /* 0x0000fa00ff047b82 */ /* 0x000e620000000800 */
[----:B------:R-:W-:Y:S02]  /*0ba0*/  SHF.R.S32.HI R13, RZ, 0x1f, R225 ;  /* 0x0000001fff0d7819 */ /* 0x000fe400000114e1 */
        /* <DEDUP_REMOVED lines=9> */
[----:B------:R-:W-:-:S06]  /*0c40*/  IMAD.HI.U32 R6, R11, R6, R10 ;  /* 0x000000060b067227 */ /* 0x000fcc00078e000a */
[----:B------:R-:W-:-:S04]  /*0c50*/  IMAD.HI.U32 R12, R6, R5, RZ ;  /* 0x00000005060c7227 */ /* 0x000fc800078e00ff */
        /* <DEDUP_REMOVED lines=25> */
.L_x_231:
[----:B------:R-:W1:Y:S01]  /*0df0*/  LDCU.64 UR12, c[0x0][0x3c0] ;  /* 0x00007800ff0c77ac */ /* 0x000e620008000a00 */
[----:B------:R-:W-:-:S05]  /*0e00*/  IADD3 R4, PT, PT, R241, R244, RZ ;  /* 0x000000f4f1047210 */ /* 0x000fca0007ffe0ff */
[C---:B-1----:R-:W-:Y:S02]  /*0e10*/  IMAD R15, R4.reuse, UR13, RZ ;  /* 0x0000000d040f7c24 */ /* 0x042fe4000f8e02ff */
[----:B------:R-:W-:-:S05]  /*0e20*/  IMAD.WIDE.U32 R4, R4, UR12, RZ ;  /* 0x0000000c04047c25 */ /* 0x000fca000f8e00ff */
[----:B------:R-:W-:Y:S02]  /*0e30*/  IADD3 R15, PT, PT, R5, R15, RZ ;  /* 0x0000000f050f7210 */ /* 0x000fe40007ffe0ff */
[----:B------:R-:W-:-:S07]  /*0e40*/  MOV R18, R4 ;  /* 0x0000000400127202 */ /* 0x000fce0000000f00 */
.L_x_232:
        /* <DEDUP_REMOVED lines=27> */
.L_x_233:
[-C--:B------:R-:W-:Y:S02]  /*1000*/  IMAD R23, R7, R8.reuse, RZ ;  /* 0x0000000807177224 */ /* 0x080fe400078e02ff */
[----:B------:R-:W-:-:S05]  /*1010*/  IMAD.WIDE.U32 R26, R6, R8, RZ ;  /* 0x00000008061a7225 */ /* 0x000fca00078e00ff */
[----:B------:R-:W-:Y:S02]  /*1020*/  IADD3 R23, PT, PT, R27, R23, RZ ;  /* 0x000000171b177210 */ /* 0x000fe40007ffe0ff */
.L_x_234:
        /* <DEDUP_REMOVED lines=20> */
.L_x_235:
[----:B------:R-:W1:Y:S01]  /*1170*/  LDC R17, c[0x0][0x434] ;  /* 0x00010d00ff117b82 */ /* 0x000e620000000800 */
[----:B------:R-:W-:-:S04]  /*1180*/  IMAD R4, R214, UR6, R211 ;  /* 0x00000006d6047c24 */ /* 0x000fc8000f8e02d3 */
[----:B-1----:R-:W-:-:S03]  /*1190*/  IMAD R17, R4, R17, RZ ;  /* 0x0000001104117224 */ /* 0x002fc600078e02ff */
.L_x_236:
        /* <DEDUP_REMOVED lines=11> */
.L_x_237:
[----:B------:R-:W1:Y:S01]  /*1250*/  LDC R27, c[0x0][0x444] ;  /* 0x00011100ff1b7b82 */ /* 0x000e620000000800 */
[----:B------:R-:W-:-:S04]  /*1260*/  IMAD R4, R214, UR6, R211 ;  /* 0x00000006d6047c24 */ /* 0x000fc8000f8e02d3 */
[----:B-1----:R-:W-:-:S07]  /*1270*/  IMAD R27, R4, R27, RZ ;  /* 0x0000001b041b7224 */ /* 0x002fce00078e02ff */
.L_x_238:
[----:B------:R-:W1:Y:S01]  /*1280*/  S2R R10, SR_TID.X ;  /* 0x00000000000a7919 */ /* 0x000e620000002100 */
[----:B------:R-:W2:Y:S01]  /*1290*/  LDC.64 R8, c[0x0][0x5f8] ;  /* 0x00017e00ff087b82 */ /* 0x000ea20000000a00 */
[----:B------:R-:W-:Y:S01]  /*12a0*/  IMAD R234, R234, UR6, RZ ;  /* 0x00000006eaea7c24 */ /* 0x000fe2000f8e02ff */
[----:B------:R-:W-:Y:S01]  /*12b0*/  ISETP.NE.AND P4, PT, RZ, UR5, PT ;  /* 0x00000005ff007c0c */ /* 0x000fe2000bf85270 */
[----:B------:R-:W3:Y:S01]  /*12c0*/  LDCU.64 UR16, c[0x0][0x3c8] ;  /* 0x00007900ff1077ac */ /* 0x000ee20008000a00 */
[----:B------:R-:W-:Y:S01]  /*12d0*/  IADD3 R26, P2, P1, R32, R26, R31 ;  /* 0x0000001a201a7210 */ /* 0x000fe2000795e01f */
[C---:B------:R-:W-:Y:S01]  /*12e0*/  IMAD R17, R240.reuse, 0x40, R17 ;  /* 0x00000040f0117824 */ /* 0x040fe200078e0211 */
[----:B------:R-:W-:Y:S01]  /*12f0*/  SHF.R.S32.HI R31, RZ, 0x1f, R31 ;  /* 0x0000001fff1f7819 */ /* 0x000fe2000001141f */
[----:B------:R-:W4:Y:S01]  /*1300*/  LDCU.64 UR10, c[0x0][0x380] ;  /* 0x00007000ff0a77ac */ /* 0x000f220008000a00 */
[----:B------:R-:W5:Y:S01]  /*1310*/  LDC.64 R4, c[0x0][0x590] ;  /* 0x00016400ff047b82 */ /* 0x000f620000000a00 */
[----:B------:R-:W-:Y:S01]  /*1320*/  IMAD R27, R240, 0x40, R27 ;  /* 0x00000040f01b7824 */ /* 0x000fe200078e021b */
[----:B------:R-:W-:Y:S01]  /*1330*/  IADD3.X R23, PT, PT, R22, R23, R31, P2, P1 ;  /* 0x0000001716177210 */ /* 0x000fe200017e241f */
[----:B------:R-:W4:Y:S01]  /*1340*/  LDCU.64 UR4, c[0x0][0x570] ;  /* 0x0000ae00ff0477ac */ /* 0x000f220008000a00 */
[----:B------:R-:W-:Y:S01]  /*1350*/  LOP3.LUT R22, R216, 0x38, RZ, 0xc0, !PT ;  /* 0x00000038d8167812 */ /* 0x000fe200078ec0ff */
[----:B------:R-:W-:Y:S01]  /*1360*/  BSSY.RECONVERGENT B1, `(.L_x_228) ;  /* 0x0000490000017945 */ /* 0x000fe20003800200 */
[----:B------:R-:W4:Y:S02]  /*1370*/  LDCU.64 UR6, c[0x0][0x550] ;  /* 0x0000aa00ff0677ac */ /* 0x000f240008000a00 */
[----:B------:R-:W3:Y:S01]  /*1380*/  LDC.64 R6, c[0x0][0x3b0] ;  /* 0x0000ec00ff067b82 */ /* 0x000ee20000000a00 */
[----:B--2---:R-:W-:-:S07]  /*1390*/  IMAD.WIDE.U32 R36, R8, UR18, RZ ;  /* 0x0000001208247c25 */ /* 0x004fce000f8e00ff */
[----:B------:R-:W2:Y:S01]  /*13a0*/  LDC R238, c[0x0][0x508] ;  /* 0x00014200ffee7b82 */ /* 0x000ea20000000800 */
[----:B------:R-:W-:Y:S01]  /*13b0*/  IMAD R9, R9, UR18, R37 ;  /* 0x0000001209097c24 */ /* 0x000fe2000f8e0225 */
[----:B-1----:R-:W-:Y:S01]  /*13c0*/  LOP3.LUT R28, R10, 0x1f, RZ, 0xc0, !PT ;  /* 0x0000001f0a1c7812 */ /* 0x002fe200078ec0ff */
[----:B-----5:R-:W-:-:S03]  /*13d0*/  IMAD.SHL.U32 R227, R4, 0x20, RZ ;  /* 0x0000002004e37824 */ /* 0x020fc600078e00ff */
[----:B------:R-:W-:Y:S02]  /*13e0*/  SEL R30, R9, RZ, P4 ;  /* 0x000000ff091e7207 */ /* 0x000fe40002000000 */
[----:B------:R-:W1:Y:S01]  /*13f0*/  LDC.64 R248, c[0x0][0x420] ;  /* 0x00010800fff87b82 */ /* 0x000e620000000a00 */
[----:B------:R-:W-:Y:S01]  /*1400*/  SHF.L.U64.HI R226, R4, 0x5, R5 ;  /* 0x0000000504e27819 */ /* 0x000fe20000010205 */
[----:B------:R-:W-:Y:S01]  /*1410*/  IMAD R33, R215, R234, R28 ;  /* 0x000000ead7217224 */ /* 0x000fe200078e021c */
[----:B------:R-:W-:Y:S01]  /*1420*/  SEL R28, R36, RZ, P4 ;  /* 0x000000ff241c7207 */ /* 0x000fe20002000000 */
[----:B---3--:R-:W-:-:S03]  /*1430*/  IMAD R32, R25, R6, RZ ;  /* 0x0000000619207224 */ /* 0x008fc600078e02ff */
[----:B------:R-:W-:Y:S01]  /*1440*/  IADD3 R28, P2, P1, R33, R26, R28 ;  /* 0x0000001a211c7210 */ /* 0x000fe2000795e01c */
[----:B------:R-:W3:Y:S01]  /*1450*/  LDC.64 R8, c[0x0][0x598] ;  /* 0x00016600ff087b82 */ /* 0x000ee20000000a00 */
[----:B------:R-:W-:Y:S01]  /*1460*/  SHF.R.S32.HI R26, RZ, 0x1f, R33 ;  /* 0x0000001fff1a7819 */ /* 0x000fe20000011421 */
[----:B------:R-:W-:-:S03]  /*1470*/  IMAD R32, R21, R7, R32 ;  /* 0x0000000715207224 */ /* 0x000fc600078e0220 */
[----:B------:R-:W-:Y:S01]  /*1480*/  IADD3.X R26, PT, PT, R26, R23, R30, P2, P1 ;  /* 0x000000171a1a7210 */ /* 0x000fe200017e241e */
[----:B------:R-:W-:Y:S01]  /*1490*/  IMAD.MOV.U32 R23, RZ, RZ, RZ ;  /* 0x000000ffff177224 */ /* 0x000fe200078e00ff */
[----:B------:R-:W-:Y:S01]  /*14a0*/  IADD3 R34, P1, PT, R22, R34, RZ ;  /* 0x0000002216227210 */ /* 0x000fe20007f3e0ff */
[----:B------:R-:W-:Y:S01]  /*14b0*/  IMAD R30, R25, R4, RZ ;  /* 0x00000004191e7224 */ /* 0x000fe200078e02ff */
[----:B--2---:R-:W-:Y:S01]  /*14c0*/  IADD3 R238, PT, PT, R224, -R238, -R239 ;  /* 0x800000eee0ee7210 */ /* 0x004fe20007ffe8ef */
[----:B------:R-:W-:-:S04]  /*14d0*/  IMAD.WIDE.U32 R36, R21, R6, R22 ;  /* 0x0000000615247225 */ /* 0x000fc800078e0016 */
[----:B------:R-:W-:Y:S01]  /*14e0*/  IMAD.X R35, RZ, RZ, R29, P1 ;  /* 0x000000ffff237224 */ /* 0x000fe200008e061d */
[----:B------:R-:W-:Y:S01]  /*14f0*/  IADD3 R24, P2, PT, R24, R36, RZ ;  /* 0x0000002418187210 */ /* 0x000fe20007f5e0ff */
[C---:B------:R-:W-:Y:S02]  /*1500*/  IMAD R25, R21.reuse, R5, R30 ;  /* 0x0000000515197224 */ /* 0x040fe400078e021e */
[----:B------:R-:W-:Y:S01]  /*1510*/  IMAD.WIDE.U32 R34, R21, R4, R34 ;  /* 0x0000000415227225 */ /* 0x000fe200078e0022 */
[----:B------:R-:W2:Y:S03]  /*1520*/  LDC.64 R30, c[0x0][0x5e8] ;  /* 0x00017a00ff1e7b82 */ /* 0x000ea60000000a00 */
[----:B------:R-:W-:Y:S01]  /*1530*/  IMAD.IADD R35, R35, 0x1, R25 ;  /* 0x0000000123237824 */ /* 0x000fe200078e0219 */
[----:B------:R-:W-:Y:S01]  /*1540*/  IADD3.X R25, PT, PT, R19, R37, R32, P2, !PT ;  /* 0x0000002513197210 */ /* 0x000fe200017fe420 */
[----:B------:R-:W-:Y:S01]  /*1550*/  VIADD R223, R238, 0xffffffc0 ;  /* 0xffffffc0eedf7836 */ /* 0x000fe20000000000 */
[----:B------:R-:W-:Y:S01]  /*1560*/  IADD3 R19, PT, PT, R217, 0x20, RZ ;  /* 0x00000020d9137810 */ /* 0x000fe20007ffe0ff */
[----:B---3--:R-:W-:-:S04]  /*1570*/  IMAD.WIDE.U32 R32, R211, R8, R34 ;  /* 0x00000008d3207225 */ /* 0x008fc800078e0022 */
[C---:B------:R-:W-:Y:S01]  /*1580*/  IMAD.WIDE.U32 R34, R211.reuse, UR16, R24 ;  /* 0x00000010d3227c25 */ /* 0x040fe2000f8e0018 */
[----:B------:R-:W-:Y:S02]  /*1590*/  SHF.R.S32.HI R24, RZ, 0x1f, R223 ;  /* 0x0000001fff187819 */ /* 0x000fe400000114df */
[----:B------:R-:W-:Y:S01]  /*15a0*/  MOV R8, R32 ;  /* 0x0000002000087202 */ /* 0x000fe20000000f00 */
[----:B------:R-:W-:Y:S01]  /*15b0*/  IMAD R35, R211, UR17, R35 ;  /* 0x00000011d3237c24 */ /* 0x000fe2000f8e0223 */
[----:B------:R-:W-:Y:S01]  /*15c0*/  LEA.HI R223, R24, R223, RZ, 0x6 ;  /* 0x000000df18df7211 */ /* 0x000fe200078f30ff */
[----:B------:R-:W-:Y:S02]  /*15d0*/  IMAD.SHL.U32 R29, R234, 0x40, RZ ;  /* 0x00000040ea1d7824 */ /* 0x000fe400078e00ff */
[----:B------:R-:W-:Y:S01]  /*15e0*/  IMAD.WIDE.U32 R24, R217, R6, R34 ;  /* 0x00000006d9187225 */ /* 0x000fe200078e0022 */
[----:B------:R-:W-:Y:S02]  /*15f0*/  SHF.R.S32.HI R223, RZ, 0x6, R223 ;  /* 0x00000006ffdf7819 */ /* 0x000fe400000114df */
[----:B------:R-:W-:Y:S01]  /*1600*/  IADD3 R28, P1, PT, R29, R28, RZ ;  /* 0x0000001c1d1c7210 */ /* 0x000fe20007f3e0ff */
[----:B------:R-:W-:Y:S01]  /*1610*/  IMAD R231, R217, R7, R25 ;  /* 0x00000007d9e77224 */ /* 0x000fe200078e0219 */
[----:B----4-:R-:W-:Y:S01]  /*1620*/  LEA R230, P2, R24, UR10, 0x1 ;  /* 0x0000000a18e67c11 */ /* 0x010fe2000f8408ff */
[----:B------:R-:W-:Y:S01]  /*1630*/  IMAD R9, R211, R9, R33 ;  /* 0x00000009d3097224 */ /* 0x000fe200078e0221 */
[----:B------:R-:W-:Y:S01]  /*1640*/  VIMNMX R223, PT, PT, RZ, R223, !PT ;  /* 0x000000dfffdf7248 */ /* 0x000fe20007fe0100 */
[----:B-1----:R-:W-:Y:S01]  /*1650*/  IMAD.WIDE R248, R17, 0x4, R248 ;  /* 0x0000000411f87825 */ /* 0x002fe200078e02f8 */
[----:B------:R-:W-:-:S02]  /*1660*/  LEA.HI.X.SX32 R29, R29, R26, 0x1, P1 ;  /* 0x0000001a1d1d7211 */ /* 0x000fc400008f0eff */
[----:B------:R-:W-:Y:S01]  /*1670*/  LEA.HI.X R231, R24, UR11, R231, 0x1, P2 ;  /* 0x0000000b18e77c11 */ /* 0x000fe200090f0ce7 */
[C---:B------:R-:W-:Y:S01]  /*1680*/  IMAD.WIDE.U32 R8, R217.reuse, R4, R8 ;  /* 0x00000004d9087225 */ /* 0x040fe200078e0008 */
[----:B------:R-:W-:Y:S02]  /*1690*/  LEA R246, P1, R28, UR4, 0x2 ;  /* 0x000000041cf67c11 */ /* 0x000fe4000f8210ff */
[----:B------:R-:W-:Y:S01]  /*16a0*/  ISETP.GT.AND P2, PT, R20, R223, PT ;  /* 0x000000df1400720c */ /* 0x000fe20003f44270 */
[----:B------:R-:W-:Y:S01]  /*16b0*/  IMAD R233, R217, R5, R9 ;  /* 0x00000005d9e97224 */ /* 0x000fe200078e0209 */
[----:B------:R-:W-:Y:S01]  /*16c0*/  LEA.HI.X R247, R28, UR5, R29, 0x2, P1 ;  /* 0x000000051cf77c11 */ /* 0x000fe200088f141d */
[----:B--2---:R-:W-:Y:S01]  /*16d0*/  IMAD.WIDE R228, R27, 0x4, R30 ;  /* 0x000000041be47825 */ /* 0x004fe200078e021e */
[----:B------:R-:W-:Y:S02]  /*16e0*/  LEA R232, P1, R8, UR6, 0x1 ;  /* 0x0000000608e87c11 */ /* 0x000fe4000f8208ff */
[C---:B------:R-:W-:Y:S01]  /*16f0*/  SHF.L.U64.HI R20, R6.reuse, 0x5, R7 ;  /* 0x0000000506147819 */ /* 0x040fe20000010207 */
[----:B------:R-:W-:Y:S01]  /*1700*/  IMAD.SHL.U32 R9, R6, 0x20, RZ ;  /* 0x0000002006097824 */ /* 0x000fe200078e00ff */
[----:B------:R-:W-:-:S02]  /*1710*/  LEA.HI.X R233, R8, UR7, R233, 0x1, P1 ;  /* 0x0000000708e97c11 */ /* 0x000fc400088f0ce9 */
[----:B------:R-:W-:-:S05]  /*1720*/  IADD3 R8, P1, PT, R217, 0x20, RZ ;  /* 0x00000020d9087810 */ /* 0x000fca0007f3e0ff */
        /* <DEDUP_REMOVED lines=13> */
.L_x_240:
[----:B------:R-:W1:Y:S01]  /*1800*/  LDCU.64 UR10, c[0x0][0x5c0] ;  /* 0x0000b800ff0a77ac */ /* 0x000e620008000a00 */
[----:B------:R-:W-:-:S05]  /*1810*/  IADD3 R4, PT, PT, R241, R244, RZ ;  /* 0x000000f4f1047210 */ /* 0x000fca0007ffe0ff */
[C---:B-1----:R-:W-:Y:S02]  /*1820*/  IMAD R5, R4.reuse, UR11, RZ ;  /* 0x0000000b04057c24 */ /* 0x042fe4000f8e02ff */
[----:B------:R-:W-:-:S05]  /*1830*/  IMAD.WIDE.U32 R6, R4, UR10, RZ ;  /* 0x0000000a04067c25 */ /* 0x000fca000f8e00ff */
[----:B------:R-:W-:Y:S02]  /*1840*/  IADD3 R4, PT, PT, R7, R5, RZ ;  /* 0x0000000507047210 */ /* 0x000fe40007ffe0ff */
.L_x_241:
        /* <DEDUP_REMOVED lines=11> */
.L_x_242:
[----:B------:R-:W1:Y:S01]  /*1900*/  LDCU.64 UR6, c[0x0][0x5c8] ;  /* 0x0000b900ff0677ac */ /* 0x000e620008000a00 */
[----:B------:R-:W-:-:S05]  /*1910*/  IADD3 R241, PT, PT, R241, R244, RZ ;  /* 0x000000f4f1f17210 */ /* 0x000fca0007ffe0ff */
[C---:B-1----:R-:W-:Y:S02]  /*1920*/  IMAD R7, R241.reuse, UR7, RZ ;  /* 0x00000007f1077c24 */ /* 0x042fe4000f8e02ff */
[----:B------:R-:W-:-:S05]  /*1930*/  IMAD.WIDE.U32 R10, R241, UR6, RZ ;  /* 0x00000006f10a7c25 */ /* 0x000fca000f8e00ff */
[----:B------:R-:W-:Y:S02]  /*1940*/  IADD3 R7, PT, PT, R11, R7, RZ ;  /* 0x000000070b077210 */ /* 0x000fe40007ffe0ff */
.L_x_243:
[----:B------:R-:W1:Y:S01]  /*1950*/  LDCU.64 UR4, c[0x0][0x5d8] ;  /* 0x0000bb00ff0477ac */ /* 0x000e620008000a00 */
[----:B------:R-:W-:Y:S01]  /*1960*/  IMAD.WIDE.U32 R14, R225, UR10, R22 ;  /* 0x0000000ae10e7c25 */ /* 0x000fe2000f8e0016 */
[----:B------:R-:W-:Y:S03]  /*1970*/  BSSY.RECONVERGENT B0, `(.L_x_244) ;  /* 0x0000013000007945 */ /* 0x000fe60003800200 */
[----:B------:R-:W-:Y:S01]  /*1980*/  IMAD R12, R13, UR10, RZ ;  /* 0x0000000a0d0c7c24 */ /* 0x000fe2000f8e02ff */
[----:B------:R-:W-:Y:S02]  /*1990*/  IADD3 R14, P0, PT, R6, R14, RZ ;  /* 0x0000000e060e7210 */ /* 0x000fe40007f1e0ff */
[C---:B------:R-:W-:Y:S01]  /*19a0*/  IADD3 R6, PT, PT, -R225.reuse, R239, RZ ;  /* 0x000000efe1067210 */ /* 0x040fe20007ffe1ff */
[----:B------:R-:W-:-:S03]  /*19b0*/  IMAD R5, R225, UR11, R12 ;  /* 0x0000000be1057c24 */ /* 0x000fc6000f8e020c */
[-C--:B------:R-:W-:Y:S02]  /*19c0*/  ISETP.GE.AND P2, PT, R217, R6.reuse, PT ;  /* 0x00000006d900720c */ /* 0x080fe40003f46270 */
[----:B------:R-:W-:Y:S02]  /*19d0*/  IADD3.X R15, PT, PT, R4, R15, R5, P0, !PT ;  /* 0x0000000f040f7210 */ /* 0x000fe400007fe405 */
[----:B------:R-:W-:Y:S01]  /*19e0*/  ISETP.GE.AND P1, PT, R19, R6, PT ;  /* 0x000000061300720c */ /* 0x000fe20003f26270 */
[----:B-1----:R-:W-:-:S04]  /*19f0*/  IMAD.WIDE.U32 R14, R211, UR4, R14 ;  /* 0x00000004d30e7c25 */ /* 0x002fc8000f8e000e */
[----:B------:R-:W-:-:S04]  /*1a00*/  IMAD R5, R211, UR5, R15 ;  /* 0x00000005d3057c24 */ /* 0x000fc8000f8e020f */
[----:B------:R-:W-:Y:S05]  /*1a10*/  @P2 BRA `(.L_x_245) ;  /* 0x0000000000202947 */ /* 0x000fea0003800000 */
[----:B------:R-:W1:Y:S01]  /*1a20*/  LDCU.64 UR4, c[0x0][0x560] ;  /* 0x0000ac00ff0477ac */ /* 0x000e620008000a00 */
[----:B------:R-:W-:-:S05]  /*1a30*/  MOV R4, R14 ;  /* 0x0000000e00047202 */ /* 0x000fca0000000f00 */
[----:B------:R-:W-:-:S04]  /*1a40*/  IMAD.WIDE.U32 R18, R217, UR10, R4 ;  /* 0x0000000ad9127c25 */ /* 0x000fc8000f8e0004 */
[----:B------:R-:W-:Y:S01]  /*1a50*/  IMAD R4, R217, UR11, R19 ;  /* 0x0000000bd9047c24 */ /* 0x000fe2000f8e0213 */
[----:B-1----:R-:W-:-:S04]  /*1a60*/  LEA R20, P0, R18, UR4, 0x1 ;  /* 0x0000000412147c11 */ /* 0x002fc8000f8008ff */
[----:B------:R-:W-:-:S05]  /*1a70*/  LEA.HI.X R21, R18, UR5, R4, 0x1, P0 ;  /* 0x0000000512157c11 */ /* 0x000fca00080f0c04 */
[----:B------:R1:W-:Y:S04]  /*1a80*/  STG.E.128 desc[UR20][R20.64], RZ ;  /* 0x000000ff14007986 */ /* 0x0003e8000c101d14 */
[----:B------:R1:W-:Y:S02]  /*1a90*/  STG.E.128 desc[UR20][R20.64+0x80], RZ ;  /* 0x000080ff14007986 */ /* 0x0003e4000c101d14 */
.L_x_245:
[----:B------:R-:W-:Y:S05]  /*1aa0*/  BSYNC.RECONVERGENT B0 ;  /* 0x0000000000007941 */ /* 0x000fea0003800200 */
.L_x_244:
[----:B------:R-:W-:Y:S04]  /*1ab0*/  BSSY.RECONVERGENT B0, `(.L_x_246) ;  /* 0x000000c000007945 */ /* 0x000fe80003800200 */
[----:B------:R-:W-:Y:S05]  /*1ac0*/  @P1 BRA `(.L_x_247) ;  /* 0x0000000000281947 */ /* 0x000fea0003800000 */
[----:B------:R-:W2:Y:S01]  /*1ad0*/  LDCU.64 UR4, c[0x0][0x560] ;  /* 0x0000ac00ff0477ac */ /* 0x000ea20008000a00 */
[----:B------:R-:W-:Y:S01]  /*1ae0*/  MOV R4, R14 ;  /* 0x0000000e00047202 */ /* 0x000fe20000000f00 */
[----:B------:R-:W-:-:S04]  /*1af0*/  IMAD R9, R17, UR10, RZ ;  /* 0x0000000a11097c24 */ /* 0x000fc8000f8e02ff */
[----:B------:R-:W-:-:S04]  /*1b00*/  IMAD.WIDE.U32 R4, R8, UR10, R4 ;  /* 0x0000000a08047c25 */ /* 0x000fc8000f8e0004 */
[----:B------:R-:W-:-:S05]  /*1b10*/  IMAD R9, R8, UR11, R9 ;  /* 0x0000000b08097c24 */ /* 0x000fca000f8e0209 */
[----:B------:R-:W-:Y:S02]  /*1b20*/  IADD3 R9, PT, PT, R5, R9, RZ ;  /* 0x0000000905097210 */ /* 0x000fe40007ffe0ff */
[----:B--2---:R-:W-:-:S04]  /*1b30*/  LEA R14, P0, R4, UR4, 0x1 ;  /* 0x00000004040e7c11 */ /* 0x004fc8000f8008ff */
[----:B------:R-:W-:-:S05]  /*1b40*/  LEA.HI.X R15, R4, UR5, R9, 0x1, P0 ;  /* 0x00000005040f7c11 */ /* 0x000fca00080f0c09 */
[----:B------:R2:W-:Y:S04]  /*1b50*/  STG.E.128 desc[UR20][R14.64], RZ ;  /* 0x000000ff0e007986 */ /* 0x0005e8000c101d14 */
[----:B------:R2:W-:Y:S02]  /*1b60*/  STG.E.128 desc[UR20][R14.64+0x80], RZ ;  /* 0x000080ff0e007986 */ /* 0x0005e4000c101d14 */
.L_x_247:
[----:B------:R-:W-:Y:S05]  /*1b70*/  BSYNC.RECONVERGENT B0 ;  /* 0x0000000000007941 */ /* 0x000fea0003800200 */
.L_x_246:
[----:B------:R-:W3:Y:S01]  /*1b80*/  LDCU.64 UR4, c[0x0][0x5e0] ;  /* 0x0000bc00ff0477ac */ /* 0x000ee20008000a00 */
[----:B------:R-:W-:Y:S01]  /*1b90*/  IMAD.WIDE.U32 R22, R225, UR6, R22 ;  /* 0x00000006e1167c25 */ /* 0x000fe2000f8e0016 */
        /* <DEDUP_REMOVED lines=8> */
[----:B------:R-:W3:Y:S01]  /*1c20*/  LDCU.64 UR4, c[0x0][0x568] ;  /* 0x0000ad00ff0477ac */ /* 0x000ee20008000a00 */
[----:B------:R-:W-:-:S05]  /*1c30*/  MOV R4, R6 ;  /* 0x0000000600047202 */ /* 0x000fca0000000f00 */
[----:B------:R-:W-:-:S04]  /*1c40*/  IMAD.WIDE.U32 R10, R217, UR6, R4 ;  /* 0x00000006d90a7c25 */ /* 0x000fc8000f8e0004 */
[----:B------:R-:W-:Y:S01]  /*1c50*/  IMAD R4, R217, UR7, R11 ;  /* 0x00000007d9047c24 */ /* 0x000fe2000f8e020b */
[----:B---3--:R-:W-:-:S04]  /*1c60*/  LEA R12, P0, R10, UR4, 0x1 ;  /* 0x000000040a0c7c11 */ /* 0x008fc8000f8008ff */
[----:B------:R-:W-:-:S05]  /*1c70*/  LEA.HI.X R13, R10, UR5, R4, 0x1, P0 ;  /* 0x000000050a0d7c11 */ /* 0x000fca00080f0c04 */
[----:B------:R3:W-:Y:S04]  /*1c80*/  STG.E.128 desc[UR20][R12.64], RZ ;  /* 0x000000ff0c007986 */ /* 0x0007e8000c101d14 */
[----:B------:R3:W-:Y:S02]  /*1c90*/  STG.E.128 desc[UR20][R12.64+0x80], RZ ;  /* 0x000080ff0c007986 */ /* 0x0007e4000c101d14 */
.L_x_249:
[----:B------:R-:W-:Y:S05]  /*1ca0*/  BSYNC.RECONVERGENT B0 ;  /* 0x0000000000007941 */ /* 0x000fea0003800200 */
.L_x_248:
[----:B------:R-:W-:Y:S05]  /*1cb0*/  @P1 BRA `(.L_x_250) ;  /* 0x0000003c00e81947 */ /* 0x000fea0003800000 */
[----:B------:R-:W4:Y:S01]  /*1cc0*/  LDCU.64 UR4, c[0x0][0x568] ;  /* 0x0000ad00ff0477ac */ /* 0x000f220008000a00 */
[----:B------:R-:W-:Y:S01]  /*1cd0*/  MOV R4, R6 ;  /* 0x0000000600047202 */ /* 0x000fe20000000f00 */
[----:B------:R-:W-:-:S04]  /*1ce0*/  IMAD R17, R17, UR6, RZ ;  /* 0x0000000611117c24 */ /* 0x000fc8000f8e02ff */
[----:B------:R-:W-:-:S04]  /*1cf0*/  IMAD.WIDE.U32 R4, R8, UR6, R4 ;  /* 0x0000000608047c25 */ /* 0x000fc8000f8e0004 */
[----:B------:R-:W-:-:S05]  /*1d00*/  IMAD R17, R8, UR7, R17 ;  /* 0x0000000708117c24 */ /* 0x000fca000f8e0211 */
[----:B------:R-:W-:Y:S02]  /*1d10*/  IADD3 R17, PT, PT, R5, R17, RZ ;  /* 0x0000001105117210 */ /* 0x000fe40007ffe0ff */
[----:B----4-:R-:W-:-:S04]  /*1d20*/  LEA R6, P0, R4, UR4, 0x1 ;  /* 0x0000000404067c11 */ /* 0x010fc8000f8008ff */
[----:B------:R-:W-:-:S05]  /*1d30*/  LEA.HI.X R7, R4, UR5, R17, 0x1, P0 ;  /* 0x0000000504077c11 */ /* 0x000fca00080f0c11 */
[----:B------:R4:W-:Y:S04]  /*1d40*/  STG.E.128 desc[UR20][R6.64], RZ ;  /* 0x000000ff06007986 */ /* 0x0009e8000c101d14 */
[----:B------:R4:W-:Y:S01]  /*1d50*/  STG.E.128 desc[UR20][R6.64+0x80], RZ ;  /* 0x000080ff06007986 */ /* 0x0009e2000c101d14 */
[----:B------:R-:W-:Y:S05]  /*1d60*/  BRA `(.L_x_250) ;  /* 0x0000003c00bc7947 */ /* 0x000fea0003800000 */
.L_x_239:
[----:B------:R-:W-:Y:S01]  /*1d70*/  IMAD.IADD R6, R239, 0x1, -R225 ;  /* 0x00000001ef067824 */ /* 0x000fe200078e0ae1 */
[----:B------:R-:W1:Y:S01]  /*1d80*/  LDCU.64 UR4, c[0x0][0x3d8] ;  /* 0x00007b00ff0477ac */ /* 0x000e620008000a00 */
[----:B------:R-:W-:Y:S01]  /*1d90*/  IMAD R24, R13, UR12, RZ ;  /* 0x0000000c0d187c24 */ /* 0x000fe2000f8e02ff */
[----:B------:R-:W-:Y:S01]  /*1da0*/  LOP3.LUT R21, R240, 0x80000001, RZ, 0xc0, !PT ;  /* 0x80000001f0157812 */ /* 0x000fe200078ec0ff */
[----:B------:R-:W-:Y:S01]  /*1db0*/  IMAD.WIDE.U32 R26, R225, UR12, R22 ;  /* 0x0000000ce11a7c25 */ /* 0x000fe2000f8e0016 */
[-C--:B------:R-:W-:Y:S01]  /*1dc0*/  ISETP.GE.AND P5, PT, R19, R6.reuse, PT ;  /* 0x000000061300720c */ /* 0x080fe20003fa6270 */
[----:B------:R-:W2:Y:S01]  /*1dd0*/  LDCU UR6, c[0x0][0x45c] ;  /* 0x00008b80ff0677ac */ /* 0x000ea20008000800 */
[----:B------:R-:W-:Y:S01]  /*1de0*/  ISETP.GE.AND P6, PT, R217, R6, PT ;  /* 0x00000006d900720c */ /* 0x000fe20003fc6270 */
[----:B------:R-:W-:Y:S01]  /*1df0*/  IMAD R24, R225, UR13, R24 ;  /* 0x0000000de1187c24 */ /* 0x000fe2000f8e0218 */
[----:B------:R-:W-:Y:S01]  /*1e00*/  IADD3 R26, P0, PT, R18, R26, RZ ;  /* 0x0000001a121a7210 */ /* 0x000fe20007f1e0ff */
[----:B------:R-:W-:Y:S01]  /*1e10*/  IMAD R18, R240, -0x40, R242 ;  /* 0xffffffc0f0127824 */ /* 0x000fe200078e02f2 */
[----:B------:R-:W-:Y:S01]  /*1e20*/  ISETP.NE.AND P2, PT, R21, 0x1, PT ;  /* 0x000000011500780c */ /* 0x000fe20003f45270 */
[----:B------:R-:W-:Y:S01]  /*1e30*/  IMAD.WIDE.U32 R22, R225, UR14, R22 ;  /* 0x0000000ee1167c25 */ /* 0x000fe2000f8e0016 */
[----:B------:R-:W-:-:S02]  /*1e40*/  IADD3.X R27, PT, PT, R15, R27, R24, P0, !PT ;  /* 0x0000001b0f1b7210 */ /* 0x000fc400007fe418 */
[----:B------:R-:W-:Y:S01]  /*1e50*/  ISETP.GE.AND P3, PT, R19, R18, PT ;  /* 0x000000121300720c */ /* 0x000fe20003f66270 */
[----:B------:R-:W-:Y:S02]  /*1e60*/  IMAD.MOV.U32 R236, RZ, RZ, 0x7f800000 ;  /* 0x7f800000ffec7424 */ /* 0x000fe400078e00ff */
[----:B------:R-:W3:Y:S01]  /*1e70*/  @!P5 LDC.64 R4, c[0x0][0x390] ;  /* 0x0000e400ff04db82 */ /* 0x000ee20000000a00 */
[----:B-1----:R-:W-:Y:S02]  /*1e80*/  IMAD R7, R11, UR4, RZ ;  /* 0x000000040b077c24 */ /* 0x002fe4000f8e02ff */
[----:B------:R-:W-:-:S04]  /*1e90*/  IMAD.WIDE.U32 R24, R12, UR4, R26 ;  /* 0x000000040c187c25 */ /* 0x000fc8000f8e001a */
[----:B------:R-:W-:Y:S01]  /*1ea0*/  IMAD R7, R12, UR5, R7 ;  /* 0x000000050c077c24 */ /* 0x000fe2000f8e0207 */
[----:B------:R-:W1:Y:S01]  /*1eb0*/  LDCU.64 UR4, c[0x0][0x3d0] ;  /* 0x00007a00ff0477ac */ /* 0x000e620008000a00 */
[----:B------:R-:W-:Y:S02]  /*1ec0*/  @!P5 IMAD R15, R17, UR12, RZ ;  /* 0x0000000c110fdc24 */ /* 0x000fe4000f8e02ff */
[----:B------:R-:W-:Y:S02]  /*1ed0*/  IMAD.IADD R25, R25, 0x1, R7 ;  /* 0x0000000119197824 */ /* 0x000fe400078e0207 */
[----:B------:R-:W4:Y:S01]  /*1ee0*/  @!P6 LDC.64 R6, c[0x0][0x390] ;  /* 0x0000e400ff06eb82 */ /* 0x000f220000000a00 */
[C---:B------:R-:W-:Y:S02]  /*1ef0*/  @!P5 IMAD R15, R8.reuse, UR13, R15 ;  /* 0x0000000d080fdc24 */ /* 0x040fe4000f8e020f */
[----:B------:R-:W-:-:S04]  /*1f00*/  @!P5 IMAD.WIDE.U32 R28, R8, UR12, R24 ;  /* 0x0000000c081cdc25 */ /* 0x000fc8000f8e0018 */
[----:B------:R-:W-:Y:S02]  /*1f10*/  @!P5 IMAD.IADD R26, R29, 0x1, R15 ;  /* 0x000000011d1ad824 */ /* 0x000fe400078e020f */
[----:B------:R-:W-:Y:S01]  /*1f20*/  @!P6 IMAD.WIDE.U32 R24, R217, UR12, R24 ;  /* 0x0000000cd918ec25 */ /* 0x000fe2000f8e0018 */
[----:B---3--:R-:W-:-:S03]  /*1f30*/  @!P5 LEA R30, P0, R28, R4, 0x1 ;  /* 0x000000041c1ed211 */ /* 0x008fc600078008ff */
[----:B------:R-:W-:Y:S01]  /*1f40*/  IMAD R4, R13, UR14, RZ ;  /* 0x0000000e0d047c24 */ /* 0x000fe2000f8e02ff */
[----:B------:R-:W-:Y:S01]  /*1f50*/  @!P5 LEA.HI.X R31, R28, R5, R26, 0x1, P0 ;  /* 0x000000051c1fd211 */ /* 0x000fe200000f0c1a */
[----:B------:R-:W-:Y:S02]  /*1f60*/  VIADD R5, R213, 0x8 ;  /* 0x00000008d5057836 */ /* 0x000fe40000000000 */
[----:B------:R-:W-:Y:S01]  /*1f70*/  IMAD R13, R225, UR15, R4 ;  /* 0x0000000fe10d7c24 */ /* 0x000fe2000f8e0204 */
[----:B------:R-:W-:Y:S01]  /*1f80*/  IADD3 R4, P0, PT, R16, R22, RZ ;  /* 0x0000001610047210 */ /* 0x000fe20007f1e0ff */
[----:B-1----:R-:W-:Y:S01]  /*1f90*/  IMAD R11, R11, UR4, RZ ;  /* 0x000000040b0b7c24 */ /* 0x002fe2000f8e02ff */
[----:B------:R-:W-:Y:S01]  /*1fa0*/  ISETP.GE.AND P1, PT, R5, R18, PT ;  /* 0x000000120500720c */ /* 0x000fe20003f26270 */
[----:B------:R-:W-:Y:S01]  /*1fb0*/  @P4 BAR.SYNC.DEFER_BLOCKING 0x0 ;  /* 0x0000000000004b1d */ /* 0x000fe20000010000 */
[----:B------:R-:W-:Y:S01]  /*1fc0*/  IADD3.X R5, PT, PT, R14, R23, R13, P0, !PT ;  /* 0x000000170e057210 */ /* 0x000fe200007fe40d */
[----:B------:R-:W-:Y:S01]  /*1fd0*/  IMAD R11, R12, UR5, R11 ;  /* 0x000000050c0b7c24 */ /* 0x000fe2000f8e020b */
[----:B----4-:R-:W-:Y:S01]  /*1fe0*/  @!P6 LEA R22, P4, R24, R6, 0x1 ;  /* 0x000000061816e211 */ /* 0x010fe200078808ff */
[----:B------:R-:W-:Y:S01]  /*1ff0*/  @!P6 IMAD R13, R217, UR13, R25 ;  /* 0x0000000dd90dec24 */ /* 0x000fe2000f8e0219 */
[----:B------:R-:W-:Y:S01]  /*2000*/  @!P3 LEA R14, P0, R227, R232, 0x1 ;  /* 0x000000e8e30eb211 */ /* 0x000fe200078008ff */
[----:B------:R-:W-:Y:S01]  /*2010*/  IMAD.WIDE.U32 R4, R12, UR4, R4 ;  /* 0x000000040c047c25 */ /* 0x000fe2000f8e0004 */
[----:B------:R-:W1:Y:S02]  /*2020*/  LDCU UR4, c[0x0][0x590] ;  /* 0x0000b200ff0477ac */ /* 0x000e640008000800 */
[----:B------:R-:W-:Y:S01]  /*2030*/  @!P6 LEA.HI.X R23, R24, R7, R13, 0x1, P4 ;  /* 0x000000071817e211 */ /* 0x000fe200020f0c0d */
[----:B------:R-:W-:Y:S01]  /*2040*/  IMAD.IADD R19, R5, 0x1, R11 ;  /* 0x0000000105137824 */ /* 0x000fe200078e020b */
[----:B------:R-:W-:Y:S01]  /*2050*/  @!P3 LEA.HI.X R15, R227, R233, R226, 0x1, P0 ;  /* 0x000000e9e30fb211 */ /* 0x000fe200000f0ce2 */
[----:B------:R-:W-:Y:S01]  /*2060*/  @!P5 IMAD R17, R17, UR14, RZ ;  /* 0x0000000e1111dc24 */ /* 0x000fe2000f8e02ff */
[----:B------:R-:W-:Y:S01]  /*2070*/  @!P3 LEA R12, P0, R9, R230, 0x1 ;  /* 0x000000e6090cb211 */ /* 0x000fe200078008ff */
[--C-:B------:R-:W-:Y:S01]  /*2080*/  @!P5 IMAD.MOV.U32 R6, RZ, RZ, R4.reuse ;  /* 0x000000ffff06d224 */ /* 0x100fe200078e0004 */
[----:B------:R-:W-:Y:S01]  /*2090*/  SEL R5, RZ, 0x4000, P2 ;  /* 0x00004000ff057807 */ /* 0x000fe20001000000 */
[----:B------:R-:W-:Y:S01]  /*20a0*/  @!P5 IMAD.MOV.U32 R7, RZ, RZ, R19 ;  /* 0x000000ffff07d224 */ /* 0x000fe200078e0013 */
[-C--:B------:R-:W-:Y:S01]  /*20b0*/  ISETP.GE.AND P4, PT, R217, R18.reuse, PT ;  /* 0x00000012d900720c */ /* 0x080fe20003f86270 */
[----:B------:R-:W-:Y:S01]  /*20c0*/  IMAD.MOV.U32 R235, RZ, RZ, 0x7f800000 ;  /* 0x7f800000ffeb7424 */ /* 0x000fe200078e00ff */
[----:B------:R-:W-:Y:S01]  /*20d0*/  ISETP.GE.AND P2, PT, R213, R18, PT ;  /* 0x00000012d500720c */ /* 0x000fe20003f46270 */
[----:B------:R-:W-:Y:S01]  /*20e0*/  @!P6 IMAD.MOV.U32 R18, RZ, RZ, R4 ;  /* 0x000000ffff12e224 */ /* 0x000fe200078e0004 */
[----:B------:R-:W-:Y:S01]  /*20f0*/  @!P3 LEA.HI.X R13, R9, R231, R20, 0x1, P0 ;  /* 0x000000e7090db211 */ /* 0x000fe200000f0c14 */
[----:B------:R-:W-:-:S02]  /*2100*/  @!P5 IMAD R4, R8, UR15, R17 ;  /* 0x0000000f0804dc24 */ /* 0x000fc4000f8e0211 */
[----:B------:R-:W-:Y:S01]  /*2110*/  IMAD.IADD R198, R208, 0x1, R209 ;  /* 0x00000001d0c67824 */ /* 0x000fe200078e02d1 */
[----:B------:R-:W-:Y:S01]  /*2120*/  @!PT LDS RZ, [RZ] ;  /* 0x00000000fffff984 */ /* 0x000fe20000000800 */
[----:B------:R-:W-:Y:S01]  /*2130*/  @!PT LDS RZ, [RZ] ;  /* 0x00000000fffff984 */ /* 0x000fe20000000800 */
[----:B------:R-:W-:Y:S01]  /*2140*/  @!PT LDS RZ, [RZ] ;  /* 0x00000000fffff984 */ /* 0x000fe20000000800 */
[----:B------:R-:W-:Y:S01]  /*2150*/  @!P6 LDGSTS.E.BYPASS.LTC128B.128 [R221+0x10000], desc[UR20][R22.64] ;  /* 0x1000000016ddefae */ /* 0x000fe2000b981a14 */
[----:B------:R-:W-:Y:S01]  /*2160*/  @!P5 IMAD.WIDE.U32 R16, R8, UR14, R6 ;  /* 0x0000000e0810dc25 */ /* 0x000fe2000f8e0006 */
[----:B------:R-:W-:Y:S01]  /*2170*/  SHF.R.U32.HI R222, RZ, 0x2, R10 ;  /* 0x00000002ffde7819 */ /* 0x000fe2000001160a */
[----:B------:R-:W3:Y:S01]  /*2180*/  @!P6 LDC.64 R8, c[0x0][0x388] ;  /* 0x0000e200ff08eb82 */ /* 0x000ee20000000a00 */
[----:B------:R-:W-:Y:S01]  /*2190*/  @!P6 LDGSTS.E.BYPASS.LTC128B.128 [R221+0x12000], desc[UR20][R22.64+0x80] ;  /* 0x1200008016ddefae */ /* 0x000fe2000b981a14 */
[C---:B------:R-:W-:Y:S01]  /*21a0*/  @!P6 IMAD.WIDE.U32 R20, R217.reuse, UR14, R18 ;  /* 0x0000000ed914ec25 */ /* 0x040fe2000f8e0012 */
[----:B------:R-:W-:Y:S02]  /*21b0*/  CS2R R94, SRZ ;  /* 0x00000000005e7805 */ /* 0x000fe4000001ff00 */
[----:B------:R-:W-:Y:S01]  /*21c0*/  CS2R R92, SRZ ;  /* 0x00000000005c7805 */ /* 0x000fe2000001ff00 */
[----:B------:R4:W-:Y:S01]  /*21d0*/  @P6 STS.128 [R221+0x10000], RZ ;  /* 0x010000ffdd006388 */ /* 0x0009e20000000c00 */
[----:B------:R-:W-:Y:S01]  /*21e0*/  @!P6 IMAD R18, R217, UR15, R21 ;  /* 0x0000000fd912ec24 */ /* 0x000fe2000f8e0215 */
[----:B------:R-:W-:Y:S01]  /*21f0*/  CS2R R98, SRZ ;  /* 0x0000000000627805 */ /* 0x000fe2000001ff00 */
[----:B------:R-:W2:Y:S01]  /*2200*/  @!P5 LDC.64 R6, c[0x0][0x388] ;  /* 0x0000e200ff06db82 */ /* 0x000ea20000000a00 */
[----:B------:R4:W-:Y:S01]  /*2210*/  @P6 STS.128 [R221+0x12000], RZ ;  /* 0x012000ffdd006388 */ /* 0x0009e20000000c00 */
[----:B------:R-:W-:Y:S01]  /*2220*/  IMAD.IADD R237, R221, 0x1, R5 ;  /* 0x00000001dded7824 */ /* 0x000fe200078e0205 */
[----:B------:R-:W-:Y:S01]  /*2230*/  CS2R R96, SRZ ;  /* 0x0000000000607805 */ /* 0x000fe2000001ff00 */
[----:B------:R-:W-:Y:S01]  /*2240*/  @!P5 IMAD.IADD R4, R17, 0x1, R4 ;  /* 0x000000011104d824 */ /* 0x000fe200078e0204 */
[----:B------:R4:W-:Y:S01]  /*2250*/  @P5 STS.128 [R221+0x11000], RZ ;  /* 0x011000ffdd005388 */ /* 0x0009e20000000c00 */
[----:B------:R-:W-:Y:S01]  /*2260*/  IMAD.SHL.U32 R234, R234, 0x8, RZ ;  /* 0x00000008eaea7824 */ /* 0x000fe200078e00ff */
[----:B------:R-:W-:-:S02]  /*2270*/  CS2R R90, SRZ ;  /* 0x00000000005a7805 */ /* 0x000fc4000001ff00 */
[----:B------:R-:W-:Y:S01]  /*2280*/  CS2R R88, SRZ ;  /* 0x0000000000587805 */ /* 0x000fe2000001ff00 */
[----:B------:R4:W-:Y:S01]  /*2290*/  @P5 STS.128 [R221+0x13000], RZ ;  /* 0x013000ffdd005388 */ /* 0x0009e20000000c00 */
[----:B------:R-:W-:Y:S02]  /*22a0*/  CS2R R86, SRZ ;  /* 0x0000000000567805 */ /* 0x000fe4000001ff00 */
[----:B------:R-:W-:Y:S02]  /*22b0*/  CS2R R84, SRZ ;  /* 0x0000000000547805 */ /* 0x000fe4000001ff00 */
[----:B------:R-:W-:Y:S01]  /*22c0*/  CS2R R78, SRZ ;  /* 0x00000000004e7805 */ /* 0x000fe2000001ff00 */
[----:B------:R-:W-:Y:S01]  /*22d0*/  @!PT LDS RZ, [RZ] ;  /* 0x00000000fffff984 */ /* 0x000fe20000000800 */
[----:B------:R-:W-:Y:S01]  /*22e0*/  @!PT LDS RZ, [RZ] ;  /* 0x00000000fffff984 */ /* 0x000fe20000000800 */
[----:B------:R-:W-:Y:S01]  /*22f0*/  @!PT LDS RZ, [RZ] ;  /* 0x00000000fffff984 */ /* 0x000fe20000000800 */
[----:B------:R-:W-:Y:S01]  /*2300*/  @!P5 LDGSTS.E.BYPASS.LTC128B.128 [R221+0x11000], desc[UR20][R30.64] ;  /* 0x110000001edddfae */ /* 0x000fe2000b981a14 */
[----:B------:R-:W-:Y:S02]  /*2310*/  CS2R R76, SRZ ;  /* 0x00000000004c7805 */ /* 0x000fe4000001ff00 */
[----:B------:R-:W-:-:S02]  /*2320*/  CS2R R82, SRZ ;  /* 0x0000000000527805 */ /* 0x000fc4000001ff00 */
[C---:B---3--:R-:W-:Y:S01]  /*2330*/  @!P6 LEA R8, P0, R20.reuse, R8, 0x1 ;  /* 0x000000081408e211 */ /* 0x048fe200078008ff */
[----:B------:R-:W-:Y:S01]  /*2340*/  @!P5 LDGSTS.E.BYPASS.LTC128B.128 [R221+0x13000], desc[UR20][R30.64+0x80] ;  /* 0x130000801edddfae */ /* 0x000fe2000b981a14 */
[----:B------:R-:W-:Y:S02]  /*2350*/  CS2R R80, SRZ ;  /* 0x0000000000507805 */ /* 0x000fe4000001ff00 */
[----:B------:R-:W-:Y:S02]  /*2360*/  CS2R R74, SRZ ;  /* 0x00000000004a7805 */ /* 0x000fe4000001ff00 */
[----:B------:R-:W-:Y:S01]  /*2370*/  @!P6 LEA.HI.X R9, R20, R9, R18, 0x1, P0 ;  /* 0x000000091409e211 */ /* 0x000fe200000f0c12 */
[----:B------:R-:W0:Y:S01]  /*2380*/  LDGDEPBAR ;  /* 0x00000000000079af */ /* 0x000e220000000000 */
[----:B------:R-:W-:Y:S02]  /*2390*/  CS2R R72, SRZ ;  /* 0x0000000000487805 */ /* 0x000fe4000001ff00 */
[----:B------:R-:W-:-:S02]  /*23a0*/  CS2R R70, SRZ ;  /* 0x0000000000467805 */ /* 0x000fc4000001ff00 */
[C---:B--2---:R-:W-:Y:S01]  /*23b0*/  @!P5 LEA R6, P0, R16.reuse, R6, 0x1 ;  /* 0x000000061006d211 */ /* 0x044fe200078008ff */
[----:B------:R-:W-:Y:S01]  /*23c0*/  @!P4 LDGSTS.E.BYPASS.LTC128B.128 [R221+0x8000], desc[UR20][R232.64] ;  /* 0x08000000e8ddcfae */ /* 0x000fe2000b981a14 */
[----:B------:R-:W-:Y:S02]  /*23d0*/  CS2R R68, SRZ ;  /* 0x0000000000447805 */ /* 0x000fe4000001ff00 */
[----:B------:R-:W-:Y:S02]  /*23e0*/  CS2R R62, SRZ ;  /* 0x00000000003e7805 */ /* 0x000fe4000001ff00 */
[----:B------:R-:W-:Y:S01]  /*23f0*/  @!P5 LEA.HI.X R7, R16, R7, R4, 0x1, P0 ;  /* 0x000000071007d211 */ /* 0x000fe200000f0c04 */
[----:B------:R-:W-:Y:S01]  /*2400*/  @!P4 LDGSTS.E.BYPASS.LTC128B.128 [R221+0xa000], desc[UR20][R232.64+0x80] ;  /* 0x0a000080e8ddcfae */ /* 0x000fe2000b981a14 */
[----:B------:R-:W-:Y:S02]  /*2410*/  CS2R R60, SRZ ;  /* 0x00000000003c7805 */ /* 0x000fe4000001ff00 */
[----:B------:R-:W-:-:S02]  /*2420*/  CS2R R66, SRZ ;  /* 0x0000000000427805 */ /* 0x000fc4000001ff00 */
[----:B------:R-:W-:Y:S01]  /*2430*/  CS2R R64, SRZ ;  /* 0x0000000000407805 */ /* 0x000fe2000001ff00 */
[----:B------:R4:W-:Y:S01]  /*2440*/  @P4 STS.128 [R221+0x8000], RZ ;  /* 0x008000ffdd004388 */ /* 0x0009e20000000c00 */
[----:B------:R-:W-:Y:S02]  /*2450*/  CS2R R58, SRZ ;  /* 0x00000000003a7805 */ /* 0x000fe4000001ff00 */
[----:B------:R-:W-:Y:S02]  /*2460*/  CS2R R56, SRZ ;  /* 0x0000000000387805 */ /* 0x000fe4000001ff00 */
[----:B------:R-:W-:Y:S01]  /*2470*/  CS2R R54, SRZ ;  /* 0x0000000000367805 */ /* 0x000fe2000001ff00 */
[----:B------:R4:W-:Y:S01]  /*2480*/  @P4 STS.128 [R221+0xa000], RZ ;  /* 0x00a000ffdd004388 */ /* 0x0009e20000000c00 */
        /* <DEDUP_REMOVED lines=11> */
[----:B------:R-:W-:Y:S01]  /*2540*/  @!PT LDS RZ, [RZ] ;  /* 0x00000000fffff984 */ /* 0x000fe20000000800 */
[----:B------:R-:W-:Y:S01]  /*2550*/  @!PT LDS RZ, [RZ] ;  /* 0x00000000fffff984 */ /* 0x000fe20000000800 */
[----:B------:R-:W-:Y:S01]  /*2560*/  @!PT LDS RZ, [RZ] ;  /* 0x00000000fffff984 */ /* 0x000fe20000000800 */
[----:B------:R-:W-:Y:S01]  /*2570*/  @!P3 LDGSTS.E.BYPASS.LTC128B.128 [R221+0x9000], desc[UR20][R14.64] ;  /* 0x090000000eddbfae */ /* 0x000fe2000b981a14 */
[----:B------:R-:W2:Y:S03]  /*2580*/  LDCU UR5, c[0x0][0x3e0] ;  /* 0x00007c00ff0577ac */ /* 0x000ea60008000800 */
[----:B------:R3:W-:Y:S04]  /*2590*/  @!P3 LDGSTS.E.BYPASS.LTC128B.128 [R221+0xb000], desc[UR20][R14.64+0x80] ;  /* 0x0b0000800eddbfae */ /* 0x0007e8000b981a14 */
[----:B------:R-:W-:Y:S04]  /*25a0*/  @!P4 LDGSTS.E.BYPASS.LTC128B.128 [R237], desc[UR20][R230.64] ;  /* 0x00000000e6edcfae */ /* 0x000fe8000b981a14 */
[----:B------:R-:W-:Y:S04]  /*25b0*/  @!P4 LDGSTS.E.BYPASS.LTC128B.128 [R237+0x2000], desc[UR20][R230.64+0x80] ;  /* 0x02000080e6edcfae */ /* 0x000fe8000b981a14 */
[----:B------:R4:W-:Y:S04]  /*25c0*/  @P4 STS.128 [R237], RZ ;  /* 0x000000ffed004388 */ /* 0x0009e80000000c00 */
[----:B------:R4:W-:Y:S04]  /*25d0*/  @P4 STS.128 [R237+0x2000], RZ ;  /* 0x002000ffed004388 */ /* 0x0009e80000000c00 */
[----:B------:R4:W-:Y:S04]  /*25e0*/  @P3 STS.128 [R237+0x1000], RZ ;  /* 0x001000ffed003388 */ /* 0x0009e80000000c00 */
[----:B------:R4:W-:Y:S01]  /*25f0*/  @P3 STS.128 [R237+0x3000], RZ ;  /* 0x003000ffed003388 */ /* 0x0009e20000000c00 */
[----:B---3--:R-:W-:-:S03]  /*2600*/  IMAD.WIDE.U32 R14, R213, 0x4, R248 ;  /* 0x00000004d50e7825 */ /* 0x008fc600078e00f8 */
[----:B------:R-:W-:Y:S01]  /*2610*/  @!PT LDS RZ, [RZ] ;  /* 0x00000000fffff984 */ /* 0x000fe20000000800 */
[----:B------:R-:W-:Y:S01]  /*2620*/  @!PT LDS RZ, [RZ] ;  /* 0x00000000fffff984 */ /* 0x000fe20000000800 */
[----:B------:R-:W-:Y:S01]  /*2630*/  @!PT LDS RZ, [RZ] ;  /* 0x00000000fffff984 */ /* 0x000fe20000000800 */
[----:B------:R-:W-:Y:S04]  /*2640*/  @!P3 LDGSTS.E.BYPASS.LTC128B.128 [R237+0x1000], desc[UR20][R12.64] ;  /* 0x010000000cedbfae */ /* 0x000fe8000b981a14 */
[----:B------:R-:W-:Y:S04]  /*2650*/  @!P3 LDGSTS.E.BYPASS.LTC128B.128 [R237+0x3000], desc[UR20][R12.64+0x80] ;  /* 0x030000800cedbfae */ /* 0x000fe8000b981a14 */
[----:B------:R-:W-:Y:S04]  /*2660*/  @!P6 LDGSTS.E.BYPASS.LTC128B.128 [R221+0xc000], desc[UR20][R8.64] ;  /* 0x0c00000008ddefae */ /* 0x000fe8000b981a14 */
        /* <DEDUP_REMOVED lines=14> */
[----:B-1----:R-:W-:Y:S01]  /*2750*/  USHF.L.U32 UR4, UR4, 0x6, URZ ;  /* 0x0000000604047899 */ /* 0x002fe200080006ff */
[----:B------:R-:W-:-:S02]  /*2760*/  IMAD.IADD R197, R212, 0x1, R5 ;  /* 0x00000001d4c57824 */ /* 0x000fc400078e0205 */
[----:B------:R-:W-:Y:S01]  /*2770*/  IMAD.IADD R196, R210, 0x1, R5 ;  /* 0x00000001d2c47824 */ /* 0x000fe200078e0205 */
[----:B---3--:R-:W-:-:S04]  /*2780*/  LOP3.LUT R9, R4, 0x6, RZ, 0xc0, !PT ;  /* 0x0000000604097812 */ /* 0x008fc800078ec0ff */
[----:B------:R-:W-:-:S05]  /*2790*/  LOP3.LUT R222, R9, 0xe0, R222, 0xf8, !PT ;  /* 0x000000e009de7812 */ /* 0x000fca00078ef8de */
[----:B------:R-:W-:Y:S01]  /*27a0*/  IMAD.IADD R222, R225, 0x1, R222 ;  /* 0x00000001e1de7824 */ /* 0x000fe200078e02de */
[----:B------:R-:W-:-:S04]  /*27b0*/  DEPBAR.LE SB0, 0x1 ;  /* 0x000080400000791a */ /* 0x000fc80000000000 */
[----:B------:R-:W-:Y:S06]  /*27c0*/  BAR.SYNC.DEFER_BLOCKING 0x0 ;  /* 0x0000000000007b1d */ /* 0x000fec0000010000 */
[----:B------:R4:W1:Y:S04]  /*27d0*/  LDSM.16.M88.4 R116, [R208] ;  /* 0x00000000d074783b */ /* 0x0008680000000200 */
[----:B------:R4:W3:Y:S04]  /*27e0*/  LDSM.16.M88.4 R120, [R208+0x800] ;  /* 0x00080000d078783b */ /* 0x0008e80000000200 */
        /* <DEDUP_REMOVED lines=13> */
[----:B--23--:R4:W1:Y:S02]  /*28c0*/  LDSM.16.M88.4 R176, [R205+0x2800] ;  /* 0x00280000cdb0783b */ /* 0x00c8640000000200 */
.L_x_255:
[----:B------:R-:W0:Y:S01]  /*28d0*/  LDGDEPBAR ;  /* 0x00000000000079af */ /* 0x000e220000000000 */
[----:B------:R-:W-:Y:S01]  /*28e0*/  LEA R186, P0, R213, R228, 0x2 ;  /* 0x000000e4d5ba7211 */ /* 0x000fe200078010ff */
[--C-:B------:R-:W-:Y:S02]  /*28f0*/  IMAD.IADD R181, R209, 0x1, R197.reuse ;  /* 0x00000001d1b57824 */ /* 0x100fe400078e02c5 */
[----:B------:R-:W-:Y:S01]  /*2900*/  IMAD.IADD R182, R207, 0x1, R197 ;  /* 0x00000001cfb67824 */ /* 0x000fe200078e02c5 */
[----:B------:R-:W-:Y:S01]  /*2910*/  LEA.HI.X R187, R213, R229, RZ, 0x2, P0 ;  /* 0x000000e5d5bb7211 */ /* 0x000fe200000f14ff */
[----:B------:R-:W-:Y:S03]  /*2920*/  IMAD.SHL.U32 R185, R240, 0x40, RZ ;  /* 0x00000040f0b97824 */ /* 0x000fe600078e00ff */
[----:B------:R-:W-:Y:S02]  /*2930*/  IADD3 R180, PT, PT, R209, R182, RZ ;  /* 0x000000b6d1b47210 */ /* 0x000fe40007ffe0ff */
[----:B------:R-:W-:Y:S01]  /*2940*/  ISETP.GE.AND P0, PT, R185, R238, PT ;  /* 0x000000eeb900720c */ /* 0x000fe20003f06270 */
[----:B------:R-:W-:Y:S04]  /*2950*/  DEPBAR.LE SB0, 0x0 ;  /* 0x000080000000791a */ /* 0x000fe80000000000 */
[----:B------:R-:W-:Y:S06]  /*2960*/  BAR.SYNC.DEFER_BLOCKING 0x0 ;  /* 0x0000000000007b1d */ /* 0x000fec0000010000 */
[----:B------:R-:W-:Y:S04]  /*2970*/  LDSM.16.M88.4 R20, [R197] ;  /* 0x00000000c514783b */ /* 0x000fe80000000200 */
[----:B------:R-:W4:Y:S04]  /*2980*/  LDSM.16.M88.4 R24, [R208+-0x4000] ;  /* 0xffc00000d018783b */ /* 0x000f280000000200 */
[----:B-----5:R2:W5:Y:S04]  /*2990*/  LDG.E R184, desc[UR20][R186.64] ;  /* 0x00000014bab87981 */ /* 0x020568000c1e1900 */
[----:B------:R2:W5:Y:S04]  /*29a0*/  LDG.E R183, desc[UR20][R186.64+0x20] ;  /* 0x00002014bab77981 */ /* 0x000568000c1e1900 */
[----:B------:R-:W3:Y:S04]  /*29b0*/  LDSM.16.M88.4 R28, [R208+-0x3800] ;  /* 0xffc80000d01c783b */ /* 0x000ee80000000200 */
[----:B------:R-:W-:Y:S04]  /*29c0*/  LDSM.16.M88.4 R32, [R181] ;  /* 0x00000000b520783b */ /* 0x000fe80000000200 */
[----:B------:R-:W1:Y:S04]  /*29d0*/  LDSM.16.M88.4 R100, [R198+-0x4000] ;  /* 0xffc00000c664783b */ /* 0x000e680000000200 */
[----:B------:R-:W2:Y:S04]  /*29e0*/  LDSM.16.M88.4 R104, [R198+-0x3800] ;  /* 0xffc80000c668783b */ /* 0x000ea80000000200 */
[----:B------:R-:W-:Y:S04]  /*29f0*/  LDSM.16.M88.4 R108, [R206+-0x4000] ;  /* 0xffc00000ce6c783b */ /* 0x000fe80000000200 */
[----:B------:R-:W-:Y:S01]  /*2a00*/  LDSM.16.M88.4 R112, [R206+-0x3800] ;  /* 0xffc80000ce70783b */ /* 0x000fe20000000200 */
[C---:B----4-:R-:W-:Y:S08]  /*2a10*/  HMMA.16816.F32 R4, R20.reuse, R24, RZ ;  /* 0x000000181404723c */ /* 0x050ff000000018ff */
[C---:B------:R-:W-:Y:S01]  /*2a20*/  HMMA.16816.F32 R8, R20.reuse, R26, RZ ;  /* 0x0000001a1408723c */ /* 0x040fe200000018ff */
[----:B------:R-:W4:Y:S07]  /*2a30*/  LDSM.16.M88.4 R24, [R182] ;  /* 0x00000000b618783b */ /* 0x000f2e0000000200 */
[C---:B---3--:R-:W-:Y:S08]  /*2a40*/  HMMA.16816.F32 R12, R20.reuse, R28, RZ ;  /* 0x0000001c140c723c */ /* 0x048ff000000018ff */
[----:B------:R-:W-:Y:S01]  /*2a50*/  HMMA.16816.F32 R16, R20, R30, RZ ;  /* 0x0000001e1410723c */ /* 0x000fe200000018ff */
[----:B------:R-:W-:Y:S04]  /*2a60*/  LDSM.16.M88.4 R20, [R180] ;  /* 0x00000000b414783b */ /* 0x000fe80000000200 */
[----:B------:R-:W3:Y:S03]  /*2a70*/  LDSM.16.M88.4 R28, [R205+-0x4000] ;  /* 0xffc00000cd1c783b */ /* 0x000ee60000000200 */
[C---:B-1----:R-:W-:Y:S08]  /*2a80*/  HMMA.16816.F32 R4, R32.reuse, R100, R4 ;  /* 0x000000642004723c */ /* 0x042ff00000001804 */
[C---:B------:R-:W-:Y:S01]  /*2a90*/  HMMA.16816.F32 R8, R32.reuse, R102, R8 ;  /* 0x000000662008723c */ /* 0x040fe20000001808 */
[----:B------:R-:W1:Y:S07]  /*2aa0*/  LDSM.16.M88.4 R100, [R205+-0x3800] ;  /* 0xffc80000cd64783b */ /* 0x000e6e0000000200 */
[C---:B--2---:R-:W-:Y:S08]  /*2ab0*/  HMMA.16816.F32 R12, R32.reuse, R104, R12 ;  /* 0x00000068200c723c */ /* 0x044ff0000000180c */
[----:B------:R-:W-:Y:S01]  /*2ac0*/  HMMA.16816.F32 R16, R32, R106, R16 ;  /* 0x0000006a2010723c */ /* 0x000fe20000001810 */
[----:B------:R-:W-:Y:S04]  /*2ad0*/  LDSM.16.M88.4 R32, [R197+0x2000] ;  /* 0x00200000c520783b */ /* 0x000fe80000000200 */
[----:B------:R-:W2:Y:S03]  /*2ae0*/  LDSM.16.M88.4 R104, [R208+-0x2000] ;  /* 0xffe00000d068783b */ /* 0x000ea60000000200 */
[C---:B----4-:R-:W-:Y:S08]  /*2af0*/  HMMA.16816.F32 R4, R24.reuse, R108, R4 ;  /* 0x0000006c1804723c */ /* 0x050ff00000001804 */
[C---:B------:R-:W-:Y:S01]  /*2b00*/  HMMA.16816.F32 R8, R24.reuse, R110, R8 ;  /* 0x0000006e1808723c */ /* 0x040fe20000001808 */
[----:B------:R-:W4:Y:S07]  /*2b10*/  LDSM.16.M88.4 R108, [R208+-0x1800] ;  /* 0xffe80000d06c783b */ /* 0x000f2e0000000200 */
[C---:B------:R-:W-:Y:S08]  /*2b20*/  HMMA.16816.F32 R12, R24.reuse, R112, R12 ;  /* 0x00000070180c723c */ /* 0x040ff0000000180c */
[----:B------:R-:W-:Y:S01]  /*2b30*/  HMMA.16816.F32 R16, R24, R114, R16 ;  /* 0x000000721810723c */ /* 0x000fe20000001810 */
[----:B------:R-:W-:Y:S04]  /*2b40*/  LDSM.16.M88.4 R24, [R181+0x2000] ;  /* 0x00200000b518783b */ /* 0x000fe80000000200 */
[----:B------:R-:W-:Y:S03]  /*2b50*/  LDSM.16.M88.4 R112, [R198+-0x1800] ;  /* 0xffe80000c670783b */ /* 0x000fe60000000200 */
[C---:B---3--:R-:W-:Y:S08]  /*2b60*/  HMMA.16816.F32 R4, R20.reuse, R28, R4 ;  /* 0x0000001c1404723c */ /* 0x048ff00000001804 */
[C---:B------:R-:W-:Y:S01]  /*2b70*/  HMMA.16816.F32 R8, R20.reuse, R30, R8 ;  /* 0x0000001e1408723c */ /* 0x040fe20000001808 */
[----:B------:R-:W3:Y:S07]  /*2b80*/  LDSM.16.M88.4 R28, [R198+-0x2000] ;  /* 0xffe00000c61c783b */ /* 0x000eee0000000200 */
[C---:B-1----:R-:W-:Y:S08]  /*2b90*/  HMMA.16816.F32 R12, R20.reuse, R100, R12 ;  /* 0x00000064140c723c */ /* 0x042ff0000000180c */
[----:B------:R-:W-:Y:S01]  /*2ba0*/  HMMA.16816.F32 R16, R20, R102, R16 ;  /* 0x000000661410723c */ /* 0x000fe20000001810 */
[----:B------:R-:W-:Y:S04]  /*2bb0*/  LDSM.16.M88.4 R20, [R182+0x2000] ;  /* 0x00200000b614783b */ /* 0x000fe80000000200 */
[----:B------:R-:W1:Y:S03]  /*2bc0*/  LDSM.16.M88.4 R100, [R206+-0x2000] ;  /* 0xffe00000ce64783b */ /* 0x000e660000000200 */
[C---:B--2---:R-:W-:Y:S08]  /*2bd0*/  HMMA.16816.F32 R4, R32.reuse, R104, R4 ;  /* 0x000000682004723c */ /* 0x044ff00000001804 */
[C---:B------:R-:W-:Y:S01]  /*2be0*/  HMMA.16816.F32 R8, R32.reuse, R106, R8 ;  /* 0x0000006a2008723c */ /* 0x040fe20000001808 */
[----:B------:R-:W2:Y:S07]  /*2bf0*/  LDSM.16.M88.4 R104, [R206+-0x1800] ;  /* 0xffe80000ce68783b */ /* 0x000eae0000000200 */
[C---:B----4-:R-:W-:Y:S08]  /*2c00*/  HMMA.16816.F32 R12, R32.reuse, R108, R12 ;  /* 0x0000006c200c723c */ /* 0x050ff0000000180c */
[----:B------:R-:W-:Y:S01]  /*2c10*/  HMMA.16816.F32 R16, R32, R110, R16 ;  /* 0x0000006e2010723c */ /* 0x000fe20000001810 */
[----:B------:R-:W-:Y:S04]  /*2c20*/  LDSM.16.M88.4 R32, [R205+-0x2000] ;  /* 0xffe00000cd20783b */ /* 0x000fe80000000200 */
[----:B------:R-:W-:Y:S03]  /*2c30*/  LDSM.16.M88.4 R108, [R205+-0x1800] ;  /* 0xffe80000cd6c783b */ /* 0x000fe60000000200 */
[C---:B---3--:R-:W-:Y:S08]  /*2c40*/  HMMA.16816.F32 R4, R24.reuse, R28, R4 ;  /* 0x0000001c1804723c */ /* 0x048ff00000001804 */
[C---:B------:R-:W-:Y:S01]  /*2c50*/  HMMA.16816.F32 R8, R24.reuse, R30, R8 ;  /* 0x0000001e1808723c */ /* 0x040fe20000001808 */
[----:B------:R-:W3:Y:S07]  /*2c60*/  LDSM.16.M88.4 R28, [R180+0x2000] ;  /* 0x00200000b41c783b */ /* 0x000eee0000000200 */
[C---:B------:R-:W-:Y:S08]  /*2c70*/  HMMA.16816.F32 R12, R24.reuse, R112, R12 ;  /* 0x00000070180c723c */ /* 0x040ff0000000180c */
[----:B------:R-:W-:Y:S08]  /*2c80*/  HMMA.16816.F32 R16, R24, R114, R16 ;  /* 0x000000721810723c */ /* 0x000ff00000001810 */
[C---:B-1----:R-:W-:Y:S08]  /*2c90*/  HMMA.16816.F32 R4, R20.reuse, R100, R4 ;  /* 0x000000641404723c */ /* 0x042ff00000001804 */
[C---:B------:R-:W-:Y:S08]  /*2ca0*/  HMMA.16816.F32 R8, R20.reuse, R102, R8 ;  /* 0x000000661408723c */ /* 0x040ff00000001808 */
[C---:B--2---:R-:W-:Y:S08]  /*2cb0*/  HMMA.16816.F32 R12, R20.reuse, R104, R12 ;  /* 0x00000068140c723c */ /* 0x044ff0000000180c */
[----:B------:R-:W-:Y:S08]  /*2cc0*/  HMMA.16816.F32 R16, R20, R106, R16 ;  /* 0x0000006a1410723c */ /* 0x000ff00000001810 */
[C---:B---3--:R-:W-:Y:S08]  /*2cd0*/  HMMA.16816.F32 R4, R28.reuse, R32, R4 ;  /* 0x000000201c04723c */ /* 0x048ff00000001804 */
        /* <DEDUP_REMOVED lines=14> */
.L_x_251:
[----:B------:R-:W1:Y:S01]  /*2dc0*/  LDC R20, c[0x0][0x504] ;  /* 0x00014100ff147b82 */ /* 0x000e620000000800 */
[----:B------:R-:W-:Y:S02]  /*2dd0*/  IMAD.IADD R27, R213, 0x1, R185 ;  /* 0x00000001d51b7824 */ /* 0x000fe400078e02b9 */
[C---:B------:R-:W-:Y:S05]  /*2de0*/  VIADD R21, R222.reuse, 0x8 ;  /* 0x00000008de157836 */ /* 0x040fea0000000000 */
[----:B------:R-:W2:Y:S01]  /*2df0*/  LDC R22, c[0x0][0x508] ;  /* 0x00014200ff167b82 */ /* 0x000ea20000000800 */
[C---:B------:R-:W-:Y:S02]  /*2e00*/  VIADD R35, R222.reuse, 0x10 ;  /* 0x00000010de237836 */ /* 0x040fe40000000000 */
[C---:B------:R-:W-:Y:S02]  /*2e10*/  VIADD R34, R222.reuse, 0x11 ;  /* 0x00000011de227836 */ /* 0x040fe40000000000 */
[C---:B------:R-:W-:Y:S02]  /*2e20*/  VIADD R102, R222.reuse, 0x1 ;  /* 0x00000001de667836 */ /* 0x040fe40000000000 */
[C---:B------:R-:W-:Y:S02]  /*2e30*/  VIADD R32, R222.reuse, 0x19 ;  /* 0x00000019de207836 */ /* 0x040fe40000000000 */
[C---:B------:R-:W-:Y:S01]  /*2e40*/  VIADD R33, R222.reuse, 0x18 ;  /* 0x00000018de217836 */ /* 0x040fe20000000000 */
[C-C-:B-1----:R-:W-:Y:S02]  /*2e50*/  IADD3 R20, PT, PT, R239.reuse, -R20, -R242.reuse ;  /* 0x80000014ef147210 */ /* 0x142fe40007ffe8f2 */
[----:B--2---:R-:W-:Y:S03]  /*2e60*/  IADD3 R22, PT, PT, R239, R22, -R242 ;  /* 0x00000016ef167210 */ /* 0x004fe60007ffe8f2 */
[C---:B------:R-:W-:Y:S02]  /*2e70*/  IMAD.IADD R23, R27.reuse, 0x1, R20 ;  /* 0x000000011b177824 */ /* 0x040fe400078e0214 */
[----:B------:R-:W-:Y:S02]  /*2e80*/  VIADD R20, R222, 0x9 ;  /* 0x00000009de147836 */ /* 0x000fe40000000000 */
[----:B------:R-:W-:Y:S01]  /*2e90*/  IMAD.IADD R22, R27, 0x1, R22 ;  /* 0x000000011b167824 */ /* 0x000fe200078e0216 */
[----:B------:R-:W-:Y:S02]  /*2ea0*/  VIMNMX R25, PT, PT, RZ, R23, !PT ;  /* 0x00000017ff197248 */ /* 0x000fe40007fe0100 */
[----:B------:R-:W-:Y:S02]  /*2eb0*/  VIADDMNMX R23, R23, 0x8, RZ, !PT ;  /* 0x0000000817177846 */ /* 0x000fe400078001ff */
[C---:B------:R-:W-:Y:S02]  /*2ec0*/  ISETP.GE.AND P3, PT, R21.reuse, R25, PT ;  /* 0x000000191500720c */ /* 0x040fe40003f66270 */
[C---:B------:R-:W-:Y:S02]  /*2ed0*/  ISETP.GE.AND P0, PT, R20.reuse, R23, PT ;  /* 0x000000171400720c */ /* 0x040fe40003f06270 */
[----:B------:R-:W-:Y:S02]  /*2ee0*/  ISETP.GE.AND P2, PT, R20, R25, PT ;  /* 0x000000191400720c */ /* 0x000fe40003f46270 */
[----:B------:R-:W-:Y:S02]  /*2ef0*/  ISETP.GE.AND P1, PT, R21, R23, PT ;  /* 0x000000171500720c */ /* 0x000fe40003f26270 */
[----:B------:R-:W-:Y:S02]  /*2f00*/  FSEL R27, R11, -INF , P0 ;  /* 0xff8000000b1b7808 */ /* 0x000fe40000000000 */
[-C--:B------:R-:W-:Y:S02]  /*2f10*/  ISETP.GE.AND P0, PT, R222, R25.reuse, PT ;  /* 0x00000019de00720c */ /* 0x080fe40003f06270 */
[-C--:B------:R-:W-:Y:S02]  /*2f20*/  ISETP.GE.AND P4, PT, R35, R25.reuse, PT ;  /* 0x000000192300720c */ /* 0x080fe40003f86270 */
[----:B------:R-:W-:Y:S02]  /*2f30*/  FSEL R31, R8, -INF , P3 ;  /* 0xff800000081f7808 */ /* 0x000fe40001800000 */
[----:B------:R-:W-:Y:S02]  /*2f40*/  FSEL R30, R9, -INF , P2 ;  /* 0xff800000091e7808 */ /* 0x000fe40001000000 */
[----:B------:R-:W-:Y:S02]  /*2f50*/  FSEL R28, R10, -INF , P1 ;  /* 0xff8000000a1c7808 */ /* 0x000fe40000800000 */
[C---:B------:R-:W-:Y:S02]  /*2f60*/  ISETP.GE.AND P3, PT, R34.reuse, R25, PT ;  /* 0x000000192200720c */ /* 0x040fe40003f66270 */
[-C--:B------:R-:W-:Y:S02]  /*2f70*/  ISETP.GE.AND P2, PT, R35, R23.reuse, PT ;  /* 0x000000172300720c */ /* 0x080fe40003f46270 */
[----:B------:R-:W-:Y:S02]  /*2f80*/  ISETP.GE.AND P1, PT, R34, R23, PT ;  /* 0x000000172200720c */ /* 0x000fe40003f26270 */
[----:B------:R-:W-:Y:S02]  /*2f90*/  FSEL R106, R4, -INF , P0 ;  /* 0xff800000046a7808 */ /* 0x000fe40000000000 */
[----:B------:R-:W-:Y:S02]  /*2fa0*/  ISETP.GE.AND P6, PT, R102, R25, PT ;  /* 0x000000196600720c */ /* 0x000fe40003fc6270 */
[----:B------:R-:W-:Y:S02]  /*2fb0*/  FSEL R101, R12, -INF , P4 ;  /* 0xff8000000c657808 */ /* 0x000fe40002000000 */
[C---:B------:R-:W-:Y:S02]  /*2fc0*/  ISETP.GE.AND P0, PT, R32.reuse, R23, PT ;  /* 0x000000172000720c */ /* 0x040fe40003f06270 */
[-C--:B------:R-:W-:Y:S02]  /*2fd0*/  ISETP.GE.AND P5, PT, R33, R25.reuse, PT ;  /* 0x000000192100720c */ /* 0x080fe40003fa6270 */
[----:B------:R-:W-:Y:S02]  /*2fe0*/  ISETP.GE.AND P4, PT, R32, R25, PT ;  /* 0x000000192000720c */ /* 0x000fe40003f86270 */
[--C-:B------:R-:W-:Y:S02]  /*2ff0*/  VIADDMNMX R109, R22, 0x1, R239.reuse, PT ;  /* 0x00000001166d7846 */ /* 0x100fe400038001ef */
[----:B------:R-:W-:Y:S02]  /*3000*/  FSEL R100, R13, -INF , P3 ;  /* 0xff8000000d647808 */ /* 0x000fe40001800000 */
[----:B------:R-:W-:Y:S02]  /*3010*/  FSEL R26, R14, -INF , P2 ;  /* 0xff8000000e1a7808 */ /* 0x000fe40001000000 */
[----:B------:R-:W-:Y:S02]  /*3020*/  FSEL R25, R15, -INF , P1 ;  /* 0xff8000000f197808 */ /* 0x000fe40000800000 */
[-C--:B------:R-:W-:Y:S02]  /*3030*/  ISETP.GE.AND P2, PT, R102, R23.reuse, PT ;  /* 0x000000176600720c */ /* 0x080fe40003f46270 */
[CC--:B------:R-:W-:Y:S02]  /*3040*/  ISETP.GE.AND P3, PT, R222.reuse, R23.reuse, PT ;  /* 0x00000017de00720c */ /* 0x0c0fe40003f66270 */
[----:B------:R-:W-:Y:S02]  /*3050*/  ISETP.GE.AND P1, PT, R33, R23, PT ;  /* 0x000000172100720c */ /* 0x000fe40003f26270 */
[----:B------:R-:W-:Y:S02]  /*3060*/  FSEL R108, R5, -INF , P6 ;  /* 0xff800000056c7808 */ /* 0x000fe40003000000 */
[----:B------:R-:W-:Y:S02]  /*3070*/  FSEL R23, R19, -INF , P0 ;  /* 0xff80000013177808 */ /* 0x000fe40000000000 */
[-C--:B------:R-:W-:Y:S02]  /*3080*/  ISETP.GE.AND P0, PT, R222, R109.reuse, PT ;  /* 0x0000006dde00720c */ /* 0x080fe40003f06270 */
[-C--:B------:R-:W-:Y:S02]  /*3090*/  ISETP.GE.AND P6, PT, R102, R109.reuse, PT ;  /* 0x0000006d6600720c */ /* 0x080fe40003fc6270 */
[----:B------:R-:W-:Y:S02]  /*30a0*/  VIADDMNMX R107, R22, 0x9, R239, PT ;  /* 0x00000009166b7846 */ /* 0x000fe400038001ef */
        /* <DEDUP_REMOVED lines=12> */
[----:B------:R-:W-:Y:S02]  /*3170*/  ISETP.GE.AND P0, PT, R32, R109, PT ;  /* 0x0000006d2000720c */ /* 0x000fe40003f06270 */
[-C--:B------:R-:W-:Y:S02]  /*3180*/  ISETP.GE.AND P6, PT, R102, R107.reuse, PT ;  /* 0x0000006b6600720c */ /* 0x080fe40003fc6270 */
        /* <DEDUP_REMOVED lines=21> */
.L_x_252:
[C---:B------:R-:W-:Y:S01]  /*32e0*/  FMUL.FTZ R191, R236.reuse, 1.4426950216293334961 ;  /* 0x3fb8aa3becbf7820 */ /* 0x040fe20000410000 */
[----:B------:R-:W-:Y:S01]  /*32f0*/  FSETP.NEU.FTZ.AND P0, PT, R236, -INF , PT ;  /* 0xff800000ec00780b */ /* 0x000fe20003f1d000 */
[----:B------:R-:W1:Y:S01]  /*3300*/  S2R R194, SR_TID.X ;  /* 0x0000000000c27919 */ /* 0x000e620000002100 */
[----:B------:R-:W-:Y:S01]  /*3310*/  FMUL.FTZ R193, R235, 1.4426950216293334961 ;  /* 0x3fb8aa3bebc17820 */ /* 0x000fe20000410000 */
[----:B------:R-:W-:Y:S02]  /*3320*/  MOV R245, 0x10 ;  /* 0x0000001000f57802 */ /* 0x000fe40000000f00 */
[----:B------:R-:W-:Y:S02]  /*3330*/  FSEL R191, R191, RZ, P0 ;  /* 0x000000ffbfbf7208 */ /* 0x000fe40000000000 */
[----:B------:R-:W-:Y:S02]  /*3340*/  FSETP.NEU.FTZ.AND P0, PT, R235, -INF , PT ;  /* 0xff800000eb00780b */ /* 0x000fe40003f1d000 */
[----:B------:R-:W-:Y:S01]  /*3350*/  ISETP.GT.AND P1, PT, R240, R223, PT ;  /* 0x000000dff000720c */ /* 0x000fe20003f24270 */
[--C-:B------:R-:W-:Y:S01]  /*3360*/  FFMA.FTZ R113, R5, UR6, -R191.reuse ;  /* 0x0000000605717c23 */ /* 0x100fe200080108bf */
[----:B------:R-:W-:Y:S01]  /*3370*/  FSEL R193, R193, RZ, P0 ;  /* 0x000000ffc1c17208 */ /* 0x000fe20000000000 */
[--C-:B------:R-:W-:Y:S01]  /*3380*/  FFMA.FTZ R112, R4, UR6, -R191.reuse ;  /* 0x0000000604707c23 */ /* 0x100fe200080108bf */
[--C-:B------:R-:W-:Y:S01]  /*3390*/  FFMA.FTZ R181, R9, UR6, -R191.reuse ;  /* 0x0000000609b57c23 */ /* 0x100fe200080108bf */
[--C-:B------:R-:W-:Y:S01]  /*33a0*/  FFMA.FTZ R180, R8, UR6, -R191.reuse ;  /* 0x0000000608b47c23 */ /* 0x100fe200080108bf */
[----:B------:R-:W-:Y:S01]  /*33b0*/  FFMA.FTZ R186, R12, UR6, -R191 ;  /* 0x000000060cba7c23 */ /* 0x000fe200080108bf */
[--C-:B------:R-:W-:Y:S01]  /*33c0*/  FFMA.FTZ R115, R7, UR6, -R193.reuse ;  /* 0x0000000607737c23 */ /* 0x100fe200080108c1 */
[--C-:B------:R-:W-:Y:S01]  /*33d0*/  FFMA.FTZ R114, R6, UR6, -R193.reuse ;  /* 0x0000000606727c23 */ /* 0x100fe200080108c1 */
[--C-:B------:R-:W-:Y:S01]  /*33e0*/  FFMA.FTZ R185, R11, UR6, -R193.reuse ;  /* 0x000000060bb97c23 */ /* 0x100fe200080108c1 */
[----:B------:R-:W-:Y:S01]  /*33f0*/  FFMA.FTZ R182, R10, UR6, -R193 ;  /* 0x000000060ab67c23 */ /* 0x000fe200080108c1 */
[----:B------:R-:W-:Y:S01]  /*3400*/  MUFU.EX2 R112, R112 ;  /* 0x0000007000707308 */ /* 0x000fe20000000800 */
[----:B------:R-:W-:Y:S01]  /*3410*/  FFMA.FTZ R187, R13, UR6, -R191 ;  /* 0x000000060dbb7c23 */ /* 0x000fe200080108bf */
[--C-:B------:R-:W-:Y:S01]  /*3420*/  FFMA.FTZ R188, R14, UR6, -R193.reuse ;  /* 0x000000060ebc7c23 */ /* 0x100fe200080108c1 */
[--C-:B------:R-:W-:Y:S01]  /*3430*/  FFMA.FTZ R189, R15, UR6, -R193.reuse ;  /* 0x000000060fbd7c23 */ /* 0x100fe200080108c1 */
[--C-:B------:R-:W-:Y:S01]  /*3440*/  FFMA.FTZ R192, R18, UR6, -R193.reuse ;  /* 0x0000000612c07c23 */ /* 0x100fe200080108c1 */
[----:B------:R-:W-:Y:S01]  /*3450*/  FFMA.FTZ R193, R19, UR6, -R193 ;  /* 0x0000000613c17c23 */ /* 0x000fe200080108c1 */
[--C-:B------:R-:W-:Y:S01]  /*3460*/  FFMA.FTZ R190, R16, UR6, -R191.reuse ;  /* 0x0000000610be7c23 */ /* 0x100fe200080108bf */
[----:B------:R-:W-:Y:S03]  /*3470*/  FFMA.FTZ R191, R17, UR6, -R191 ;  /* 0x0000000611bf7c23 */ /* 0x000fe600080108bf */
        /* <DEDUP_REMOVED lines=14> */
[----:B------:R-:W2:Y:S02]  /*3560*/  MUFU.EX2 R192, R192 ;  /* 0x000000c000c07308 */ /* 0x000ea40000000800 */
[----:B--2---:R-:W-:Y:S02]  /*3570*/  F2FP.F16.F32.PACK_AB R250, R195, R192 ;  /* 0x000000c0c3fa723e */ /* 0x004fe400000000ff */
[----:B-1----:R-:W-:Y:S02]  /*3580*/  LOP3.LUT P0, RZ, R194, 0x4, RZ, 0xc0, !PT ;  /* 0x00000004c2ff7812 */ /* 0x002fe4000780c0ff */
[----:B------:R-:W-:Y:S02]  /*3590*/  F2FP.F16.F32.PACK_AB R11, R113, R112 ;  /* 0x00000070710b723e */ /* 0x000fe400000000ff */
[----:B------:R-:W-:Y:S02]  /*35a0*/  F2FP.F16.F32.PACK_AB R9, R115, R114 ;  /* 0x000000727309723e */ /* 0x000fe400000000ff */
[----:B------:R-:W-:Y:S01]  /*35b0*/  SEL R245, R245, 0xfffffff0, !P0 ;  /* 0xfffffff0f5f57807 */ /* 0x000fe20004000000 */
[----:B------:R-:W-:Y:S01]  /*35c0*/  STS [R220], R11 ;  /* 0x0000000bdc007388 */ /* 0x000fe20000000800 */
[----:B------:R-:W-:Y:S02]  /*35d0*/  F2FP.F16.F32.PACK_AB R7, R181, R180 ;  /* 0x000000b4b507723e */ /* 0x000fe400000000ff */
[-C--:B------:R-:W-:Y:S01]  /*35e0*/  IADD3 R194, PT, PT, R220, R245.reuse, RZ ;  /* 0x000000f5dcc27210 */ /* 0x080fe20007ffe0ff */
[----:B------:R-:W-:Y:S01]  /*35f0*/  STS [R220+0x400], R9 ;  /* 0x00040009dc007388 */ /* 0x000fe20000000800 */
[----:B------:R-:W-:Y:S02]  /*3600*/  F2FP.F16.F32.PACK_AB R5, R185, R182 ;  /* 0x000000b6b905723e */ /* 0x000fe400000000ff */
[----:B------:R-:W-:Y:S01]  /*3610*/  IADD3 R193, PT, PT, R243, R245, RZ ;  /* 0x000000f5f3c17210 */ /* 0x000fe20007ffe0ff */
[----:B------:R-:W-:Y:S01]  /*3620*/  STS [R194], R7 ;  /* 0x00000007c2007388 */ /* 0x000fe20000000800 */
[----:B------:R-:W-:Y:S02]  /*3630*/  F2FP.F16.F32.PACK_AB R251, R187, R186 ;  /* 0x000000babbfb723e */ /* 0x000fe400000000ff */
[----:B------:R-:W-:Y:S01]  /*3640*/  F2FP.F16.F32.PACK_AB R245, R189, R188 ;  /* 0x000000bcbdf5723e */ /* 0x000fe200000000ff */
[----:B------:R-:W-:Y:S01]  /*3650*/  STS [R194+0x400], R5 ;  /* 0x00040005c2007388 */ /* 0x000fe20000000800 */
[----:B------:R-:W-:Y:S03]  /*3660*/  F2FP.F16.F32.PACK_AB R252, R191, R190 ;  /* 0x000000bebffc723e */ /* 0x000fe600000000ff */
        /* <DEDUP_REMOVED lines=65> */
[C---:B------:R-:W-:Y:S01]  /*3a80*/  FADD.FTZ R182, -R183.reuse, R31 ;  /* 0x0000001fb7b67221 */ /* 0x040fe20000010100 */
[----:B------:R-:W-:Y:S01]  /*3a90*/  FADD.FTZ R250, -R184, R32 ;  /* 0x00000020b8fa7221 */ /* 0x000fe20000010100 */
[----:B------:R-:W-:Y:S01]  /*3aa0*/  F2FP.F16.F32.PACK_AB R113, R112, R113 ;  /* 0x000000717071723e */ /* 0x000fe200000000ff */
[C---:B------:R-:W-:Y:S01]  /*3ab0*/  FADD.FTZ R252, -R183.reuse, R34 ;  /* 0x00000022b7fc7221 */ /* 0x040fe20000010100 */
[----:B------:R-:W-:Y:S01]  /*3ac0*/  FADD.FTZ R184, -R184, R33 ;  /* 0x00000021b8b87221 */ /* 0x000fe20000010100 */
[----:B------:R-:W-:Y:S01]  /*3ad0*/  F2FP.F16.F32.PACK_AB R115, R114, R115 ;  /* 0x000000737273723e */ /* 0x000fe200000000ff */
        /* <DEDUP_REMOVED lines=38> */
.L_x_253:
        /* <DEDUP_REMOVED lines=79> */
.L_x_254:
        /* <DEDUP_REMOVED lines=48> */
[-C--:B------:R-:W-:Y:S03]  /*4530*/  HMMA.16816.F32 R28, R192, R102.reuse, R28 ;  /* 0x00000066c01c723c */ /* 0x080fe6000000181c */
[C---:B------:R-:W-:Y:S04]  /*4540*/  LEA R192, P0, R245.reuse, R190, 0x5 ;  /* 0x000000bef5c07211 */ /* 0x040fe800078028ff */
[C---:B------:R-:W-:Y:S01]  /*4550*/  LEA.HI.X.SX32 R193, R245.reuse, R191, 0x5, P0 ;  /* 0x000000bff5c17211 */ /* 0x040fe200000f2eff */
[----:B------:R-:W-:Y:S01]  /*4560*/  HMMA.16816.F32 R32, R184, R102, R32 ;  /* 0x00000066b820723c */ /* 0x000fe20000001820 */
[----:B------:R-:W1:Y:S03]  /*4570*/  LDSM.16.MT88.4 R100, [R210+0xf800] ;  /* 0x00f80000d264783b */ /* 0x000e660000004200 */
[C---:B------:R-:W-:Y:S04]  /*4580*/  LEA R186, P0, R245.reuse, R192, 0x5 ;  /* 0x000000c0f5ba7211 */ /* 0x040fe800078028ff */
[-C--:B--2---:R-:W-:Y:S05]  /*4590*/  HMMA.16816.F32 R4, R104, R108.reuse, R4 ;  /* 0x0000006c6804723c */ /* 0x084fea0000001804 */
[C---:B------:R-:W-:Y:S02]  /*45a0*/  LEA.HI.X.SX32 R187, R245.reuse, R193, 0x5, P0 ;  /* 0x000000c1f5bb7211 */ /* 0x040fe400000f2eff */
[C---:B------:R-:W-:Y:S01]  /*45b0*/  LEA R184, P0, R245.reuse, R186, 0x5 ;  /* 0x000000baf5b87211 */ /* 0x040fe200078028ff */
[C---:B------:R-:W-:Y:S04]  /*45c0*/  HMMA.16816.F32 R8, R112.reuse, R108, R8 ;  /* 0x0000006c7008723c */ /* 0x040fe80000001808 */
[C---:B------:R-:W-:Y:S04]  /*45d0*/  LEA.HI.X.SX32 R185, R245.reuse, R187, 0x5, P0 ;  /* 0x000000bbf5b97211 */ /* 0x040fe800000f2eff */
[-C--:B------:R-:W-:Y:S03]  /*45e0*/  HMMA.16816.F32 R12, R112, R110.reuse, R12 ;  /* 0x0000006e700c723c */ /* 0x080fe6000000180c */
[C---:B------:R-:W-:Y:S05]  /*45f0*/  IMAD.WIDE R194, R245.reuse, -0xc0, R184 ;  /* 0xffffff40f5c27825 */ /* 0x040fea00078e02b8 */
        /* <DEDUP_REMOVED lines=10> */
[----:B------:R-:W-:Y:S03]  /*46a0*/  LEA R114, P0, R245, R250, 0x5 ;  /* 0x000000faf5727211 */ /* 0x000fe600078028ff */
        /* <DEDUP_REMOVED lines=9> */
[C---:B------:R-:W-:Y:S03]  /*4740*/  LEA.HI.X.SX32 R103, R245.reuse, R113, 0x5, P0 ;  /* 0x00000071f5677211 */ /* 0x040fe600000f2eff */
[----:B------:R3:W-:Y:S01]  /*4750*/  REDG.E.ADD.F32.FTZ.RN.STRONG.GPU desc[UR20][R180.64], R5 ;  /* 0x00000005b40079a6 */ /* 0x0007e2000c12f314 */
[C---:B------:R-:W-:Y:S03]  /*4760*/  IMAD.WIDE R106, R245.reuse, -0xc0, R102 ;  /* 0xffffff40f56a7825 */ /* 0x040fe600078e0266 */
        /* <DEDUP_REMOVED lines=12> */
[----:B------:R-:W-:Y:S01]  /*4830*/  REDG.E.ADD.F32.FTZ.RN.STRONG.GPU desc[UR20][R194.64+0x80], R17 ;  /* 0x00008011c20079a6 */ /* 0x000fe2000c12f314 */
[C---:B------:R-:W-:Y:S02]  /*4840*/  LEA.HI.X.SX32 R181, R245.reuse, R5, 0x5, P0 ;  /* 0x00000005f5b57211 */ /* 0x040fe400000f2eff */
[C---:B------:R-:W-:Y:S01]  /*4850*/  LEA R100, P0, R245.reuse, R180, 0x5 ;  /* 0x000000b4f5647211 */ /* 0x040fe200078028ff */
[----:B------:R3:W-:Y:S03]  /*4860*/  REDG.E.ADD.F32.FTZ.RN.STRONG.GPU desc[UR20][R108.64+0x80], R18 ;  /* 0x000080126c0079a6 */ /* 0x0007e6000c12f314 */
[C---:B------:R-:W-:Y:S01]  /*4870*/  LEA.HI.X.SX32 R101, R245.reuse, R181, 0x5, P0 ;  /* 0x000000b5f5657211 */ /* 0x040fe200000f2eff */
[----:B------:R3:W-:Y:S01]  /*4880*/  REDG.E.ADD.F32.FTZ.RN.STRONG.GPU desc[UR20][R110.64+0x80], R19 ;  /* 0x000080136e0079a6 */ /* 0x0007e2000c12f314 */
[C---:B----4-:R-:W-:Y:S03]  /*4890*/  LEA R182, P0, R245.reuse, R100, 0x5 ;  /* 0x00000064f5b67211 */ /* 0x050fe600078028ff */
[----:B------:R-:W-:Y:S01]  /*48a0*/  REDG.E.ADD.F32.FTZ.RN.STRONG.GPU desc[UR20][R250.64+0x80], R12 ;  /* 0x0000800cfa0079a6 */ /* 0x000fe2000c12f314 */
[C---:B------:R-:W-:Y:S02]  /*48b0*/  LEA.HI.X.SX32 R183, R245.reuse, R101, 0x5, P0 ;  /* 0x00000065f5b77211 */ /* 0x040fe400000f2eff */
[C---:B------:R-:W-:Y:S01]  /*48c0*/  LEA R188, P0, R245.reuse, R182, 0x5 ;  /* 0x000000b6f5bc7211 */ /* 0x040fe200078028ff */
[----:B------:R-:W-:Y:S03]  /*48d0*/  REDG.E.ADD.F32.FTZ.RN.STRONG.GPU desc[UR20][R114.64+0x80], R13 ;  /* 0x0000800d720079a6 */ /* 0x000fe6000c12f314 */
[C---:B------:R-:W-:Y:S01]  /*48e0*/  LEA.HI.X.SX32 R189, R245.reuse, R183, 0x5, P0 ;  /* 0x000000b7f5bd7211 */ /* 0x040fe200000f2eff */
[----:B------:R-:W-:Y:S04]  /*48f0*/  REDG.E.ADD.F32.FTZ.RN.STRONG.GPU desc[UR20][R112.64+0x80], R14 ;  /* 0x0000800e700079a6 */ /* 0x000fe8000c12f314 */
        /* <DEDUP_REMOVED lines=23> */
[----:B------:R-:W-:Y:S03]  /*4a70*/  LEA.HI.X.SX32 R111, R245, R109, 0x5, P0 ;  /* 0x0000006df56f7211 */ /* 0x000fe600000f2eff */
        /* <DEDUP_REMOVED lines=178> */
[----:B------:R-:W-:Y:S01]  /*55a0*/  IMAD R28, R214, UR5, R31 ;  /* 0x00000005d61c7c24 */ /* 0x000fe2000f8e021f */
[----:B------:R-:W-:Y:S05]  /*55b0*/  BRA `(.L_x_257) ;  /* 0x0000000000147947 */ /* 0x000fea0003800000 */
.L_x_256:
[----:B------:R-:W2:Y:S01]  /*55c0*/  LDCU.64 UR10, c[0x0][0x5c0] ;  /* 0x0000b800ff0a77ac */ /* 0x000ea20008000a00 */
[----:B------:R-:W-:-:S05]  /*55d0*/  IADD3 R30, PT, PT, R241, R244, RZ ;  /* 0x000000f4f11e7210 */ /* 0x000fca0007ffe0ff */
[C---:B--2---:R-:W-:Y:S02]  /*55e0*/  IMAD R28, R30.reuse, UR11, RZ ;  /* 0x0000000b1e1c7c24 */ /* 0x044fe4000f8e02ff */
[----:B------:R-:W-:-:S05]  /*55f0*/  IMAD.WIDE.U32 R30, R30, UR10, RZ ;  /* 0x0000000a1e1e7c25 */ /* 0x000fca000f8e00ff */
[----:B------:R-:W-:Y:S02]  /*5600*/  IADD3 R28, PT, PT, R31, R28, RZ ;  /* 0x0000001c1f1c7210 */ /* 0x000fe40007ffe0ff */
.L_x_257:
[----:B------:R-:W-:Y:S05]  /*5610*/  @P0 BRA `(.L_x_258) ;  /* 0x0000000000280947 */ /* 0x000fea0003800000 */
[----:B------:R-:W2:Y:S01]  /*5620*/  LDCU.64 UR6, c[0x0][0x5c8] ;  /* 0x0000b900ff0677ac */ /* 0x000ea20008000a00 */
[----:B------:R-:W-:Y:S01]  /*5630*/  SHF.R.S32.HI R4, RZ, 0x1f, R241 ;  /* 0x0000001fff047819 */ /* 0x000fe200000114f1 */
        /* <DEDUP_REMOVED lines=8> */
.L_x_258:
[----:B------:R-:W2:Y:S01]  /*56c0*/  LDCU.64 UR6, c[0x0][0x5c8] ;  /* 0x0000b900ff0677ac */ /* 0x000ea20008000a00 */
[----:B-1----:R-:W-:-:S05]  /*56d0*/  IADD3 R40, PT, PT, R241, R244, RZ ;  /* 0x000000f4f1287210 */ /* 0x002fca0007ffe0ff */
[C---:B--2---:R-:W-:Y:S02]  /*56e0*/  IMAD R38, R40.reuse, UR7, RZ ;  /* 0x0000000728267c24 */ /* 0x044fe4000f8e02ff */
[----:B------:R-:W-:-:S05]  /*56f0*/  IMAD.WIDE.U32 R40, R40, UR6, RZ ;  /* 0x0000000628287c25 */ /* 0x000fca000f8e00ff */
[----:B------:R-:W-:-:S07]  /*5700*/  IADD3 R38, PT, PT, R41, R38, RZ ;  /* 0x0000002629267210 */ /* 0x000fce0007ffe0ff */
.L_x_259:
[----:B------:R-:W-:Y:S01]  /*5710*/  BAR.SYNC.DEFER_BLOCKING 0x0 ;  /* 0x0000000000007b1d */ /* 0x000fe20000010000 */
[----:B------:R-:W-:Y:S01]  /*5720*/  IMAD.SHL.U32 R36, R218, 0x40, RZ ;  /* 0x00000040da247824 */ /* 0x000fe200078e00ff */
[----:B------:R-:W-:-:S03]  /*5730*/  LOP3.LUT R42, R216, 0x38, RZ, 0xc0, !PT ;  /* 0x00000038d82a7812 */ /* 0x000fc600078ec0ff */
[----:B------:R-:W-:Y:S01]  /*5740*/  IMAD.WIDE.U32 R32, R36, UR10, RZ ;  /* 0x0000000a24207c25 */ /* 0x000fe2000f8e00ff */
[----:B------:R-:W-:Y:S01]  /*5750*/  SHF.R.S32.HI R37, RZ, 0x1f, R36 ;  /* 0x0000001fff257819 */ /* 0x000fe20000011424 */
[----:B------:R-:W1:Y:S01]  /*5760*/  LDCU.64 UR4, c[0x0][0x5d8] ;  /* 0x0000bb00ff0477ac */ /* 0x000e620008000a00 */
[----:B------:R-:W-:Y:S01]  /*5770*/  BSSY.RECONVERGENT B0, `(.L_x_260) ;  /* 0x0000021000007945 */ /* 0x000fe20003800200 */
[----:B------:R-:W-:Y:S01]  /*5780*/  LOP3.LUT R31, R32, 0x38, R216, 0xf8, !PT ;  /* 0x00000038201f7812 */ /* 0x000fe200078ef8d8 */
[----:B------:R-:W-:Y:S02]  /*5790*/  IMAD.SHL.U32 R32, R218, 0x40, RZ ;  /* 0x00000040da207824 */ /* 0x000fe400078e00ff */
[----:B------:R-:W-:Y:S01]  /*57a0*/  IMAD R29, R37, UR10, RZ ;  /* 0x0000000a251d7c24 */ /* 0x000fe2000f8e02ff */
[----:B------:R-:W-:Y:S01]  /*57b0*/  IADD3 R46, P0, PT, R30, R31, RZ ;  /* 0x0000001f1e2e7210 */ /* 0x000fe20007f1e0ff */
[----:B------:R-:W-:Y:S01]  /*57c0*/  VIADD R30, R217, 0x20 ;  /* 0x00000020d91e7836 */ /* 0x000fe20000000000 */
[----:B------:R-:W-:Y:S01]  /*57d0*/  IADD3 R32, PT, PT, -R32, R239, RZ ;  /* 0x000000ef20207210 */ /* 0x000fe20007ffe1ff */
[----:B------:R-:W-:-:S03]  /*57e0*/  IMAD R29, R36, UR11, R29 ;  /* 0x0000000b241d7c24 */ /* 0x000fc6000f8e021d */
[CC--:B------:R-:W-:Y:S02]  /*57f0*/  ISETP.GE.AND P1, PT, R217.reuse, R32.reuse, PT ;  /* 0x00000020d900720c */ /* 0x0c0fe40003f26270 */
[----:B------:R-:W-:Y:S01]  /*5800*/  IADD3.X R47, PT, PT, R28, R33, R29, P0, !PT ;  /* 0x000000211c2f7210 */ /* 0x000fe200007fe41d */
[----:B------:R2:W3:Y:S01]  /*5810*/  LDS.128 R24, [R221+0xd000] ;  /* 0x00d00000dd187984 */ /* 0x0004e20000000c00 */
[----:B------:R-:W-:Y:S01]  /*5820*/  IADD3 R41, P0, PT, R217, 0x20, RZ ;  /* 0x00000020d9297810 */ /* 0x000fe20007f1e0ff */
[C---:B-1----:R-:W-:Y:S02]  /*5830*/  IMAD.WIDE.U32 R46, R211.reuse, UR4, R46 ;  /* 0x00000004d32e7c25 */ /* 0x042fe4000f8e002e */
[----:B------:R2:W1:Y:S01]  /*5840*/  LDS.128 R20, [R221+0xf000] ;  /* 0x00f00000dd147984 */ /* 0x0004620000000c00 */
[----:B------:R-:W-:Y:S01]  /*5850*/  ISETP.GE.AND P2, PT, R30, R32, PT ;  /* 0x000000201e00720c */ /* 0x000fe20003f46270 */
[----:B------:R-:W-:Y:S02]  /*5860*/  IMAD R43, R211, UR5, R47 ;  /* 0x00000005d32b7c24 */ /* 0x000fe4000f8e022f */
[----:B------:R2:W4:Y:S01]  /*5870*/  LDS.128 R16, [R221+0x10000] ;  /* 0x01000000dd107984 */ /* 0x0005220000000c00 */
[----:B------:R-:W-:-:S03]  /*5880*/  IADD3.X R39, PT, PT, RZ, RZ, RZ, P0, !PT ;  /* 0x000000ffff277210 */ /* 0x000fc600007fe4ff */
[----:B------:R2:W1:Y:S04]  /*5890*/  LDS.128 R12, [R221+0x11000] ;  /* 0x01100000dd0c7984 */ /* 0x0004680000000c00 */
[----:B------:R2:W1:Y:S04]  /*58a0*/  LDS.128 R8, [R221+0x12000] ;  /* 0x01200000dd087984 */ /* 0x0004680000000c00 */
[----:B------:R2:W1:Y:S01]  /*58b0*/  LDS.128 R4, [R221+0x13000] ;  /* 0x01300000dd047984 */ /* 0x0004620000000c00 */
[----:B------:R-:W-:Y:S05]  /*58c0*/  @P1 BRA `(.L_x_261) ;  /* 0x00000000002c1947 */ /* 0x000fea0003800000 */
[----:B------:R-:W3:Y:S01]  /*58d0*/  LDS.128 R28, [R221+0xc000] ;  /* 0x00c00000dd1c7984 */ /* 0x000ee20000000c00 */
[----:B------:R-:W2:Y:S01]  /*58e0*/  LDCU.64 UR4, c[0x0][0x560] ;  /* 0x0000ac00ff0477ac */ /* 0x000ea20008000a00 */
[----:B------:R-:W-:Y:S02]  /*58f0*/  MOV R44, R46 ;  /* 0x0000002e002c7202 */ /* 0x000fe40000000f00 */
[----:B------:R-:W4:Y:S01]  /*5900*/  LDS.128 R32, [R221+0xe000] ;  /* 0x00e00000dd207984 */ /* 0x000f220000000c00 */
[----:B------:R-:W-:-:S03]  /*5910*/  MOV R45, R43 ;  /* 0x0000002b002d7202 */ /* 0x000fc60000000f00 */
[----:B------:R-:W-:-:S04]  /*5920*/  IMAD.WIDE.U32 R48, R217, UR10, R44 ;  /* 0x0000000ad9307c25 */ /* 0x000fc8000f8e002c */
[----:B------:R-:W-:Y:S01]  /*5930*/  IMAD R44, R217, UR11, R49 ;  /* 0x0000000bd92c7c24 */ /* 0x000fe2000f8e0231 */
[----:B--2---:R-:W-:-:S04]  /*5940*/  LEA R50, P0, R48, UR4, 0x1 ;  /* 0x0000000430327c11 */ /* 0x004fc8000f8008ff */
[----:B------:R-:W-:-:S05]  /*5950*/  LEA.HI.X R51, R48, UR5, R44, 0x1, P0 ;  /* 0x0000000530337c11 */ /* 0x000fca00080f0c2c */
[----:B---3--:R2:W-:Y:S04]  /*5960*/  STG.E.128 desc[UR20][R50.64], R28 ;  /* 0x0000001c32007986 */ /* 0x0085e8000c101d14 */
[----:B----4-:R2:W-:Y:S02]  /*5970*/  STG.E.128 desc[UR20][R50.64+0x80], R32 ;  /* 0x0000802032007986 */ /* 0x0105e4000c101d14 */
.L_x_261:
[----:B------:R-:W-:Y:S05]  /*5980*/  BSYNC.RECONVERGENT B0 ;  /* 0x0000000000007941 */ /* 0x000fea0003800200 */
.L_x_260:
[----:B------:R-:W-:Y:S04]  /*5990*/  BSSY.RECONVERGENT B0, `(.L_x_262) ;  /* 0x000000d000007945 */ /* 0x000fe80003800200 */
[----:B------:R-:W-:Y:S05]  /*59a0*/  @P2 BRA `(.L_x_263) ;  /* 0x00000000002c2947 */ /* 0x000fea0003800000 */
[----:B------:R-:W3:Y:S01]  /*59b0*/  LDCU.64 UR4, c[0x0][0x560] ;  /* 0x0000ac00ff0477ac */ /* 0x000ee20008000a00 */
[----:B--2---:R-:W-:Y:S01]  /*59c0*/  MOV R30, R46 ;  /* 0x0000002e001e7202 */ /* 0x004fe20000000f00 */
[----:B------:R-:W-:Y:S01]  /*59d0*/  IMAD R28, R39, UR10, RZ ;  /* 0x0000000a271c7c24 */ /* 0x000fe2000f8e02ff */
[----:B------:R-:W-:-:S03]  /*59e0*/  MOV R31, R43 ;  /* 0x0000002b001f7202 */ /* 0x000fc60000000f00 */
[C---:B------:R-:W-:Y:S02]  /*59f0*/  IMAD R28, R41.reuse, UR11, R28 ;  /* 0x0000000b291c7c24 */ /* 0x040fe4000f8e021c */
[----:B------:R-:W-:-:S05]  /*5a00*/  IMAD.WIDE.U32 R30, R41, UR10, R30 ;  /* 0x0000000a291e7c25 */ /* 0x000fca000f8e001e */
[----:B------:R-:W-:Y:S02]  /*5a10*/  IADD3 R28, PT, PT, R28, R31, RZ ;  /* 0x0000001f1c1c7210 */ /* 0x000fe40007ffe0ff */
[----:B---3--:R-:W-:-:S04]  /*5a20*/  LEA R32, P0, R30, UR4, 0x1 ;  /* 0x000000041e207c11 */ /* 0x008fc8000f8008ff */
[----:B------:R-:W-:-:S05]  /*5a30*/  LEA.HI.X R33, R30, UR5, R28, 0x1, P0 ;  /* 0x000000051e217c11 */ /* 0x000fca00080f0c1c */
[----:B------:R2:W-:Y:S04]  /*5a40*/  STG.E.128 desc[UR20][R32.64], R24 ;  /* 0x0000001820007986 */ /* 0x0005e8000c101d14 */
[----:B-1----:R2:W-:Y:S02]  /*5a50*/  STG.E.128 desc[UR20][R32.64+0x80], R20 ;  /* 0x0000801420007986 */ /* 0x0025e4000c101d14 */
.L_x_263:
[----:B------:R-:W-:Y:S05]  /*5a60*/  BSYNC.RECONVERGENT B0 ;  /* 0x0000000000007941 */ /* 0x000fea0003800200 */
.L_x_262:
[----:B------:R-:W-:Y:S01]  /*5a70*/  MOV R43, RZ ;  /* 0x000000ff002b7202 */ /* 0x000fe20000000f00 */
[----:B------:R-:W3:Y:S01]  /*5a80*/  LDCU.64 UR4, c[0x0][0x5e0] ;  /* 0x0000bc00ff0477ac */ /* 0x000ee20008000a00 */
[----:B------:R-:W-:Y:S01]  /*5a90*/  IMAD R37, R37, UR6, RZ ;  /* 0x0000000625257c24 */ /* 0x000fe2000f8e02ff */
[----:B------:R-:W-:Y:S01]  /*5aa0*/  BSSY.RECONVERGENT B0, `(.L_x_264) ;  /* 0x0000010000007945 */ /* 0x000fe20003800200 */
[----:B------:R-:W-:-:S04]  /*5ab0*/  IMAD.WIDE.U32 R42, R36, UR6, R42 ;  /* 0x00000006242a7c25 */ /* 0x000fc8000f8e002a */
[----:B------:R-:W-:Y:S01]  /*5ac0*/  IMAD R37, R36, UR7, R37 ;  /* 0x0000000724257c24 */ /* 0x000fe2000f8e0225 */
[----:B-12---:R-:W-:-:S04]  /*5ad0*/  IADD3 R22, P0, PT, R40, R42, RZ ;  /* 0x0000002a28167210 */ /* 0x006fc80007f1e0ff */
[----:B------:R-:W-:-:S03]  /*5ae0*/  IADD3.X R23, PT, PT, R38, R43, R37, P0, !PT ;  /* 0x0000002b26177210 */ /* 0x000fc600007fe425 */
[----:B---3--:R-:W-:-:S04]  /*5af0*/  IMAD.WIDE.U32 R22, R211, UR4, R22 ;  /* 0x00000004d3167c25 */ /* 0x008fc8000f8e0016 */
[----:B------:R-:W-:Y:S01]  /*5b00*/  IMAD R21, R211, UR5, R23 ;  /* 0x00000005d3157c24 */ /* 0x000fe2000f8e0217 */
[----:B------:R-:W-:Y:S06]  /*5b10*/  @P1 BRA `(.L_x_265) ;  /* 0x0000000000201947 */ /* 0x000fec0003800000 */
[----:B------:R-:W1:Y:S01]  /*5b20*/  LDCU.64 UR4, c[0x0][0x568] ;  /* 0x0000ad00ff0477ac */ /* 0x000e620008000a00 */
[----:B------:R-:W-:-:S05]  /*5b30*/  MOV R20, R22 ;  /* 0x0000001600147202 */ /* 0x000fca0000000f00 */
[----:B------:R-:W-:-:S04]  /*5b40*/  IMAD.WIDE.U32 R24, R217, UR6, R20 ;  /* 0x00000006d9187c25 */ /* 0x000fc8000f8e0014 */
[----:B------:R-:W-:Y:S01]  /*5b50*/  IMAD R20, R217, UR7, R25 ;  /* 0x00000007d9147c24 */ /* 0x000fe2000f8e0219 */
[----:B-1----:R-:W-:-:S04]  /*5b60*/  LEA R26, P0, R24, UR4, 0x1 ;  /* 0x00000004181a7c11 */ /* 0x002fc8000f8008ff */
[----:B------:R-:W-:-:S05]  /*5b70*/  LEA.HI.X R27, R24, UR5, R20, 0x1, P0 ;  /* 0x00000005181b7c11 */ /* 0x000fca00080f0c14 */
[----:B----4-:R1:W-:Y:S04]  /*5b80*/  STG.E.128 desc[UR20][R26.64], R16 ;  /* 0x000000101a007986 */ /* 0x0103e8000c101d14 */
[----:B------:R1:W-:Y:S02]  /*5b90*/  STG.E.128 desc[UR20][R26.64+0x80], R8 ;  /* 0x000080081a007986 */ /* 0x0003e4000c101d14 */
.L_x_265:
[----:B------:R-:W-:Y:S05]  /*5ba0*/  BSYNC.RECONVERGENT B0 ;  /* 0x0000000000007941 */ /* 0x000fea0003800200 */
.L_x_264:
[----:B------:R-:W-:Y:S05]  /*5bb0*/  @P2 BRA `(.L_x_250) ;  /* 0x0000000000282947 */ /* 0x000fea0003800000 */
[----:B------:R-:W4:Y:S01]  /*5bc0*/  LDCU.64 UR4, c[0x0][0x568] ;  /* 0x0000ad00ff0477ac */ /* 0x000f220008000a00 */
[----:B------:R-:W-:Y:S01]  /*5bd0*/  MOV R20, R22 ;  /* 0x0000001600147202 */ /* 0x000fe20000000f00 */
[----:B-1----:R-:W-:-:S04]  /*5be0*/  IMAD R8, R39, UR6, RZ ;  /* 0x0000000627087c24 */ /* 0x002fc8000f8e02ff */
[----:B------:R-:W-:-:S04]  /*5bf0*/  IMAD.WIDE.U32 R10, R41, UR6, R20 ;  /* 0x00000006290a7c25 */ /* 0x000fc8000f8e0014 */
[----:B------:R-:W-:-:S05]  /*5c00*/  IMAD R8, R41, UR7, R8 ;  /* 0x0000000729087c24 */ /* 0x000fca000f8e0208 */
[----:B------:R-:W-:Y:S02]  /*5c10*/  IADD3 R8, PT, PT, R8, R11, RZ ;  /* 0x0000000b08087210 */ /* 0x000fe40007ffe0ff */
[----:B----4-:R-:W-:-:S04]  /*5c20*/  LEA R16, P0, R10, UR4, 0x1 ;  /* 0x000000040a107c11 */ /* 0x010fc8000f8008ff */
[----:B------:R-:W-:-:S05]  /*5c30*/  LEA.HI.X R17, R10, UR5, R8, 0x1, P0 ;  /* 0x000000050a117c11 */ /* 0x000fca00080f0c08 */
[----:B------:R2:W-:Y:S04]  /*5c40*/  STG.E.128 desc[UR20][R16.64], R12 ;  /* 0x0000000c10007986 */ /* 0x0005e8000c101d14 */
[----:B------:R2:W-:Y:S02]  /*5c50*/  STG.E.128 desc[UR20][R16.64+0x80], R4 ;  /* 0x0000800410007986 */ /* 0x0005e4000c101d14 */
.L_x_250:
[----:B------:R-:W-:Y:S05]  /*5c60*/  BSYNC.RECONVERGENT B1 ;  /* 0x0000000000017941 */ /* 0x000fea0003800200 */
.L_x_228:
[----:B------:R-:W3:Y:S01]  /*5c70*/  LDCU UR5, c[0x0][0x438] ;  /* 0x00008700ff0577ac */ /* 0x000ee20008000800 */
[----:B--2---:R-:W2:Y:S08]  /*5c80*/  LDC R5, c[0x0][0x370] ;  /* 0x0000dc00ff057b82 */ /* 0x004eb00000000800 */
[----:B-1----:R-:W1:Y:S01]  /*5c90*/  LDC R10, c[0x0][0x438] ;  /* 0x00010e00ff0a7b82 */ /* 0x002e620000000800 */
[----:B---3--:R-:W-:-:S04]  /*5ca0*/  UIADD3 UR5, UPT, UPT, UR5, 0x3f, URZ ;  /* 0x0000003f05057890 */ /* 0x008fc8000fffe0ff */
[----:B------:R-:W-:Y:S01]  /*5cb0*/  USHF.R.S32.HI UR4, URZ, 0x1f, UR5 ;  /* 0x0000001fff047899 */ /* 0x000fe20008011405 */
[----:B--2---:R-:W-:-:S03]  /*5cc0*/  IADD3 R218, PT, PT, R5, R218, RZ ;  /* 0x000000da05da7210 */ /* 0x004fc60007ffe0ff */
[----:B------:R-:W-:-:S04]  /*5cd0*/  ULEA.HI UR4, UR4, UR5, URZ, 0x6 ;  /* 0x0000000504047291 */ /* 0x000fc8000f8f30ff */
[----:B------:R-:W-:-:S06]  /*5ce0*/  USHF.R.S32.HI UR4, URZ, 0x6, UR4 ;  /* 0x00000006ff047899 */ /* 0x000fcc0008011404 */
[----:B------:R-:W-:-:S13]  /*5cf0*/  ISETP.GE.AND P0, PT, R218, UR4, PT ;  /* 0x00000004da007c0c */ /* 0x000fda000bf06270 */
[----:B-1----:R-:W-:Y:S05]  /*5d00*/  @!P0 BRA `(.L_x_266) ;  /* 0xffffffa800388947 */ /* 0x002fea000383ffff */
[----:B------:R-:W-:Y:S05]  /*5d10*/  EXIT ;  /* 0x000000000000794d */ /* 0x000fea0003800000 */
.L_x_267:
        /* <DEDUP_REMOVED lines=14> */
.L_x_2416:


//--------------------- .text._ZN5flash44flash_bwd_dq_dk_dv_loop_seqk_parallel_kernelI23Flash_bwd_kernel_traitsILi128ELi64ELi64ELi8ELi4ELi2ELi2ELb1ELb0EN7cutlass6half_tE19Flash_kernel_traitsILi128ELi64ELi64ELi8ES3_EELb0ELb0ELb1ELb1ELb0ELb0ELb0EEEvNS_16Flash_bwd_paramsE --------------------------
	.section	.text._ZN5flash44flash_bwd_dq_dk_dv_loop_seqk_parallel_kernelI23Flash_bwd_kernel_traitsILi128ELi64ELi64ELi8ELi4ELi2ELi2ELb1ELb0EN7cutlass6half_tE19Flash_kernel_traitsILi128ELi64ELi64ELi8ES3_EELb0ELb0ELb1ELb1ELb0ELb0ELb0EEEvNS_16Flash_bwd_paramsE,"ax",@progbits
	.align	128
        .global         _ZN5flash44flash_bwd_dq_dk_dv_loop_seqk_parallel_kernelI23Flash_bwd_kernel_traitsILi128ELi64ELi64ELi8ELi4ELi2ELi2ELb1ELb0EN7cutlass6half_tE19Flash_kernel_traitsILi128ELi64ELi64ELi8ES3_EELb0ELb0ELb1ELb1ELb0ELb0ELb0EEEvNS_16Flash_bwd_paramsE
        .type           _ZN5flash44flash_bwd_dq_dk_dv_loop_seqk_parallel_kernelI23Flash_bwd_kernel_traitsILi128ELi64ELi64ELi8ELi4ELi2ELi2ELb1ELb0EN7cutlass6half_tE19Flash_kernel_traitsILi128ELi64ELi64ELi8ES3_EELb0ELb0ELb1ELb1ELb0ELb0ELb0EEEvNS_16Flash_bwd_paramsE,@function
        .size           _ZN5flash44flash_bwd_dq_dk_dv_loop_seqk_parallel_kernelI23Flash_bwd_kernel_traitsILi128ELi64ELi64ELi8ELi4ELi2ELi2ELb1ELb0EN7cutlass6half_tE19Flash_kernel_traitsILi128ELi64ELi64ELi8ES3_EELb0ELb0ELb1ELb1ELb0ELb0ELb0EEEvNS_16Flash_bwd_paramsE,(.L_x_2417 - _ZN5flash44flash_bwd_dq_dk_dv_loop_seqk_parallel_kernelI23Flash_bwd_kernel_traitsILi128ELi64ELi64ELi8ELi4ELi2ELi2ELb1ELb0EN7cutlass6half_tE19Flash_kernel_traitsILi128ELi64ELi64ELi8ES3_EELb0ELb0ELb1ELb1ELb0ELb0ELb0EEEvNS_16Flash_bwd_paramsE)
        .other          _ZN5flash44flash_bwd_dq_dk_dv_loop_seqk_parallel_kernelI23Flash_bwd_kernel_traitsILi128ELi64ELi64ELi8ELi4ELi2ELi2ELb1ELb0EN7cutlass6half_tE19Flash_kernel_traitsILi128ELi64ELi64ELi8ES3_EELb0ELb0ELb1ELb1ELb0ELb0ELb0EEEvNS_16Flash_bwd_paramsE,@"STO_CUDA_ENTRY STV_DEFAULT"
_ZN5flash44flash_bwd_dq_dk_dv_loop_seqk_parallel_kernelI23Flash_bwd_kernel_traitsILi128ELi64ELi64ELi8ELi4ELi2ELi2ELb1ELb0EN7cutlass6half_tE19Flash_kernel_traitsILi128ELi64ELi64ELi8ES3_EELb0ELb0ELb1ELb1ELb0ELb0ELb0EEEvNS_16Flash_bwd_paramsE:
.text._ZN5flash44flash_bwd_dq_dk_dv_loop_seqk_parallel_kernelI23Flash_bwd_kernel_traitsILi128ELi64ELi64ELi8ELi4ELi2ELi2ELb1ELb0EN7cutlass6half_tE19Flash_kernel_traitsILi128ELi64ELi64ELi8ES3_EELb0ELb0ELb1ELb1ELb0ELb0ELb0EEEvNS_16Flash_bwd_paramsE:
        /* <DEDUP_REMOVED lines=23> */
[----:B--2---:R-:W-:-:S04]  /*0170*/  ULEA UR6, UR6, UR5, 0x18 ;  /* 0x0000000506067291 */ /* 0x004fc8000f8ec0ff */
        /* <DEDUP_REMOVED lines=10> */
[----:B------:R-:W-:Y:S02]  /*0220*/  LOP3.LUT R216, R3, 0x20, R0, 0x78, !PT ;  /* 0x0000002003d87812 */ /* 0x000fe400078e7800 */
[--C-:B------:R-:W-:Y:S02]  /*0230*/  LOP3.LUT R3, R2, 0x3800, R7.reuse, 0xf8, !PT ;  /* 0x0000380002037812 */ /* 0x100fe400078ef807 */
[----:B------:R-:W-:Y:S02]  /*0240*/  LOP3.LUT R216, R216, 0x1c0, R7, 0xf8, !PT ;  /* 0x000001c0d8d87812 */ /* 0x000fe400078ef807 */
[----:B------:R-:W-:Y:S02]  /*0250*/  LOP3.LUT R7, R7, 0x1c0, RZ, 0xc0, !PT ;  /* 0x000001c007077812 */ /* 0x000fe400078ec0ff */
[----:B------:R-:W-:Y:S02]  /*0260*/  SHF.R.U32.HI R9, RZ, 0x1, R11 ;  /* 0x00000001ff097819 */ /* 0x000fe4000001160b */
[----:B------:R-:W-:-:S02]  /*0270*/  LOP3.LUT R14, R6, 0xc00, RZ, 0xc0, !PT ;  /* 0x00000c00060e7812 */ /* 0x000fc400078ec0ff */
[----:B------:R-:W-:Y:S02]  /*0280*/  LOP3.LUT R8, R6, 0x400, RZ, 0xc0, !PT ;  /* 0x0000040006087812 */ /* 0x000fe400078ec0ff */
[----:B------:R-:W-:Y:S02]  /*0290*/  LOP3.LUT R12, R7, 0x18, R210, 0xf8, !PT ;  /* 0x00000018070c7812 */ /* 0x000fe400078ef8d2 */
[----:B------:R-:W-:Y:S02]  /*02a0*/  LOP3.LUT R207, R9, 0x30, RZ, 0xc0, !PT ;  /* 0x0000003009cf7812 */ /* 0x000fe400078ec0ff */
[--C-:B------:R-:W-:Y:S02]  /*02b0*/  LOP3.LUT R7, R14, 0x6, R5.reuse, 0xf8, !PT ;  /* 0x000000060e077812 */ /* 0x100fe400078ef805 */
[--C-:B------:R-:W-:Y:S02]  /*02c0*/  LOP3.LUT R8, R8, 0x6, R5.reuse, 0xf8, !PT ;  /* 0x0000000608087812 */ /* 0x100fe400078ef805 */
[----:B------:R-:W-:-:S02]  /*02d0*/  LOP3.LUT R215, R12, 0x38, R5, 0x78, !PT ;  /* 0x000000380cd77812 */ /* 0x000fc400078e7805 */
[----:B------:R-:W-:Y:S02]  /*02e0*/  LOP3.LUT R5, R5, 0x20, RZ, 0xc0, !PT ;  /* 0x0000002005057812 */ /* 0x000fe400078ec0ff */
[----:B------:R-:W-:Y:S01]  /*02f0*/  LOP3.LUT R207, R207, 0x7, R0, 0xf8, !PT ;  /* 0x00000007cfcf7812 */ /* 0x000fe200078ef800 */
[----:B------:R-:W-:Y:S01]  /*0300*/  IMAD.SHL.U32 R0, R11, 0x40, RZ ;  /* 0x000000400b007824 */ /* 0x000fe200078e00ff */
[----:B------:R-:W-:Y:S02]  /*0310*/  LOP3.LUT R5, R5, 0x18, R210, 0xf8, !PT ;  /* 0x0000001805057812 */ /* 0x000fe400078ef8d2 */
[----:B------:R-:W-:Y:S02]  /*0320*/  LOP3.LUT R215, R8, R215, RZ, 0xfc, !PT ;  /* 0x000000d708d77212 */ /* 0x000fe400078efcff */
[----:B------:R-:W-:Y:S02]  /*0330*/  LOP3.LUT R8, R5, 0x1c0, R0, 0xf8, !PT ;  /* 0x000001c005087812 */ /* 0x000fe400078ef800 */
[----:B------:R-:W-:-:S02]  /*0340*/  LOP3.LUT R10, R0, 0x1c0, RZ, 0xc0, !PT ;  /* 0x000001c0000a7812 */ /* 0x000fc400078ec0ff */
[--C-:B------:R-:W-:Y:S02]  /*0350*/  LOP3.LUT R203, R8, 0x38, R209.reuse, 0x78, !PT ;  /* 0x0000003808cb7812 */ /* 0x100fe400078e78d1 */
[----:B------:R-:W-:Y:S02]  /*0360*/  LOP3.LUT R10, R10, 0x38, R209, 0xf8, !PT ;  /* 0x000000380a0a7812 */ /* 0x000fe400078ef8d1 */
[----:B------:R-:W-:Y:S02]  /*0370*/  LOP3.LUT R4, R9, 0x10, RZ, 0xc0, !PT ;  /* 0x0000001009047812 */ /* 0x000fe400078ec0ff */
[----:B------:R-:W-:Y:S02]  /*0380*/  LOP3.LUT R197, R0, 0x200, RZ, 0xc0, !PT ;  /* 0x0000020000c57812 */ /* 0x000fe400078ec0ff */
[----:B------:R-:W-:Y:S02]  /*0390*/  LOP3.LUT R203, R203, 0x200, R0, 0xf8, !PT ;  /* 0x00000200cbcb7812 */ /* 0x000fe400078ef800 */
[----:B------:R-:W-:Y:S01]  /*03a0*/  LOP3.LUT R200, R10, 0x8, R11, 0x78, !PT ;  /* 0x000000080ac87812 */ /* 0x000fe200078e780b */
[----:B------:R-:W1:Y:S01]  /*03b0*/  LDC R0, c[0x0][0x438] ;  /* 0x00010e00ff007b82 */ /* 0x000e620000000800 */
[----:B------:R-:W-:-:S02]  /*03c0*/  R2P PR, R11, 0xe ;  /* 0x0000000e0b007804 */ /* 0x000fc40000000000 */
[----:B------:R-:W-:Y:S02]  /*03d0*/  LOP3.LUT R199, R4, 0x8, R11, 0xf8, !PT ;  /* 0x0000000804c77812 */ /* 0x000fe400078ef80b */
[----:B------:R-:W-:Y:S02]  /*03e0*/  LOP3.LUT R200, R3, R200, RZ, 0xfc, !PT ;  /* 0x000000c803c87212 */ /* 0x000fe400078efcff */
[----:B------:R-:W-:Y:S02]  /*03f0*/  LOP3.LUT R4, R10, 0x8, R9, 0x78, !PT ;  /* 0x000000080a047812 */ /* 0x000fe400078e7809 */
[----:B------:R-:W-:Y:S02]  /*0400*/  LOP3.LUT R3, R197, 0xc00, R6, 0xf8, !PT ;  /* 0x00000c00c5037812 */ /* 0x000fe400078ef806 */
[----:B------:R-:W-:Y:S02]  /*0410*/  LOP3.LUT R216, R7, R216, RZ, 0xfc, !PT ;  /* 0x000000d807d87212 */ /* 0x000fe400078efcff */
[----:B------:R-:W-:-:S02]  /*0420*/  LOP3.LUT R199, R199, R10, RZ, 0x3c, !PT ;  /* 0x0000000ac7c77212 */ /* 0x000fc400078e3cff */
[----:B------:R-:W-:Y:S02]  /*0430*/  LOP3.LUT R2, R209, 0x1f8, RZ, 0xc0, !PT ;  /* 0x000001f8d1027812 */ /* 0x000fe400078ec0ff */
[----:B------:R-:W-:Y:S01]  /*0440*/  LOP3.LUT R204, R3, R4, RZ, 0xfc, !PT ;  /* 0x0000000403cc7212 */ /* 0x000fe200078efcff */
[----:B------:R-:W-:Y:S01]  /*0450*/  IMAD.MOV.U32 R3, RZ, RZ, 0x10 ;  /* 0x00000010ff037424 */ /* 0x000fe200078e00ff */
[----:B------:R-:W-:Y:S02]  /*0460*/  LEA R216, R216, UR5, 0x1 ;  /* 0x00000005d8d87c11 */ /* 0x000fe4000f8e08ff */
[--C-:B------:R-:W-:Y:S02]  /*0470*/  LOP3.LUT R199, R199, 0x200, R6.reuse, 0xf8, !PT ;  /* 0x00000200c7c77812 */ /* 0x100fe400078ef806 */
[----:B------:R-:W-:Y:S01]  /*0480*/  LOP3.LUT R2, R2, 0x38, R11, 0x78, !PT ;  /* 0x0000003802027812 */ /* 0x000fe200078e780b */
[C---:B------:R-:W-:Y:S01]  /*0490*/  VIADD R218, R216.reuse, 0x20 ;  /* 0x00000020d8da7836 */ /* 0x040fe20000000000 */
[----:B------:R-:W-:Y:S01]  /*04a0*/  LOP3.LUT R197, R197, 0x400, R6, 0xf8, !PT ;  /* 0x00000400c5c57812 */ /* 0x000fe200078ef806 */
[----:B------:R-:W-:Y:S01]  /*04b0*/  @P3 VIADD R218, R216, 0xffffffe0 ;  /* 0xffffffe0d8da3836 */ /* 0x000fe20000000000 */
[----:B------:R-:W-:-:S02]  /*04c0*/  SEL R3, R3, 0xfffffff0, !P2 ;  /* 0xfffffff003037807 */ /* 0x000fc40005000000 */
[----:B------:R-:W-:Y:S02]  /*04d0*/  SEL R202, R202, 0xffffffc0, !P2 ;  /* 0xffffffc0caca7807 */ /* 0x000fe40005000000 */
[----:B------:R-:W-:Y:S01]  /*04e0*/  LEA R199, R199, UR5, 0x1 ;  /* 0x00000005c7c77c11 */ /* 0x000fe2000f8e08ff */
[----:B------:R-:W-:Y:S01]  /*04f0*/  IMAD.IADD R243, R216, 0x1, R3 ;  /* 0x00000001d8f37824 */ /* 0x000fe200078e0203 */
[----:B---3--:R-:W-:Y:S01]  /*0500*/  LEA R212, P0, R205, R212, 0x2 ;  /* 0x000000d4cdd47211 */ /* 0x008fe200078010ff */
[----:B------:R-:W-:Y:S01]  /*0510*/  IMAD.IADD R222, R3, 0x1, R218 ;  /* 0x0000000103de7824 */ /* 0x000fe200078e02da */
[----:B------:R-:W-:Y:S01]  /*0520*/  LOP3.LUT R197, R197, R4, RZ, 0xfc, !PT ;  /* 0x00000004c5c57212 */ /* 0x000fe200078efcff */
[----:B------:R-:W-:Y:S01]  /*0530*/  IMAD.IADD R198, R202, 0x1, R199 ;  /* 0x00000001cac67824 */ /* 0x000fe200078e02c7 */
[----:B------:R-:W-:Y:S02]  /*0540*/  LOP3.LUT R208, R209, 0x38, RZ, 0xc0, !PT ;  /* 0x00000038d1d07812 */ /* 0x000fe400078ec0ff */
[----:B------:R-:W-:-:S02]  /*0550*/  LOP3.LUT R217, R2, 0x1e00, R209, 0xf8, !PT ;  /* 0x00001e0002d97812 */ /* 0x000fc400078ef8d1 */
[----:B------:R-:W-:Y:S02]  /*0560*/  LEA.HI.X R213, R205, R213, RZ, 0x2, P0 ;  /* 0x000000d5cdd57211 */ /* 0x000fe400000f14ff */
[----:B------:R-:W-:Y:S02]  /*0570*/  SEL R201, R201, 0xffffffe0, !P1 ;  /* 0xffffffe0c9c97807 */ /* 0x000fe40004800000 */
[----:B------:R-:W-:Y:S02]  /*0580*/  LOP3.LUT R214, R208, 0x40, RZ, 0xfc, !PT ;  /* 0x00000040d0d67812 */ /* 0x000fe400078efcff */
[----:B------:R-:W-:Y:S02]  /*0590*/  LEA R217, R217, UR6, 0x1 ;  /* 0x00000006d9d97c11 */ /* 0x000fe4000f8e08ff */
[----:B------:R-:W-:Y:S02]  /*05a0*/  LEA R215, R215, UR6, 0x1 ;  /* 0x00000006d7d77c11 */ /* 0x000fe4000f8e08ff */
[----:B------:R-:W-:-:S02]  /*05b0*/  LEA R204, R204, UR6, 0x1 ;  /* 0x00000006cccc7c11 */ /* 0x000fc4000f8e08ff */
[----:B------:R-:W-:Y:S02]  /*05c0*/  LEA R200, R200, UR4, 0x1 ;  /* 0x00000004c8c87c11 */ /* 0x000fe4000f8e08ff */
[----:B------:R-:W-:Y:S02]  /*05d0*/  LEA R197, R197, UR4, 0x1 ;  /* 0x00000004c5c57c11 */ /* 0x000fe4000f8e08ff */
[----:B-1--4-:R-:W-:-:S07]  /*05e0*/  LEA R203, R203, UR6, 0x1 ;  /* 0x00000006cbcb7c11 */ /* 0x012fce000f8e08ff */
.L_x_327:
[----:B------:R-:W1:Y:S01]  /*05f0*/  LDC.64 R2, c[0x0][0x478] ;  /* 0x00011e00ff027b82 */ /* 0x000e620000000a00 */
[----:B------:R-:W-:Y:S01]  /*0600*/  ISETP.NE.U32.AND P4, PT, RZ, UR8, PT ;  /* 0x00000008ff007c0c */ /* 0x000fe2000bf85070 */
[----:B--2---:R-:W-:Y:S01]  /*0610*/  IMAD.SHL.U32 R9, R205, 0x4, RZ ;  /* 0x00000004cd097824 */ /* 0x004fe200078e00ff */
        /* <DEDUP_REMOVED lines=41> */
.L_x_268:
        /* <DEDUP_REMOVED lines=39> */
.L_x_270:
[----:B------:R-:W1:Y:S01]  /*0b20*/  LDCU.64 UR12, c[0x0][0x3b8] ;  /* 0x00007700ff0c77ac */ /* 0x000e620008000a00 */
[----:B------:R-:W-:-:S05]  /*0b30*/  IADD3 R14, PT, PT, R241, R244, RZ ;  /* 0x000000f4f10e7210 */ /* 0x000fca0007ffe0ff */
[C---:B-1----:R-:W-:Y:S02]  /*0b40*/  IMAD R12, R14.reuse, UR13, RZ ;  /* 0x0000000d0e0c7c24 */ /* 0x042fe4000f8e02ff */
[----:B------:R-:W-:-:S05]  /*0b50*/  IMAD.WIDE.U32 R14, R14, UR12, RZ ;  /* 0x0000000c0e0e7c25 */ /* 0x000fca000f8e00ff */
[----:B------:R-:W-:Y:S02]  /*0b60*/  IADD3 R12, PT, PT, R15, R12, RZ ;  /* 0x0000000c0f0c7210 */ /* 0x000fe40007ffe0ff */
.L_x_271:
        /* <DEDUP_REMOVED lines=38> */
.L_x_272:
[----:B------:R-:W1:Y:S01]  /*0dd0*/  LDCU.64 UR10, c[0x0][0x3c0] ;  /* 0x00007800ff0a77ac */ /* 0x000e620008000a00 */
[----:B------:R-:W-:-:S05]  /*0de0*/  IADD3 R2, PT, PT, R241, R244, RZ ;  /* 0x000000f4f1027210 */ /* 0x000fca0007ffe0ff */
[C---:B-1----:R-:W-:Y:S02]  /*0df0*/  IMAD R15, R2.reuse, UR11, RZ ;  /* 0x0000000b020f7c24 */ /* 0x042fe4000f8e02ff */
[----:B------:R-:W-:-:S05]  /*0e00*/  IMAD.WIDE.U32 R2, R2, UR10, RZ ;  /* 0x0000000a02027c25 */ /* 0x000fca000f8e00ff */
[----:B------:R-:W-:Y:S02]  /*0e10*/  IADD3 R15, PT, PT, R3, R15, RZ ;  /* 0x0000000f030f7210 */ /* 0x000fe40007ffe0ff */
[----:B------:R-:W-:-:S07]  /*0e20*/  MOV R16, R2 ;  /* 0x0000000200107202 */ /* 0x000fce0000000f00 */
.L_x_273:
        /* <DEDUP_REMOVED lines=28> */
.L_x_274:
[-C--:B------:R-:W-:Y:S02]  /*0ff0*/  IMAD R29, R5, R7.reuse, RZ ;  /* 0x00000007051d7224 */ /* 0x080fe400078e02ff */
[----:B------:R-:W-:-:S05]  /*1000*/  IMAD.WIDE.U32 R2, R4, R7, RZ ;  /* 0x0000000704027225 */ /* 0x000fca00078e00ff */
[----:B------:R-:W-:Y:S02]  /*1010*/  IADD3 R29, PT, PT, R3, R29, RZ ;  /* 0x0000001d031d7210 */ /* 0x000fe40007ffe0ff */
[----:B------:R-:W-:-:S07]  /*1020*/  MOV R24, R2 ;  /* 0x0000000200187202 */ /* 0x000fce0000000f00 */
.L_x_275:
        /* <DEDUP_REMOVED lines=20> */
.L_x_276:
[----:B------:R-:W1:Y:S01]  /*1170*/  LDC R20, c[0x0][0x434] ;  /* 0x00010d00ff147b82 */ /* 0x000e620000000800 */
[----:B------:R-:W-:-:S04]  /*1180*/  IMAD R3, R205, UR20, R206 ;  /* 0x00000014cd037c24 */ /* 0x000fc8000f8e02ce */
[----:B-1----:R-:W-:-:S03]  /*1190*/  IMAD R20, R3, R20, RZ ;  /* 0x0000001403147224 */ /* 0x002fc600078e02ff */
.L_x_277:
        /* <DEDUP_REMOVED lines=11> */
.L_x_278:
[----:B------:R-:W1:Y:S01]  /*1250*/  LDC R22, c[0x0][0x444] ;  /* 0x00011100ff167b82 */ /* 0x000e620000000800 */
[----:B------:R-:W-:-:S04]  /*1260*/  IMAD R3, R205, UR20, R206 ;  /* 0x00000014cd037c24 */ /* 0x000fc8000f8e02ce */
[----:B-1----:R-:W-:-:S07]  /*1270*/  IMAD R22, R3, R22, RZ ;  /* 0x0000001603167224 */ /* 0x002fce00078e02ff */
.L_x_279:
[----:B------:R-:W1:Y:S01]  /*1280*/  LDC.64 R4, c[0x0][0x3b0] ;  /* 0x0000ec00ff047b82 */ /* 0x000e620000000a00 */
[----:B------:R-:W-:Y:S01]  /*1290*/  IMAD.MOV.U32 R18, RZ, RZ, R208 ;  /* 0x000000ffff127224 */ /* 0x000fe200078e00d0 */
[----:B------:R-:W2:Y:S01]  /*12a0*/  S2R R26, SR_TID.X ;  /* 0x00000000001a7919 */ /* 0x000ea20000002100 */
[----:B------:R-:W-:Y:S01]  /*12b0*/  IMAD.MOV.U32 R19, RZ, RZ, RZ ;  /* 0x000000ffff137224 */ /* 0x000fe200078e00ff */
[----:B------:R-:W3:Y:S01]  /*12c0*/  LDCU.64 UR6, c[0x0][0x3c8] ;  /* 0x00007900ff0677ac */ /* 0x000ee20008000a00 */
[----:B------:R-:W-:Y:S01]  /*12d0*/  IADD3 R34, P3, PT, R208, R34, RZ ;  /* 0x00000022d0227210 */ /* 0x000fe20007f7e0ff */
[----:B------:R-:W4:Y:S01]  /*12e0*/  S2R R13, SR_TID.X ;  /* 0x00000000000d7919 */ /* 0x000f220000002100 */
[----:B------:R-:W-:Y:S01]  /*12f0*/  IMAD R232, R25, UR20, RZ ;  /* 0x0000001419e87c24 */ /* 0x000fe2000f8e02ff */
[----:B------:R-:W5:Y:S01]  /*1300*/  LDC.64 R2, c[0x0][0x590] ;  /* 0x00016400ff027b82 */ /* 0x000f620000000a00 */
[----:B------:R-:W4:Y:S01]  /*1310*/  LDCU.64 UR4, c[0x0][0x380] ;  /* 0x00007000ff0477ac */ /* 0x000f220008000a00 */
[----:B------:R-:W-:Y:S01]  /*1320*/  IMAD.X R35, RZ, RZ, R27, P3 ;  /* 0x000000ffff237224 */ /* 0x000fe200018e061b */
[----:B------:R-:W-:Y:S01]  /*1330*/  ISETP.NE.AND P3, PT, RZ, UR19, PT ;  /* 0x00000013ff007c0c */ /* 0x000fe2000bf65270 */
[----:B------:R-:W-:Y:S04]  /*1340*/  BSSY.RECONVERGENT B1, `(.L_x_269) ;  /* 0x0000591000017945 */ /* 0x000fe80003800200 */
[----:B------:R-:W2:Y:S01]  /*1350*/  LDC R238, c[0x0][0x508] ;  /* 0x00014200ffee7b82 */ /* 0x000ea20000000800 */
[----:B-1----:R-:W-:-:S07]  /*1360*/  IMAD R36, R23, R4, RZ ;  /* 0x0000000417247224 */ /* 0x002fce00078e02ff */
[----:B------:R-:W1:Y:S01]  /*1370*/  LDC.64 R248, c[0x0][0x420] ;  /* 0x00010800fff87b82 */ /* 0x000e620000000a00 */
[----:B------:R-:W-:-:S04]  /*1380*/  IMAD.WIDE.U32 R38, R21, R4, R18 ;  /* 0x0000000415267225 */ /* 0x000fc800078e0012 */
[C---:B------:R-:W-:Y:S01]  /*1390*/  IMAD R7, R21.reuse, R5, R36 ;  /* 0x0000000515077224 */ /* 0x040fe200078e0224 */
[----:B------:R-:W-:Y:S01]  /*13a0*/  IADD3 R36, P0, PT, R8, R38, RZ ;  /* 0x0000002608247210 */ /* 0x000fe20007f1e0ff */
[----:B-----5:R-:W-:Y:S01]  /*13b0*/  IMAD.WIDE.U32 R34, R21, R2, R34 ;  /* 0x0000000215227225 */ /* 0x020fe200078e0022 */
[----:B------:R-:W5:Y:S01]  /*13c0*/  LDC.64 R8, c[0x0][0x5f8] ;  /* 0x00017e00ff087b82 */ /* 0x000f620000000a00 */
[----:B------:R-:W-:Y:S02]  /*13d0*/  SHF.L.U64.HI R223, R2, 0x5, R3 ;  /* 0x0000000502df7819 */ /* 0x000fe40000010203 */
[----:B------:R-:W-:Y:S02]  /*13e0*/  IADD3.X R37, PT, PT, R6, R39, R7, P0, !PT ;  /* 0x0000002706257210 */ /* 0x000fe400007fe407 */
[--C-:B------:R-:W-:Y:S01]  /*13f0*/  IADD3 R24, P1, P0, R32, R24, R30.reuse ;  /* 0x0000001820187210 */ /* 0x100fe2000783e01e */
[----:B------:R-:W-:Y:S01]  /*1400*/  IMAD R32, R23, R2, RZ ;  /* 0x0000000217207224 */ /* 0x000fe200078e02ff */
[----:B------:R-:W-:Y:S01]  /*1410*/  SHF.R.S32.HI R30, RZ, 0x1f, R30 ;  /* 0x0000001fff1e7819 */ /* 0x000fe2000001141e */
[----:B------:R-:W1:Y:S01]  /*1420*/  LDC.64 R6, c[0x0][0x598] ;  /* 0x00016600ff067b82 */ /* 0x000e620000000a00 */
[----:B---3--:R-:W-:Y:S01]  /*1430*/  IMAD.WIDE.U32 R36, R206, UR6, R36 ;  /* 0x00000006ce247c25 */ /* 0x008fe2000f8e0024 */
[----:B--2---:R-:W-:-:S02]  /*1440*/  IADD3 R238, PT, PT, R219, -R238, -R240 ;  /* 0x800000eedbee7210 */ /* 0x004fc40007ffe8f0 */
[----:B------:R-:W-:Y:S01]  /*1450*/  IADD3.X R23, PT, PT, R28, R29, R30, P1, P0 ;  /* 0x0000001d1c177210 */ /* 0x000fe20000fe041e */
[----:B------:R-:W-:Y:S01]  /*1460*/  IMAD R32, R21, R3, R32 ;  /* 0x0000000315207224 */ /* 0x000fe200078e0220 */
[----:B------:R-:W-:Y:S01]  /*1470*/  SHF.R.U32.HI R21, RZ, 0x5, R26 ;  /* 0x00000005ff157819 */ /* 0x000fe2000001161a */
[----:B------:R-:W-:Y:S01]  /*1480*/  IMAD R31, R206, UR7, R37 ;  /* 0x00000007ce1f7c24 */ /* 0x000fe2000f8e0225 */
[----:B------:R-:W2:Y:S01]  /*1490*/  LDCU.64 UR6, c[0x0][0x550] ;  /* 0x0000aa00ff0677ac */ /* 0x000ea20008000a00 */
[----:B------:R-:W-:Y:S01]  /*14a0*/  IMAD.MOV.U32 R30, RZ, RZ, R36 ;  /* 0x000000ffff1e7224 */ /* 0x000fe200078e0024 */
[----:B------:R-:W-:Y:S02]  /*14b0*/  IADD3 R35, PT, PT, R35, R32, RZ ;  /* 0x0000002023237210 */ /* 0x000fe40007ffe0ff */
[----:B----4-:R-:W-:Y:S01]  /*14c0*/  LOP3.LUT R26, R13, 0x1f, RZ, 0xc0, !PT ;  /* 0x0000001f0d1a7812 */ /* 0x010fe200078ec0ff */
[----:B------:R-:W-:-:S04]  /*14d0*/  IMAD.WIDE.U32 R30, R210, R4, R30 ;  /* 0x00000004d21e7225 */ /* 0x000fc800078e001e */
[----:B-----5:R-:W-:Y:S01]  /*14e0*/  IMAD.WIDE.U32 R32, R8, UR14, RZ ;  /* 0x0000000e08207c25 */ /* 0x020fe2000f8e00ff */
[----:B------:R-:W-:-:S03]  /*14f0*/  LEA R228, P0, R30, UR4, 0x1 ;  /* 0x000000041ee47c11 */ /* 0x000fc6000f8008ff */
[----:B------:R-:W-:Y:S01]  /*1500*/  IMAD R229, R210, R5, R31 ;  /* 0x00000005d2e57224 */ /* 0x000fe200078e021f */
[----:B------:R-:W-:Y:S01]  /*1510*/  SEL R8, R32, RZ, P3 ;  /* 0x000000ff20087207 */ /* 0x000fe20001800000 */
[----:B------:R-:W-:Y:S02]  /*1520*/  IMAD R21, R21, R232, R26 ;  /* 0x000000e815157224 */ /* 0x000fe400078e021a */
[----:B-1----:R-:W-:Y:S01]  /*1530*/  IMAD.WIDE.U32 R28, R206, R6, R34 ;  /* 0x00000006ce1c7225 */ /* 0x002fe200078e0022 */
[----:B------:R-:W1:Y:S01]  /*1540*/  LDC.64 R26, c[0x0][0x5e8] ;  /* 0x00017a00ff1a7b82 */ /* 0x000e620000000a00 */
[----:B------:R-:W-:Y:S01]  /*1550*/  LEA.HI.X R229, R30, UR5, R229, 0x1, P0 ;  /* 0x000000051ee57c11 */ /* 0x000fe200080f0ce5 */
[----:B------:R-:W3:Y:S01]  /*1560*/  LDCU.64 UR4, c[0x0][0x570] ;  /* 0x0000ae00ff0477ac */ /* 0x000ee20008000a00 */
[----:B------:R-:W-:Y:S01]  /*1570*/  VIADD R6, R238, 0xffffffc0 ;  /* 0xffffffc0ee067836 */ /* 0x000fe20000000000 */
[----:B------:R-:W-:Y:S01]  /*1580*/  IADD3 R24, P1, P0, R21, R24, R8 ;  /* 0x0000001815187210 */ /* 0x000fe2000783e008 */
[----:B------:R-:W-:Y:S01]  /*1590*/  IMAD R29, R206, R7, R29 ;  /* 0x00000007ce1d7224 */ /* 0x000fe200078e021d */
[----:B------:R-:W-:Y:S01]  /*15a0*/  SHF.R.S32.HI R8, RZ, 0x1f, R21 ;  /* 0x0000001fff087819 */ /* 0x000fe20000011415 */
[----:B------:R-:W-:Y:S01]  /*15b0*/  IMAD R9, R9, UR14, R33 ;  /* 0x0000000e09097c24 */ /* 0x000fe2000f8e0221 */
[----:B------:R-:W-:Y:S01]  /*15c0*/  SHF.R.S32.HI R7, RZ, 0x1f, R6 ;  /* 0x0000001fff077819 */ /* 0x000fe20000011406 */
[----:B------:R-:W-:-:S03]  /*15d0*/  IMAD.WIDE.U32 R28, R210, R2, R28 ;  /* 0x00000002d21c7225 */ /* 0x000fc600078e001c */
[----:B------:R-:W-:Y:S01]  /*15e0*/  LEA.HI R7, R7, R6, RZ, 0x6 ;  /* 0x0000000607077211 */ /* 0x000fe200078f30ff */
[----:B------:R-:W-:Y:S01]  /*15f0*/  IMAD R231, R210, R3, R29 ;  /* 0x00000003d2e77224 */ /* 0x000fe200078e021d */
[----:B------:R-:W-:Y:S01]  /*1600*/  SEL R9, R9, RZ, P3 ;  /* 0x000000ff09097207 */ /* 0x000fe20001800000 */
[----:B------:R-:W-:Y:S01]  /*1610*/  IMAD.SHL.U32 R21, R232, 0x40, RZ ;  /* 0x00000040e8157824 */ /* 0x000fe200078e00ff */
[----:B------:R-:W-:Y:S02]  /*1620*/  SHF.R.S32.HI R7, RZ, 0x6, R7 ;  /* 0x00000006ff077819 */ /* 0x000fe40000011407 */
[----:B------:R-:W-:Y:S01]  /*1630*/  IADD3.X R8, PT, PT, R8, R23, R9, P1, P0 ;  /* 0x0000001708087210 */ /* 0x000fe20000fe0409 */
[----:B------:R-:W-:Y:S01]  /*1640*/  IMAD R9, R239, 0x40, R22 ;  /* 0x00000040ef097824 */ /* 0x000fe200078e0216 */
[----:B--2---:R-:W-:Y:S02]  /*1650*/  LEA R230, P1, R28, UR6, 0x1 ;  /* 0x000000061ce67c11 */ /* 0x004fe4000f8208ff */
[----:B------:R-:W-:-:S02]  /*1660*/  VIMNMX R220, PT, PT, RZ, R7, !PT ;  /* 0x00000007ffdc7248 */ /* 0x000fc40007fe0100 */
[----:B------:R-:W-:Y:S01]  /*1670*/  LEA.HI.X R231, R28, UR7, R231, 0x1, P1 ;  /* 0x000000071ce77c11 */ /* 0x000fe200088f0ce7 */
[----:B-1----:R-:W-:Y:S01]  /*1680*/  IMAD.WIDE R224, R9, 0x4, R26 ;  /* 0x0000000409e07825 */ /* 0x002fe200078e021a */
[----:B------:R-:W-:Y:S02]  /*1690*/  IADD3 R24, P0, PT, R21, R24, RZ ;  /* 0x0000001815187210 */ /* 0x000fe40007f1e0ff */
[----:B------:R-:W-:Y:S01]  /*16a0*/  ISETP.GT.AND P1, PT, R17, R220, PT ;  /* 0x000000dc1100720c */ /* 0x000fe20003f24270 */
[----:B------:R-:W-:Y:S01]  /*16b0*/  IMAD.MOV.U32 R226, RZ, RZ, R224 ;  /* 0x000000ffffe27224 */ /* 0x000fe200078e00e0 */
[----:B------:R-:W-:Y:S01]  /*16c0*/  LEA.HI.X.SX32 R21, R21, R8, 0x1, P0 ;  /* 0x0000000815157211 */ /* 0x000fe200000f0eff */
[----:B------:R-:W-:Y:S01]  /*16d0*/  IMAD.SHL.U32 R224, R2, 0x20, RZ ;  /* 0x0000002002e07824 */ /* 0x000fe200078e00ff */
[----:B---3--:R-:W-:Y:S02]  /*16e0*/  LEA R246, P0, R24, UR4, 0x2 ;  /* 0x0000000418f67c11 */ /* 0x008fe4000f8010ff */
[----:B------:R-:W-:-:S02]  /*16f0*/  LEA R7, R239, R20, 0x6 ;  /* 0x00000014ef077211 */ /* 0x000fc400078e30ff */
[----:B------:R-:W-:Y:S02]  /*1700*/  LEA.HI.X R247, R24, UR5, R21, 0x2, P0 ;  /* 0x0000000518f77c11 */ /* 0x000fe400080f1415 */
[----:B------:R-:W-:Y:S01]  /*1710*/  IADD3 R6, P0, PT, R210, 0x20, RZ ;  /* 0x00000020d2067810 */ /* 0x000fe20007f1e0ff */
[----:B------:R-:W-:Y:S01]  /*1720*/  IMAD.WIDE R248, R7, 0x4, R248 ;  /* 0x0000000407f87825 */ /* 0x000fe200078e02f8 */
[----:B------:R-:W-:Y:S02]  /*1730*/  SHF.L.U64.HI R8, R4, 0x5, R5 ;  /* 0x0000000504087819 */ /* 0x000fe40000010205 */
[----:B------:R-:W-:Y:S01]  /*1740*/  IADD3 R3, PT, PT, R210, 0x20, RZ ;  /* 0x00000020d2037810 */ /* 0x000fe20007ffe0ff */
[----:B------:R-:W-:Y:S02]  /*1750*/  IMAD.SHL.U32 R5, R4, 0x20, RZ ;  /* 0x0000002004057824 */ /* 0x000fe400078e00ff */
[----:B------:R-:W-:Y:S01]  /*1760*/  IMAD.X R2, RZ, RZ, RZ, P0 ;  /* 0x000000ffff027224 */ /* 0x000fe200000e06ff */
        /* <DEDUP_REMOVED lines=12> */
.L_x_281:
[----:B------:R-:W1:Y:S01]  /*1830*/  LDCU.64 UR10, c[0x0][0x5c0] ;  /* 0x0000b800ff0a77ac */ /* 0x000e620008000a00 */
[----:B------:R-:W-:-:S05]  /*1840*/  IADD3 R0, PT, PT, R241, R244, RZ ;  /* 0x000000f4f1007210 */ /* 0x000fca0007ffe0ff */
[C---:B-1----:R-:W-:Y:S02]  /*1850*/  IMAD R4, R0.reuse, UR11, RZ ;  /* 0x0000000b00047c24 */ /* 0x042fe4000f8e02ff */
[----:B------:R-:W-:-:S05]  /*1860*/  IMAD.WIDE.U32 R8, R0, UR10, RZ ;  /* 0x0000000a00087c25 */ /* 0x000fca000f8e00ff */
[----:B------:R-:W-:Y:S02]  /*1870*/  IADD3 R0, PT, PT, R9, R4, RZ ;  /* 0x0000000409007210 */ /* 0x000fe40007ffe0ff */
[----:B------:R-:W-:Y:S02]  /*1880*/  MOV R4, R8 ;  /* 0x0000000800047202 */ /* 0x000fe40000000f00 */
.L_x_282:
        /* <DEDUP_REMOVED lines=11> */
.L_x_283:
[----:B------:R-:W1:Y:S01]  /*1940*/  LDCU.64 UR6, c[0x0][0x5c8] ;  /* 0x0000b900ff0677ac */ /* 0x000e620008000a00 */
[----:B------:R-:W-:-:S05]  /*1950*/  IADD3 R241, PT, PT, R241, R244, RZ ;  /* 0x000000f4f1f17210 */ /* 0x000fca0007ffe0ff */
[C---:B-1----:R-:W-:Y:S02]  /*1960*/  IMAD R7, R241.reuse, UR7, RZ ;  /* 0x00000007f1077c24 */ /* 0x042fe4000f8e02ff */
[----:B------:R-:W-:-:S05]  /*1970*/  IMAD.WIDE.U32 R8, R241, UR6, RZ ;  /* 0x00000006f1087c25 */ /* 0x000fca000f8e00ff */
[----:B------:R-:W-:Y:S02]  /*1980*/  IADD3 R7, PT, PT, R9, R7, RZ ;  /* 0x0000000709077210 */ /* 0x000fe40007ffe0ff */
.L_x_284:
[----:B------:R-:W1:Y:S01]  /*1990*/  LDCU.64 UR4, c[0x0][0x5d8] ;  /* 0x0000bb00ff0477ac */ /* 0x000e620008000a00 */
[----:B------:R-:W-:Y:S01]  /*19a0*/  IMAD R10, R11, UR10, RZ ;  /* 0x0000000a0b0a7c24 */ /* 0x000fe2000f8e02ff */
[C---:B------:R-:W-:Y:S01]  /*19b0*/  IADD3 R240, PT, PT, -R221.reuse, R240, RZ ;  /* 0x000000f0ddf07210 */ /* 0x040fe20007ffe1ff */
[C---:B------:R-:W-:Y:S01]  /*19c0*/  IMAD.WIDE.U32 R12, R221.reuse, UR10, R18 ;  /* 0x0000000add0c7c25 */ /* 0x040fe2000f8e0012 */
        /* <DEDUP_REMOVED lines=21> */
.L_x_286:
[----:B------:R-:W-:Y:S05]  /*1b20*/  BSYNC.RECONVERGENT B0 ;  /* 0x0000000000007941 */ /* 0x000fea0003800200 */
.L_x_285:
        /* <DEDUP_REMOVED lines=16> */
.L_x_288:
[----:B------:R-:W-:Y:S05]  /*1c30*/  BSYNC.RECONVERGENT B0 ;  /* 0x0000000000007941 */ /* 0x000fea0003800200 */
.L_x_287:
        /* <DEDUP_REMOVED lines=14> */
[----:B------:R-:W-:-:S04]  /*1d20*/  IMAD.WIDE.U32 R10, R210, UR6, R4 ;  /* 0x00000006d20a7c25 */ /* 0x000fc8000f8e0004 */
[----:B------:R-:W-:Y:S01]  /*1d30*/  IMAD R0, R210, UR7, R11 ;  /* 0x00000007d2007c24 */ /* 0x000fe2000f8e020b */
[----:B--2---:R-:W-:Y:S02]  /*1d40*/  ISETP.GE.AND P1, PT, R208, UR10, PT ;  /* 0x0000000ad0007c0c */ /* 0x004fe4000bf26270 */
[----:B------:R-:W-:Y:S02]  /*1d50*/  ISETP.GE.AND P0, PT, R214, UR10, PT ;  /* 0x0000000ad6007c0c */ /* 0x000fe4000bf06270 */
[----:B---3--:R-:W-:-:S04]  /*1d60*/  LEA R4, P2, R10, UR4, 0x1 ;  /* 0x000000040a047c11 */ /* 0x008fc8000f8408ff */
[----:B------:R-:W-:-:S05]  /*1d70*/  LEA.HI.X R5, R10, UR5, R0, 0x1, P2 ;  /* 0x000000050a057c11 */ /* 0x000fca00090f0c00 */
[----:B------:R2:W-:Y:S04]  /*1d80*/  @!P1 STG.E.128 desc[UR16][R4.64], RZ ;  /* 0x000000ff04009986 */ /* 0x0005e8000c101d10 */
[----:B------:R2:W-:Y:S02]  /*1d90*/  @!P0 STG.E.128 desc[UR16][R4.64+0x80], RZ ;  /* 0x000080ff04008986 */ /* 0x0005e4000c101d10 */
.L_x_290:
[----:B------:R-:W-:Y:S05]  /*1da0*/  BSYNC.RECONVERGENT B0 ;  /* 0x0000000000007941 */ /* 0x000fea0003800200 */
.L_x_289:
        /* <DEDUP_REMOVED lines=16> */
.L_x_280:
[----:B------:R-:W1:Y:S01]  /*1eb0*/  LDCU.64 UR4, c[0x0][0x3d8] ;  /* 0x00007b00ff0477ac */ /* 0x000e620008000a00 */
[----:B------:R-:W-:Y:S01]  /*1ec0*/  IMAD R4, R11, UR10, RZ ;  /* 0x0000000a0b047c24 */ /* 0x000fe2000f8e02ff */
[C---:B------:R-:W-:Y:S01]  /*1ed0*/  IADD3 R7, PT, PT, -R221.reuse, R240, RZ ;  /* 0x000000f0dd077210 */ /* 0x040fe20007ffe1ff */
[C---:B------:R-:W-:Y:S01]  /*1ee0*/  IMAD.WIDE.U32 R20, R221.reuse, UR10, R18 ;  /* 0x0000000add147c25 */ /* 0x040fe2000f8e0012 */
[----:B------:R-:W-:Y:S01]  /*1ef0*/  BSSY.RECONVERGENT B0, `(.L_x_292) ;  /* 0x0000025000007945 */ /* 0x000fe20003800200 */
[----:B------:R-:W-:Y:S01]  /*1f00*/  @P3 BAR.SYNC.DEFER_BLOCKING 0x0 ;  /* 0x0000000000003b1d */ /* 0x000fe20000010000 */
[----:B------:R-:W-:Y:S01]  /*1f10*/  ISETP.GE.AND P6, PT, R210, R7, PT ;  /* 0x00000007d200720c */ /* 0x000fe20003fc6270 */
[----:B------:R-:W-:Y:S01]  /*1f20*/  IMAD R4, R221, UR11, R4 ;  /* 0x0000000bdd047c24 */ /* 0x000fe2000f8e0204 */
[----:B------:R-:W-:-:S04]  /*1f30*/  IADD3 R16, P0, PT, R16, R20, RZ ;  /* 0x0000001410107210 */ /* 0x000fc80007f1e0ff */
[----:B------:R-:W-:Y:S02]  /*1f40*/  IADD3.X R17, PT, PT, R15, R21, R4, P0, !PT ;  /* 0x000000150f117210 */ /* 0x000fe400007fe404 */
[----:B------:R-:W-:Y:S01]  /*1f50*/  LOP3.LUT R4, R239, 0x80000001, RZ, 0xc0, !PT ;  /* 0x80000001ef047812 */ /* 0x000fe200078ec0ff */
[----:B-1----:R-:W-:-:S03]  /*1f60*/  IMAD R9, R0, UR4, RZ ;  /* 0x0000000400097c24 */ /* 0x002fc6000f8e02ff */
        /* <DEDUP_REMOVED lines=27> */
.L_x_293:
[----:B------:R2:W-:Y:S04]  /*2120*/  STS.128 [R217+0x10000], RZ ;  /* 0x010000ffd9007388 */ /* 0x0005e80000000c00 */
[----:B------:R2:W-:Y:S02]  /*2130*/  STS.128 [R217+0x12000], RZ ;  /* 0x012000ffd9007388 */ /* 0x0005e40000000c00 */
.L_x_294:
[----:B------:R-:W-:Y:S05]  /*2140*/  BSYNC.RECONVERGENT B0 ;  /* 0x0000000000007941 */ /* 0x000fea0003800200 */
.L_x_292:
        /* <DEDUP_REMOVED lines=26> */
.L_x_296:
[----:B------:R-:W-:Y:S05]  /*22f0*/  BSYNC.RECONVERGENT B0 ;  /* 0x0000000000007941 */ /* 0x000fea0003800200 */
.L_x_295:
        /* <DEDUP_REMOVED lines=8> */
[----:B-1--4-:R-:W-:Y:S02]  /*2380*/  @!P1 IMAD.MOV.U32 R20, RZ, RZ, R230 ;  /* 0x000000ffff149224 */ /* 0x012fe400078e00e6 */
        /* <DEDUP_REMOVED lines=12> */
.L_x_298:
[----:B------:R1:W-:Y:S04]  /*2450*/  STS.128 [R217+0x8000], RZ ;  /* 0x008000ffd9007388 */ /* 0x0003e80000000c00 */
[----:B------:R1:W-:Y:S02]  /*2460*/  STS.128 [R217+0xa000], RZ ;  /* 0x00a000ffd9007388 */ /* 0x0003e40000000c00 */
.L_x_299:
[----:B------:R-:W-:Y:S05]  /*2470*/  BSYNC.RECONVERGENT B0 ;  /* 0x0000000000007941 */ /* 0x000fea0003800200 */
.L_x_297:
[----:B------:R-:W-:Y:S01]  /*2480*/  ISETP.GE.AND P3, PT, R3, R16, PT ;  /* 0x000000100300720c */ /* 0x000fe20003f66270 */
[----:B------:R-:W-:-:S12]  /*2490*/  BSSY.RECONVERGENT B0, `(.L_x_300) ;  /* 0x0000013000007945 */ /* 0x000fd80003800200 */
[----:B------:R1:W-:Y:S04]  /*24a0*/  @P3 STS.128 [R217+0x9000], RZ ;  /* 0x009000ffd9003388 */ /* 0x0003e80000000c00 */
[----:B------:R1:W-:Y:S01]  /*24b0*/  @P3 STS.128 [R217+0xb000], RZ ;  /* 0x00b000ffd9003388 */ /* 0x0003e20000000c00 */
[----:B------:R-:W-:Y:S05]  /*24c0*/  @P3 BRA `(.L_x_301) ;  /* 0x00000000003c3947 */ /* 0x000fea0003800000 */
[----:B------:R-:W5:Y:S01]  /*24d0*/  LDCU UR4, c[0x0][0x440] ;  /* 0x00008800ff0477ac */ /* 0x000f620008000800 */
[----:B-1--4-:R-:W-:-:S04]  /*24e0*/  LEA R20, P2, R224, R230, 0x1 ;  /* 0x000000e6e0147211 */ /* 0x012fc800078408ff */
        /* <DEDUP_REMOVED lines=13> */
.L_x_301:
[----:B------:R-:W-:Y:S05]  /*25c0*/  BSYNC.RECONVERGENT B0 ;  /* 0x0000000000007941 */ /* 0x000fea0003800200 */
.L_x_300:
[----:B------:R-:W-:Y:S01]  /*25d0*/  BSSY.RECONVERGENT B0, `(.L_x_302) ;  /* 0x0000015000007945 */ /* 0x000fe20003800200 */
[----:B------:R-:W-:-:S03]  /*25e0*/  IADD3 R237, PT, PT, R217, R4, RZ ;  /* 0x00000004d9ed7210 */ /* 0x000fc60007ffe0ff */
        /* <DEDUP_REMOVED lines=17> */
.L_x_303:
[----:B------:R1:W-:Y:S04]  /*2700*/  STS.128 [R237], RZ ;  /* 0x000000ffed007388 */ /* 0x0003e80000000c00 */
[----:B------:R1:W-:Y:S02]  /*2710*/  STS.128 [R237+0x2000], RZ ;  /* 0x002000ffed007388 */ /* 0x0003e40000000c00 */
.L_x_304:
[----:B------:R-:W-:Y:S05]  /*2720*/  BSYNC.RECONVERGENT B0 ;  /* 0x0000000000007941 */ /* 0x000fea0003800200 */
.L_x_302:
        /* <DEDUP_REMOVED lines=27> */
.L_x_306:
[----:B------:R-:W-:Y:S05]  /*28e0*/  BSYNC.RECONVERGENT B0 ;  /* 0x0000000000007941 */ /* 0x000fea0003800200 */
.L_x_305:
[----:B------:R-:W2:Y:S01]  /*28f0*/  LDCU.64 UR4, c[0x0][0x3d0] ;  /* 0x00007a00ff0477ac */ /* 0x000ea20008000a00 */
[----:B-1----:R-:W-:Y:S01]  /*2900*/  IMAD.WIDE.U32 R16, R221, UR12, R18 ;  /* 0x0000000cdd107c25 */ /* 0x002fe2000f8e0012 */
[----:B------:R-:W-:Y:S03]  /*2910*/  BSSY.RECONVERGENT B0, `(.L_x_307) ;  /* 0x0000021000007945 */ /* 0x000fe60003800200 */
[----:B------:R-:W-:-:S04]  /*2920*/  IMAD R8, R11, UR12, RZ ;  /* 0x0000000c0b087c24 */ /* 0x000fc8000f8e02ff */
[----:B------:R-:W-:Y:S01]  /*2930*/  IMAD R3, R221, UR13, R8 ;  /* 0x0000000ddd037c24 */ /* 0x000fe2000f8e0208 */
[----:B------:R-:W-:-:S04]  /*2940*/  IADD3 R8, P0, PT, R14, R16, RZ ;  /* 0x000000100e087210 */ /* 0x000fc80007f1e0ff */
[----:B------:R-:W-:Y:S01]  /*2950*/  IADD3.X R9, PT, PT, R12, R17, R3, P0, !PT ;  /* 0x000000110c097210 */ /* 0x000fe200007fe403 */
        /* <DEDUP_REMOVED lines=26> */
.L_x_308:
[----:B------:R1:W-:Y:S04]  /*2b00*/  STS.128 [R217+0xc000], RZ ;  /* 0x00c000ffd9007388 */ /* 0x0003e80000000c00 */
[----:B------:R1:W-:Y:S02]  /*2b10*/  STS.128 [R217+0xe000], RZ ;  /* 0x00e000ffd9007388 */ /* 0x0003e40000000c00 */
.L_x_309:
[----:B------:R-:W-:Y:S05]  /*2b20*/  BSYNC.RECONVERGENT B0 ;  /* 0x0000000000007941 */ /* 0x000fea0003800200 */
.L_x_307:
[----:B------:R1:W-:Y:S01]  /*2b30*/  @P5 STS.128 [R217+0xd000], RZ ;  /* 0x00d000ffd9005388 */ /* 0x0003e20000000c00 */
[----:B------:R-:W-:Y:S03]  /*2b40*/  BSSY.RECONVERGENT B0, `(.L_x_310) ;  /* 0x0000018000007945 */ /* 0x000fe60003800200 */
[----:B------:R1:W-:Y:S01]  /*2b50*/  @P5 STS.128 [R217+0xf000], RZ ;  /* 0x00f000ffd9005388 */ /* 0x0003e20000000c00 */
[----:B------:R-:W-:Y:S05]  /*2b60*/  @P5 BRA `(.L_x_311) ;  /* 0x0000000000545947 */ /* 0x000fea0003800000 */
[----:B------:R-:W3:Y:S01]  /*2b70*/  LDCU UR6, c[0x0][0x440] ;  /* 0x00008800ff0677ac */ /* 0x000ee20008000800 */
[----:B------:R-:W-:Y:S02]  /*2b80*/  IMAD R5, R2, UR12, RZ ;  /* 0x0000000c02057c24 */ /* 0x000fe4000f8e02ff */
[----:B------:R-:W-:Y:S01]  /*2b90*/  IMAD.MOV.U32 R2, RZ, RZ, R8 ;  /* 0x000000ffff027224 */ /* 0x000fe200078e0008 */
[----:B------:R-:W4:Y:S01]  /*2ba0*/  LDCU.64 UR4, c[0x0][0x388] ;  /* 0x00007100ff0477ac */ /* 0x000f220008000a00 */
[C---:B------:R-:W-:Y:S02]  /*2bb0*/  IMAD R5, R6.reuse, UR13, R5 ;  /* 0x0000000d06057c24 */ /* 0x040fe4000f8e0205 */
[----:B------:R-:W-:-:S05]  /*2bc0*/  IMAD.WIDE.U32 R2, R6, UR12, R2 ;  /* 0x0000000c06027c25 */ /* 0x000fca000f8e0002 */
[----:B------:R-:W-:Y:S02]  /*2bd0*/  IADD3 R5, PT, PT, R3, R5, RZ ;  /* 0x0000000503057210 */ /* 0x000fe40007ffe0ff */
[----:B---3--:R-:W-:Y:S02]  /*2be0*/  ISETP.GE.AND P1, PT, R208, UR6, PT ;  /* 0x00000006d0007c0c */ /* 0x008fe4000bf26270 */
        /* <DEDUP_REMOVED lines=13> */
.L_x_311:
[----:B------:R-:W-:Y:S05]  /*2cc0*/  BSYNC.RECONVERGENT B0 ;  /* 0x0000000000007941 */ /* 0x000fea0003800200 */
.L_x_310:
[----:B------:R-:W2:Y:S01]  /*2cd0*/  LDCU.64 UR4, c[0x0][0x538] ;  /* 0x0000a700ff0477ac */ /* 0x000ea20008000a00 */
[----:B------:R-:W0:Y:S01]  /*2ce0*/  LDGDEPBAR ;  /* 0x00000000000079af */ /* 0x000e220000000000 */
[----:B------:R-:W-:Y:S01]  /*2cf0*/  IMAD.MOV.U32 R234, RZ, RZ, RZ ;  /* 0x000000ffffea7224 */ /* 0x000fe200078e00ff */
[----:B------:R-:W1:Y:S01]  /*2d00*/  LDCU UR6, c[0x0][0x3e0] ;  /* 0x00007c00ff0677ac */ /* 0x000e620008000800 */
[----:B------:R-:W1:Y:S01]  /*2d10*/  LDCU UR7, c[0x0][0x45c] ;  /* 0x00008b80ff0777ac */ /* 0x000e620008000800 */
[----:B--2---:R-:W-:-:S04]  /*2d20*/  ISETP.NE.U32.AND P1, PT, RZ, UR4, PT ;  /* 0x00000004ff007c0c */ /* 0x004fc8000bf25070 */
[----:B------:R-:W-:Y:S01]  /*2d30*/  ISETP.NE.AND.EX P1, PT, RZ, UR5, PT, P1 ;  /* 0x00000005ff007c0c */ /* 0x000fe2000bf25310 */
[----:B------:R-:W-:-:S04]  /*2d40*/  DEPBAR.LE SB0, 0x1 ;  /* 0x000080400000791a */ /* 0x000fc80000000000 */
[----:B------:R-:W-:Y:S08]  /*2d50*/  BAR.SYNC.DEFER_BLOCKING 0x0 ;  /* 0x0000000000007b1d */ /* 0x000ff00000010000 */
[----:B------:R-:W2:Y:S01]  /*2d60*/  @P1 LDC.64 R2, c[0x0][0x540] ;  /* 0x00015000ff021b82 */ /* 0x000ea20000000a00 */
[----:B---3--:R-:W-:Y:S02]  /*2d70*/  @P1 IMAD.MOV.U32 R6, RZ, RZ, R206 ;  /* 0x000000ffff061224 */ /* 0x008fe400078e00ce */
[----:B------:R-:W-:-:S05]  /*2d80*/  @P1 IMAD.MOV.U32 R7, RZ, RZ, RZ ;  /* 0x000000ffff071224 */ /* 0x000fca00078e00ff */
[----:B------:R-:W3:Y:S01]  /*2d90*/  @P1 LDC R0, c[0x0][0x458] ;  /* 0x00011600ff001b82 */ /* 0x000ee20000000800 */
[----:B------:R-:W-:Y:S02]  /*2da0*/  IMAD.IADD R196, R202, 0x1, R200 ;  /* 0x00000001cac47824 */ /* 0x000fe400078e02c8 */
[----:B------:R-:W-:Y:S01]  /*2db0*/  IMAD.IADD R195, R200, 0x1, R201 ;  /* 0x00000001c8c37824 */ /* 0x000fe200078e02c9 */
[----:B------:R-:W1:Y:S04]  /*2dc0*/  LDSM.16.M88.4 R116, [R200] ;  /* 0x00000000c874783b */ /* 0x000e680000000200 */
[----:B------:R-:W1:Y:S01]  /*2dd0*/  LDSM.16.M88.4 R120, [R200+0x800] ;  /* 0x00080000c878783b */ /* 0x000e620000000200 */
[----:B--2---:R-:W-:-:S03]  /*2de0*/  @P1 IMAD.WIDE.U32 R6, R205, R2, R6 ;  /* 0x00000002cd061225 */ /* 0x004fc600078e0006 */
[----:B------:R-:W2:Y:S01]  /*2df0*/  LDSM.16.M88.4 R124, [R195] ;  /* 0x00000000c37c783b */ /* 0x000ea20000000200 */
[----:B------:R-:W-:Y:S01]  /*2e00*/  @P1 IMAD R3, R205, R3, R7 ;  /* 0x00000003cd031224 */ /* 0x000fe200078e0207 */
[C---:B------:R-:W-:Y:S02]  /*2e10*/  @P1 LEA R8, P0, R6.reuse, UR4, 0x2 ;  /* 0x0000000406081c11 */ /* 0x040fe4000f8010ff */
[----:B------:R-:W1:Y:S01]  /*2e20*/  LDSM.16.M88.4 R128, [R195+0x800] ;  /* 0x00080000c380783b */ /* 0x000e620000000200 */
[----:B------:R-:W4:Y:S01]  /*2e30*/  LDCU UR4, c[0x0][0x590] ;  /* 0x0000b200ff0477ac */ /* 0x000f220008000800 */
[----:B------:R-:W-:Y:S02]  /*2e40*/  @P1 LEA.HI.X R9, R6, UR5, R3, 0x2, P0 ;  /* 0x0000000506091c11 */ /* 0x000fe400080f1403 */
[----:B------:R-:W1:Y:S04]  /*2e50*/  LDSM.16.M88.4 R132, [R196] ;  /* 0x00000000c484783b */ /* 0x000e680000000200 */
[----:B------:R-:W1:Y:S04]  /*2e60*/  LDSM.16.M88.4 R136, [R196+0x800] ;  /* 0x00080000c488783b */ /* 0x000e680000000200 */
[----:B------:R-:W1:Y:S04]  /*2e70*/  LDSM.16.M88.4 R148, [R200+0x2000] ;  /* 0x00200000c894783b */ /* 0x000e680000000200 */
[----:B------:R-:W1:Y:S04]  /*2e80*/  LDSM.16.M88.4 R152, [R200+0x2800] ;  /* 0x00280000c898783b */ /* 0x000e680000000200 */
[----:B------:R-:W1:Y:S04]  /*2e90*/  LDSM.16.M88.4 R156, [R195+0x2000] ;  /* 0x00200000c39c783b */ /* 0x000e680000000200 */
[----:B------:R-:W1:Y:S04]  /*2ea0*/  LDSM.16.M88.4 R160, [R195+0x2800] ;  /* 0x00280000c3a0783b */ /* 0x000e680000000200 */
[----:B------:R-:W1:Y:S04]  /*2eb0*/  LDSM.16.M88.4 R164, [R196+0x2000] ;  /* 0x00200000c4a4783b */ /* 0x000e680000000200 */
[----:B------:R-:W1:Y:S01]  /*2ec0*/  LDSM.16.M88.4 R168, [R196+0x2800] ;  /* 0x00280000c4a8783b */ /* 0x000e620000000200 */
[----:B---3--:R-:W3:Y:S01]  /*2ed0*/  @P1 MUFU.RCP R0, R0 ;  /* 0x0000000000001308 */ /* 0x008ee20000001000 */
[----:B------:R-:W-:-:S02]  /*2ee0*/  IMAD.SHL.U32 R2, R13, 0x2, RZ ;  /* 0x000000020d027824 */ /* 0x000fc400078e00ff */
[----:B------:R-:W-:Y:S01]  /*2ef0*/  IMAD.IADD R192, R202, 0x1, R197 ;  /* 0x00000001cac07824 */ /* 0x000fe200078e02c5 */
[----:B------:R-:W3:Y:S01]  /*2f00*/  @P1 LDG.E R3, desc[UR16][R8.64] ;  /* 0x0000001008031981 */ /* 0x000ee2000c1e1900 */
[----:B------:R-:W-:Y:S01]  /*2f10*/  SHF.R.U32.HI R13, RZ, 0x2, R13 ;  /* 0x00000002ff0d7819 */ /* 0x000fe2000001160d */
[----:B------:R-:W-:Y:S01]  /*2f20*/  IMAD.SHL.U32 R232, R232, 0x8, RZ ;  /* 0x00000008e8e87824 */ /* 0x000fe200078e00ff */
[----:B------:R-:W-:Y:S01]  /*2f30*/  LOP3.LUT R2, R2, 0x6, RZ, 0xc0, !PT ;  /* 0x0000000602027812 */ /* 0x000fe200078ec0ff */
[--C-:B------:R-:W-:Y:S01]  /*2f40*/  IMAD.IADD R194, R204, 0x1, R4.reuse ;  /* 0x00000001ccc27824 */ /* 0x100fe200078e0204 */
[----:B------:R-:W-:Y:S01]  /*2f50*/  CS2R R94, SRZ ;  /* 0x00000000005e7805 */ /* 0x000fe2000001ff00 */
[----:B------:R-:W-:Y:S01]  /*2f60*/  IMAD.IADD R193, R203, 0x1, R4 ;  /* 0x00000001cbc17824 */ /* 0x000fe200078e0204 */
[----:B------:R-:W-:Y:S01]  /*2f70*/  LOP3.LUT R2, R2, 0xe0, R13, 0xf8, !PT ;  /* 0x000000e002027812 */ /* 0x000fe200078ef80d */
[----:B------:R-:W-:Y:S01]  /*2f80*/  IMAD.MOV.U32 R233, RZ, RZ, R237 ;  /* 0x000000ffffe97224 */ /* 0x000fe200078e00ed */
[----:B------:R-:W-:-:S02]  /*2f90*/  CS2R R92, SRZ ;  /* 0x00000000005c7805 */ /* 0x000fc4000001ff00 */
[----:B------:R-:W-:Y:S02]  /*2fa0*/  CS2R R98, SRZ ;  /* 0x0000000000627805 */ /* 0x000fe4000001ff00 */
[----:B------:R-:W-:Y:S01]  /*2fb0*/  IADD3 R219, PT, PT, R240, -R219, -R2 ;  /* 0x800000dbf0db7210 */ /* 0x000fe20007ffe802 */
[----:B------:R-:W-:Y:S01]  /*2fc0*/  IMAD.IADD R2, R201, 0x1, R197 ;  /* 0x00000001c9027824 */ /* 0x000fe200078e02c5 */
        /* <DEDUP_REMOVED lines=28> */
[----:B------:R-:W-:Y:S01]  /*3190*/  CS2R R36, SRZ ;  /* 0x0000000000247805 */ /* 0x000fe2000001ff00 */
[----:B------:R-:W1:Y:S01]  /*31a0*/  LDCU UR5, c[0x0][0x440] ;  /* 0x00008800ff0577ac */ /* 0x000e620008000800 */
[----:B----4-:R-:W-:Y:S01]  /*31b0*/  USHF.L.U32 UR4, UR4, 0x6, URZ ;  /* 0x0000000604047899 */ /* 0x010fe200080006ff */
[----:B---3--:R-:W-:Y:S01]  /*31c0*/  @P1 FMUL.FTZ R234, R3, R0 ;  /* 0x0000000003ea1220 */ /* 0x008fe20000410000 */
[C---:B------:R-:W-:Y:S01]  /*31d0*/  IMAD.IADD R3, R201.reuse, 0x1, R196 ;  /* 0x00000001c9037824 */ /* 0x040fe200078e02c4 */
[----:B------:R-:W-:-:S04]  /*31e0*/  IADD3 R0, PT, PT, R201, R200, R202 ;  /* 0x000000c8c9007210 */ /* 0x000fc80007ffe0ca */
[----:B------:R-:W3:Y:S04]  /*31f0*/  LDSM.16.M88.4 R140, [R3] ;  /* 0x00000000038c783b */ /* 0x000ee80000000200 */
[----:B------:R-:W4:Y:S04]  /*3200*/  LDSM.16.M88.4 R144, [R3+0x800] ;  /* 0x000800000390783b */ /* 0x000f280000000200 */
[----:B------:R-:W1:Y:S04]  /*3210*/  LDSM.16.M88.4 R172, [R3+0x2000] ;  /* 0x0020000003ac783b */ /* 0x000e680000000200 */
[----:B------:R2:W1:Y:S02]  /*3220*/  LDSM.16.M88.4 R176, [R3+0x2800] ;  /* 0x0028000003b0783b */ /* 0x0004640000000200 */
[----:B--2---:R-:W-:-:S07]  /*3230*/  IMAD.IADD R3, R201, 0x1, R192 ;  /* 0x00000001c9037824 */ /* 0x004fce00078e02c0 */
.L_x_316:
[----:B------:R-:W0:Y:S01]  /*3240*/  LDGDEPBAR ;  /* 0x00000000000079af */ /* 0x000e220000000000 */
[----:B------:R-:W-:Y:S01]  /*3250*/  IMAD.MOV.U32 R227, RZ, RZ, R225 ;  /* 0x000000ffffe37224 */ /* 0x000fe200078e00e1 */
[----:B------:R-:W-:Y:S01]  /*3260*/  LEA R186, P0, R207, R226, 0x2 ;  /* 0x000000e2cfba7211 */ /* 0x000fe200078010ff */
[--C-:B------:R-:W-:Y:S02]  /*3270*/  IMAD.IADD R181, R201, 0x1, R194.reuse ;  /* 0x00000001c9b57824 */ /* 0x100fe400078e02c2 */
[----:B------:R-:W-:Y:S01]  /*3280*/  IMAD.IADD R182, R202, 0x1, R194 ;  /* 0x00000001cab67824 */ /* 0x000fe200078e02c2 */
[----:B------:R-:W-:Y:S01]  /*3290*/  LEA.HI.X R187, R207, R227, RZ, 0x2, P0 ;  /* 0x000000e3cfbb7211 */ /* 0x000fe200000f14ff */
[----:B------:R-:W-:Y:S03]  /*32a0*/  IMAD.SHL.U32 R185, R239, 0x40, RZ ;  /* 0x00000040efb97824 */ /* 0x000fe600078e00ff */
[----:B------:R-:W-:Y:S02]  /*32b0*/  IADD3 R180, PT, PT, R201, R182, RZ ;  /* 0x000000b6c9b47210 */ /* 0x000fe40007ffe0ff */
[C---:B------:R-:W-:Y:S01]  /*32c0*/  ISETP.GE.AND P0, PT, R185.reuse, R238, PT ;  /* 0x000000eeb900720c */ /* 0x040fe20003f06270 */
[----:B------:R-:W-:Y:S04]  /*32d0*/  DEPBAR.LE SB0, 0x0 ;  /* 0x000080000000791a */ /* 0x000fe80000000000 */
[----:B------:R-:W-:Y:S06]  /*32e0*/  BAR.SYNC.DEFER_BLOCKING 0x0 ;  /* 0x0000000000007b1d */ /* 0x000fec0000010000 */
[----:B------:R-:W-:Y:S05]  /*32f0*/  LDSM.16.M88.4 R20, [R194] ;  /* 0x00000000c214783b */ /* 0x000fea0000000200 */
[----:B------:R-:W2:Y:S05]  /*3300*/  LDSM.16.M88.4 R24, [R200+-0x4000] ;  /* 0xffc00000c818783b */ /* 0x000eaa0000000200 */
[----:B------:R-:W3:Y:S05]  /*3310*/  LDSM.16.M88.4 R28, [R200+-0x3800] ;  /* 0xffc80000c81c783b */ /* 0x000eea0000000200 */
[----:B-----5:R-:W5:Y:S05]  /*3320*/  LDG.E R184, desc[UR16][R186.64] ;  /* 0x00000010bab87981 */ /* 0x020f6a000c1e1900 */
[----:B------:R4:W5:Y:S05]  /*3330*/  LDG.E R183, desc[UR16][R186.64+0x20] ;  /* 0x00002010bab77981 */ /* 0x00096a000c1e1900 */
[----:B------:R-:W-:Y:S05]  /*3340*/  LDSM.16.M88.4 R32, [R181] ;  /* 0x00000000b520783b */ /* 0x000fea0000000200 */
[----:B------:R-:W1:Y:S05]  /*3350*/  LDSM.16.M88.4 R100, [R195+-0x4000] ;  /* 0xffc00000c364783b */ /* 0x000e6a0000000200 */
[----:B------:R-:W1:Y:S05]  /*3360*/  LDSM.16.M88.4 R104, [R195+-0x3800] ;  /* 0xffc80000c368783b */ /* 0x000e6a0000000200 */
[----:B------:R-:W-:Y:S05]  /*3370*/  LDSM.16.M88.4 R108, [R182] ;  /* 0x00000000b66c783b */ /* 0x000fea0000000200 */
[----:B------:R-:W1:Y:S01]  /*3380*/  LDSM.16.M88.4 R112, [R196+-0x4000] ;  /* 0xffc00000c470783b */ /* 0x000e620000000200 */
[----:B----4-:R-:W-:Y:S01]  /*3390*/  LOP3.LUT R186, R185, R207, RZ, 0xfc, !PT ;  /* 0x000000cfb9ba7212 */ /* 0x010fe200078efcff */
[C---:B--2---:R-:W-:Y:S04]  /*33a0*/  HMMA.16816.F32 R4, R20.reuse, R24, RZ ;  /* 0x000000181404723c */ /* 0x044fe800000018ff */
[----:B------:R-:W-:Y:S04]  /*33b0*/  IMAD.IADD R187, R186, 0x1, R219 ;  /* 0x00000001babb7824 */ /* 0x000fe800078e02db */
[C---:B------:R-:W-:Y:S01]  /*33c0*/  HMMA.16816.F32 R8, R20.reuse, R26, RZ ;  /* 0x0000001a1408723c */ /* 0x040fe200000018ff */
[----:B------:R-:W-:Y:S01]  /*33d0*/  LDSM.16.M88.4 R24, [R180] ;  /* 0x00000000b418783b */ /* 0x000fe20000000200 */
[C---:B------:R-:W-:Y:S01]  /*33e0*/  IADD3 R188, PT, PT, R187.reuse, 0x48, RZ ;  /* 0x00000048bbbc7810 */ /* 0x040fe20007ffe0ff */
[C---:B------:R-:W-:Y:S01]  /*33f0*/  VIADD R191, R187.reuse, 0x40 ;  /* 0x00000040bbbf7836 */ /* 0x040fe20000000000 */
[C---:B------:R-:W-:Y:S01]  /*3400*/  IADD3 R190, PT, PT, R187.reuse, 0x3f, RZ ;  /* 0x0000003fbbbe7810 */ /* 0x040fe20007ffe0ff */
[C---:B------:R-:W-:Y:S01]  /*3410*/  VIADD R250, R187.reuse, 0x47 ;  /* 0x00000047bbfa7836 */ /* 0x040fe20000000000 */
[----:B------:R-:W-:Y:S02]  /*3420*/  IABS R188, R188 ;  /* 0x000000bc00bc7213 */ /* 0x000fe40000000000 */
[C---:B---3--:R-:W-:Y:S01]  /*3430*/  HMMA.16816.F32 R12, R20.reuse, R28, RZ ;  /* 0x0000001c140c723c */ /* 0x048fe200000018ff */
[----:B------:R-:W-:Y:S02]  /*3440*/  IABS R191, R191 ;  /* 0x000000bf00bf7213 */ /* 0x000fe40000000000 */
[----:B------:R-:W-:Y:S01]  /*3450*/  I2FP.F32.S32 R189, R188 ;  /* 0x000000bc00bd7245 */ /* 0x000fe20000201400 */
[----:B------:R-:W-:Y:S01]  /*3460*/  VIADD R188, R187, 0x37 ;  /* 0x00000037bbbc7836 */ /* 0x000fe20000000000 */
[----:B------:R-:W-:Y:S02]  /*3470*/  IABS R190, R190 ;  /* 0x000000be00be7213 */ /* 0x000fe40000000000 */
[----:B------:R-:W-:Y:S01]  /*3480*/  I2FP.F32.S32 R191, R191 ;  /* 0x000000bf00bf7245 */ /* 0x000fe20000201400 */
[----:B------:R-:W-:Y:S01]  /*3490*/  HMMA.16816.F32 R16, R20, R30, RZ ;  /* 0x0000001e1410723c */ /* 0x000fe200000018ff */
[----:B------:R-:W2:Y:S01]  /*34a0*/  LDSM.16.M88.4 R20, [R196+-0x3800] ;  /* 0xffc80000c414783b */ /* 0x000ea20000000200 */
[----:B------:R-:W-:Y:S02]  /*34b0*/  IABS R188, R188 ;  /* 0x000000bc00bc7213 */ /* 0x000fe40000000000 */
[----:B------:R-:W-:Y:S02]  /*34c0*/  I2FP.F32.S32 R190, R190 ;  /* 0x000000be00be7245 */ /* 0x000fe40000201400 */
[----:B------:R-:W3:Y:S01]  /*34d0*/  LDSM.16.M88.4 R28, [R0+-0x4000] ;  /* 0xffc00000001c783b */ /* 0x000ee20000000200 */
[----:B------:R-:W-:Y:S01]  /*34e0*/  I2FP.F32.S32 R188, R188 ;  /* 0x000000bc00bc7245 */ /* 0x000fe20000201400 */
[C---:B-1----:R-:W-:Y:S05]  /*34f0*/  HMMA.16816.F32 R4, R32.reuse, R100, R4 ;  /* 0x000000642004723c */ /* 0x042fea0000001804 */
[----:B------:R-:W-:Y:S03]  /*3500*/  IABS R250, R250 ;  /* 0x000000fa00fa7213 */ /* 0x000fe60000000000 */
[C---:B------:R-:W-:Y:S01]  /*3510*/  HMMA.16816.F32 R8, R32.reuse, R102, R8 ;  /* 0x000000662008723c */ /* 0x040fe20000001808 */
[----:B------:R-:W-:Y:S02]  /*3520*/  LDSM.16.M88.4 R100, [R194+0x2000] ;  /* 0x00200000c264783b */ /* 0x000fe40000000200 */
[----:B------:R-:W-:Y:S05]  /*3530*/  I2FP.F32.S32 R250, R250 ;  /* 0x000000fa00fa7245 */ /* 0x000fea0000201400 */
[C---:B------:R-:W-:Y:S08]  /*3540*/  HMMA.16816.F32 R12, R32.reuse, R104, R12 ;  /* 0x00000068200c723c */ /* 0x040ff0000000180c */
[----:B------:R-:W-:Y:S01]  /*3550*/  HMMA.16816.F32 R16, R32, R106, R16 ;  /* 0x0000006a2010723c */ /* 0x000fe20000001810 */
[----:B------:R-:W1:Y:S05]  /*3560*/  LDSM.16.M88.4 R32, [R0+-0x3800] ;  /* 0xffc800000020783b */ /* 0x000e6a0000000200 */
[----:B------:R-:W4:Y:S02]  /*3570*/  LDSM.16.M88.4 R104, [R200+-0x2000] ;  /* 0xffe00000c868783b */ /* 0x000f240000000200 */
[C---:B------:R-:W-:Y:S08]  /*3580*/  HMMA.16816.F32 R4, R108.reuse, R112, R4 ;  /* 0x000000706c04723c */ /* 0x040ff00000001804 */
[C---:B------:R-:W-:Y:S01]  /*3590*/  HMMA.16816.F32 R8, R108.reuse, R114, R8 ;  /* 0x000000726c08723c */ /* 0x040fe20000001808 */
[----:B------:R-:W-:Y:S07]  /*35a0*/  LDSM.16.M88.4 R112, [R195+-0x2000] ;  /* 0xffe00000c370783b */ /* 0x000fee0000000200 */
[C---:B--2---:R-:W-:Y:S08]  /*35b0*/  HMMA.16816.F32 R12, R108.reuse, R20, R12 ;  /* 0x000000146c0c723c */ /* 0x044ff0000000180c */
[----:B------:R-:W-:Y:S01]  /*35c0*/  HMMA.16816.F32 R16, R108, R22, R16 ;  /* 0x000000166c10723c */ /* 0x000fe20000001810 */
[----:B------:R-:W2:Y:S05]  /*35d0*/  LDSM.16.M88.4 R20, [R200+-0x1800] ;  /* 0xffe80000c814783b */ /* 0x000eaa0000000200 */
[----:B------:R-:W2:Y:S02]  /*35e0*/  LDSM.16.M88.4 R108, [R181+0x2000] ;  /* 0x00200000b56c783b */ /* 0x000ea40000000200 */
[C---:B---3--:R-:W-:Y:S08]  /*35f0*/  HMMA.16816.F32 R4, R24.reuse, R28, R4 ;  /* 0x0000001c1804723c */ /* 0x048ff00000001804 */
[C---:B------:R-:W-:Y:S01]  /*3600*/  HMMA.16816.F32 R8, R24.reuse, R30, R8 ;  /* 0x0000001e1808723c */ /* 0x040fe20000001808 */
[----:B------:R-:W-:Y:S07]  /*3610*/  LDSM.16.M88.4 R28, [R182+0x2000] ;  /* 0x00200000b61c783b */ /* 0x000fee0000000200 */
[C---:B-1----:R-:W-:Y:S08]  /*3620*/  HMMA.16816.F32 R12, R24.reuse, R32, R12 ;  /* 0x00000020180c723c */ /* 0x042ff0000000180c */
[----:B------:R-:W-:Y:S01]  /*3630*/  HMMA.16816.F32 R16, R24, R34, R16 ;  /* 0x000000221810723c */ /* 0x000fe20000001810 */
[----:B------:R-:W1:Y:S05]  /*3640*/  LDSM.16.M88.4 R24, [R195+-0x1800] ;  /* 0xffe80000c318783b */ /* 0x000e6a0000000200 */
[----:B------:R-:W3:Y:S02]  /*3650*/  LDSM.16.M88.4 R32, [R196+-0x2000] ;  /* 0xffe00000c420783b */ /* 0x000ee40000000200 */
[C---:B----4-:R-:W-:Y:S08]  /*3660*/  HMMA.16816.F32 R4, R100.reuse, R104, R4 ;  /* 0x000000686404723c */ /* 0x050ff00000001804 */
[C---:B------:R-:W-:Y:S01]  /*3670*/  HMMA.16816.F32 R8, R100.reuse, R106, R8 ;  /* 0x0000006a6408723c */ /* 0x040fe20000001808 */
[----:B------:R-:W4:Y:S07]  /*3680*/  LDSM.16.M88.4 R104, [R196+-0x1800] ;  /* 0xffe80000c468783b */ /* 0x000f2e0000000200 */
[C---:B--2---:R-:W-:Y:S08]  /*3690*/  HMMA.16816.F32 R12, R100.reuse, R20, R12 ;  /* 0x00000014640c723c */ /* 0x044ff0000000180c */
[----:B------:R-:W-:Y:S01]  /*36a0*/  HMMA.16816.F32 R16, R100, R22, R16 ;  /* 0x000000166410723c */ /* 0x000fe20000001810 */
[----:B------:R-:W-:Y:S05]  /*36b0*/  LDSM.16.M88.4 R20, [R180+0x2000] ;  /* 0x00200000b414783b */ /* 0x000fea0000000200 */
[----:B------:R-:W2:Y:S02]  /*36c0*/  LDSM.16.M88.4 R100, [R0+-0x2000] ;  /* 0xffe000000064783b */ /* 0x000ea40000000200 */
[C---:B------:R-:W-:Y:S08]  /*36d0*/  HMMA.16816.F32 R4, R108.reuse, R112, R4 ;  /* 0x000000706c04723c */ /* 0x040ff00000001804 */
[C---:B------:R-:W-:Y:S08]  /*36e0*/  HMMA.16816.F32 R8, R108.reuse, R114, R8 ;  /* 0x000000726c08723c */ /* 0x040ff00000001808 */
[C---:B-1----:R-:W-:Y:S08]  /*36f0*/  HMMA.16816.F32 R12, R108.reuse, R24, R12 ;  /* 0x000000186c0c723c */ /* 0x042ff0000000180c */
[----:B------:R-:W-:Y:S01]  /*3700*/  HMMA.16816.F32 R16, R108, R26, R16 ;  /* 0x0000001a6c10723c */ /* 0x000fe20000001810 */
[----:B------:R-:W1:Y:S07]  /*3710*/  LDSM.16.M88.4 R24, [R0+-0x1800] ;  /* 0xffe800000018783b */ /* 0x000e6e0000000200 */
[C---:B---3--:R-:W-:Y:S08]  /*3720*/  HMMA.16816.F32 R4, R28.reuse, R32, R4 ;  /* 0x000000201c04723c */ /* 0x048ff00000001804 */
[C---:B------:R-:W-:Y:S08]  /*3730*/  HMMA.16816.F32 R8, R28.reuse, R34, R8 ;  /* 0x000000221c08723c */ /* 0x040ff00000001808 */
[C---:B----4-:R-:W-:Y:S08]  /*3740*/  HMMA.16816.F32 R12, R28.reuse, R104, R12 ;  /* 0x000000681c0c723c */ /* 0x050ff0000000180c */
[----:B------:R-:W-:Y:S08]  /*3750*/  HMMA.16816.F32 R16, R28, R106, R16 ;  /* 0x0000006a1c10723c */ /* 0x000ff00000001810 */
[C---:B--2---:R-:W-:Y:S08]  /*3760*/  HMMA.16816.F32 R4, R20.reuse, R100, R4 ;  /* 0x000000641404723c */ /* 0x044ff00000001804 */
[C---:B------:R-:W-:Y:S08]  /*3770*/  HMMA.16816.F32 R8, R20.reuse, R102, R8 ;  /* 0x000000661408723c */ /* 0x040ff00000001808 */
[C---:B-1----:R-:W-:Y:S03]  /*3780*/  HMMA.16816.F32 R12, R20.reuse, R24, R12 ;  /* 0x00000018140c723c */ /* 0x042fe6000000180c */
[-C--:B------:R-:W-:Y:S01]  /*3790*/  FFMA.FTZ R6, R189, -R234.reuse, R6 ;  /* 0x800000eabd067223 */ /* 0x080fe20000010006 */
[----:B------:R-:W-:Y:S02]  /*37a0*/  VIADD R189, R187, 0x38 ;  /* 0x00000038bbbd7836 */ /* 0x000fe40000000000 */
[CC--:B------:R-:W-:Y:S01]  /*37b0*/  FFMA.FTZ R4, R191.reuse, -R234.reuse, R4 ;  /* 0x800000eabf047223 */ /* 0x0c0fe20000010004 */
[-C--:B------:R-:W-:Y:S01]  /*37c0*/  FFMA.FTZ R5, R190, -R234.reuse, R5 ;  /* 0x800000eabe057223 */ /* 0x080fe20000010005 */
[-C--:B------:R-:W-:Y:S01]  /*37d0*/  FFMA.FTZ R7, R250, -R234.reuse, R7 ;  /* 0x800000eafa077223 */ /* 0x080fe20000010007 */
[----:B------:R-:W-:Y:S03]  /*37e0*/  HMMA.16816.F32 R16, R20, R26, R16 ;  /* 0x0000001a1410723c */ /* 0x000fe60000001810 */
[----:B------:R-:W-:Y:S01]  /*37f0*/  IABS R189, R189 ;  /* 0x000000bd00bd7213 */ /* 0x000fe20000000000 */
[-C--:B------:R-:W-:Y:S01]  /*3800*/  FFMA.FTZ R10, R191, -R234.reuse, R10 ;  /* 0x800000eabf0a7223 */ /* 0x080fe2000001000a */
[-C--:B------:R-:W-:Y:S01]  /*3810*/  FFMA.FTZ R11, R190, -R234.reuse, R11 ;  /* 0x800000eabe0b7223 */ /* 0x080fe2000001000b */
[CC--:B------:R-:W-:Y:S01]  /*3820*/  FFMA.FTZ R9, R188.reuse, -R234.reuse, R9 ;  /* 0x800000eabc097223 */ /* 0x0c0fe20000010009 */
[----:B------:R-:W-:Y:S01]  /*3830*/  I2FP.F32.S32 R189, R189 ;  /* 0x000000bd00bd7245 */ /* 0x000fe20000201400 */
[C---:B------:R-:W-:Y:S02]  /*3840*/  VIADD R190, R187.reuse, 0x2f ;  /* 0x0000002fbbbe7836 */ /* 0x040fe40000000000 */
[C---:B------:R-:W-:Y:S02]  /*3850*/  VIADD R191, R187.reuse, 0x28 ;  /* 0x00000028bbbf7836 */ /* 0x040fe40000000000 */
[-C--:B------:R-:W-:Y:S01]  /*3860*/  FFMA.FTZ R15, R188, -R234.reuse, R15 ;  /* 0x800000eabc0f7223 */ /* 0x080fe2000001000f */
[----:B------:R-:W-:Y:S01]  /*3870*/  IADD3 R188, PT, PT, R187, 0x27, RZ ;  /* 0x00000027bbbc7810 */ /* 0x000fe20007ffe0ff */
[C---:B------:R-:W-:Y:S01]  /*3880*/  FFMA.FTZ R8, R189.reuse, -R234, R8 ;  /* 0x800000eabd087223 */ /* 0x040fe20000010008 */
[----:B------:R-:W-:Y:S01]  /*3890*/  IABS R190, R190 ;  /* 0x000000be00be7213 */ /* 0x000fe20000000000 */
[----:B------:R-:W-:Y:S01]  /*38a0*/  FFMA.FTZ R14, R189, -R234, R14 ;  /* 0x800000eabd0e7223 */ /* 0x000fe2000001000e */
[----:B------:R-:W-:Y:S02]  /*38b0*/  IADD3 R189, PT, PT, R187, 0x30, RZ ;  /* 0x00000030bbbd7810 */ /* 0x000fe40007ffe0ff */
[----:B------:R-:W-:Y:S02]  /*38c0*/  IABS R187, R191 ;  /* 0x000000bf00bb7213 */ /* 0x000fe40000000000 */
[----:B------:R-:W-:Y:S02]  /*38d0*/  IABS R189, R189 ;  /* 0x000000bd00bd7213 */ /* 0x000fe40000000000 */
[----:B------:R-:W-:Y:S02]  /*38e0*/  IABS R188, R188 ;  /* 0x000000bc00bc7213 */ /* 0x000fe40000000000 */
[----:B------:R-:W-:Y:S02]  /*38f0*/  I2FP.F32.S32 R189, R189 ;  /* 0x000000bd00bd7245 */ /* 0x000fe40000201400 */
[----:B------:R-:W-:Y:S02]  /*3900*/  I2FP.F32.S32 R190, R190 ;  /* 0x000000be00be7245 */ /* 0x000fe40000201400 */
[----:B------:R-:W-:Y:S01]  /*3910*/  I2FP.F32.S32 R187, R187 ;  /* 0x000000bb00bb7245 */ /* 0x000fe20000201400 */
[C---:B------:R-:W-:Y:S01]  /*3920*/  FFMA.FTZ R12, R189.reuse, -R234, R12 ;  /* 0x800000eabd0c7223 */ /* 0x040fe2000001000c */
[----:B------:R-:W-:Y:S01]  /*3930*/  I2FP.F32.S32 R188, R188 ;  /* 0x000000bc00bc7245 */ /* 0x000fe20000201400 */
[CC--:B------:R-:W-:Y:S01]  /*3940*/  FFMA.FTZ R13, R190.reuse, -R234.reuse, R13 ;  /* 0x800000eabe0d7223 */ /* 0x0c0fe2000001000d */
[-C--:B------:R-:W-:Y:S01]  /*3950*/  FFMA.FTZ R18, R189, -R234.reuse, R18 ;  /* 0x800000eabd127223 */ /* 0x080fe20000010012 */
[-C--:B------:R-:W-:Y:S01]  /*3960*/  FFMA.FTZ R19, R190, -R234.reuse, R19 ;  /* 0x800000eabe137223 */ /* 0x080fe20000010013 */
[-C--:B------:R-:W-:Y:S01]  /*3970*/  FFMA.FTZ R16, R187, -R234.reuse, R16 ;  /* 0x800000eabb107223 */ /* 0x080fe20000010010 */
[----:B------:R-:W-:Y:S01]  /*3980*/  FFMA.FTZ R17, R188, -R234, R17 ;  /* 0x800000eabc117223 */ /* 0x000fe20000010011 */
[----:B------:R-:W-:Y:S06]  /*3990*/  @!P0 BRA `(.L_x_312) ;  /* 0x0000000000288947 */ /* 0x000fec0003800000 */
[----:B------:R-:W-:Y:S01]  /*39a0*/  IADD3 R21, PT, PT, R221, 0x40, R242 ;  /* 0x00000040dd157810 */ /* 0x000fe20007ffe0f2 */
[----:B------:R-:W1:Y:S01]  /*39b0*/  LDC R20, c[0x0][0x504] ;  /* 0x00014100ff147b82 */ /* 0x000e620000000800 */
[----:B------:R-:W-:Y:S02]  /*39c0*/  VIADD R185, R185, 0x40 ;  /* 0x00000040b9b97836 */ /* 0x000fe40000000000 */
[----:B-1----:R-:W-:Y:S01]  /*39d0*/  IADD3 R20, PT, PT, R21, R20, -R240 ;  /* 0x0000001415147210 */ /* 0x002fe20007ffe8f0 */
[----:B------:R-:W-:Y:S04]  /*39e0*/  VIADD R21, R221, 0x40 ;  /* 0x00000040dd157836 */ /* 0x000fe80000000000 */
[----:B------:R-:W-:Y:S01]  /*39f0*/  VIADD R20, R20, 0xffffffc0 ;  /* 0xffffffc014147836 */ /* 0x000fe20000000000 */
[----:B------:R-:W-:Y:S04]  /*3a00*/  ISETP.LT.AND P0, PT, R21, R240, PT ;  /* 0x000000f01500720c */ /* 0x000fe80003f01270 */
[----:B------:R-:W-:Y:S11]  /*3a10*/  ISETP.GE.AND P1, PT, R185, R20, PT ;  /* 0x00000014b900720c */ /* 0x000ff60003f26270 */
[----:B------:R-:W-:Y:S02]  /*3a20*/  @!UPT UIADD3 URZ, UPT, UPT, URZ, URZ, URZ ;  /* 0x000000fffffff290 */ /* 0x000fe4000fffe0ff */
[----:B------:R-:W-:Y:S05]  /*3a30*/  @!P1 BRA P0, `(.L_x_313) ;  /* 0x00000004005c9947 */ /* 0x000fea0000000000 */
.L_x_312:
[----:B------:R-:W1:Y:S01]  /*3a40*/  LDC R21, c[0x0][0x504] ;  /* 0x00014100ff157b82 */ /* 0x000e620000000800 */
[----:B------:R-:W2:Y:S07]  /*3a50*/  S2R R20, SR_TID.X ;  /* 0x0000000000147919 */ /* 0x000eae0000002100 */
[----:B------:R-:W3:Y:S01]  /*3a60*/  LDC R23, c[0x0][0x508] ;  /* 0x00014200ff177b82 */ /* 0x000ee20000000800 */
[C-C-:B-1----:R-:W-:Y:S02]  /*3a70*/  IADD3 R21, PT, PT, R240.reuse, -R21, -R242.reuse ;  /* 0x80000015f0157210 */ /* 0x142fe40007ffe8f2 */
[----:B---3--:R-:W-:Y:S03]  /*3a80*/  IADD3 R23, PT, PT, R240, R23, -R242 ;  /* 0x00000017f0177210 */ /* 0x008fe60007ffe8f2 */
[----:B------:R-:W-:Y:S02]  /*3a90*/  IMAD.IADD R24, R186, 0x1, R21 ;  /* 0x00000001ba187824 */ /* 0x000fe400078e0215 */
[----:B--2---:R-:W-:Y:S01]  /*3aa0*/  IMAD.SHL.U32 R25, R20, 0x2, RZ ;  /* 0x0000000214197824 */ /* 0x004fe200078e00ff */
[----:B------:R-:W-:Y:S01]  /*3ab0*/  SHF.R.U32.HI R20, RZ, 0x2, R20 ;  /* 0x00000002ff147819 */ /* 0x000fe20000011614 */
[----:B------:R-:W-:Y:S01]  /*3ac0*/  IMAD.IADD R23, R186, 0x1, R23 ;  /* 0x00000001ba177824 */ /* 0x000fe200078e0217 */
[----:B------:R-:W-:Y:S02]  /*3ad0*/  VIMNMX R26, PT, PT, RZ, R24, !PT ;  /* 0x00000018ff1a7248 */ /* 0x000fe40007fe0100 */
[----:B------:R-:W-:Y:S02]  /*3ae0*/  LOP3.LUT R25, R25, 0x6, RZ, 0xc0, !PT ;  /* 0x0000000619197812 */ /* 0x000fe400078ec0ff */
[----:B------:R-:W-:Y:S02]  /*3af0*/  VIADDMNMX R22, R23, 0x1, R240, PT ;  /* 0x0000000117167846 */ /* 0x000fe400038001f0 */
[----:B------:R-:W-:Y:S02]  /*3b00*/  LOP3.LUT R20, R25, 0xe0, R20, 0xf8, !PT ;  /* 0x000000e019147812 */ /* 0x000fe400078ef814 */
[----:B------:R-:W-:Y:S03]  /*3b10*/  VIADDMNMX R24, R24, 0x8, RZ, !PT ;  /* 0x0000000818187846 */ /* 0x000fe600078001ff */
[----:B------:R-:W-:Y:S01]  /*3b20*/  IMAD R21, R211, 0x40, R20 ;  /* 0x00000040d3157824 */ /* 0x000fe200078e0214 */
[----:B------:R-:W-:Y:S03]  /*3b30*/  VIADDMNMX R20, R23, 0x9, R240, PT ;  /* 0x0000000917147846 */ /* 0x000fe600038001f0 */
[C---:B------:R-:W-:Y:S01]  /*3b40*/  VIADD R33, R21.reuse, 0x1 ;  /* 0x0000000115217836 */ /* 0x040fe20000000000 */
[C---:B------:R-:W-:Y:S01]  /*3b50*/  ISETP.GE.AND P0, PT, R21.reuse, R26, PT ;  /* 0x0000001a1500720c */ /* 0x040fe20003f06270 */
[C---:B------:R-:W-:Y:S01]  /*3b60*/  VIADD R31, R21.reuse, 0x8 ;  /* 0x00000008151f7836 */ /* 0x040fe20000000000 */
[C---:B------:R-:W-:Y:S01]  /*3b70*/  ISETP.GE.AND P6, PT, R21.reuse, R22, PT ;  /* 0x000000161500720c */ /* 0x040fe20003fc6270 */
[C---:B------:R-:W-:Y:S01]  /*3b80*/  VIADD R29, R21.reuse, 0x9 ;  /* 0x00000009151d7836 */ /* 0x040fe20000000000 */
[C---:B------:R-:W-:Y:S01]  /*3b90*/  ISETP.GE.AND P5, PT, R21.reuse, R20, PT ;  /* 0x000000141500720c */ /* 0x040fe20003fa6270 */
[C---:B------:R-:W-:Y:S01]  /*3ba0*/  VIADD R27, R21.reuse, 0x10 ;  /* 0x00000010151b7836 */ /* 0x040fe20000000000 */
[C---:B------:R-:W-:Y:S01]  /*3bb0*/  ISETP.GE.AND P4, PT, R21.reuse, R24, PT ;  /* 0x000000181500720c */ /* 0x040fe20003f86270 */
[C---:B------:R-:W-:Y:S01]  /*3bc0*/  VIADD R25, R21.reuse, 0x11 ;  /* 0x0000001115197836 */ /* 0x040fe20000000000 */
[----:B------:R-:W-:Y:S01]  /*3bd0*/  FSEL R4, R4, -INF , P0 ;  /* 0xff80000004047808 */ /* 0x000fe20000000000 */
[----:B------:R-:W-:Y:S01]  /*3be0*/  VIADD R23, R21, 0x18 ;  /* 0x0000001815177836 */ /* 0x000fe20000000000 */
[-C--:B------:R-:W-:Y:S01]  /*3bf0*/  ISETP.GE.AND P3, PT, R33, R26.reuse, PT ;  /* 0x0000001a2100720c */ /* 0x080fe20003f66270 */
[----:B------:R-:W-:Y:S01]  /*3c00*/  VIADD R21, R21, 0x19 ;  /* 0x0000001915157836 */ /* 0x000fe20000000000 */
[-C--:B------:R-:W-:Y:S02]  /*3c10*/  ISETP.GE.AND P2, PT, R31, R26.reuse, PT ;  /* 0x0000001a1f00720c */ /* 0x080fe40003f46270 */
[-C--:B------:R-:W-:Y:S02]  /*3c20*/  ISETP.GE.AND P1, PT, R29, R26.reuse, PT ;  /* 0x0000001a1d00720c */ /* 0x080fe40003f26270 */
[-C--:B------:R-:W-:Y:S02]  /*3c30*/  ISETP.GE.AND P0, PT, R27, R26.reuse, PT ;  /* 0x0000001a1b00720c */ /* 0x080fe40003f06270 */
[----:B------:R-:W-:Y:S02]  /*3c40*/  FSEL R6, R6, -INF , P4 ;  /* 0xff80000006067808 */ /* 0x000fe40002000000 */
[----:B------:R-:W-:Y:S02]  /*3c50*/  FSEL R5, R5, -INF , P3 ;  /* 0xff80000005057808 */ /* 0x000fe40001800000 */
[----:B------:R-:W-:Y:S02]  /*3c60*/  FSEL R8, R8, -INF , P2 ;  /* 0xff80000008087808 */ /* 0x000fe40001000000 */
[----:B------:R-:W-:Y:S02]  /*3c70*/  FSEL R9, R9, -INF , P1 ;  /* 0xff80000009097808 */ /* 0x000fe40000800000 */
[----:B------:R-:W-:Y:S02]  /*3c80*/  FSEL R12, R12, -INF , P0 ;  /* 0xff8000000c0c7808 */ /* 0x000fe40000000000 */
[-C--:B------:R-:W-:Y:S02]  /*3c90*/  ISETP.GE.AND P4, PT, R25, R26.reuse, PT ;  /* 0x0000001a1900720c */ /* 0x080fe40003f86270 */
[-C--:B------:R-:W-:Y:S02]  /*3ca0*/  ISETP.GE.AND P3, PT, R23, R26.reuse, PT ;  /* 0x0000001a1700720c */ /* 0x080fe40003f66270 */
[----:B------:R-:W-:Y:S02]  /*3cb0*/  ISETP.GE.AND P2, PT, R21, R26, PT ;  /* 0x0000001a1500720c */ /* 0x000fe40003f46270 */
        /* <DEDUP_REMOVED lines=47> */
.L_x_313:
[C---:B------:R-:W-:Y:S01]  /*3fb0*/  FMUL.FTZ R187, R236.reuse, 1.4426950216293334961 ;  /* 0x3fb8aa3becbb7820 */ /* 0x040fe20000410000 */
[----:B------:R-:W-:Y:S01]  /*3fc0*/  FSETP.NEU.FTZ.AND P0, PT, R236, -INF , PT ;  /* 0xff800000ec00780b */ /* 0x000fe20003f1d000 */
[----:B------:R-:W-:Y:S01]  /*3fd0*/  FMUL.FTZ R115, R235, 1.4426950216293334961 ;  /* 0x3fb8aa3beb737820 */ /* 0x000fe20000410000 */
[CC--:B------:R-:W-:Y:S02]  /*3fe0*/  IADD3 R113, PT, PT, R204.reuse, R201.reuse, RZ ;  /* 0x000000c9cc717210 */ /* 0x0c0fe40007ffe0ff */
        /* <DEDUP_REMOVED lines=56> */
[----:B------:R-:W3:Y:S08]  /*4370*/  LDSM.16.M88.4 R108, [R114+0x8000] ;  /* 0x00800000726c783b */ /* 0x000ef00000000200 */
[----:B------:R-:W-:Y:S08]  /*4380*/  LDSM.16.M88.4 R4, [R113+0xa000] ;  /* 0x00a000007104783b */ /* 0x000ff00000000200 */
[----:B------:R-:W-:Y:S01]  /*4390*/  LDSM.16.M88.4 R8, [R114+0xa000] ;  /* 0x00a000007208783b */ /* 0x000fe20000000200 */
[C---:B-1----:R-:W-:Y:S07]  /*43a0*/  HMMA.16816.F32 R20, R100.reuse, R116, RZ ;  /* 0x000000746414723c */ /* 0x042fee00000018ff */
[----:B------:R-:W-:Y:S01]  /*43b0*/  LDSM.16.M88.4 R12, [R112+0xa000] ;  /* 0x00a00000700c783b */ /* 0x000fe20000000200 */
        /* <DEDUP_REMOVED lines=19> */
[C---:B------:R-:W-:Y:S08]  /*44f0*/  HMMA.16816.F32 R28, R104.reuse, R152, R28 ;  /* 0x00000098681c723c */ /* 0x040ff0000000181c */
[----:B------:R-:W-:Y:S08]  /*4500*/  HMMA.16816.F32 R32, R104, R154, R32 ;  /* 0x0000009a6820723c */ /* 0x000ff00000001820 */
[C---:B------:R-:W-:Y:S08]  /*4510*/  HMMA.16816.F32 R20, R4.reuse, R156, R20 ;  /* 0x0000009c0414723c */ /* 0x040ff00000001814 */
        /* <DEDUP_REMOVED lines=23> */
[----:B------:R-:W-:Y:S01]  /*4690*/  F2FP.F16.F32.PACK_AB R19, R6, R7 ;  /* 0x000000070613723e */ /* 0x000fe200000000ff */
[C---:B------:R-:W-:Y:S01]  /*46a0*/  FADD.FTZ R10, -R183.reuse, R27 ;  /* 0x0000001bb70a7221 */ /* 0x040fe20000010100 */
[C---:B------:R-:W-:Y:S01]  /*46b0*/  FADD.FTZ R5, -R184.reuse, R28 ;  /* 0x0000001cb8057221 */ /* 0x040fe20000010100 */
[----:B------:R-:W-:Y:S01]  /*46c0*/  FADD.FTZ R4, -R184, R29 ;  /* 0x0000001db8047221 */ /* 0x000fe20000010100 */
[C---:B------:R-:W-:Y:S01]  /*46d0*/  FADD.FTZ R7, -R183.reuse, R30 ;  /* 0x0000001eb7077221 */ /* 0x040fe20000010100 */
[----:B------:R-:W-:Y:S01]  /*46e0*/  FADD.FTZ R6, -R183, R31 ;  /* 0x0000001fb7067221 */ /* 0x000fe20000010100 */
[----:B------:R-:W-:Y:S01]  /*46f0*/  FMUL.FTZ R9, R250, R9 ;  /* 0x00000009fa097220 */ /* 0x000fe20000410000 */
[----:B------:R-:W-:Y:S01]  /*4700*/  FMUL.FTZ R8, R191, R8 ;  /* 0x00000008bf087220 */ /* 0x000fe20000410000 */
[----:B------:R-:W-:Y:S01]  /*4710*/  FMUL.FTZ R11, R182, R11 ;  /* 0x0000000bb60b7220 */ /* 0x000fe20000410000 */
[C---:B------:R-:W-:Y:S01]  /*4720*/  FADD.FTZ R15, -R184.reuse, R32 ;  /* 0x00000020b80f7221 */ /* 0x040fe20000010100 */
[C---:B------:R-:W-:Y:S01]  /*4730*/  FADD.FTZ R12, -R183.reuse, R34 ;  /* 0x00000022b70c7221 */ /* 0x040fe20000010100 */
[----:B------:R-:W-:Y:S01]  /*4740*/  FADD.FTZ R184, -R184, R33 ;  /* 0x00000021b8b87221 */ /* 0x000fe20000010100 */
[----:B------:R-:W-:Y:S01]  /*4750*/  FADD.FTZ R183, -R183, R35 ;  /* 0x00000023b7b77221 */ /* 0x000fe20000010100 */
        /* <DEDUP_REMOVED lines=10> */
[----:B------:R-:W-:Y:S01]  /*4800*/  F2FP.F16.F32.PACK_AB R181, R6, R7 ;  /* 0x0000000706b5723e */ /* 0x000fe200000000ff */
[----:B------:R-:W-:Y:S01]  /*4810*/  FMUL.FTZ R12, R17, R12 ;  /* 0x0000000c110c7220 */ /* 0x000fe20000410000 */
[----:B------:R-:W-:Y:S02]  /*4820*/  FMUL.FTZ R183, R16, R183 ;  /* 0x000000b710b77220 */ /* 0x000fe40000410000 */
[----:B------:R-:W-:Y:S03]  /*4830*/  F2FP.F16.F32.PACK_AB R185, R184, R15 ;  /* 0x0000000fb8b9723e */ /* 0x000fe600000000ff */
        /* <DEDUP_REMOVED lines=50> */
.L_x_314:
[----:B------:R-:W-:Y:S01]  /*4b60*/  STS [R216+-0x2000], R13 ;  /* 0xffe0000dd8007388 */ /* 0x000fe20000000800 */
[----:B------:R-:W2:Y:S03]  /*4b70*/  LDC R227, c[0x0][0x44c] ;  /* 0x00011300ffe37b82 */ /* 0x000ea60000000800 */
[----:B------:R-:W-:Y:S04]  /*4b80*/  STS [R216+-0x1c00], R19 ;  /* 0xffe40013d8007388 */ /* 0x000fe80000000800 */
[----:B------:R-:W-:Y:S04]  /*4b90*/  STS [R243+-0x2000], R180 ;  /* 0xffe000b4f3007388 */ /* 0x000fe80000000800 */
[----:B------:R-:W-:Y:S04]  /*4ba0*/  STS [R243+-0x1c00], R182 ;  /* 0xffe400b6f3007388 */ /* 0x000fe80000000800 */
[----:B------:R-:W-:Y:S04]  /*4bb0*/  STS [R218+-0x2000], R115 ;  /* 0xffe00073da007388 */ /* 0x000fe80000000800 */
[----:B------:R-:W-:Y:S04]  /*4bc0*/  STS [R218+-0x1c00], R181 ;  /* 0xffe400b5da007388 */ /* 0x000fe80000000800 */
[----:B------:R-:W-:Y:S01]  /*4bd0*/  STS [R222+-0x2000], R185 ;  /* 0xffe000b9de007388 */ /* 0x000fe20000000800 */
[----:B--2---:R-:W-:Y:S03]  /*4be0*/  IMAD R227, R227, UR6, RZ ;  /* 0x00000006e3e37c24 */ /* 0x004fe6000f8e02ff */
        /* <DEDUP_REMOVED lines=87> */
.L_x_315:
        /* <DEDUP_REMOVED lines=11> */
[----:B------:R-:W-:Y:S04]  /*5210*/  LDSM.16.MT88.4 R184, [R203+0xd000] ;  /* 0x00d00000cbb8783b */ /* 0x000fe80000004200 */
        /* <DEDUP_REMOVED lines=9> */
[----:B------:R-:W1:Y:S07]  /*52b0*/  LDSM.16.M88.4 R100, [R192] ;  /* 0x00000000c064783b */ /* 0x000e6e0000000200 */
[-C--:B----4-:R-:W-:Y:S08]  /*52c0*/  HMMA.16816.F32 R4, R104, R108.reuse, R4 ;  /* 0x0000006c6804723c */ /* 0x090ff00000001804 */
[C---:B------:R-:W-:Y:S08]  /*52d0*/  HMMA.16816.F32 R8, R112.reuse, R108, R8 ;  /* 0x0000006c7008723c */ /* 0x040ff00000001808 */
[-C--:B------:R-:W-:Y:S08]  /*52e0*/  HMMA.16816.F32 R12, R112, R110.reuse, R12 ;  /* 0x0000006e700c723c */ /* 0x080ff0000000180c */
[C---:B------:R-:W-:Y:S01]  /*52f0*/  HMMA.16816.F32 R16, R104.reuse, R110, R16 ;  /* 0x0000006e6810723c */ /* 0x040fe20000001810 */
[----:B------:R-:W2:Y:S07]  /*5300*/  LDSM.16.MT88.4 R108, [R203+0xf000] ;  /* 0x00f00000cb6c783b */ /* 0x000eae0000004200 */
[-C--:B------:R-:W-:Y:S08]  /*5310*/  HMMA.16816.F32 R20, R104, R180.reuse, R20 ;  /* 0x000000b46814723c */ /* 0x080ff00000001814 */
[C---:B------:R-:W-:Y:S08]  /*5320*/  HMMA.16816.F32 R24, R112.reuse, R180, R24 ;  /* 0x000000b47018723c */ /* 0x040ff00000001818 */
[-C--:B------:R-:W-:Y:S01]  /*5330*/  HMMA.16816.F32 R28, R112, R182.reuse, R28 ;  /* 0x000000b6701c723c */ /* 0x080fe2000000181c */
[----:B------:R-:W-:Y:S07]  /*5340*/  LDSM.16.MT88.4 R112, [R203+0xd800] ;  /* 0x00d80000cb70783b */ /* 0x000fee0000004200 */
[----:B------:R-:W-:Y:S01]  /*5350*/  HMMA.16816.F32 R32, R104, R182, R32 ;  /* 0x000000b66820723c */ /* 0x000fe20000001820 */
[----:B------:R-:W3:Y:S04]  /*5360*/  LDSM.16.M88.4 R104, [R3] ;  /* 0x000000000368783b */ /* 0x000ee80000000200 */
[----:B------:R-:W4:Y:S03]  /*5370*/  LDSM.16.M88.4 R180, [R3+0x1000] ;  /* 0x0010000003b4783b */ /* 0x000f260000000200 */
[-C--:B-1----:R-:W-:Y:S08]  /*5380*/  HMMA.16816.F32 R4, R100, R184.reuse, R4 ;  /* 0x000000b86404723c */ /* 0x082ff00000001804 */
[C---:B------:R-:W-:Y:S04]  /*5390*/  HMMA.16816.F32 R8, R188.reuse, R184, R8 ;  /* 0x000000b8bc08723c */ /* 0x040fe80000001808 */
[C---:B------:R-:W-:Y:S04]  /*53a0*/  LEA R184, P0, R232.reuse, R246, 0x2 ;  /* 0x000000f6e8b87211 */ /* 0x040fe800078010ff */
[-C--:B------:R-:W-:Y:S03]  /*53b0*/  HMMA.16816.F32 R12, R188, R186.reuse, R12 ;  /* 0x000000babc0c723c */ /* 0x080fe6000000180c */
[----:B------:R-:W-:Y:S05]  /*53c0*/  LEA.HI.X.SX32 R185, R232, R247, 0x2, P0 ;  /* 0x000000f7e8b97211 */ /* 0x000fea00000f16ff */
[C---:B------:R-:W-:Y:S04]  /*53d0*/  HMMA.16816.F32 R16, R100.reuse, R186, R16 ;  /* 0x000000ba6410723c */ /* 0x040fe80000001810 */
[C---:B------:R-:W-:Y:S04]  /*53e0*/  LEA R186, P0, R227.reuse, R184, 0x5 ;  /* 0x000000b8e3ba7211 */ /* 0x040fe800078028ff */
[-C--:B--2---:R-:W-:Y:S03]  /*53f0*/  HMMA.16816.F32 R20, R100, R108.reuse, R20 ;  /* 0x0000006c6414723c */ /* 0x084fe60000001814 */
[C---:B------:R-:W-:Y:S05]  /*5400*/  LEA.HI.X.SX32 R187, R227.reuse, R185, 0x5, P0 ;  /* 0x000000b9e3bb7211 */ /* 0x040fea00000f2eff */
[C---:B------:R-:W-:Y:S04]  /*5410*/  HMMA.16816.F32 R24, R188.reuse, R108, R24 ;  /* 0x0000006cbc18723c */ /* 0x040fe80000001818 */
[C---:B------:R-:W-:Y:S04]  /*5420*/  LEA R108, P0, R227.reuse, R186, 0x5 ;  /* 0x000000bae36c7211 */ /* 0x040fe800078028ff */
[-C--:B------:R-:W-:Y:S03]  /*5430*/  HMMA.16816.F32 R28, R188, R110.reuse, R28 ;  /* 0x0000006ebc1c723c */ /* 0x080fe6000000181c */
[C---:B------:R-:W-:Y:S02]  /*5440*/  LEA.HI.X.SX32 R109, R227.reuse, R187, 0x5, P0 ;  /* 0x000000bbe36d7211 */ /* 0x040fe400000f2eff */
[C---:B------:R-:W-:Y:S03]  /*5450*/  LEA R188, P0, R227.reuse, R108, 0x5 ;  /* 0x0000006ce3bc7211 */ /* 0x040fe600078028ff */
[----:B------:R-:W-:Y:S01]  /*5460*/  HMMA.16816.F32 R32, R100, R110, R32 ;  /* 0x0000006e6420723c */ /* 0x000fe20000001820 */
[----:B------:R-:W1:Y:S03]  /*5470*/  LDSM.16.MT88.4 R100, [R203+0xf800] ;  /* 0x00f80000cb64783b */ /* 0x000e660000004200 */
[C---:B------:R-:W-:Y:S02]  /*5480*/  LEA.HI.X.SX32 R189, R227.reuse, R109, 0x5, P0 ;  /* 0x0000006de3bd7211 */ /* 0x040fe400000f2eff */
[C---:B------:R-:W-:Y:S02]  /*5490*/  LEA R190, P0, R227.reuse, R188, 0x5 ;  /* 0x000000bce3be7211 */ /* 0x040fe400078028ff */
[-C--:B---3--:R-:W-:Y:S05]  /*54a0*/  HMMA.16816.F32 R4, R104, R112.reuse, R4 ;  /* 0x000000706804723c */ /* 0x088fea0000001804 */
[C---:B------:R-:W-:Y:S02]  /*54b0*/  LEA.HI.X.SX32 R191, R227.reuse, R189, 0x5, P0 ;  /* 0x000000bde3bf7211 */ /* 0x040fe400000f2eff */
[C---:B------:R-:W-:Y:S01]  /*54c0*/  LEA R110, P0, R227.reuse, R190, 0x5 ;  /* 0x000000bee36e7211 */ /* 0x040fe200078028ff */
[C---:B----4-:R-:W-:Y:S04]  /*54d0*/  HMMA.16816.F32 R8, R180.reuse, R112, R8 ;  /* 0x00000070b408723c */ /* 0x050fe80000001808 */
        /* <DEDUP_REMOVED lines=34> */
[----:B------:R2:W-:Y:S01]  /*5700*/  REDG.E.ADD.F32.FTZ.RN.STRONG.GPU desc[UR16][R112.64], R11 ;  /* 0x0000000b700079a6 */ /* 0x0005e2000c12f310 */
[C---:B---3--:R-:W-:Y:S03]  /*5710*/  LEA.HI.X.SX32 R5, R227.reuse, R105, 0x5, P0 ;  /* 0x00000069e3057211 */ /* 0x048fe600000f2eff */
[----:B------:R-:W-:Y:S01]  /*5720*/  REDG.E.ADD.F32.FTZ.RN.STRONG.GPU desc[UR16][R246.64+0x80], R16 ;  /* 0x00008010f60079a6 */ /* 0x000fe2000c12f310 */
[C---:B------:R-:W-:Y:S03]  /*5730*/  LEA R184, P0, R227.reuse, R4, 0x5 ;  /* 0x00000004e3b87211 */ /* 0x040fe600078028ff */
[----:B------:R3:W-:Y:S01]  /*5740*/  REDG.E.ADD.F32.FTZ.RN.STRONG.GPU desc[UR16][R114.64+0x80], R17 ;  /* 0x00008011720079a6 */ /* 0x0007e2000c12f310 */
[C---:B------:R-:W-:Y:S02]  /*5750*/  LEA.HI.X.SX32 R185, R227.reuse, R5, 0x5, P0 ;  /* 0x00000005e3b97211 */ /* 0x040fe400000f2eff */
[C---:B----4-:R-:W-:Y:S01]  /*5760*/  LEA R186, P0, R227.reuse, R184, 0x5 ;  /* 0x000000b8e3ba7211 */ /* 0x050fe200078028ff */
[----:B------:R4:W-:Y:S03]  /*5770*/  REDG.E.ADD.F32.FTZ.RN.STRONG.GPU desc[UR16][R250.64+0x80], R18 ;  /* 0x00008012fa0079a6 */ /* 0x0009e6000c12f310 */
        /* <DEDUP_REMOVED lines=19> */
[C---:B-1----:R-:W-:Y:S03]  /*58b0*/  LEA R110, P0, R227.reuse, R190, 0x5 ;  /* 0x000000bee36e7211 */ /* 0x042fe600078028ff */
[----:B------:R-:W-:Y:S01]  /*58c0*/  REDG.E.ADD.F32.FTZ.RN.STRONG.GPU desc[UR16][R186.64+0x100], R24 ;  /* 0x00010018ba0079a6 */ /* 0x000fe2000c12f310 */
[C---:B------:R-:W-:Y:S02]  /*58d0*/  LEA.HI.X.SX32 R111, R227.reuse, R191, 0x5, P0 ;  /* 0x000000bfe36f7211 */ /* 0x040fe400000f2eff */
[C---:B--2---:R-:W-:Y:S01]  /*58e0*/  LEA R112, P0, R227.reuse, R110, 0x5 ;  /* 0x0000006ee3707211 */ /* 0x044fe200078028ff */
[----:B------:R-:W-:Y:S03]  /*58f0*/  REDG.E.ADD.F32.FTZ.RN.STRONG.GPU desc[UR16][R6.64+0x100], R25 ;  /* 0x00010019060079a6 */ /* 0x000fe6000c12f310 */
[C---:B------:R-:W-:Y:S01]  /*5900*/  LEA.HI.X.SX32 R113, R227.reuse, R111, 0x5, P0 ;  /* 0x0000006fe3717211 */ /* 0x040fe200000f2eff */
[----:B------:R-:W-:Y:S01]  /*5910*/  REDG.E.ADD.F32.FTZ.RN.STRONG.GPU desc[UR16][R108.64+0x100], R26 ;  /* 0x0001001a6c0079a6 */ /* 0x000fe2000c12f310 */
[C---:B---3--:R-:W-:Y:S03]  /*5920*/  LEA R114, P0, R227.reuse, R112, 0x5 ;  /* 0x00000070e3727211 */ /* 0x048fe600078028ff */
[----:B------:R-:W-:Y:S01]  /*5930*/  REDG.E.ADD.F32.FTZ.RN.STRONG.GPU desc[UR16][R188.64+0x100], R27 ;  /* 0x0001001bbc0079a6 */ /* 0x000fe2000c12f310 */
[C---:B------:R-:W-:Y:S02]  /*5940*/  LEA.HI.X.SX32 R115, R227.reuse, R113, 0x5, P0 ;  /* 0x00000071e3737211 */ /* 0x040fe400000f2eff */
[C---:B----4-:R-:W-:Y:S01]  /*5950*/  LEA R250, P0, R227.reuse, R114, 0x5 ;  /* 0x00000072e3fa7211 */ /* 0x050fe200078028ff */
        /* <DEDUP_REMOVED lines=62> */
[C---:B------:R-:W-:Y:S01]  /*5d40*/  VIADD R6, R193.reuse, 0xffffc000 ;  /* 0xffffc000c1067836 */ /* 0x040fe20000000000 */
        /* <DEDUP_REMOVED lines=116> */
[----:B-1----:R-:W-:-:S04]  /*6490*/  IMAD.WIDE.U32 R2, R241, UR10, RZ ;  /* 0x0000000af1027c25 */ /* 0x002fc8000f8e00ff */
[----:B------:R-:W-:-:S05]  /*64a0*/  IMAD R0, R241, UR11, R0 ;  /* 0x0000000bf1007c24 */ /* 0x000fca000f8e0200 */
[----:B------:R-:W-:-:S03]  /*64b0*/  IADD3 R3, PT, PT, R3, R0, RZ ;  /* 0x0000000003037210 */ /* 0x000fc60007ffe0ff */
[----:B---3--:R-:W-:-:S04]  /*64c0*/  IMAD.WIDE.U32 R30, R205, UR4, R2 ;  /* 0x00000004cd1e7c25 */ /* 0x008fc8000f8e0002 */
[----:B------:R-:W-:Y:S01]  /*64d0*/  IMAD R28, R205, UR5, R31 ;  /* 0x00000005cd1c7c24 */ /* 0x000fe2000f8e021f */
[----:B------:R-:W-:Y:S05]  /*64e0*/  BRA `(.L_x_318) ;  /* 0x0000000000147947 */ /* 0x000fea0003800000 */
.L_x_317:
[----:B------:R-:W2:Y:S01]  /*64f0*/  LDCU.64 UR10, c[0x0][0x5c0] ;  /* 0x0000b800ff0a77ac */ /* 0x000ea20008000a00 */
[----:B------:R-:W-:-:S05]  /*6500*/  IADD3 R30, PT, PT, R241, R244, RZ ;  /* 0x000000f4f11e7210 */ /* 0x000fca0007ffe0ff */
[C---:B--2---:R-:W-:Y:S02]  /*6510*/  IMAD R28, R30.reuse, UR11, RZ ;  /* 0x0000000b1e1c7c24 */ /* 0x044fe4000f8e02ff */
[----:B------:R-:W-:-:S05]  /*6520*/  IMAD.WIDE.U32 R30, R30, UR10, RZ ;  /* 0x0000000a1e1e7c25 */ /* 0x000fca000f8e00ff */
[----:B------:R-:W-:Y:S02]  /*6530*/  IADD3 R28, PT, PT, R31, R28, RZ ;  /* 0x0000001c1f1c7210 */ /* 0x000fe40007ffe0ff */
.L_x_318:
        /* <DEDUP_REMOVED lines=10> */
[----:B------:R-:W-:Y:S06]  /*65e0*/  BRA `(.L_x_320) ;  /* 0x0000000000147947 */ /* 0x000fec0003800000 */
.L_x_319:
[----:B------:R-:W2:Y:S01]  /*65f0*/  LDCU.64 UR6, c[0x0][0x5c8] ;  /* 0x0000b900ff0677ac */ /* 0x000ea20008000a00 */
[----:B-1----:R-:W-:-:S05]  /*6600*/  IADD3 R36, PT, PT, R241, R244, RZ ;  /* 0x000000f4f1247210 */ /* 0x002fca0007ffe0ff */
[C---:B--2---:R-:W-:Y:S02]  /*6610*/  IMAD R3, R36.reuse, UR7, RZ ;  /* 0x0000000724037c24 */ /* 0x044fe4000f8e02ff */
[----:B------:R-:W-:-:S05]  /*6620*/  IMAD.WIDE.U32 R36, R36, UR6, RZ ;  /* 0x0000000624247c25 */ /* 0x000fca000f8e00ff */
[----:B------:R-:W-:-:S07]  /*6630*/  IADD3 R3, PT, PT, R37, R3, RZ ;  /* 0x0000000325037210 */ /* 0x000fce0007ffe0ff */
.L_x_320:
[----:B------:R-:W-:Y:S01]  /*6640*/  BAR.SYNC.DEFER_BLOCKING 0x0 ;  /* 0x0000000000007b1d */ /* 0x000fe20000010000 */
[C---:B------:R-:W-:Y:S01]  /*6650*/  IMAD.SHL.U32 R0, R211.reuse, 0x40, RZ ;  /* 0x00000040d3007824 */ /* 0x040fe200078e00ff */
[----:B------:R-:W-:-:S03]  /*6660*/  SHF.L.U32 R29, R211, 0x6, RZ ;  /* 0x00000006d31d7819 */ /* 0x000fc600000006ff */
[----:B------:R-:W-:Y:S01]  /*6670*/  IMAD.WIDE.U32 R34, R0, UR10, RZ ;  /* 0x0000000a00227c25 */ /* 0x000fe2000f8e00ff */
[----:B------:R-:W-:Y:S01]  /*6680*/  SHF.R.S32.HI R2, RZ, 0x1f, R0 ;  /* 0x0000001fff027819 */ /* 0x000fe20000011400 */
[----:B------:R-:W1:Y:S01]  /*6690*/  LDCU.64 UR4, c[0x0][0x5d8] ;  /* 0x0000bb00ff0477ac */ /* 0x000e620008000a00 */
[----:B------:R-:W-:Y:S01]  /*66a0*/  BSSY.RECONVERGENT B0, `(.L_x_321) ;  /* 0x0000023000007945 */ /* 0x000fe20003800200 */
[----:B------:R-:W-:Y:S01]  /*66b0*/  IMAD.IADD R240, R240, 0x1, -R29 ;  /* 0x00000001f0f07824 */ /* 0x000fe200078e0a1d */
[----:B------:R-:W-:Y:S01]  /*66c0*/  LOP3.LUT R33, R34, 0x38, R209, 0xf8, !PT ;  /* 0x0000003822217812 */ /* 0x000fe200078ef8d1 */
[----:B------:R-:W-:Y:S01]  /*66d0*/  IMAD R31, R2, UR10, RZ ;  /* 0x0000000a021f7c24 */ /* 0x000fe2000f8e02ff */
[----:B------:R-:W-:Y:S02]  /*66e0*/  IADD3 R29, PT, PT, R210, 0x20, RZ ;  /* 0x00000020d21d7810 */ /* 0x000fe40007ffe0ff */
[----:B------:R-:W-:Y:S01]  /*66f0*/  IADD3 R42, P0, PT, R30, R33, RZ ;  /* 0x000000211e2a7210 */ /* 0x000fe20007f1e0ff */
[----:B------:R-:W-:Y:S01]  /*6700*/  IMAD R31, R0, UR11, R31 ;  /* 0x0000000b001f7c24 */ /* 0x000fe2000f8e021f */
[----:B------:R-:W-:-:S02]  /*6710*/  ISETP.GE.AND P2, PT, R210, R240, PT ;  /* 0x000000f0d200720c */ /* 0x000fc40003f46270 */
[----:B------:R-:W-:Y:S02]  /*6720*/  ISETP.GE.AND P4, PT, R29, R240, PT ;  /* 0x000000f01d00720c */ /* 0x000fe40003f86270 */
[----:B------:R-:W-:Y:S02]  /*6730*/  IADD3.X R43, PT, PT, R28, R35, R31, P0, !PT ;  /* 0x000000231c2b7210 */ /* 0x000fe400007fe41f */
[----:B------:R-:W-:Y:S01]  /*6740*/  IADD3 R38, P0, PT, R210, 0x20, RZ ;  /* 0x00000020d2267810 */ /* 0x000fe20007f1e0ff */
[----:B------:R2:W3:Y:S01]  /*6750*/  LDS.128 R24, [R217+0xd000] ;  /* 0x00d00000d9187984 */ /* 0x0004e20000000c00 */
[----:B-1----:R-:W-:-:S03]  /*6760*/  IMAD.WIDE.U32 R42, R206, UR4, R42 ;  /* 0x00000004ce2a7c25 */ /* 0x002fc6000f8e002a */
[----:B------:R2:W1:Y:S01]  /*6770*/  LDS.128 R20, [R217+0xf000] ;  /* 0x00f00000d9147984 */ /* 0x0004620000000c00 */
[----:B------:R-:W-:Y:S02]  /*6780*/  IMAD R39, R206, UR5, R43 ;  /* 0x00000005ce277c24 */ /* 0x000fe4000f8e022b */
        /* <DEDUP_REMOVED lines=20> */
.L_x_322:
[----:B------:R-:W-:Y:S05]  /*68d0*/  BSYNC.RECONVERGENT B0 ;  /* 0x0000000000007941 */ /* 0x000fea0003800200 */
.L_x_321:
        /* <DEDUP_REMOVED lines=16> */
.L_x_324:
[----:B------:R-:W-:Y:S05]  /*69e0*/  BSYNC.RECONVERGENT B0 ;  /* 0x0000000000007941 */ /* 0x000fea0003800200 */
.L_x_323:
        /* <DEDUP_REMOVED lines=23> */
.L_x_326:
[----:B------:R-:W-:Y:S05]  /*6b60*/  BSYNC.RECONVERGENT B0 ;  /* 0x0000000000007941 */ /* 0x000fea0003800200 */
.L_x_325:
        /* <DEDUP_REMOVED lines=14> */
.L_x_291:
[----:B------:R-:W-:Y:S05]  /*6c50*/  BSYNC.RECONVERGENT B1 ;  /* 0x0000000000017941 */ /* 0x000fea0003800200 */
.L_x_269:
[----:B------:R-:W4:Y:S01]  /*6c60*/  LDCU UR5, c[0x0][0x438] ;  /* 0x00008700ff0577ac */ /* 0x000f220008000800 */
[----:B------:R-:W3:Y:S08]  /*6c70*/  LDC R2, c[0x0][0x370] ;  /* 0x0000dc00ff027b82 */ /* 0x000ef00000000800 */
[----:B------:R-:W1:Y:S01]  /*6c80*/  LDC R0, c[0x0][0x438] ;  /* 0x00010e00ff007b82 */ /* 0x000e620000000800 */
        /* <DEDUP_REMOVED lines=8> */
.L_x_328:
        /* <DEDUP_REMOVED lines=15> */
.L_x_2417:


//--------------------- .text._ZN5flash44flash_bwd_dq_dk_dv_loop_seqk_parallel_kernelI23Flash_bwd_kernel_traitsILi128ELi64ELi128ELi8ELi2ELi4ELi2ELb0ELb0EN7cutlass6half_tE19Flash_kernel_traitsILi128ELi64ELi128ELi8ES3_EELb0ELb0ELb0ELb0ELb0ELb1ELb0EEEvNS_16Flash_bwd_paramsE --------------------------
	.section	.text._ZN5flash44flash_bwd_dq_dk_dv_loop_seqk_parallel_kernelI23Flash_bwd_kernel_traitsILi128ELi64ELi128ELi8ELi2ELi4ELi2ELb0ELb0EN7cutlass6half_tE19Flash_kernel_traitsILi128ELi64ELi128ELi8ES3_EELb0ELb0ELb0ELb0ELb0ELb1ELb0EEEvNS_16Flash_bwd_paramsE,"ax",@progbits
	.align	128
        .global         _ZN5flash44flash_bwd_dq_dk_dv_loop_seqk_parallel_kernelI23Flash_bwd_kernel_traitsILi128ELi64ELi128ELi8ELi2ELi4ELi2ELb0ELb0EN7cutlass6half_tE19Flash_kernel_traitsILi128ELi64ELi128ELi8ES3_EELb0ELb0ELb0ELb0ELb0ELb1ELb0EEEvNS_16Flash_bwd_paramsE
        .type           _ZN5flash44flash_bwd_dq_dk_dv_loop_seqk_parallel_kernelI23Flash_bwd_kernel_traitsILi128ELi64ELi128ELi8ELi2ELi4ELi2ELb0ELb0EN7cutlass6half_tE19Flash_kernel_traitsILi128ELi64ELi128ELi8ES3_EELb0ELb0ELb0ELb0ELb0ELb1ELb0EEEvNS_16Flash_bwd_paramsE,@function
        .size           _ZN5flash44flash_bwd_dq_dk_dv_loop_seqk_parallel_kernelI23Flash_bwd_kernel_traitsILi128ELi64ELi128ELi8ELi2ELi4ELi2ELb0ELb0EN7cutlass6half_tE19Flash_kernel_traitsILi128ELi64ELi128ELi8ES3_EELb0ELb0ELb0ELb0ELb0ELb1ELb0EEEvNS_16Flash_bwd_paramsE,(.L_x_2418 - _ZN5flash44flash_bwd_dq_dk_dv_loop_seqk_parallel_kernelI23Flash_bwd_kernel_traitsILi128ELi64ELi128ELi8ELi2ELi4ELi2ELb0ELb0EN7cutlass6half_tE19Flash_kernel_traitsILi128ELi64ELi128ELi8ES3_EELb0ELb0ELb0ELb0ELb0ELb1ELb0EEEvNS_16Flash_bwd_paramsE)
        .other          _ZN5flash44flash_bwd_dq_dk_dv_loop_seqk_parallel_kernelI23Flash_bwd_kernel_traitsILi128ELi64ELi128ELi8ELi2ELi4ELi2ELb0ELb0EN7cutlass6half_tE19Flash_kernel_traitsILi128ELi64ELi128ELi8ES3_EELb0ELb0ELb0ELb0ELb0ELb1ELb0EEEvNS_16Flash_bwd_paramsE,@"STO_CUDA_ENTRY STV_DEFAULT"
_ZN5flash44flash_bwd_dq_dk_dv_loop_seqk_parallel_kernelI23Flash_bwd_kernel_traitsILi128ELi64ELi128ELi8ELi2ELi4ELi2ELb0ELb0EN7cutlass6half_tE19Flash_kernel_traitsILi128ELi64ELi128ELi8ES3_EELb0ELb0ELb0ELb0ELb0ELb1ELb0EEEvNS_16Flash_bwd_paramsE:
.text._ZN5flash44flash_bwd_dq_dk_dv_loop_seqk_parallel_kernelI23Flash_bwd_kernel_traitsILi128ELi64ELi128ELi8ELi2ELi4ELi2ELb0ELb0EN7cutlass6half_tE19Flash_kernel_traitsILi128ELi64ELi128ELi8ES3_EELb0ELb0ELb0ELb0ELb0ELb1ELb0EEEvNS_16Flash_bwd_paramsE:
        /* <DEDUP_REMOVED lines=9> */
[----:B------:R-:W1:Y:S01]  /*0090*/  S2UR UR38, SR_CTAID.Y ;  /* 0x00000000002679c3 */ /* 0x000e620000002600 */
[----:B------:R-:W1:Y:S01]  /*00a0*/  LDCU.64 UR36, c[0x0][0x468] ;  /* 0x00008d00ff2477ac */ /* 0x000e620008000a00 */
[----:B------:R-:W2:Y:S06]  /*00b0*/  LDCU.64 UR6, c[0x0][0x460] ;  /* 0x00008c00ff0677ac */ /* 0x000eac0008000a00 */
[----:B------:R-:W-:Y:S01]  /*00c0*/  S2UR UR24, SR_CgaCtaId ;  /* 0x00000000001879c3 */ /* 0x000fe20000008800 */
[----:B------:R-:W3:Y:S01]  /*00d0*/  LDCU.64 UR4, c[0x0][0x468] ;  /* 0x00008d00ff0477ac */ /* 0x000ee20008000a00 */
[----:B------:R-:W4:Y:S06]  /*00e0*/  LDCU.U8 UR8, c[0x0][0x532] ;  /* 0x0000a640ff0877ac */ /* 0x000f2c0008000000 */
[----:B------:R-:W-:Y:S01]  /*00f0*/  S2UR UR23, SR_CTAID.Z ;  /* 0x00000000001779c3 */ /* 0x000fe20000002700 */
[----:B------:R-:W4:Y:S01]  /*0100*/  LDCU UR10, c[0x0][0x438] ;  /* 0x00008700ff0a77ac */ /* 0x000f220008000800 */
[----:B------:R-:W4:Y:S06]  /*0110*/  LDCU.64 UR32, c[0x0][0x358] ;  /* 0x00006b00ff2077ac */ /* 0x000f2c0008000a00 */
[----:B------:R-:W-:Y:S01]  /*0120*/  S2UR UR21, SR_CTAID.X ;  /* 0x00000000001579c3 */ /* 0x000fe20000002500 */
[----:B-1----:R-:W-:-:S02]  /*0130*/  ULEA UR36, UP0, UR38, UR36, 0x2 ;  /* 0x0000002426247291 */ /* 0x002fc4000f8010ff */
[----:B--2---:R-:W-:Y:S02]  /*0140*/  UISETP.NE.U32.AND UP1, UPT, UR6, URZ, UPT ;  /* 0x000000ff0600728c */ /* 0x004fe4000bf25070 */
[----:B------:R-:W-:Y:S02]  /*0150*/  ULEA.HI.X UR37, UR38, UR37, URZ, 0x2, UP0 ;  /* 0x0000002526257291 */ /* 0x000fe400080f14ff */
[----:B------:R-:W-:Y:S01]  /*0160*/  UISETP.NE.U32.AND UP0, UPT, UR6, URZ, UPT ;  /* 0x000000ff0600728c */ /* 0x000fe2000bf05070 */
[----:B------:R-:W-:Y:S01]  /*0170*/  S2UR UR18, SR_CTAID.Y ;  /* 0x00000000001279c3 */ /* 0x000fe20000002600 */
[----:B---3--:R-:W-:Y:S02]  /*0180*/  UISETP.EQ.U32.AND UP2, UPT, UR4, URZ, UPT ;  /* 0x000000ff0400728c */ /* 0x008fe4000bf42070 */
[----:B------:R-:W-:Y:S02]  /*0190*/  UISETP.NE.U32.AND UP6, UPT, UR4, URZ, UPT ;  /* 0x000000ff0400728c */ /* 0x000fe4000bfc5070 */
[----:B------:R-:W-:-:S02]  /*01a0*/  UISETP.NE.AND.EX UP5, UPT, UR7, URZ, UPT, UP1 ;  /* 0x000000ff0700728c */ /* 0x000fc4000bfa5310 */
[----:B------:R-:W-:Y:S01]  /*01b0*/  UISETP.NE.AND.EX UP4, UPT, UR7, URZ, UPT, UP0 ;  /* 0x000000ff0700728c */ /* 0x000fe2000bf85300 */
[----:B------:R-:W1:Y:S01]  /*01c0*/  S2UR UR4, SR_CgaCtaId ;  /* 0x00000000000479c3 */ /* 0x000e620000008800 */
[----:B------:R-:W2:Y:S01]  /*01d0*/  LDCU.64 UR6, c[0x0][0x470] ;  /* 0x00008e00ff0677ac */ /* 0x000ea20008000a00 */
[----:B----4-:R-:W-:Y:S02]  /*01e0*/  UISETP.NE.AND UP3, UPT, UR8, URZ, UPT ;  /* 0x000000ff0800728c */ /* 0x010fe4000bf65270 */
[----:B------:R-:W-:-:S04]  /*01f0*/  UISETP.NE.AND.EX UP6, UPT, UR5, URZ, UPT, UP6 ;  /* 0x000000ff0500728c */ /* 0x000fc8000bfc5360 */
[----:B------:R-:W3:Y:S01]  /*0200*/  S2UR UR20, SR_CTAID.Z ;  /* 0x00000000001479c3 */ /* 0x000ee20000002700 */
[----:B------:R-:W-:Y:S01]  /*0210*/  UISETP.EQ.OR.EX UP0, UPT, UR5, URZ, !UP3, UP2 ;  /* 0x000000ff0500728c */ /* 0x000fe2000df02720 */
[----:B------:R-:W-:Y:S02]  /*0220*/  UMOV UR8, 0x400 ;  /* 0x0000040000087882 */ /* 0x000fe40000000000 */
[----:B------:R-:W-:Y:S01]  /*0230*/  UMOV UR5, 0x400 ;  /* 0x0000040000057882 */ /* 0x000fe20000000000 */
[----:B------:R-:W-:Y:S02]  /*0240*/  UP2UR UR26, UPR, URZ, 0x1 ;  /* 0x00000001ff1a7883 */ /* 0x000fe40008000000 */
[----:B------:R-:W-:Y:S01]  /*0250*/  UP2UR UR25, UPR, URZ, 0x8 ;  /* 0x00000008ff197883 */ /* 0x000fe20008000000 */
[----:B------:R-:W4:Y:S01]  /*0260*/  LDCU.64 UR28, c[0x0][0x460] ;  /* 0x00008c00ff1c77ac */ /* 0x000f220008000a00 */
[----:B--2---:R-:W-:Y:S01]  /*0270*/  UISETP.NE.U32.AND UP0, UPT, UR6, URZ, UPT ;  /* 0x000000ff0600728c */ /* 0x004fe2000bf05070 */
[----:B------:R-:W2:Y:S01]  /*0280*/  LDCU UR19, c[0x0][0x438] ;  /* 0x00008700ff1377ac */ /* 0x000ea20008000800 */
[----:B-1----:R-:W-:Y:S01]  /*0290*/  ULEA UR4, UR4, UR5, 0x18 ;  /* 0x0000000504047291 */ /* 0x002fe2000f8ec0ff */
[----:B------:R-:W1:Y:S01]  /*02a0*/  @!UP4 LDCU UR22, c[0x0][0x434] ;  /* 0x00008680ff16c7ac */ /* 0x000e620008000800 */
[----:B------:R-:W-:-:S02]  /*02b0*/  ULEA UR24, UR24, UR8, 0x18 ;  /* 0x0000000818187291 */ /* 0x000fc4000f8ec0ff */
[----:B------:R-:W-:Y:S01]  /*02c0*/  UISETP.NE.AND.EX UP3, UPT, UR7, URZ, UPT, UP0 ;  /* 0x000000ff0700728c */ /* 0x000fe2000bf65300 */
[----:B------:R-:W-:Y:S01]  /*02d0*/  UMOV UR5, 0xffffc000 ;  /* 0xffffc00000057882 */ /* 0x000fe20000000000 */
[----:B------:R-:W-:Y:S01]  /*02e0*/  UMOV UR27, URZ ;  /* 0x000000ff001b7c82 */ /* 0x000fe20008000000 */
[----:B------:R-:W-:-:S08]  /*02f0*/  UMOV UR30, URZ ;  /* 0x000000ff001e7c82 */ /* 0x000fd00008000000 */
.L_x_382:
[----:B-----5:R-:W5:Y:S01]  /*0300*/  LDCU.64 UR8, c[0x0][0x478] ;  /* 0x00008f00ff0877ac */ /* 0x020f620008000a00 */
[----:B------:R-:W-:Y:S02]  /*0310*/  PLOP3.LUT P1, PT, PT, PT, UP3, 0x80, 0x8 ;  /* 0x000000000008781c */ /* 0x000fe40003f2f038 */
[----:B------:R-:W-:Y:S01]  /*0320*/  PLOP3.LUT P4, PT, PT, PT, UP5, 0x80, 0x8 ;  /* 0x000000000008781c */ /* 0x000fe20003f8f058 */
[----:B------:R-:W-:Y:S01]  /*0330*/  @UP3 ULEA UR12, UP0, UR38, UR6, 0x2 ;  /* 0x00000006260c3291 */ /* 0x000fe2000f8010ff */
[----:B------:R-:W-:Y:S01]  /*0340*/  PLOP3.LUT P2, PT, PT, PT, UP4, 0x80, 0x8 ;  /* 0x000000000008781c */ /* 0x000fe20003f4f048 */
[----:B------:R-:W-:Y:S02]  /*0350*/  UISETP.NE.AND UP2, UPT, UR26, URZ, UPT ;  /* 0x000000ff1a00728c */ /* 0x000fe4000bf45270 */
[----:B------:R-:W-:Y:S02]  /*0360*/  @UP3 ULEA.HI.X UR13, UR38, UR7, URZ, 0x2, UP0 ;  /* 0x00000007260d3291 */ /* 0x000fe400080f14ff */
[----:B-1-3--:R-:W-:-:S04]  /*0370*/  IMAD.U32 R4, RZ, RZ, UR12 ;  /* 0x0000000cff047e24 */ /* 0x00afc8000f8e00ff */
[----:B------:R-:W-:Y:S01]  /*0380*/  IMAD.U32 R5, RZ, RZ, UR13 ;  /* 0x0000000dff057e24 */ /* 0x000fe2000f8e00ff */
[----:B----4-:R-:W-:Y:S02]  /*0390*/  UIMAD.WIDE.U32 UR12, UR38, 0x4, UR28 ;  /* 0x00000004260c78a5 */ /* 0x010fe4000f8e001c */
[----:B-----5:R-:W-:Y:S02]  /*03a0*/  UISETP.NE.U32.AND UP0, UPT, UR8, URZ, UPT ;  /* 0x000000ff0800728c */ /* 0x020fe4000bf05070 */
[----:B------:R-:W4:Y:S02]  /*03b0*/  @P1 LDG.E R6, desc[UR32][R4.64] ;  /* 0x0000002004061981 */ /* 0x000f24000c1e1900 */
[----:B------:R-:W-:-:S06]  /*03c0*/  UISETP.NE.AND.EX UP0, UPT, UR9, URZ, UPT, UP0 ;  /* 0x000000ff0900728c */ /* 0x000fcc000bf05300 */
[----:B------:R-:W-:-:S05]  /*03d0*/  PLOP3.LUT P0, PT, PT, PT, UP0, 0x80, 0x8 ;  /* 0x000000000008781c */ /* 0x000fca0003f0f008 */
[----:B------:R-:W-:Y:S01]  /*03e0*/  @UP0 ULEA UR14, UP1, UR38, UR8, 0x2 ;  /* 0x00000008260e0291 */ /* 0x000fe2000f8210ff */
[----:B------:R-:W-:Y:S01]  /*03f0*/  PLOP3.LUT P3, PT, PT, PT, UP2, 0x80, 0x8 ;  /* 0x000000000008781c */ /* 0x000fe20003f6f028 */
[----:B------:R-:W5:Y:S02]  /*0400*/  @!UP0 LDCU UR11, c[0x0][0x43c] ;  /* 0x00008780ff0b87ac */ /* 0x000f640008000800 */
[----:B------:R-:W-:Y:S02]  /*0410*/  @UP0 ULEA.HI.X UR15, UR38, UR9, URZ, 0x2, UP1 ;  /* 0x00000009260f0291 */ /* 0x000fe400088f14ff */
[----:B------:R-:W-:Y:S01]  /*0420*/  IMAD.U32 R2, RZ, RZ, UR14 ;  /* 0x0000000eff027e24 */ /* 0x000fe2000f8e00ff */
[----:B------:R-:W2:Y:S03]  /*0430*/  @!UP0 LDCU.64 UR8, c[0x0][0x488] ;  /* 0x00009100ff0887ac */ /* 0x000ea60008000a00 */
[----:B------:R-:W-:-:S05]  /*0440*/  IMAD.U32 R3, RZ, RZ, UR15 ;  /* 0x0000000fff037e24 */ /* 0x000fca000f8e00ff */
[----:B------:R3:W4:Y:S01]  /*0450*/  @P0 LDG.E R4, desc[UR32][R2.64] ;  /* 0x0000002002040981 */ /* 0x000722000c1e1900 */
[----:B------:R-:W-:Y:S01]  /*0460*/  UMOV UR34, URZ ;  /* 0x000000ff00227c82 */ /* 0x000fe20008000000 */
[----:B------:R-:W-:Y:S01]  /*0470*/  UMOV UR16, 0xffffffff ;  /* 0xffffffff00107882 */ /* 0x000fe20000000000 */
[----:B------:R-:W-:Y:S01]  /*0480*/  UMOV UR40, 0xffffffff ;  /* 0xffffffff00287882 */ /* 0x000fe20000000000 */
[----:B--2---:R-:W-:-:S04]  /*0490*/  @!UP0 UISETP.NE.U32.AND UP1, UPT, UR8, URZ, UPT ;  /* 0x000000ff0800828c */ /* 0x004fc8000bf25070 */
[----:B------:R-:W-:Y:S02]  /*04a0*/  @!UP0 UISETP.NE.AND.EX UP1, UPT, UR9, URZ, UPT, UP1 ;  /* 0x000000ff0900828c */ /* 0x000fe4000bf25310 */
[----:B------:R-:W-:Y:S02]  /*04b0*/  USHF.L.U32 UR39, UR35, 0x7, URZ ;  /* 0x0000000723277899 */ /* 0x000fe400080006ff */
[----:B-----5:R-:W-:Y:S01]  /*04c0*/  @!UP0 USEL UR9, UR11, URZ, UP1 ;  /* 0x000000ff0b098287 */ /* 0x020fe20008800000 */
[----:B---3--:R-:W-:Y:S02]  /*04d0*/  IMAD.U32 R2, RZ, RZ, UR12 ;  /* 0x0000000cff027e24 */ /* 0x008fe4000f8e00ff */
[----:B------:R-:W-:-:S05]  /*04e0*/  IMAD.U32 R3, RZ, RZ, UR13 ;  /* 0x0000000dff037e24 */ /* 0x000fca000f8e00ff */
[----:B------:R-:W2:Y:S04]  /*04f0*/  @P4 LDG.E R5, desc[UR32][R2.64] ;  /* 0x0000002002054981 */ /* 0x000ea8000c1e1900 */
[----:B------:R3:W5:Y:S02]  /*0500*/  @P2 LDG.E R0, desc[UR32][R2.64+0x4] ;  /* 0x0000042002002981 */ /* 0x000764000c1e1900 */
[----:B---3--:R-:W-:Y:S02]  /*0510*/  IMAD.U32 R2, RZ, RZ, UR36 ;  /* 0x00000024ff027e24 */ /* 0x008fe4000f8e00ff */
[----:B------:R-:W-:-:S05]  /*0520*/  IMAD.U32 R3, RZ, RZ, UR37 ;  /* 0x00000025ff037e24 */ /* 0x000fca000f8e00ff */
[----:B------:R-:W3:Y:S01]  /*0530*/  @!P3 LDG.E R2, desc[UR32][R2.64] ;  /* 0x000000200202b981 */ /* 0x000ee2000c1e1900 */
[----:B----4-:R-:W-:Y:S02]  /*0540*/  @P1 R2UR UR34, R6 ;  /* 0x00000000062212ca */ /* 0x010fe400000e0000 */
[----:B------:R-:W-:-:S13]  /*0550*/  @P0 R2UR UR31, R4 ;  /* 0x00000000041f02ca */ /* 0x000fda00000e0000 */
[----:B------:R-:W-:Y:S01]  /*0560*/  @UP0 UIADD3 UR31, UPT, UPT, UR31, -UR34, URZ ;  /* 0x800000221f1f0290 */ /* 0x000fe2000fffe0ff */
[----:B--2---:R-:W-:Y:S02]  /*0570*/  @P4 R2UR UR16, R5 ;  /* 0x00000000051042ca */ /* 0x004fe400000e0000 */
[----:B-----5:R-:W-:Y:S02]  /*0580*/  @P2 R2UR UR8, R0 ;  /* 0x00000000000822ca */ /* 0x020fe400000e0000 */
[----:B---3--:R-:W-:Y:S01]  /*0590*/  @!P3 R2UR UR40, R2 ;  /* 0x000000000228b2ca */ /* 0x008fe200000e0000 */
[----:B------:R-:W-:-:S14]  /*05a0*/  BRA.U !UP6, `(.L_x_329) ;  /* 0x000000010e247547 */ /* 0x000fdc000b800000 */
[----:B------:R-:W-:Y:S01]  /*05b0*/  UISETP.NE.AND UP1, UPT, UR25, URZ, UPT ;  /* 0x000000ff1900728c */ /* 0x000fe2000bf25270 */
[----:B------:R-:W-:Y:S02]  /*05c0*/  IMAD.U32 R2, RZ, RZ, UR36 ;  /* 0x00000024ff027e24 */ /* 0x000fe4000f8e00ff */
[----:B------:R-:W-:-:S03]  /*05d0*/  IMAD.U32 R3, RZ, RZ, UR37 ;  /* 0x00000025ff037e24 */ /* 0x000fc6000f8e00ff */
[----:B------:R-:W-:-:S13]  /*05e0*/  PLOP3.LUT P0, PT, PT, PT, UP1, 0x80, 0x8 ;  /* 0x000000000008781c */ /* 0x000fda0003f0f018 */
[----:B------:R-:W2:Y:S04]  /*05f0*/  @P0 LDG.E R0, desc[UR32][R2.64+0x4] ;  /* 0x0000042002000981 */ /* 0x000ea8000c1e1900 */
[----:B------:R-:W3:Y:S01]  /*0600*/  @!P0 LDG.E R2, desc[UR32][R2.64] ;  /* 0x0000002002028981 */ /* 0x000ee2000c1e1900 */
[----:B--2---:R-:W-:-:S13]  /*0610*/  @P0 R2UR UR10, R0 ;  /* 0x00000000000a02ca */ /* 0x004fda00000e0000 */
[----:B------:R-:W-:-:S07]  /*0620*/  @UP1 UIADD3 UR10, UPT, UPT, UR10, -UR40, URZ ;  /* 0x800000280a0a1290 */ /* 0x000fce000fffe0ff */
[----:B---3--:R-:W-:-:S15]  /*0630*/  @!P0 R2UR UR10, R2 ;  /* 0x00000000020a82ca */ /* 0x008fde00000e0000 */
.L_x_329:
[----:B------:R-:W-:Y:S01]  /*0640*/  @!UP0 UIADD3 UR31, UPT, UPT, UR9, UR10, -UR34 ;  /* 0x0000000a091f8290 */ /* 0x000fe2000fffe822 */
[----:B-1----:R-:W-:Y:S01]  /*0650*/  @!UP4 UMOV UR42, UR22 ;  /* 0x00000016002acc82 */ /* 0x002fe20008000000 */
[----:B------:R-:W-:Y:S02]  /*0660*/  @UP4 UIADD3 UR42, UPT, UPT, UR8, -UR16, URZ ;  /* 0x80000010082a4290 */ /* 0x000fe4000fffe0ff */
[----:B------:R-:W-:-:S09]  /*0670*/  UISETP.GT.AND UP0, UPT, UR31, UR39, UPT ;  /* 0x000000271f00728c */ /* 0x000fd2000bf04270 */
[----:B------:R-:W-:Y:S05]  /*0680*/  BRA.U !UP0, `(.L_x_330) ;  /* 0x0000008908187547 */ /* 0x000fea000b800000 */
[----:B------:R-:W-:Y:S02]  /*0690*/  UISETP.NE.AND UP1, UPT, UR16, -0x1, UPT ;  /* 0xffffffff1000788c */ /* 0x000fe4000bf25270 */
[----:B------:R-:W-:Y:S02]  /*06a0*/  UIADD3 UR13, UPT, UPT, UR42, 0x3f, URZ ;  /* 0x0000003f2a0d7890 */ /* 0x000fe4000fffe0ff */
[----:B------:R-:W-:Y:S02]  /*06b0*/  UISETP.NE.AND UP2, UPT, UR40, -0x1, UPT ;  /* 0xffffffff2800788c */ /* 0x000fe4000bf45270 */
[----:B------:R-:W-:-:S04]  /*06c0*/  USHF.R.S32.HI UR12, URZ, 0x1f, UR13 ;  /* 0x0000001fff0c7899 */ /* 0x000fc8000801140d */
[----:B------:R-:W-:Y:S01]  /*06d0*/  ULEA.HI UR12, UR12, UR13, URZ, 0x6 ;  /* 0x0000000d0c0c7291 */ /* 0x000fe2000f8f30ff */
[----:B------:R-:W1:Y:S01]  /*06e0*/  @!UP1 LDCU.64 UR10, c[0x0][0x398] ;  /* 0x00007300ff0a97ac */ /* 0x000e620008000a00 */
[----:B------:R-:W2:Y:S02]  /*06f0*/  @UP1 LDCU.64 UR8, c[0x0][0x3b0] ;  /* 0x00007600ff0817ac */ /* 0x000ea40008000a00 */
[----:B------:R-:W-:-:S04]  /*0700*/  USHF.R.S32.HI UR49, URZ, 0x6, UR12 ;  /* 0x00000006ff317899 */ /* 0x000fc8000801140c */
[----:B------:R-:W-:-:S04]  /*0710*/  ULEA UR43, UR49, 0xffffffc0, 0x6 ;  /* 0xffffffc0312b7891 */ /* 0x000fc8000f8e30ff */
[----:B------:R-:W-:Y:S02]  /*0720*/  USHF.R.S32.HI UR47, URZ, 0x1f, UR43 ;  /* 0x0000001fff2f7899 */ /* 0x000fe4000801142b */
[----:B-1----:R-:W-:Y:S02]  /*0730*/  @!UP1 UIMAD.WIDE.U32 UR44, UR38, UR10, URZ ;  /* 0x0000000a262c92a5 */ /* 0x002fe4000f8e00ff */
[----:B--2---:R-:W-:Y:S02]  /*0740*/  @UP1 UIMAD.WIDE.U32 UR14, UR16, UR8, URZ ;  /* 0x00000008100e12a5 */ /* 0x004fe4000f8e00ff */
[----:B------:R-:W-:-:S03]  /*0750*/  @!UP1 UIMAD UR45, UR38, UR11, UR45 ;  /* 0x0000000b262d92a4 */ /* 0x000fc6000f8e022d */
[----:B------:R-:W-:Y:S01]  /*0760*/  @!UP1 UMOV UR48, UR44 ;  /* 0x0000002c00309c82 */ /* 0x000fe20008000000 */
[----:B------:R-:W-:Y:S01]  /*0770*/  @UP1 UIMAD UR45, UR16, UR9, UR15 ;  /* 0x00000009102d12a4 */ /* 0x000fe2000f8e020f */
[----:B------:R-:W-:Y:S01]  /*0780*/  @UP1 UMOV UR48, UR14 ;  /* 0x0000000e00301c82 */ /* 0x000fe20008000000 */
[----:B------:R-:W-:Y:S10]  /*0790*/  BRA.U UP2, `(.L_x_331) ;  /* 0x0000000102347547 */ /* 0x000ff4000b800000 */
[----:B------:R-:W1:Y:S01]  /*07a0*/  LDCU.64 UR14, c[0x0][0x3b8] ;  /* 0x00007700ff0e77ac */ /* 0x000e620008000a00 */
[----:B------:R-:W2:Y:S01]  /*07b0*/  LDCU.64 UR8, c[0x0][0x3a0] ;  /* 0x00007400ff0877ac */ /* 0x000ea20008000a00 */
[----:B------:R-:W-:-:S04]  /*07c0*/  USHF.R.S32.HI UR10, URZ, 0x1f, UR34 ;  /* 0x0000001fff0a7899 */ /* 0x000fc80008011422 */
[----:B-1----:R-:W-:Y:S02]  /*07d0*/  UIMAD UR10, UR10, UR14, URZ ;  /* 0x0000000e0a0a72a4 */ /* 0x002fe4000f8e02ff */
[----:B------:R-:W-:Y:S02]  /*07e0*/  UIMAD.WIDE.U32 UR12, UR34, UR14, URZ ;  /* 0x0000000e220c72a5 */ /* 0x000fe4000f8e00ff */
[----:B------:R-:W-:-:S04]  /*07f0*/  UIMAD UR10, UR34, UR15, UR10 ;  /* 0x0000000f220a72a4 */ /* 0x000fc8000f8e020a */
[----:B------:R-:W-:-:S03]  /*0800*/  UIADD3 UR11, UPT, UPT, UR13, UR10, URZ ;  /* 0x0000000a0d0b7290 */ /* 0x000fc6000fffe0ff */
[----:B------:R-:W-:Y:S02]  /*0810*/  UMOV UR10, UR12 ;  /* 0x0000000c000a7c82 */ /* 0x000fe40008000000 */
[----:B--2---:R-:W-:-:S04]  /*0820*/  UIMAD.WIDE.U32 UR10, UR38, UR8, UR10 ;  /* 0x00000008260a72a5 */ /* 0x004fc8000f8e000a */
[----:B------:R-:W-:-:S03]  /*0830*/  UIMAD UR9, UR38, UR9, UR11 ;  /* 0x00000009260972a4 */ /* 0x000fc6000f8e020b */
[----:B------:R-:W-:-:S03]  /*0840*/  UMOV UR44, UR10 ;  /* 0x0000000a002c7c82 */ /* 0x000fc60008000000 */
[----:B------:R-:W-:Y:S01]  /*0850*/  MOV R21, UR9 ;  /* 0x0000000900157c02 */ /* 0x000fe20008000f00 */
[----:B------:R-:W-:Y:S05]  /*0860*/  BRA `(.L_x_332) ;  /* 0x00000000001c7947 */ /* 0x000fea0003800000 */
.L_x_331:
[----:B------:R-:W1:Y:S01]  /*0870*/  LDCU.64 UR14, c[0x0][0x3b8] ;  /* 0x00007700ff0e77ac */ /* 0x000e620008000a00 */
[----:B------:R-:W-:-:S04]  /*0880*/  UIADD3 UR8, UPT, UPT, UR34, UR40, URZ ;  /* 0x0000002822087290 */ /* 0x000fc8000fffe0ff */
[----:B-1----:R-:W-:Y:S02]  /*0890*/  UIMAD.WIDE.U32 UR10, UR8, UR14, URZ ;  /* 0x0000000e080a72a5 */ /* 0x002fe4000f8e00ff */
[----:B------:R-:W-:-:S04]  /*08a0*/  UIMAD UR8, UR8, UR15, URZ ;  /* 0x0000000f080872a4 */ /* 0x000fc8000f8e02ff */
[----:B------:R-:W-:Y:S01]  /*08b0*/  UIADD3 UR8, UPT, UPT, UR11, UR8, URZ ;  /* 0x000000080b087290 */ /* 0x000fe2000fffe0ff */
[----:B------:R-:W-:-:S05]  /*08c0*/  UMOV UR44, UR10 ;  /* 0x0000000a002c7c82 */ /* 0x000fca0008000000 */
[----:B------:R-:W-:Y:S02]  /*08d0*/  MOV R21, UR8 ;  /* 0x0000000800157c02 */ /* 0x000fe40008000f00 */
.L_x_332:
[----:B------:R-:W1:Y:S01]  /*08e0*/  LDC R5, c[0x0][0x3e8] ;  /* 0x0000fa00ff057b82 */ /* 0x000e620000000800 */
[----:B------:R-:W2:Y:S01]  /*08f0*/  S2R R6, SR_CTAID.Z ;  /* 0x0000000000067919 */ /* 0x000ea20000002700 */
[----:B------:R-:W-:Y:S01]  /*0900*/  USHF.R.S32.HI UR41, URZ, 0x1f, UR39 ;  /* 0x0000001fff297899 */ /* 0x000fe20008011427 */
[----:B-1----:R-:W-:-:S05]  /*0910*/  IABS R0, R5 ;  /* 0x0000000500007213 */ /* 0x002fca0000000000 */
[----:B------:R-:W-:-:S04]  /*0920*/  IMAD.MOV.U32 R4, RZ, RZ, R0 ;  /* 0x000000ffff047224 */ /* 0x000fc800078e0000 */
[----:B------:R-:W1:Y:S01]  /*0930*/  I2F.RP R2, R4 ;  /* 0x0000000400027306 */ /* 0x000e620000209400 */
[----:B--2---:R-:W-:-:S07]  /*0940*/  IABS R6, R6 ;  /* 0x0000000600067213 */ /* 0x004fce0000000000 */
[----:B-1----:R-:W1:Y:S02]  /*0950*/  MUFU.RCP R2, R2 ;  /* 0x0000000200027308 */ /* 0x002e640000001000 */
[----:B-1----:R-:W-:-:S06]  /*0960*/  VIADD R2, R2, 0xffffffe ;  /* 0x0ffffffe02027836 */ /* 0x002fcc0000000000 */
[----:B------:R-:W1:Y:S02]  /*0970*/  F2I.FTZ.U32.TRUNC.NTZ R3, R2 ;  /* 0x0000000200037305 */ /* 0x000e64000021f000 */
[----:B-1----:R-:W-:Y:S01]  /*0980*/  IADD3 R0, PT, PT, RZ, -R3, RZ ;  /* 0x80000003ff007210 */ /* 0x002fe20007ffe0ff */
[----:B------:R-:W-:-:S04]  /*0990*/  IMAD.MOV.U32 R2, RZ, RZ, RZ ;  /* 0x000000ffff027224 */ /* 0x000fc800078e00ff */
[----:B------:R-:W-:-:S04]  /*09a0*/  IMAD R0, R0, R4, RZ ;  /* 0x0000000400007224 */ /* 0x000fc800078e02ff */
[----:B------:R-:W-:-:S04]  /*09b0*/  IMAD.HI.U32 R0, R3, R0, R2 ;  /* 0x0000000003007227 */ /* 0x000fc800078e0002 */
[----:B------:R-:W-:-:S04]  /*09c0*/  IMAD.MOV.U32 R3, RZ, RZ, R6 ;  /* 0x000000ffff037224 */ /* 0x000fc800078e0006 */
[----:B------:R-:W-:-:S05]  /*09d0*/  IMAD.HI.U32 R0, R0, R3, RZ ;  /* 0x0000000300007227 */ /* 0x000fca00078e00ff */
[----:B------:R-:W-:-:S05]  /*09e0*/  IADD3 R2, PT, PT, -R0, RZ, RZ ;  /* 0x000000ff00027210 */ /* 0x000fca0007ffe1ff */
[----:B------:R-:W-:-:S05]  /*09f0*/  IMAD R2, R4, R2, R3 ;  /* 0x0000000204027224 */ /* 0x000fca00078e0203 */
[----:B------:R-:W-:-:S13]  /*0a00*/  ISETP.GT.U32.AND P1, PT, R4, R2, PT ;  /* 0x000000020400720c */ /* 0x000fda0003f24070 */
[----:B------:R-:W-:Y:S02]  /*0a10*/  @!P1 IMAD.IADD R2, R2, 0x1, -R4 ;  /* 0x0000000102029824 */ /* 0x000fe400078e0a04 */
[----:B------:R-:W-:Y:S01]  /*0a20*/  @!P1 VIADD R0, R0, 0x1 ;  /* 0x0000000100009836 */ /* 0x000fe20000000000 */
[C---:B------:R-:W-:Y:S02]  /*0a30*/  ISETP.NE.AND P1, PT, R5.reuse, RZ, PT ;  /* 0x000000ff0500720c */ /* 0x040fe40003f25270 */
[----:B------:R-:W-:Y:S02]  /*0a40*/  ISETP.GE.U32.AND P2, PT, R2, R4, PT ;  /* 0x000000040200720c */ /* 0x000fe40003f46070 */
[----:B------:R-:W-:-:S04]  /*0a50*/  LOP3.LUT R2, R5, UR23, RZ, 0x3c, !PT ;  /* 0x0000001705027c12 */ /* 0x000fc8000f8e3cff */
[----:B------:R-:W-:-:S07]  /*0a60*/  ISETP.GE.AND P0, PT, R2, RZ, PT ;  /* 0x000000ff0200720c */ /* 0x000fce0003f06270 */
[----:B------:R-:W-:-:S05]  /*0a70*/  @P2 IADD3 R0, PT, PT, R0, 0x1, RZ ;  /* 0x0000000100002810 */ /* 0x000fca0007ffe0ff */
[----:B------:R-:W-:-:S05]  /*0a80*/  IMAD.MOV.U32 R14, RZ, RZ, R0 ;  /* 0x000000ffff0e7224 */ /* 0x000fca00078e0000 */
[----:B------:R-:W-:Y:S02]  /*0a90*/  @!P0 IADD3 R14, PT, PT, -R14, RZ, RZ ;  /* 0x000000ff0e0e8210 */ /* 0x000fe40007ffe1ff */
[----:B------:R-:W-:-:S04]  /*0aa0*/  @!P1 LOP3.LUT R14, RZ, R5, RZ, 0x33, !PT ;  /* 0x00000005ff0e9212 */ /* 0x000fc800078e33ff */
[----:B------:R-:W-:Y:S01]  /*0ab0*/  SHF.R.S32.HI R20, RZ, 0x1f, R14 ;  /* 0x0000001fff147819 */ /* 0x000fe2000001140e */
[----:B------:R-:W-:Y:S05]  /*0ac0*/  BRA.U UP2, `(.L_x_333) ;  /* 0x0000000102347547 */ /* 0x000fea000b800000 */
        /* <DEDUP_REMOVED lines=12> */
[----:B------:R-:W-:Y:S06]  /*0b90*/  BRA `(.L_x_334) ;  /* 0x00000000001c7947 */ /* 0x000fec0003800000 */
.L_x_333:
[----:B------:R-:W1:Y:S01]  /*0ba0*/  LDCU.64 UR12, c[0x0][0x3c0] ;  /* 0x00007800ff0c77ac */ /* 0x000e620008000a00 */
[----:B------:R-:W-:-:S04]  /*0bb0*/  UIADD3 UR8, UPT, UPT, UR34, UR40, URZ ;  /* 0x0000002822087290 */ /* 0x000fc8000fffe0ff */
[----:B-1----:R-:W-:Y:S02]  /*0bc0*/  UIMAD.WIDE.U32 UR10, UR8, UR12, URZ ;  /* 0x0000000c080a72a5 */ /* 0x002fe4000f8e00ff */
[----:B------:R-:W-:-:S04]  /*0bd0*/  UIMAD UR8, UR8, UR13, URZ ;  /* 0x0000000d080872a4 */ /* 0x000fc8000f8e02ff */
[----:B------:R-:W-:Y:S01]  /*0be0*/  UIADD3 UR8, UPT, UPT, UR11, UR8, URZ ;  /* 0x000000080b087290 */ /* 0x000fe2000fffe0ff */
[----:B------:R-:W-:-:S05]  /*0bf0*/  UMOV UR46, UR10 ;  /* 0x0000000a002e7c82 */ /* 0x000fca0008000000 */
[----:B------:R-:W-:-:S07]  /*0c00*/  MOV R19, UR8 ;  /* 0x0000000800137c02 */ /* 0x000fce0008000f00 */
.L_x_334:
[----:B------:R-:W1:Y:S01]  /*0c10*/  @!UP1 LDCU.64 UR10, c[0x0][0x588] ;  /* 0x0000b100ff0a97ac */ /* 0x000e620008000a00 */
[----:B------:R-:W2:Y:S01]  /*0c20*/  @UP1 LDCU.64 UR8, c[0x0][0x590] ;  /* 0x0000b200ff0817ac */ /* 0x000ea20008000a00 */
[----:B------:R-:W3:Y:S01]  /*0c30*/  LDCU UR17, c[0x0][0x3e0] ;  /* 0x00007c00ff1177ac */ /* 0x000ee20008000800 */
[----:B------:R-:W3:Y:S01]  /*0c40*/  LDCU UR50, c[0x0][0x44c] ;  /* 0x00008980ff3277ac */ /* 0x000ee20008000800 */
[----:B-1----:R-:W-:-:S04]  /*0c50*/  @!UP1 UIMAD.WIDE.U32 UR58, UR38, UR10, URZ ;  /* 0x0000000a263a92a5 */ /* 0x002fc8000f8e00ff */
[----:B------:R-:W-:Y:S02]  /*0c60*/  @!UP1 UIMAD UR51, UR38, UR11, UR59 ;  /* 0x0000000b263392a4 */ /* 0x000fe4000f8e023b */
[----:B--2---:R-:W-:-:S04]  /*0c70*/  @UP1 UIMAD.WIDE.U32 UR10, UR16, UR8, URZ ;  /* 0x00000008100a12a5 */ /* 0x004fc8000f8e00ff */
[----:B------:R-:W-:Y:S02]  /*0c80*/  @UP1 UIMAD UR51, UR16, UR9, UR11 ;  /* 0x00000009103312a4 */ /* 0x000fe4000f8e020b */
[----:B---3--:R-:W-:Y:S01]  /*0c90*/  UIMAD.WIDE UR54, UR17, UR50, URZ ;  /* 0x00000032113672a5 */ /* 0x008fe2000f8e02ff */
[----:B------:R-:W-:Y:S01]  /*0ca0*/  @UP1 UMOV UR58, UR10 ;  /* 0x0000000a003a1c82 */ /* 0x000fe20008000000 */
[----:B------:R-:W-:Y:S10]  /*0cb0*/  BRA.U UP1, `(.L_x_335) ;  /* 0x0000000101447547 */ /* 0x000ff4000b800000 */
[----:B------:R-:W1:Y:S01]  /*0cc0*/  LDCU UR52, c[0x0][0x444] ;  /* 0x00008880ff3477ac */ /* 0x000e620008000800 */
[----:B------:R-:W-:Y:S02]  /*0cd0*/  USHF.R.S32.HI UR9, URZ, 0x1f, UR17 ;  /* 0x0000001fff097899 */ /* 0x000fe40008011411 */
[----:B-1----:R-:W-:Y:S02]  /*0ce0*/  USHF.R.S32.HI UR8, URZ, 0x1f, UR52 ;  /* 0x0000001fff087899 */ /* 0x002fe40008011434 */
[----:B------:R-:W-:Y:S02]  /*0cf0*/  UIMAD.WIDE.U32 UR52, UR38, UR52, URZ ;  /* 0x00000034263472a5 */ /* 0x000fe4000f8e00ff */
[----:B------:R-:W-:Y:S02]  /*0d00*/  UIMAD UR8, UR8, UR38, URZ ;  /* 0x00000026080872a4 */ /* 0x000fe4000f8e02ff */
[----:B------:R-:W-:Y:S02]  /*0d10*/  UIMAD.WIDE.U32 UR10, UR52, UR17, URZ ;  /* 0x00000011340a72a5 */ /* 0x000fe4000f8e00ff */
[----:B------:R-:W-:-:S04]  /*0d20*/  UIADD3 UR8, UPT, UPT, UR53, UR8, URZ ;  /* 0x0000000835087290 */ /* 0x000fc8000fffe0ff */
[----:B------:R-:W-:-:S04]  /*0d30*/  UIMAD UR8, UR8, UR17, URZ ;  /* 0x00000011080872a4 */ /* 0x000fc8000f8e02ff */
[----:B------:R-:W-:Y:S02]  /*0d40*/  UIMAD UR8, UR9, UR52, UR8 ;  /* 0x00000034090872a4 */ /* 0x000fe4000f8e0208 */
[----:B------:R-:W-:Y:S02]  /*0d50*/  USHF.R.S32.HI UR9, URZ, 0x1f, UR50 ;  /* 0x0000001fff097899 */ /* 0x000fe40008011432 */
[----:B------:R-:W-:Y:S02]  /*0d60*/  UIADD3 UR8, UPT, UPT, UR11, UR8, URZ ;  /* 0x000000080b087290 */ /* 0x000fe4000fffe0ff */
[----:B------:R-:W-:Y:S02]  /*0d70*/  UIMAD.WIDE.U32 UR52, UR10, UR50, URZ ;  /* 0x000000320a3472a5 */ /* 0x000fe4000f8e00ff */
[----:B------:R-:W-:-:S04]  /*0d80*/  UIMAD UR8, UR8, UR50, URZ ;  /* 0x00000032080872a4 */ /* 0x000fc8000f8e02ff */
[----:B------:R-:W-:-:S03]  /*0d90*/  UIMAD UR8, UR9, UR10, UR8 ;  /* 0x0000000a090872a4 */ /* 0x000fc6000f8e0208 */
[----:B------:R-:W-:Y:S01]  /*0da0*/  UMOV UR10, UR52 ;  /* 0x00000034000a7c82 */ /* 0x000fe20008000000 */
[----:B------:R-:W-:Y:S01]  /*0db0*/  UIADD3 UR8, UPT, UPT, UR53, UR8, URZ ;  /* 0x0000000835087290 */ /* 0x000fe2000fffe0ff */
[----:B------:R-:W-:Y:S11]  /*0dc0*/  BRA `(.L_x_336) ;  /* 0x00000000000c7947 */ /* 0x000ff60003800000 */
.L_x_335:
[----:B------:R-:W-:Y:S02]  /*0dd0*/  UIMAD.WIDE.U32 UR10, UR54, UR16, URZ ;  /* 0x00000010360a72a5 */ /* 0x000fe4000f8e00ff */
[----:B------:R-:W-:-:S04]  /*0de0*/  UIMAD UR8, UR55, UR16, URZ ;  /* 0x00000010370872a4 */ /* 0x000fc8000f8e02ff */
[----:B------:R-:W-:-:S12]  /*0df0*/  UIADD3 UR8, UPT, UPT, UR11, UR8, URZ ;  /* 0x000000080b087290 */ /* 0x000fd8000fffe0ff */
.L_x_336:
[----:B------:R-:W1:Y:S01]  /*0e00*/  LDCU.U8 UR11, c[0x0][0x548] ;  /* 0x0000a900ff0b77ac */ /* 0x000e620008000000 */
[----:B------:R-:W-:Y:S01]  /*0e10*/  USHF.L.U32 UR9, UR38, 0x7, URZ ;  /* 0x0000000726097899 */ /* 0x000fe200080006ff */
[----:B------:R-:W2:Y:S03]  /*0e20*/  LDCU.U8 UR56, c[0x0][0x5f0] ;  /* 0x0000be00ff3877ac */ /* 0x000ea60008000000 */
[----:B------:R-:W-:-:S04]  /*0e30*/  USEL UR53, UR9, URZ, UP5 ;  /* 0x000000ff09357287 */ /* 0x000fc8000a800000 */
[----:B------:R-:W-:Y:S02]  /*0e40*/  UIADD3 UR53, UP0, UPT, UR43, UR53, URZ ;  /* 0x000000352b357290 */ /* 0x000fe4000ff1e0ff */
[----:B-1----:R-:W-:Y:S02]  /*0e50*/  UISETP.NE.AND UP1, UPT, UR11, URZ, UPT ;  /* 0x000000ff0b00728c */ /* 0x002fe4000bf25270 */
[----:B------:R-:W-:Y:S02]  /*0e60*/  UIADD3.X UR52, UPT, UPT, URZ, UR47, URZ, UP0, !UPT ;  /* 0x0000002fff347290 */ /* 0x000fe400087fe4ff */
[----:B------:R-:W-:Y:S02]  /*0e70*/  UIMAD.WIDE.U32 UR60, UR53, UR54, URZ ;  /* 0x00000036353c72a5 */ /* 0x000fe4000f8e00ff */
[----:B------:R-:W-:-:S04]  /*0e80*/  UIMAD UR52, UR52, UR54, URZ ;  /* 0x00000036343472a4 */ /* 0x000fc8000f8e02ff */
[----:B------:R-:W-:Y:S02]  /*0e90*/  UIMAD UR52, UR55, UR53, UR52 ;  /* 0x00000035373472a4 */ /* 0x000fe4000f8e0234 */
[----:B------:R-:W-:Y:S02]  /*0ea0*/  UIMAD UR53, UR23, UR50, URZ ;  /* 0x00000032173572a4 */ /* 0x000fe4000f8e02ff */
[----:B------:R-:W-:Y:S01]  /*0eb0*/  UIADD3 UR52, UPT, UPT, UR61, UR52, URZ ;  /* 0x000000343d347290 */ /* 0x000fe2000fffe0ff */
[----:B--2---:R-:W-:Y:S11]  /*0ec0*/  BRA.U !UP1, `(.L_x_337) ;  /* 0x00000001091c7547 */ /* 0x004ff6000b800000 */
[----:B------:R-:W1:Y:S01]  /*0ed0*/  LDCU UR11, c[0x0][0x434] ;  /* 0x00008680ff0b77ac */ /* 0x000e620008000800 */
[----:B------:R-:W2:Y:S01]  /*0ee0*/  LDCU UR55, c[0x0][0x454] ;  /* 0x00008a80ff3777ac */ /* 0x000ea20008000800 */
[----:B------:R-:W-:Y:S02]  /*0ef0*/  UISETP.NE.AND UP0, UPT, UR16, -0x1, UPT ;  /* 0xffffffff1000788c */ /* 0x000fe4000bf05270 */
[----:B-1----:R-:W-:-:S04]  /*0f00*/  UIMAD UR11, UR38, UR11, URZ ;  /* 0x0000000b260b72a4 */ /* 0x002fc8000f8e02ff */
[----:B------:R-:W-:-:S04]  /*0f10*/  USEL UR11, UR11, UR16, !UP0 ;  /* 0x000000100b0b7287 */ /* 0x000fc8000c000000 */
[----:B--2---:R-:W-:Y:S01]  /*0f20*/  UIMAD UR55, UR23, UR55, UR11 ;  /* 0x00000037173772a4 */ /* 0x004fe2000f8e020b */
[----:B------:R-:W-:Y:S05]  /*0f30*/  BRA `(.L_x_338) ;  /* 0x00000000000c7947 */ /* 0x000fea0003800000 */
.L_x_337:
[----:B------:R-:W1:Y:S01]  /*0f40*/  LDCU UR55, c[0x0][0x434] ;  /* 0x00008680ff3777ac */ /* 0x000e620008000800 */
[----:B------:R-:W-:-:S04]  /*0f50*/  UIMAD UR11, UR38, UR17, UR23 ;  /* 0x00000011260b72a4 */ /* 0x000fc8000f8e0217 */
[----:B-1----:R-:W-:Y:S02]  /*0f60*/  UIMAD UR55, UR11, UR55, URZ ;  /* 0x000000370b3772a4 */ /* 0x002fe4000f8e02ff */
.L_x_338:
[----:B------:R-:W-:Y:S01]  /*0f70*/  UIADD3 UR49, UPT, UPT, UR49, -0x1, URZ ;  /* 0xffffffff31317890 */ /* 0x000fe2000fffe0ff */
[----:B------:R-:W-:Y:S09]  /*0f80*/  BRA.U !UP1, `(.L_x_339) ;  /* 0x0000000109247547 */ /* 0x000ff2000b800000 */
[----:B------:R-:W1:Y:S01]  /*0f90*/  LDCU UR11, c[0x0][0x444] ;  /* 0x00008880ff0b77ac */ /* 0x000e620008000800 */
[----:B------:R-:W-:Y:S01]  /*0fa0*/  UISETP.NE.AND UP0, UPT, UR16, -0x1, UPT ;  /* 0xffffffff1000788c */ /* 0x000fe2000bf05270 */
[----:B------:R-:W2:Y:S10]  /*0fb0*/  LDCU UR54, c[0x0][0x430] ;  /* 0x00008600ff3677ac */ /* 0x000eb40008000800 */
[----:B-1----:R-:W-:Y:S01]  /*0fc0*/  @!UP0 UIMAD UR16, UR38, UR11, URZ ;  /* 0x0000000b261082a4 */ /* 0x002fe2000f8e02ff */
[----:B------:R-:W2:Y:S03]  /*0fd0*/  LDCU UR11, c[0x0][0x454] ;  /* 0x00008a80ff0b77ac */ /* 0x000ea60008000800 */
[----:B------:R-:W-:-:S02]  /*0fe0*/  UIADD3 UR9, UPT, UPT, UR9, UR16, URZ ;  /* 0x0000001009097290 */ /* 0x000fc4000fffe0ff */
[----:B--2---:R-:W-:-:S04]  /*0ff0*/  ULEA UR54, UR54, UR11, 0x7 ;  /* 0x0000000b36367291 */ /* 0x004fc8000f8e38ff */
[----:B------:R-:W-:Y:S01]  /*1000*/  UIMAD UR54, UR54, UR23, UR9 ;  /* 0x00000017363672a4 */ /* 0x000fe2000f8e0209 */
[----:B------:R-:W-:Y:S11]  /*1010*/  BRA `(.L_x_340) ;  /* 0x00000000000c7947 */ /* 0x000ff60003800000 */
.L_x_339:
[----:B------:R-:W1:Y:S01]  /*1020*/  LDCU UR54, c[0x0][0x444] ;  /* 0x00008880ff3677ac */ /* 0x000e620008000800 */
[----:B------:R-:W-:-:S04]  /*1030*/  UIMAD UR9, UR38, UR17, UR23 ;  /* 0x00000011260972a4 */ /* 0x000fc8000f8e0217 */
[----:B-1----:R-:W-:-:S12]  /*1040*/  UIMAD UR54, UR9, UR54, URZ ;  /* 0x00000036093672a4 */ /* 0x002fd8000f8e02ff */
.L_x_340:
[----:B------:R-:W1:Y:S01]  /*1050*/  S2R R40, SR_TID.X ;  /* 0x0000000000287919 */ /* 0x000e620000002100 */
[----:B------:R-:W-:Y:S01]  /*1060*/  USHF.R.S32.HI UR9, URZ, 0x1f, UR53 ;  /* 0x0000001fff097899 */ /* 0x000fe20008011435 */
[----:B------:R-:W2:Y:S01]  /*1070*/  LDC.64 R10, c[0x0][0x3b0] ;  /* 0x0000ec00ff0a7b82 */ /* 0x000ea20000000a00 */
[----:B------:R-:W-:Y:S01]  /*1080*/  UIADD3 UR53, UP1, UP0, UR60, UR10, UR53 ;  /* 0x0000000a3c357290 */ /* 0x000fe2000f83e035 */
[----:B------:R-:W-:Y:S01]  /*1090*/  MOV R13, RZ ;  /* 0x000000ff000d7202 */ /* 0x000fe20000000f00 */
[----:B------:R-:W-:Y:S01]  /*10a0*/  UIMAD UR50, UR17, UR50, URZ ;  /* 0x00000032113272a4 */ /* 0x000fe2000f8e02ff */
[----:B------:R-:W-:Y:S01]  /*10b0*/  ISETP.NE.AND P6, PT, RZ, UR56, PT ;  /* 0x00000038ff007c0c */ /* 0x000fe2000bfc5270 */
[----:B------:R-:W-:Y:S01]  /*10c0*/  UIADD3.X UR52, UPT, UPT, UR52, UR8, UR9, UP1, UP0 ;  /* 0x0000000834347290 */ /* 0x000fe20008fe0409 */
[----:B------:R-:W-:Y:S01]  /*10d0*/  BSSY.RECONVERGENT B1, `(.L_x_330) ;  /* 0x00007e1000017945 */ /* 0x000fe20003800200 */
[----:B------:R-:W3:Y:S01]  /*10e0*/  LDCU.64 UR56, c[0x0][0x420] ;  /* 0x00008400ff3877ac */ /* 0x000ee20008000a00 */
[----:B------:R-:W4:Y:S02]  /*10f0*/  LDC.64 R16, c[0x0][0x5f8] ;  /* 0x00017e00ff107b82 */ /* 0x000f240000000a00 */
[----:B------:R-:W5:Y:S01]  /*1100*/  LDCU.128 UR8, c[0x0][0x590] ;  /* 0x0000b200ff0877ac */ /* 0x000f620008000c00 */
[----:B------:R-:W-:-:S02]  /*1110*/  UISETP.GT.AND UP0, UPT, UR42, URZ, UPT ;  /* 0x000000ff2a00728c */ /* 0x000fc4000bf04270 */
[----:B------:R-:W-:Y:S02]  /*1120*/  ULEA UR54, UR49, UR54, 0x6 ;  /* 0x0000003631367291 */ /* 0x000fe4000f8e30ff */
[----:B------:R-:W-:-:S04]  /*1130*/  ULEA UR55, UR49, UR55, 0x6 ;  /* 0x0000003731377291 */ /* 0x000fc8000f8e30ff */
[----:B---3--:R-:W-:Y:S02]  /*1140*/  UIMAD.WIDE UR56, UR55, 0x4, UR56 ;  /* 0x00000004373878a5 */ /* 0x008fe4000f8e0238 */
[----:B-----5:R-:W-:Y:S01]  /*1150*/  UIMAD UR16, UR47, UR8, URZ ;  /* 0x000000082f1072a4 */ /* 0x020fe2000f8e02ff */
[----:B-1----:R-:W-:Y:S01]  /*1160*/  IMAD.SHL.U32 R41, R40, 0x8, RZ ;  /* 0x0000000828297824 */ /* 0x002fe200078e00ff */
[--C-:B------:R-:W-:Y:S01]  /*1170*/  SHF.R.U32.HI R39, RZ, 0x3, R40.reuse ;  /* 0x00000003ff277819 */ /* 0x100fe20000011628 */
[----:B------:R-:W-:Y:S01]  /*1180*/  IMAD.U32 R0, RZ, RZ, UR8 ;  /* 0x00000008ff007e24 */ /* 0x000fe2000f8e00ff */
[----:B------:R-:W-:Y:S01]  /*1190*/  UIMAD UR16, UR43, UR9, UR16 ;  /* 0x000000092b1072a4 */ /* 0x000fe2000f8e0210 */
[----:B------:R-:W-:Y:S01]  /*11a0*/  IMAD.U32 R4, RZ, RZ, UR10 ;  /* 0x0000000aff047e24 */ /* 0x000fe2000f8e00ff */
[----:B------:R-:W-:Y:S02]  /*11b0*/  LOP3.LUT R12, R41, 0x38, RZ, 0xc0, !PT ;  /* 0x00000038290c7812 */ /* 0x000fe400078ec0ff */
[----:B------:R-:W-:-:S02]  /*11c0*/  SHF.R.U32.HI R9, RZ, 0x5, R40 ;  /* 0x00000005ff097819 */ /* 0x000fc40000011628 */
[----:B------:R-:W-:Y:S01]  /*11d0*/  IADD3 R2, P0, PT, R12, UR58, RZ ;  /* 0x0000003a0c027c10 */ /* 0x000fe2000ff1e0ff */
[----:B------:R-:W1:Y:S01]  /*11e0*/  LDCU.64 UR58, c[0x0][0x5e8] ;  /* 0x0000bd00ff3a77ac */ /* 0x000e620008000a00 */
[----:B------:R-:W-:-:S03]  /*11f0*/  LOP3.LUT R8, R40, 0x1f, RZ, 0xc0, !PT ;  /* 0x0000001f28087812 */ /* 0x000fc600078ec0ff */
[----:B------:R-:W-:Y:S01]  /*1200*/  IMAD.X R3, RZ, RZ, UR51, P0 ;  /* 0x00000033ff037e24 */ /* 0x000fe200080e06ff */
[----:B------:R-:W-:Y:S01]  /*1210*/  USHF.L.U64.HI UR51, UR8, 0x5, UR9 ;  /* 0x0000000508337899 */ /* 0x000fe20008010209 */
[----:B------:R-:W-:Y:S02]  /*1220*/  IMAD R8, R9, UR50, R8 ;  /* 0x0000003209087c24 */ /* 0x000fe4000f8e0208 */
[----:B------:R-:W-:-:S04]  /*1230*/  IMAD.WIDE.U32 R2, R0, UR43, R2 ;  /* 0x0000002b00027c25 */ /* 0x000fc8000f8e0002 */
[----:B------:R-:W-:Y:S01]  /*1240*/  IMAD.U32 R0, RZ, RZ, UR11 ;  /* 0x0000000bff007e24 */ /* 0x000fe2000f8e00ff */
[----:B------:R-:W-:Y:S01]  /*1250*/  IADD3 R3, PT, PT, R3, UR16, RZ ;  /* 0x0000001003037c10 */ /* 0x000fe2000fffe0ff */
[----:B------:R-:W3:Y:S02]  /*1260*/  LDCU.64 UR16, c[0x0][0x3c8] ;  /* 0x00007900ff1077ac */ /* 0x000ee40008000a00 */
[----:B------:R-:W-:Y:S01]  /*1270*/  IMAD.WIDE.U32 R2, R4, UR23, R2 ;  /* 0x0000001704027c25 */ /* 0x000fe2000f8e0002 */
[----:B------:R-:W5:Y:S03]  /*1280*/  LDCU.64 UR10, c[0x0][0x550] ;  /* 0x0000aa00ff0a77ac */ /* 0x000f660008000a00 */
[----:B------:R-:W-:Y:S01]  /*1290*/  IMAD R3, R0, UR23, R3 ;  /* 0x0000001700037c24 */ /* 0x000fe2000f8e0203 */
[----:B-1----:R-:W-:Y:S01]  /*12a0*/  UIMAD.WIDE UR58, UR54, 0x4, UR58 ;  /* 0x00000004363a78a5 */ /* 0x002fe2000f8e023a */
[----:B--2---:R-:W-:-:S02]  /*12b0*/  IMAD R0, R10, UR47, RZ ;  /* 0x0000002f0a007c24 */ /* 0x004fc4000f8e02ff */
[----:B------:R-:W-:-:S04]  /*12c0*/  IMAD.WIDE.U32 R4, R10, UR43, R12 ;  /* 0x0000002b0a047c25 */ /* 0x000fc8000f8e000c */
[----:B------:R-:W-:Y:S01]  /*12d0*/  IMAD R0, R11, UR43, R0 ;  /* 0x0000002b0b007c24 */ /* 0x000fe2000f8e0200 */
[----:B------:R-:W-:Y:S01]  /*12e0*/  USHF.L.U32 UR43, UR8, 0x5, URZ ;  /* 0x00000005082b7899 */ /* 0x000fe200080006ff */
[----:B------:R-:W-:Y:S01]  /*12f0*/  IMAD.WIDE.U32 R6, R39, UR8, R2 ;  /* 0x0000000827067c25 */ /* 0x000fe2000f8e0002 */
[----:B------:R-:W-:-:S03]  /*1300*/  IADD3 R2, P0, PT, R4, UR48, RZ ;  /* 0x0000003004027c10 */ /* 0x000fc6000ff1e0ff */
[----:B------:R-:W-:Y:S01]  /*1310*/  IMAD R15, R39, UR9, R7 ;  /* 0x00000009270f7c24 */ /* 0x000fe2000f8e0207 */
[----:B------:R-:W-:Y:S01]  /*1320*/  IADD3.X R3, PT, PT, R5, UR45, R0, P0, !PT ;  /* 0x0000002d05037c10 */ /* 0x000fe200087fe400 */
[----:B---3--:R-:W-:Y:S01]  /*1330*/  IMAD.U32 R0, RZ, RZ, UR16 ;  /* 0x00000010ff007e24 */ /* 0x008fe2000f8e00ff */
[----:B------:R-:W1:Y:S01]  /*1340*/  LDCU.64 UR8, c[0x0][0x380] ;  /* 0x00007000ff0877ac */ /* 0x000e620008000a00 */
[----:B----4-:R-:W-:Y:S01]  /*1350*/  IMAD.WIDE.U32 R4, R16, UR21, RZ ;  /* 0x0000001510047c25 */ /* 0x010fe2000f8e00ff */
[----:B-----5:R-:W-:Y:S01]  /*1360*/  LEA R243, P2, R6, UR10, 0x1 ;  /* 0x0000000a06f37c11 */ /* 0x020fe2000f8408ff */
[----:B------:R-:W-:Y:S02]  /*1370*/  USHF.L.U32 UR45, UR50, 0x6, URZ ;  /* 0x00000006322d7899 */ /* 0x000fe400080006ff */
[----:B------:R-:W-:Y:S01]  /*1380*/  IMAD.WIDE.U32 R2, R0, UR23, R2 ;  /* 0x0000001700027c25 */ /* 0x000fe2000f8e0002 */
[----:B------:R-:W-:Y:S02]  /*1390*/  SEL R4, R4, RZ, P6 ;  /* 0x000000ff04047207 */ /* 0x000fe40003000000 */
[----:B------:R-:W-:Y:S01]  /*13a0*/  LEA.HI.X R242, R6, UR11, R15, 0x1, P2 ;  /* 0x0000000b06f27c11 */ /* 0x000fe200090f0c0f */
[----:B------:R-:W-:Y:S01]  /*13b0*/  IMAD.U32 R0, RZ, RZ, UR17 ;  /* 0x00000011ff007e24 */ /* 0x000fe2000f8e00ff */
[----:B------:R-:W2:Y:S01]  /*13c0*/  LDCU.64 UR16, c[0x0][0x570] ;  /* 0x0000ae00ff1077ac */ /* 0x000ea20008000a00 */
[----:B------:R-:W-:Y:S01]  /*13d0*/  IMAD R7, R17, UR21, R5 ;  /* 0x0000001511077c24 */ /* 0x000fe2000f8e0205 */
[----:B------:R-:W-:Y:S01]  /*13e0*/  IADD3 R9, P1, P0, R8, UR53, R4 ;  /* 0x0000003508097c10 */ /* 0x000fe2000f83e004 */
[----:B------:R-:W-:Y:S01]  /*13f0*/  IMAD R3, R0, UR23, R3 ;  /* 0x0000001700037c24 */ /* 0x000fe2000f8e0203 */
[----:B------:R-:W-:Y:S01]  /*1400*/  SHF.R.S32.HI R5, RZ, 0x1f, R8 ;  /* 0x0000001fff057819 */ /* 0x000fe20000011408 */
[----:B------:R-:W-:Y:S01]  /*1410*/  VIADD R8, R39, 0x60 ;  /* 0x0000006027087836 */ /* 0x000fe20000000000 */
[----:B------:R-:W-:Y:S01]  /*1420*/  SEL R0, R7, RZ, P6 ;  /* 0x000000ff07007207 */ /* 0x000fe20003000000 */
[----:B------:R-:W-:Y:S01]  /*1430*/  IMAD.WIDE.U32 R2, R39, R10, R2 ;  /* 0x0000000a27027225 */ /* 0x000fe200078e0002 */
[----:B------:R-:W-:-:S02]  /*1440*/  MOV R4, UR45 ;  /* 0x0000002d00047c02 */ /* 0x000fc40008000f00 */
[----:B------:R-:W-:Y:S01]  /*1450*/  IADD3.X R5, PT, PT, R5, UR52, R0, P1, P0 ;  /* 0x0000003405057c10 */ /* 0x000fe20008fe0400 */
[----:B------:R-:W-:Y:S01]  /*1460*/  IMAD R3, R39, R11, R3 ;  /* 0x0000000b27037224 */ /* 0x000fe200078e0203 */
[----:B------:R-:W-:Y:S02]  /*1470*/  IADD3 R0, P0, PT, R9, UR45, RZ ;  /* 0x0000002d09007c10 */ /* 0x000fe4000ff1e0ff */
[----:B-1----:R-:W-:Y:S02]  /*1480*/  LEA R241, P1, R2, UR8, 0x1 ;  /* 0x0000000802f17c11 */ /* 0x002fe4000f8208ff */
[----:B------:R-:W-:Y:S02]  /*1490*/  LEA.HI.X.SX32 R4, R4, R5, 0x1, P0 ;  /* 0x0000000504047211 */ /* 0x000fe400000f0eff */
[----:B--2---:R-:W-:Y:S01]  /*14a0*/  LEA R236, P0, R0, UR16, 0x2 ;  /* 0x0000001000ec7c11 */ /* 0x004fe2000f8010ff */
[----:B------:R-:W-:Y:S01]  /*14b0*/  UMOV UR16, UR58 ;  /* 0x0000003a00107c82 */ /* 0x000fe20008000000 */
[----:B------:R-:W-:-:S02]  /*14c0*/  LEA.HI.X R240, R2, UR9, R3, 0x1, P1 ;  /* 0x0000000902f07c11 */ /* 0x000fc400088f0c03 */
[----:B------:R-:W-:Y:S01]  /*14d0*/  LEA.HI.X R237, R0, UR17, R4, 0x2, P0 ;  /* 0x0000001100ed7c11 */ /* 0x000fe200080f1404 */
[C---:B------:R-:W-:Y:S01]  /*14e0*/  VIADD R4, R39.reuse, 0x20 ;  /* 0x0000002027047836 */ /* 0x040fe20000000000 */
[C---:B------:R-:W-:Y:S01]  /*14f0*/  IADD3 R26, P2, PT, R39.reuse, 0x40, RZ ;  /* 0x00000040271a7810 */ /* 0x040fe20007f5e0ff */
[----:B------:R-:W-:Y:S01]  /*1500*/  UMOV UR17, UR59 ;  /* 0x0000003b00117c82 */ /* 0x000fe20008000000 */
[C---:B------:R-:W-:Y:S02]  /*1510*/  IADD3 R18, P0, PT, R39.reuse, 0x20, RZ ;  /* 0x0000002027127810 */ /* 0x040fe40007f1e0ff */
[C---:B------:R-:W-:Y:S01]  /*1520*/  IADD3 R27, P1, PT, R39.reuse, 0x60, RZ ;  /* 0x00000060271b7810 */ /* 0x040fe20007f3e0ff */
[----:B------:R-:W-:Y:S01]  /*1530*/  IMAD.X R32, RZ, RZ, RZ, P2 ;  /* 0x000000ffff207224 */ /* 0x000fe200010e06ff */
[C---:B------:R-:W-:Y:S01]  /*1540*/  SHF.L.U64.HI R15, R10.reuse, 0x5, R11 ;  /* 0x000000050a0f7819 */ /* 0x040fe2000001020b */
[----:B------:R-:W-:Y:S01]  /*1550*/  IMAD.SHL.U32 R11, R10, 0x20, RZ ;  /* 0x000000200a0b7824 */ /* 0x000fe200078e00ff */
[----:B------:R-:W-:Y:S01]  /*1560*/  IADD3 R5, PT, PT, R39, 0x40, RZ ;  /* 0x0000004027057810 */ /* 0x000fe20007ffe0ff */
[----:B------:R-:W-:Y:S01]  /*1570*/  IMAD.X R16, RZ, RZ, RZ, P0 ;  /* 0x000000ffff107224 */ /* 0x000fe200000e06ff */
[----:B------:R-:W-:Y:S01]  /*1580*/  IADD3.X R37, PT, PT, RZ, RZ, RZ, P1, !PT ;  /* 0x000000ffff257210 */ /* 0x000fe20000ffe4ff */
[----:B------:R-:W-:Y:S06]  /*1590*/  BRA.U UP0, `(.L_x_341) ;  /* 0x0000000900b07547 */ /* 0x000fec000b800000 */
        /* <DEDUP_REMOVED lines=10> */
[----:B------:R-:W-:-:S06]  /*1640*/  UIMAD UR9, UR38, UR9, UR17 ;  /* 0x00000009260972a4 */ /* 0x000fcc000f8e0211 */
[----:B------:R-:W-:Y:S01]  /*1650*/  MOV R0, UR9 ;  /* 0x0000000900007c02 */ /* 0x000fe20008000f00 */
[----:B------:R-:W-:Y:S05]  /*1660*/  BRA `(.L_x_343) ;  /* 0x0000000000187947 */ /* 0x000fea0003800000 */
.L_x_342:
[----:B------:R-:W1:Y:S01]  /*1670*/  LDCU.64 UR12, c[0x0][0x5c0] ;  /* 0x0000b800ff0c77ac */ /* 0x000e620008000a00 */
[----:B------:R-:W-:-:S04]  /*1680*/  UIADD3 UR8, UPT, UPT, UR34, UR40, URZ ;  /* 0x0000002822087290 */ /* 0x000fc8000fffe0ff */
[----:B-1----:R-:W-:Y:S02]  /*1690*/  UIMAD.WIDE.U32 UR16, UR8, UR12, URZ ;  /* 0x0000000c081072a5 */ /* 0x002fe4000f8e00ff */
[----:B------:R-:W-:-:S04]  /*16a0*/  UIMAD UR8, UR8, UR13, URZ ;  /* 0x0000000d080872a4 */ /* 0x000fc8000f8e02ff */
[----:B------:R-:W-:-:S06]  /*16b0*/  UIADD3 UR8, UPT, UPT, UR17, UR8, URZ ;  /* 0x0000000811087290 */ /* 0x000fcc000fffe0ff */
[----:B------:R-:W-:Y:S02]  /*16c0*/  MOV R0, UR8 ;  /* 0x0000000800007c02 */ /* 0x000fe40008000f00 */
.L_x_343:
        /* <DEDUP_REMOVED lines=12> */
[----:B------:R-:W-:Y:S06]  /*1790*/  BRA `(.L_x_345) ;  /* 0x0000000000187947 */ /* 0x000fec0003800000 */
.L_x_344:
[----:B------:R-:W1:Y:S01]  /*17a0*/  LDCU.64 UR10, c[0x0][0x5c8] ;  /* 0x0000b900ff0a77ac */ /* 0x000e620008000a00 */
[----:B------:R-:W-:-:S04]  /*17b0*/  UIADD3 UR34, UPT, UPT, UR34, UR40, URZ ;  /* 0x0000002822227290 */ /* 0x000fc8000fffe0ff */
[----:B-1----:R-:W-:Y:S02]  /*17c0*/  UIMAD.WIDE.U32 UR14, UR34, UR10, URZ ;  /* 0x0000000a220e72a5 */ /* 0x002fe4000f8e00ff */
[----:B------:R-:W-:-:S04]  /*17d0*/  UIMAD UR34, UR34, UR11, URZ ;  /* 0x0000000b222272a4 */ /* 0x000fc8000f8e02ff */
[----:B------:R-:W-:-:S06]  /*17e0*/  UIADD3 UR34, UPT, UPT, UR15, UR34, URZ ;  /* 0x000000220f227290 */ /* 0x000fcc000fffe0ff */
[----:B------:R-:W-:-:S07]  /*17f0*/  MOV R9, UR34 ;  /* 0x0000002200097c02 */ /* 0x000fce0008000f00 */
.L_x_345:
[----:B------:R-:W1:Y:S01]  /*1800*/  LDCU.64 UR8, c[0x0][0x5d8] ;  /* 0x0000bb00ff0877ac */ /* 0x000e620008000a00 */
[----:B------:R-:W-:Y:S01]  /*1810*/  IMAD.U32 R2, RZ, RZ, UR12 ;  /* 0x0000000cff027e24 */ /* 0x000fe2000f8e00ff */
[----:B------:R-:W-:Y:S01]  /*1820*/  BSSY.RECONVERGENT B0, `(.L_x_346) ;  /* 0x0000019000007945 */ /* 0x000fe20003800200 */
[----:B------:R-:W-:Y:S02]  /*1830*/  UIADD3 UR31, UPT, UPT, -UR39, UR31, URZ ;  /* 0x0000001f271f7290 */ /* 0x000fe4000fffe1ff */
[----:B------:R-:W-:Y:S01]  /*1840*/  IMAD.WIDE.U32 R2, R2, UR39, R12 ;  /* 0x0000002702027c25 */ /* 0x000fe2000f8e000c */
[----:B------:R-:W-:-:S04]  /*1850*/  UIMAD UR15, UR41, UR12, URZ ;  /* 0x0000000c290f72a4 */ /* 0x000fc8000f8e02ff */
[----:B------:R-:W-:Y:S01]  /*1860*/  UIMAD UR15, UR39, UR13, UR15 ;  /* 0x0000000d270f72a4 */ /* 0x000fe2000f8e020f */
[----:B------:R-:W-:Y:S02]  /*1870*/  ISETP.GE.AND P4, PT, R39, UR31, PT ;  /* 0x0000001f27007c0c */ /* 0x000fe4000bf86270 */
[----:B------:R-:W-:Y:S02]  /*1880*/  IADD3 R2, P0, PT, R2, UR16, RZ ;  /* 0x0000001002027c10 */ /* 0x000fe4000ff1e0ff */
[----:B------:R-:W-:Y:S02]  /*1890*/  ISETP.GE.AND P3, PT, R4, UR31, PT ;  /* 0x0000001f04007c0c */ /* 0x000fe4000bf66270 */
[----:B------:R-:W-:Y:S01]  /*18a0*/  IADD3.X R3, PT, PT, R0, UR15, R3, P0, !PT ;  /* 0x0000000f00037c10 */ /* 0x000fe200087fe403 */
[----:B-1----:R-:W-:Y:S01]  /*18b0*/  IMAD.U32 R0, RZ, RZ, UR8 ;  /* 0x00000008ff007e24 */ /* 0x002fe2000f8e00ff */
[----:B------:R-:W-:Y:S01]  /*18c0*/  ISETP.GE.AND P1, PT, R8, UR31, PT ;  /* 0x0000001f08007c0c */ /* 0x000fe2000bf26270 */
[----:B------:R-:W-:Y:S01]  /*18d0*/  IMAD.U32 R4, RZ, RZ, UR9 ;  /* 0x00000009ff047e24 */ /* 0x000fe2000f8e00ff */
[----:B------:R-:W-:Y:S01]  /*18e0*/  ISETP.GE.AND P2, PT, R5, UR31, PT ;  /* 0x0000001f05007c0c */ /* 0x000fe2000bf46270 */
[----:B------:R-:W-:-:S04]  /*18f0*/  IMAD.WIDE.U32 R6, R0, UR23, R2 ;  /* 0x0000001700067c25 */ /* 0x000fc8000f8e0002 */
[----:B------:R-:W-:Y:S01]  /*1900*/  IMAD R8, R4, UR23, R7 ;  /* 0x0000001704087c24 */ /* 0x000fe2000f8e0207 */
[----:B------:R-:W-:Y:S07]  /*1910*/  @P4 BRA `(.L_x_347) ;  /* 0x0000000000244947 */ /* 0x000fee0003800000 */
[----:B------:R-:W1:Y:S01]  /*1920*/  LDCU.64 UR8, c[0x0][0x560] ;  /* 0x0000ac00ff0877ac */ /* 0x000e620008000a00 */
[----:B------:R-:W-:Y:S02]  /*1930*/  MOV R2, R6 ;  /* 0x0000000600027202 */ /* 0x000fe40000000f00 */
[----:B------:R-:W-:-:S03]  /*1940*/  MOV R3, R8 ;  /* 0x0000000800037202 */ /* 0x000fc60000000f00 */
[----:B------:R-:W-:-:S04]  /*1950*/  IMAD.WIDE.U32 R2, R39, UR12, R2 ;  /* 0x0000000c27027c25 */ /* 0x000fc8000f8e0002 */
[----:B------:R-:W-:Y:S01]  /*1960*/  IMAD R0, R39, UR13, R3 ;  /* 0x0000000d27007c24 */ /* 0x000fe2000f8e0203 */
[----:B-1----:R-:W-:-:S04]  /*1970*/  LEA R4, P0, R2, UR8, 0x1 ;  /* 0x0000000802047c11 */ /* 0x002fc8000f8008ff */
[----:B------:R-:W-:-:S05]  /*1980*/  LEA.HI.X R5, R2, UR9, R0, 0x1, P0 ;  /* 0x0000000902057c11 */ /* 0x000fca00080f0c00 */
[----:B------:R1:W-:Y:S04]  /*1990*/  STG.E.128 desc[UR32][R4.64], RZ ;  /* 0x000000ff04007986 */ /* 0x0003e8000c101d20 */
[----:B------:R1:W-:Y:S02]  /*19a0*/  STG.E.128 desc[UR32][R4.64+0x80], RZ ;  /* 0x000080ff04007986 */ /* 0x0003e4000c101d20 */
.L_x_347:
[----:B------:R-:W-:Y:S05]  /*19b0*/  BSYNC.RECONVERGENT B0 ;  /* 0x0000000000007941 */ /* 0x000fea0003800200 */
.L_x_346:
[----:B------:R-:W-:Y:S04]  /*19c0*/  BSSY.RECONVERGENT B0, `(.L_x_348) ;  /* 0x000000d000007945 */ /* 0x000fe80003800200 */
[----:B------:R-:W-:Y:S05]  /*19d0*/  @P3 BRA `(.L_x_349) ;  /* 0x00000000002c3947 */ /* 0x000fea0003800000 */
[----:B------:R-:W1:Y:S01]  /*19e0*/  LDCU.64 UR8, c[0x0][0x560] ;  /* 0x0000ac00ff0877ac */ /* 0x000e620008000a00 */
[----:B------:R-:W-:Y:S01]  /*19f0*/  MOV R2, R6 ;  /* 0x0000000600027202 */ /* 0x000fe20000000f00 */
[----:B------:R-:W-:Y:S01]  /*1a00*/  IMAD R0, R16, UR12, RZ ;  /* 0x0000000c10007c24 */ /* 0x000fe2000f8e02ff */
[----:B------:R-:W-:-:S03]  /*1a10*/  MOV R3, R8 ;  /* 0x0000000800037202 */ /* 0x000fc60000000f00 */
[C---:B------:R-:W-:Y:S02]  /*1a20*/  IMAD R0, R18.reuse, UR13, R0 ;  /* 0x0000000d12007c24 */ /* 0x040fe4000f8e0200 */
[----:B------:R-:W-:-:S05]  /*1a30*/  IMAD.WIDE.U32 R2, R18, UR12, R2 ;  /* 0x0000000c12027c25 */ /* 0x000fca000f8e0002 */
[----:B------:R-:W-:Y:S02]  /*1a40*/  IADD3 R0, PT, PT, R3, R0, RZ ;  /* 0x0000000003007210 */ /* 0x000fe40007ffe0ff */
[----:B-1----:R-:W-:-:S04]  /*1a50*/  LEA R4, P0, R2, UR8, 0x1 ;  /* 0x0000000802047c11 */ /* 0x002fc8000f8008ff */
[----:B------:R-:W-:-:S05]  /*1a60*/  LEA.HI.X R5, R2, UR9, R0, 0x1, P0 ;  /* 0x0000000902057c11 */ /* 0x000fca00080f0c00 */
[----:B------:R2:W-:Y:S04]  /*1a70*/  STG.E.128 desc[UR32][R4.64], RZ ;  /* 0x000000ff04007986 */ /* 0x0005e8000c101d20 */
[----:B------:R2:W-:Y:S02]  /*1a80*/  STG.E.128 desc[UR32][R4.64+0x80], RZ ;  /* 0x000080ff04007986 */ /* 0x0005e4000c101d20 */
.L_x_349:
[----:B------:R-:W-:Y:S05]  /*1a90*/  BSYNC.RECONVERGENT B0 ;  /* 0x0000000000007941 */ /* 0x000fea0003800200 */
.L_x_348:
        /* <DEDUP_REMOVED lines=9> */
[----:B-12---:R-:W-:-:S04]  /*1b30*/  LEA R4, P0, R2, UR8, 0x1 ;  /* 0x0000000802047c11 */ /* 0x006fc8000f8008ff */
[----:B------:R-:W-:-:S05]  /*1b40*/  LEA.HI.X R5, R2, UR9, R0, 0x1, P0 ;  /* 0x0000000902057c11 */ /* 0x000fca00080f0c00 */
[----:B------:R3:W-:Y:S04]  /*1b50*/  STG.E.128 desc[UR32][R4.64], RZ ;  /* 0x000000ff04007986 */ /* 0x0007e8000c101d20 */
[----:B------:R3:W-:Y:S02]  /*1b60*/  STG.E.128 desc[UR32][R4.64+0x80], RZ ;  /* 0x000080ff04007986 */ /* 0x0007e4000c101d20 */
.L_x_351:
[----:B------:R-:W-:Y:S05]  /*1b70*/  BSYNC.RECONVERGENT B0 ;  /* 0x0000000000007941 */ /* 0x000fea0003800200 */
.L_x_350:
[----:B------:R-:W-:Y:S04]  /*1b80*/  BSSY.RECONVERGENT B0, `(.L_x_352) ;  /* 0x000000d000007945 */ /* 0x000fe80003800200 */
[----:B------:R-:W-:Y:S05]  /*1b90*/  @P1 BRA `(.L_x_353) ;  /* 0x00000000002c1947 */ /* 0x000fea0003800000 */
[----:B------:R-:W4:Y:S01]  /*1ba0*/  LDCU.64 UR8, c[0x0][0x560] ;  /* 0x0000ac00ff0877ac */ /* 0x000f220008000a00 */
[----:B------:R-:W-:Y:S01]  /*1bb0*/  MOV R2, R6 ;  /* 0x0000000600027202 */ /* 0x000fe20000000f00 */
[----:B------:R-:W-:Y:S01]  /*1bc0*/  IMAD R0, R37, UR12, RZ ;  /* 0x0000000c25007c24 */ /* 0x000fe2000f8e02ff */
[----:B------:R-:W-:-:S03]  /*1bd0*/  MOV R3, R8 ;  /* 0x0000000800037202 */ /* 0x000fc60000000f00 */
[C---:B------:R-:W-:Y:S02]  /*1be0*/  IMAD R0, R27.reuse, UR13, R0 ;  /* 0x0000000d1b007c24 */ /* 0x040fe4000f8e0200 */
[----:B-123--:R-:W-:-:S05]  /*1bf0*/  IMAD.WIDE.U32 R4, R27, UR12, R2 ;  /* 0x0000000c1b047c25 */ /* 0x00efca000f8e0002 */
[----:B------:R-:W-:Y:S02]  /*1c00*/  IADD3 R0, PT, PT, R5, R0, RZ ;  /* 0x0000000005007210 */ /* 0x000fe40007ffe0ff */
[----:B----4-:R-:W-:-:S04]  /*1c10*/  LEA R2, P0, R4, UR8, 0x1 ;  /* 0x0000000804027c11 */ /* 0x010fc8000f8008ff */
[----:B------:R-:W-:-:S05]  /*1c20*/  LEA.HI.X R3, R4, UR9, R0, 0x1, P0 ;  /* 0x0000000904037c11 */ /* 0x000fca00080f0c00 */
[----:B------:R4:W-:Y:S04]  /*1c30*/  STG.E.128 desc[UR32][R2.64], RZ ;  /* 0x000000ff02007986 */ /* 0x0009e8000c101d20 */
[----:B------:R4:W-:Y:S02]  /*1c40*/  STG.E.128 desc[UR32][R2.64+0x80], RZ ;  /* 0x000080ff02007986 */ /* 0x0009e4000c101d20 */
.L_x_353:
[----:B------:R-:W-:Y:S05]  /*1c50*/  BSYNC.RECONVERGENT B0 ;  /* 0x0000000000007941 */ /* 0x000fea0003800200 */
.L_x_352:
[----:B------:R-:W5:Y:S01]  /*1c60*/  LDCU.64 UR8, c[0x0][0x5e0] ;  /* 0x0000bc00ff0877ac */ /* 0x000f620008000a00 */
[----:B----4-:R-:W-:Y:S01]  /*1c70*/  MOV R2, UR10 ;  /* 0x0000000a00027c02 */ /* 0x010fe20008000f00 */
[----:B------:R-:W-:Y:S01]  /*1c80*/  BSSY.RECONVERGENT B0, `(.L_x_354) ;  /* 0x0000014000007945 */ /* 0x000fe20003800200 */
[----:B------:R-:W-:-:S03]  /*1c90*/  UIMAD UR41, UR41, UR10, URZ ;  /* 0x0000000a292972a4 */ /* 0x000fc6000f8e02ff */
[----:B------:R-:W-:Y:S01]  /*1ca0*/  IMAD.WIDE.U32 R2, R2, UR39, R12 ;  /* 0x0000002702027c25 */ /* 0x000fe2000f8e000c */
[----:B------:R-:W-:Y:S02]  /*1cb0*/  UIMAD UR41, UR39, UR11, UR41 ;  /* 0x0000000b272972a4 */ /* 0x000fe4000f8e0229 */
[----:B------:R-:W-:-:S04]  /*1cc0*/  IADD3 R2, P0, PT, R2, UR14, RZ ;  /* 0x0000000e02027c10 */ /* 0x000fc8000ff1e0ff */
[----:B------:R-:W-:Y:S02]  /*1cd0*/  IADD3.X R3, PT, PT, R9, UR41, R3, P0, !PT ;  /* 0x0000002909037c10 */ /* 0x000fe400087fe403 */
[----:B-----5:R-:W-:Y:S02]  /*1ce0*/  MOV R0, UR8 ;  /* 0x0000000800007c02 */ /* 0x020fe40008000f00 */
[----:B-123--:R-:W-:-:S03]  /*1cf0*/  MOV R4, UR9 ;  /* 0x0000000900047c02 */ /* 0x00efc60008000f00 */
[----:B------:R-:W-:-:S04]  /*1d00*/  IMAD.WIDE.U32 R6, R0, UR23, R2 ;  /* 0x0000001700067c25 */ /* 0x000fc8000f8e0002 */
[----:B------:R-:W-:Y:S01]  /*1d10*/  IMAD R8, R4, UR23, R7 ;  /* 0x0000001704087c24 */ /* 0x000fe2000f8e0207 */
[----:B------:R-:W-:Y:S06]  /*1d20*/  @P4 BRA `(.L_x_355) ;  /* 0x0000000000244947 */ /* 0x000fec0003800000 */
        /* <DEDUP_REMOVED lines=9> */
.L_x_355:
[----:B------:R-:W-:Y:S05]  /*1dc0*/  BSYNC.RECONVERGENT B0 ;  /* 0x0000000000007941 */ /* 0x000fea0003800200 */
.L_x_354:
        /* <DEDUP_REMOVED lines=13> */
.L_x_357:
[----:B------:R-:W-:Y:S05]  /*1ea0*/  BSYNC.RECONVERGENT B0 ;  /* 0x0000000000007941 */ /* 0x000fea0003800200 */
.L_x_356:
        /* <DEDUP_REMOVED lines=13> */
.L_x_359:
[----:B------:R-:W-:Y:S05]  /*1f80*/  BSYNC.RECONVERGENT B0 ;  /* 0x0000000000007941 */ /* 0x000fea0003800200 */
.L_x_358:
        /* <DEDUP_REMOVED lines=11> */
[----:B------:R1:W-:Y:S01]  /*2040*/  STG.E.128 desc[UR32][R2.64+0x80], RZ ;  /* 0x000080ff02007986 */ /* 0x0003e2000c101d20 */
[----:B------:R-:W-:Y:S05]  /*2050*/  BRA `(.L_x_360) ;  /* 0x0000006c00a07947 */ /* 0x000fea0003800000 */
.L_x_341:
[----:B------:R-:W-:Y:S01]  /*2060*/  UIMAD UR42, UR49, -0x40, UR42 ;  /* 0xffffffc0312a78a4 */ /* 0x000fe2000f8e022a */
[----:B------:R-:W-:Y:S01]  /*2070*/  IMAD.U32 R0, RZ, RZ, UR14 ;  /* 0x0000000eff007e24 */ /* 0x000fe2000f8e00ff */
[----:B------:R-:W-:Y:S01]  /*2080*/  UIADD3 UR38, UPT, UPT, -UR39, UR31, URZ ;  /* 0x0000001f27267290 */ /* 0x000fe2000fffe1ff */
[----:B------:R-:W-:Y:S01]  /*2090*/  IMAD.U32 R7, RZ, RZ, UR43 ;  /* 0x0000002bff077e24 */ /* 0x000fe2000f8e00ff */
[----:B------:R-:W-:Y:S01]  /*20a0*/  UIMAD UR8, UR41, UR14, URZ ;  /* 0x0000000e290872a4 */ /* 0x000fe2000f8e02ff */
[----:B------:R-:W-:Y:S01]  /*20b0*/  IMAD.WIDE.U32 R2, R0, UR39, R12 ;  /* 0x0000002700027c25 */ /* 0x000fe2000f8e000c */
[C---:B------:R-:W-:Y:S01]  /*20c0*/  ISETP.GE.AND P0, PT, R4.reuse, UR42, PT ;  /* 0x0000002a04007c0c */ /* 0x040fe2000bf06270 */
[----:B------:R-:W-:Y:S01]  /*20d0*/  @P6 BAR.SYNC.DEFER_BLOCKING 0x0 ;  /* 0x0000000000006b1d */ /* 0x000fe20000010000 */
[----:B------:R-:W-:Y:S01]  /*20e0*/  ISETP.GE.AND P3, PT, R4, UR38, PT ;  /* 0x0000002604007c0c */ /* 0x000fe2000bf66270 */
[----:B------:R-:W-:Y:S01]  /*20f0*/  IMAD.U32 R4, RZ, RZ, UR43 ;  /* 0x0000002bff047e24 */ /* 0x000fe2000f8e00ff */
[----:B------:R-:W-:Y:S01]  /*2100*/  ISETP.GE.AND P2, PT, R5, UR38, PT ;  /* 0x0000002605007c0c */ /* 0x000fe2000bf46270 */
[----:B------:R-:W-:Y:S01]  /*2110*/  IMAD.U32 R5, RZ, RZ, UR51 ;  /* 0x00000033ff057e24 */ /* 0x000fe2000f8e00ff */
[----:B------:R-:W-:Y:S01]  /*2120*/  UIMAD UR8, UR39, UR15, UR8 ;  /* 0x0000000f270872a4 */ /* 0x000fe2000f8e0208 */
[----:B------:R-:W-:Y:S01]  /*2130*/  ISETP.GE.AND P1, PT, R8, UR38, PT ;  /* 0x0000002608007c0c */ /* 0x000fe2000bf26270 */
[----:B------:R-:W-:Y:S01]  /*2140*/  UIMAD UR9, UR41, UR12, URZ ;  /* 0x0000000c290972a4 */ /* 0x000fe2000f8e02ff */
[----:B------:R-:W-:Y:S01]  /*2150*/  IADD3 R8, P4, PT, R2, UR44, RZ ;  /* 0x0000002c02087c10 */ /* 0x000fe2000ff9e0ff */
[----:B------:R-:W-:Y:S01]  /*2160*/  IMAD.U32 R6, RZ, RZ, UR12 ;  /* 0x0000000cff067e24 */ /* 0x000fe2000f8e00ff */
[----:B------:R-:W-:Y:S01]  /*2170*/  LOP3.LUT R0, R41, 0x1f8, RZ, 0xc0, !PT ;  /* 0x000001f829007812 */ /* 0x000fe200078ec0ff */
[----:B------:R-:W-:Y:S01]  /*2180*/  UIMAD UR9, UR39, UR13, UR9 ;  /* 0x0000000d270972a4 */ /* 0x000fe2000f8e0209 */
[----:B------:R-:W-:Y:S01]  /*2190*/  @!P0 LEA R4, P5, R4, R243, 0x1 ;  /* 0x000000f304048211 */ /* 0x000fe200078a08ff */
[----:B------:R-:W1:Y:S01]  /*21a0*/  LDCU.64 UR10, c[0x0][0x3d0] ;  /* 0x00007a00ff0a77ac */ /* 0x000e620008000a00 */
[----:B------:R-:W-:-:S02]  /*21b0*/  IADD3.X R9, PT, PT, R21, UR8, R3, P4, !PT ;  /* 0x0000000815097c10 */ /* 0x000fc4000a7fe403 */
[----:B------:R-:W-:Y:S01]  /*21c0*/  SHF.R.U32.HI R42, RZ, 0x1, R40 ;  /* 0x00000001ff2a7819 */ /* 0x000fe20000011628 */
[----:B------:R-:W-:Y:S01]  /*21d0*/  ULOP3.LUT UR8, UR49, 0x80000001, URZ, 0xc0, !UPT ;  /* 0x8000000131087892 */ /* 0x000fe2000f8ec0ff */
[----:B------:R-:W-:Y:S01]  /*21e0*/  @!P0 LEA.HI.X R5, R7, R242, R5, 0x1, P5 ;  /* 0x000000f207058211 */ /* 0x000fe200028f0c05 */
[----:B------:R-:W-:Y:S01]  /*21f0*/  IMAD.WIDE.U32 R6, R6, UR39, R12 ;  /* 0x0000002706067c25 */ /* 0x000fe2000f8e000c */
[C---:B------:R-:W-:Y:S01]  /*2200*/  @!P0 LEA R10, P5, R11.reuse, R241, 0x1 ;  /* 0x000000f10b0a8211 */ /* 0x040fe200078a08ff */
[----:B------:R-:W-:Y:S01]  /*2210*/  UISETP.NE.AND UP0, UPT, UR8, 0x1, UPT ;  /* 0x000000010800788c */ /* 0x000fe2000bf05270 */
[--C-:B------:R-:W-:Y:S01]  /*2220*/  LOP3.LUT R0, R0, 0x38, R40.reuse, 0x78, !PT ;  /* 0x0000003800007812 */ /* 0x100fe200078e7828 */
[----:B------:R-:W2:Y:S01]  /*2230*/  @!P2 LDC.64 R34, c[0x0][0x388] ;  /* 0x0000e200ff22ab82 */ /* 0x000ea20000000a00 */
[----:B------:R-:W-:Y:S01]  /*2240*/  @!P0 LEA.HI.X R11, R11, R240, R15, 0x1, P5 ;  /* 0x000000f00b0b8211 */ /* 0x000fe200028f0c0f */
[----:B------:R-:W-:Y:S01]  /*2250*/  USEL UR41, URZ, 0x4000, UP0 ;  /* 0x00004000ff297887 */ /* 0x000fe20008000000 */
[----:B------:R-:W-:Y:S01]  /*2260*/  ISETP.GE.AND P5, PT, R39, UR42, PT ;  /* 0x0000002a27007c0c */ /* 0x000fe2000bfa6270 */
[----:B------:R-:W-:Y:S01]  /*2270*/  IMAD.MOV.U32 R247, RZ, RZ, 0x7f800000 ;  /* 0x7f800000fff77424 */ /* 0x000fe200078e00ff */
[----:B------:R-:W-:Y:S01]  /*2280*/  IADD3 R6, P4, PT, R6, UR46, RZ ;  /* 0x0000002e06067c10 */ /* 0x000fe2000ff9e0ff */
[----:B------:R-:W-:Y:S01]  /*2290*/  IMAD.MOV.U32 R246, RZ, RZ, 0x7f800000 ;  /* 0x7f800000fff67424 */ /* 0x000fe200078e00ff */
[----:B------:R-:W-:Y:S01]  /*22a0*/  SHF.R.U32.HI R2, RZ, 0x2, R40 ;  /* 0x00000002ff027819 */ /* 0x000fe20000011628 */
[----:B------:R-:W3:Y:S01]  /*22b0*/  S2R R222, SR_TID.X ;  /* 0x0000000000de7919 */ /* 0x000ee20000002100 */
[----:B------:R-:W-:Y:S01]  /*22c0*/  LOP3.LUT R239, R42, 0x10, RZ, 0xc0, !PT ;  /* 0x000000102aef7812 */ /* 0x000fe200078ec0ff */
[----:B------:R-:W-:Y:S01]  /*22d0*/  IMAD.MOV.U32 R245, RZ, RZ, 0x7f800000 ;  /* 0x7f800000fff57424 */ /* 0x000fe200078e00ff */
[----:B------:R-:W-:Y:S01]  /*22e0*/  LOP3.LUT R0, R0, 0x1e00, R41, 0xf8, !PT ;  /* 0x00001e0000007812 */ /* 0x000fe200078ef829 */
[----:B------:R-:W-:Y:S01]  /*22f0*/  IMAD.MOV.U32 R244, RZ, RZ, 0x7f800000 ;  /* 0x7f800000fff47424 */ /* 0x000fe200078e00ff */
[----:B------:R-:W-:Y:S01]  /*2300*/  IADD3.X R7, PT, PT, R19, UR9, R7, P4, !PT ;  /* 0x0000000913077c10 */ /* 0x000fe2000a7fe407 */
[----:B------:R-:W4:Y:S01]  /*2310*/  LDCU.64 UR8, c[0x0][0x3d8] ;  /* 0x00007b00ff0877ac */ /* 0x000f220008000a00 */
[----:B------:R-:W-:Y:S01]  /*2320*/  LOP3.LUT R239, R239, 0x7, R2, 0xf8, !PT ;  /* 0x00000007efef7812 */ /* 0x000fe200078ef802 */
[----:B------:R-:W-:Y:S01]  /*2330*/  @!P5 IMAD.MOV.U32 R2, RZ, RZ, R243 ;  /* 0x000000ffff02d224 */ /* 0x000fe200078e00f3 */
[----:B------:R-:W-:Y:S01]  /*2340*/  LEA R0, R0, UR24, 0x1 ;  /* 0x0000001800007c11 */ /* 0x000fe2000f8e08ff */
[----:B------:R-:W-:Y:S01]  /*2350*/  @!P5 IMAD.MOV.U32 R3, RZ, RZ, R242 ;  /* 0x000000ffff03d224 */ /* 0x000fe200078e00f2 */
[----:B------:R-:W-:Y:S01]  /*2360*/  ISETP.GE.AND P4, PT, R39, UR38, PT ;  /* 0x0000002627007c0c */ /* 0x000fe2000bf86270 */
[----:B------:R-:W-:Y:S01]  /*2370*/  IMAD.SHL.U32 R211, R40, 0x40, RZ ;  /* 0x0000004028d37824 */ /* 0x000fe200078e00ff */
[----:B------:R-:W1:Y:S01]  /*2380*/  LDC R238, c[0x0][0x44c] ;  /* 0x00011300ffee7b82 */ /* 0x000e620000000800 */
[----:B------:R-:W-:Y:S01]  /*2390*/  VIADD R234, R0, UR41 ;  /* 0x0000002900ea7c36 */ /* 0x000fe20008000000 */
[----:B------:R-:W-:Y:S01]  /*23a0*/  @!PT LDS RZ, [RZ] ;  /* 0x00000000fffff984 */ /* 0x000fe20000000800 */
[----:B------:R-:W-:Y:S01]  /*23b0*/  @!PT LDS RZ, [RZ] ;  /* 0x00000000fffff984 */ /* 0x000fe20000000800 */
[----:B------:R-:W-:Y:S01]  /*23c0*/  @!PT LDS RZ, [RZ] ;  /* 0x00000000fffff984 */ /* 0x000fe20000000800 */
[----:B------:R-:W-:Y:S04]  /*23d0*/  @!P5 LDGSTS.E.BYPASS.LTC128B.128 [R0+0x8000], desc[UR32][R2.64] ;  /* 0x080000000200dfae */ /* 0x000fe8000b981a20 */
[----:B------:R4:W-:Y:S04]  /*23e0*/  @!P5 LDGSTS.E.BYPASS.LTC128B.128 [R0+0xa000], desc[UR32][R2.64+0x80] ;  /* 0x0a0000800200dfae */ /* 0x0009e8000b981a20 */
[----:B------:R-:W-:Y:S01]  /*23f0*/  @P5 STS.128 [R0+0x8000], RZ ;  /* 0x008000ff00005388 */ /* 0x000fe20000000c00 */
[----:B------:R-:W2:Y:S03]  /*2400*/  @!P4 LDC.64 R28, c[0x0][0x388] ;  /* 0x0000e200ff1ccb82 */ /* 0x000ea60000000a00 */
[----:B------:R-:W-:Y:S04]  /*2410*/  @P5 STS.128 [R0+0xa000], RZ ;  /* 0x00a000ff00005388 */ /* 0x000fe80000000c00 */
[----:B------:R-:W-:Y:S01]  /*2420*/  @P0 STS.128 [R0+0x9000], RZ ;  /* 0x009000ff00000388 */ /* 0x000fe20000000c00 */
[----:B------:R-:W2:Y:S03]  /*2430*/  @!P4 LDC.64 R30, c[0x0][0x390] ;  /* 0x0000e400ff1ecb82 */ /* 0x000ea60000000a00 */
[----:B------:R-:W-:Y:S04]  /*2440*/  @P0 STS.128 [R0+0xb000], RZ ;  /* 0x00b000ff00000388 */ /* 0x000fe80000000c00 */
[----:B------:R-:W-:Y:S01]  /*2450*/  @!PT LDS RZ, [RZ] ;  /* 0x00000000fffff984 */ /* 0x000fe20000000800 */
[----:B------:R-:W-:Y:S01]  /*2460*/  @!PT LDS RZ, [RZ] ;  /* 0x00000000fffff984 */ /* 0x000fe20000000800 */
[----:B------:R-:W-:Y:S01]  /*2470*/  @!PT LDS RZ, [RZ] ;  /* 0x00000000fffff984 */ /* 0x000fe20000000800 */
[----:B------:R-:W-:Y:S04]  /*2480*/  @!P0 LDGSTS.E.BYPASS.LTC128B.128 [R0+0x9000], desc[UR32][R4.64] ;  /* 0x0900000004008fae */ /* 0x000fe8000b981a20 */
[----:B------:R3:W-:Y:S01]  /*2490*/  @!P0 LDGSTS.E.BYPASS.LTC128B.128 [R0+0xb000], desc[UR32][R4.64+0x80] ;  /* 0x0b00008004008fae */ /* 0x0007e2000b981a20 */
[----:B----4-:R-:W-:-:S02]  /*24a0*/  @!P5 IMAD.MOV.U32 R2, RZ, RZ, R241 ;  /* 0x000000ffff02d224 */ /* 0x010fc400078e00f1 */
[----:B------:R-:W-:-:S05]  /*24b0*/  @!P5 IMAD.MOV.U32 R3, RZ, RZ, R240 ;  /* 0x000000ffff03d224 */ /* 0x000fca00078e00f0 */
[----:B------:R-:W-:Y:S04]  /*24c0*/  @!P5 LDGSTS.E.BYPASS.LTC128B.128 [R234], desc[UR32][R2.64] ;  /* 0x0000000002eadfae */ /* 0x000fe8000b981a20 */
[----:B------:R4:W-:Y:S04]  /*24d0*/  @!P5 LDGSTS.E.BYPASS.LTC128B.128 [R234+0x2000], desc[UR32][R2.64+0x80] ;  /* 0x0200008002eadfae */ /* 0x0009e8000b981a20 */
[----:B------:R-:W-:Y:S04]  /*24e0*/  @P5 STS.128 [R234], RZ ;  /* 0x000000ffea005388 */ /* 0x000fe80000000c00 */
[----:B------:R-:W-:Y:S04]  /*24f0*/  @P5 STS.128 [R234+0x2000], RZ ;  /* 0x002000ffea005388 */ /* 0x000fe80000000c00 */
[----:B------:R-:W-:Y:S01]  /*2500*/  @P0 STS.128 [R234+0x1000], RZ ;  /* 0x001000ffea000388 */ /* 0x000fe20000000c00 */
[----:B---3--:R-:W-:-:S02]  /*2510*/  VIADD R5, R239, 0x8 ;  /* 0x00000008ef057836 */ /* 0x008fc40000000000 */
[C---:B-1----:R-:W-:Y:S01]  /*2520*/  IMAD R4, R20.reuse, UR10, RZ ;  /* 0x0000000a14047c24 */ /* 0x042fe2000f8e02ff */
[----:B------:R-:W-:Y:S02]  /*2530*/  @P0 STS.128 [R234+0x3000], RZ ;  /* 0x003000ffea000388 */ /* 0x000fe40000000c00 */
[----:B------:R-:W-:Y:S01]  /*2540*/  ISETP.GE.AND P6, PT, R5, UR42, PT ;  /* 0x0000002a05007c0c */ /* 0x000fe2000bfc6270 */
[----:B------:R-:W-:Y:S01]  /*2550*/  IMAD R5, R20, UR8, RZ ;  /* 0x0000000814057c24 */ /* 0x000fe2000f8e02ff */
[----:B------:R-:W-:Y:S01]  /*2560*/  @!PT LDS RZ, [RZ] ;  /* 0x00000000fffff984 */ /* 0x000fe20000000800 */
[----:B------:R-:W-:Y:S01]  /*2570*/  @!PT LDS RZ, [RZ] ;  /* 0x00000000fffff984 */ /* 0x000fe20000000800 */
[----:B------:R-:W-:Y:S01]  /*2580*/  @!PT LDS RZ, [RZ] ;  /* 0x00000000fffff984 */ /* 0x000fe20000000800 */
[----:B------:R-:W-:Y:S01]  /*2590*/  @!P0 LDGSTS.E.BYPASS.LTC128B.128 [R234+0x1000], desc[UR32][R10.64] ;  /* 0x010000000aea8fae */ /* 0x000fe2000b981a20 */
[----:B------:R-:W1:Y:S01]  /*25a0*/  @!P3 LDC.64 R20, c[0x0][0x388] ;  /* 0x0000e200ff14bb82 */ /* 0x000e620000000a00 */
[C---:B------:R-:W-:Y:S01]  /*25b0*/  IMAD R12, R14.reuse, UR11, R4 ;  /* 0x0000000b0e0c7c24 */ /* 0x040fe2000f8e0204 */
[----:B------:R-:W-:Y:S01]  /*25c0*/  LOP3.LUT R4, R239, 0x20, RZ, 0xfc, !PT ;  /* 0x00000020ef047812 */ /* 0x000fe200078efcff */
[----:B------:R3:W-:Y:S01]  /*25d0*/  @!P0 LDGSTS.E.BYPASS.LTC128B.128 [R234+0x3000], desc[UR32][R10.64+0x80] ;  /* 0x030000800aea8fae */ /* 0x0007e2000b981a20 */
[----:B----4-:R-:W-:-:S02]  /*25e0*/  IMAD.WIDE.U32 R2, R14, UR10, R8 ;  /* 0x0000000a0e027c25 */ /* 0x010fc4000f8e0008 */
[----:B------:R-:W-:Y:S01]  /*25f0*/  ISETP.GE.AND P5, PT, R4, UR42, PT ;  /* 0x0000002a04007c0c */ /* 0x000fe2000bfa6270 */
[----:B------:R-:W4:Y:S01]  /*2600*/  LDCU UR10, c[0x0][0x590] ;  /* 0x0000b200ff0a77ac */ /* 0x000f220008000800 */
[----:B------:R-:W-:Y:S02]  /*2610*/  IMAD.IADD R3, R3, 0x1, R12 ;  /* 0x0000000103037824 */ /* 0x000fe400078e020c */
[----:B------:R-:W-:Y:S02]  /*2620*/  IMAD R12, R14, UR9, R5 ;  /* 0x000000090e0c7c24 */ /* 0x000fe4000f8e0205 */
[----:B------:R-:W-:Y:S02]  /*2630*/  IMAD.SHL.U32 R212, R40, 0x20, RZ ;  /* 0x0000002028d47824 */ /* 0x000fe400078e00ff */
[----:B------:R-:W-:Y:S01]  /*2640*/  IMAD.SHL.U32 R252, R222, 0x2, RZ ;  /* 0x00000002defc7824 */ /* 0x000fe200078e00ff */
[----:B------:R-:W-:Y:S01]  /*2650*/  SHF.R.U32.HI R251, RZ, 0x1, R222 ;  /* 0x00000001fffb7819 */ /* 0x000fe200000116de */
[----:B------:R-:W-:-:S04]  /*2660*/  IMAD.WIDE.U32 R4, R14, UR8, R6 ;  /* 0x000000080e047c25 */ /* 0x000fc8000f8e0006 */
[----:B------:R-:W-:Y:S02]  /*2670*/  IMAD.MOV.U32 R218, RZ, RZ, 0x40 ;  /* 0x00000040ffda7424 */ /* 0x000fe400078e00ff */
[----:B------:R-:W-:Y:S01]  /*2680*/  IMAD.MOV.U32 R216, RZ, RZ, 0x20 ;  /* 0x00000020ffd87424 */ /* 0x000fe200078e00ff */
[----:B------:R-:W-:Y:S01]  /*2690*/  SHF.R.U32.HI R225, RZ, 0x3, R222 ;  /* 0x00000003ffe17819 */ /* 0x000fe200000116de */
[----:B------:R-:W-:Y:S02]  /*26a0*/  @!P3 IMAD R6, R16, UR14, RZ ;  /* 0x0000000e1006bc24 */ /* 0x000fe4000f8e02ff */
[----:B------:R-:W-:Y:S01]  /*26b0*/  IMAD.MOV.U32 R250, RZ, RZ, 0x10 ;  /* 0x00000010fffa7424 */ /* 0x000fe200078e00ff */
[----:B------:R-:W-:Y:S01]  /*26c0*/  UIADD3 UR39, UPT, UPT, UR39, 0x80, URZ ;  /* 0x0000008027277890 */ /* 0x000fe2000fffe0ff */
[--C-:B------:R-:W-:Y:S01]  /*26d0*/  @!P4 IMAD.MOV.U32 R8, RZ, RZ, R2.reuse ;  /* 0x000000ffff08c224 */ /* 0x100fe200078e0002 */
[----:B------:R-:W-:Y:S01]  /*26e0*/  CS2R R158, SRZ ;  /* 0x00000000009e7805 */ /* 0x000fe2000001ff00 */
[--C-:B------:R-:W-:Y:S01]  /*26f0*/  @!P4 IMAD.MOV.U32 R9, RZ, RZ, R3.reuse ;  /* 0x000000ffff09c224 */ /* 0x100fe200078e0003 */
[----:B------:R-:W-:Y:S01]  /*2700*/  CS2R R156, SRZ ;  /* 0x00000000009c7805 */ /* 0x000fe2000001ff00 */
[--C-:B------:R-:W-:Y:S01]  /*2710*/  @!P2 IMAD.MOV.U32 R22, RZ, RZ, R2.reuse ;  /* 0x000000ffff16a224 */ /* 0x100fe200078e0002 */
[----:B------:R-:W-:Y:S01]  /*2720*/  CS2R R162, SRZ ;  /* 0x0000000000a27805 */ /* 0x000fe2000001ff00 */
[--C-:B------:R-:W-:Y:S01]  /*2730*/  @!P2 IMAD.MOV.U32 R23, RZ, RZ, R3.reuse ;  /* 0x000000ffff17a224 */ /* 0x100fe200078e0003 */
[----:B------:R-:W-:Y:S01]  /*2740*/  CS2R R160, SRZ ;  /* 0x0000000000a07805 */ /* 0x000fe2000001ff00 */
[----:B------:R-:W-:Y:S01]  /*2750*/  @!P1 IMAD.MOV.U32 R24, RZ, RZ, R2 ;  /* 0x000000ffff189224 */ /* 0x000fe200078e0002 */
[----:B------:R-:W-:Y:S01]  /*2760*/  CS2R R154, SRZ ;  /* 0x00000000009a7805 */ /* 0x000fe2000001ff00 */
[--C-:B------:R-:W-:Y:S01]  /*2770*/  @!P1 IMAD.MOV.U32 R25, RZ, RZ, R3.reuse ;  /* 0x000000ffff199224 */ /* 0x100fe200078e0003 */
[----:B------:R-:W-:Y:S01]  /*2780*/  CS2R R152, SRZ ;  /* 0x0000000000987805 */ /* 0x000fe2000001ff00 */
[----:B------:R-:W-:Y:S01]  /*2790*/  IMAD.IADD R5, R5, 0x1, R12 ;  /* 0x0000000105057824 */ /* 0x000fe200078e020c */
[----:B------:R-:W-:Y:S01]  /*27a0*/  CS2R R150, SRZ ;  /* 0x0000000000967805 */ /* 0x000fe2000001ff00 */
[C---:B---3--:R-:W-:Y:S01]  /*27b0*/  @!P3 IMAD R10, R18.reuse, UR15, R6 ;  /* 0x0000000f120abc24 */ /* 0x048fe2000f8e0206 */
[----:B------:R-:W-:Y:S01]  /*27c0*/  CS2R R148, SRZ ;  /* 0x0000000000947805 */ /* 0x000fe2000001ff00 */
[----:B------:R-:W-:Y:S01]  /*27d0*/  @!P3 IMAD.WIDE.U32 R2, R18, UR14, R2 ;  /* 0x0000000e1202bc25 */ /* 0x000fe2000f8e0002 */
[----:B------:R-:W-:-:S02]  /*27e0*/  CS2R R142, SRZ ;  /* 0x00000000008e7805 */ /* 0x000fc4000001ff00 */
[----:B------:R-:W-:Y:S02]  /*27f0*/  CS2R R140, SRZ ;  /* 0x00000000008c7805 */ /* 0x000fe4000001ff00 */
[----:B------:R-:W-:Y:S01]  /*2800*/  CS2R R146, SRZ ;  /* 0x0000000000927805 */ /* 0x000fe2000001ff00 */
[----:B------:R-:W-:Y:S01]  /*2810*/  @!P3 IMAD R11, R16, UR12, RZ ;  /* 0x0000000c100bbc24 */ /* 0x000fe2000f8e02ff */
[----:B-1----:R-:W-:Y:S01]  /*2820*/  @!P3 LEA R20, P0, R2, R20, 0x1 ;  /* 0x000000140214b211 */ /* 0x002fe200078008ff */
[----:B------:R-:W-:Y:S01]  /*2830*/  @!P3 IMAD.MOV.U32 R6, RZ, RZ, R4 ;  /* 0x000000ffff06b224 */ /* 0x000fe200078e0004 */
[----:B------:R-:W-:Y:S01]  /*2840*/  CS2R R144, SRZ ;  /* 0x0000000000907805 */ /* 0x000fe2000001ff00 */
[----:B------:R-:W-:Y:S01]  /*2850*/  @!P3 IMAD.MOV.U32 R7, RZ, RZ, R5 ;  /* 0x000000ffff07b224 */ /* 0x000fe200078e0005 */
[----:B------:R-:W-:Y:S01]  /*2860*/  CS2R R138, SRZ ;  /* 0x00000000008a7805 */ /* 0x000fe2000001ff00 */
[----:B------:R-:W-:Y:S01]  /*2870*/  @!P3 IMAD.IADD R10, R3, 0x1, R10 ;  /* 0x00000001030ab824 */ /* 0x000fe200078e020a */
[----:B------:R-:W-:Y:S01]  /*2880*/  CS2R R136, SRZ ;  /* 0x0000000000887805 */ /* 0x000fe2000001ff00 */
[C---:B------:R-:W-:Y:S01]  /*2890*/  @!P3 IMAD R38, R18.reuse, UR13, R11 ;  /* 0x0000000d1226bc24 */ /* 0x040fe2000f8e020b */
[----:B------:R-:W-:Y:S01]  /*28a0*/  CS2R R134, SRZ ;  /* 0x0000000000867805 */ /* 0x000fe2000001ff00 */
[----:B------:R-:W-:Y:S01]  /*28b0*/  @!P3 IMAD.WIDE.U32 R18, R18, UR12, R6 ;  /* 0x0000000c1212bc25 */ /* 0x000fe2000f8e0006 */
[----:B------:R-:W-:-:S02]  /*28c0*/  @!P3 LEA.HI.X R21, R2, R21, R10, 0x1, P0 ;  /* 0x000000150215b211 */ /* 0x000fc400000f0c0a */
[----:B------:R-:W-:Y:S02]  /*28d0*/  CS2R R132, SRZ ;  /* 0x0000000000847805 */ /* 0x000fe4000001ff00 */
[----:B------:R-:W-:Y:S01]  /*28e0*/  CS2R R126, SRZ ;  /* 0x00000000007e7805 */ /* 0x000fe2000001ff00 */
[C---:B------:R-:W-:Y:S01]  /*28f0*/  @!P2 IMAD R6, R32.reuse, UR14, RZ ;  /* 0x0000000e2006ac24 */ /* 0x040fe2000f8e02ff */
[----:B------:R-:W-:Y:S01]  /*2900*/  CS2R R124, SRZ ;  /* 0x00000000007c7805 */ /* 0x000fe2000001ff00 */
[----:B------:R-:W-:Y:S01]  /*2910*/  @!P2 IMAD R7, R32, UR12, RZ ;  /* 0x0000000c2007ac24 */ /* 0x000fe2000f8e02ff */
[----:B------:R-:W-:Y:S01]  /*2920*/  CS2R R130, SRZ ;  /* 0x0000000000827805 */ /* 0x000fe2000001ff00 */
[----:B------:R-:W1:Y:S01]  /*2930*/  @!P1 LDC.64 R32, c[0x0][0x388] ;  /* 0x0000e200ff209b82 */ /* 0x000e620000000a00 */
[----:B------:R-:W-:Y:S01]  /*2940*/  @!P4 IMAD.WIDE.U32 R2, R39, UR14, R8 ;  /* 0x0000000e2702cc25 */ /* 0x000fe2000f8e0008 */
[----:B------:R-:W-:Y:S02]  /*2950*/  CS2R R128, SRZ ;  /* 0x0000000000807805 */ /* 0x000fe4000001ff00 */
[----:B------:R-:W-:-:S02]  /*2960*/  CS2R R122, SRZ ;  /* 0x00000000007a7805 */ /* 0x000fc4000001ff00 */
[----:B------:R-:W-:Y:S01]  /*2970*/  CS2R R120, SRZ ;  /* 0x0000000000787805 */ /* 0x000fe2000001ff00 */
[----:B------:R-:W-:Y:S01]  /*2980*/  @!P2 IMAD R11, R26, UR15, R6 ;  /* 0x0000000f1a0bac24 */ /* 0x000fe2000f8e0206 */
[----:B--2---:R-:W-:Y:S01]  /*2990*/  @!P4 LEA R12, P0, R2, R28, 0x1 ;  /* 0x0000001c020cc211 */ /* 0x004fe200078008ff */
[----:B------:R-:W-:Y:S01]  /*29a0*/  @!P4 IMAD R3, R39, UR15, R3 ;  /* 0x0000000f2703cc24 */ /* 0x000fe2000f8e0203 */
[----:B------:R-:W-:Y:S01]  /*29b0*/  CS2R R118, SRZ ;  /* 0x0000000000767805 */ /* 0x000fe2000001ff00 */
[----:B------:R-:W-:Y:S01]  /*29c0*/  @!P2 IMAD R36, R26, UR13, R7 ;  /* 0x0000000d1a24ac24 */ /* 0x000fe2000f8e0207 */
[----:B------:R-:W-:Y:S01]  /*29d0*/  CS2R R116, SRZ ;  /* 0x0000000000747805 */ /* 0x000fe2000001ff00 */
[----:B------:R-:W-:Y:S01]  /*29e0*/  @!P1 IMAD.WIDE.U32 R6, R27, UR14, R24 ;  /* 0x0000000e1b069c25 */ /* 0x000fe2000f8e0018 */
[----:B------:R-:W-:Y:S01]  /*29f0*/  @!P4 LEA.HI.X R13, R2, R29, R3, 0x1, P0 ;  /* 0x0000001d020dc211 */ /* 0x000fe200000f0c03 */
[----:B------:R-:W2:Y:S01]  /*2a00*/  @!P3 LDC.64 R24, c[0x0][0x390] ;  /* 0x0000e400ff18bb82 */ /* 0x000ea20000000a00 */
[----:B------:R-:W-:Y:S01]  /*2a10*/  CS2R R110, SRZ ;  /* 0x00000000006e7805 */ /* 0x000fe2000001ff00 */
[----:B------:R-:W-:Y:S01]  /*2a20*/  @!P2 IMAD.MOV.U32 R16, RZ, RZ, R4 ;  /* 0x000000ffff10a224 */ /* 0x000fe200078e0004 */
[----:B------:R-:W-:Y:S01]  /*2a30*/  CS2R R108, SRZ ;  /* 0x00000000006c7805 */ /* 0x000fe2000001ff00 */
[----:B------:R-:W-:Y:S01]  /*2a40*/  @!P2 IMAD.MOV.U32 R17, RZ, RZ, R5 ;  /* 0x000000ffff11a224 */ /* 0x000fe200078e0005 */
[----:B------:R-:W-:Y:S01]  /*2a50*/  @!P4 LDGSTS.E.BYPASS.LTC128B.128 [R0+0xc000], desc[UR32][R12.64] ;  /* 0x0c0000000c00cfae */ /* 0x000fe2000b981a20 */
[----:B------:R-:W-:Y:S01]  /*2a60*/  @!P1 IMAD R10, R37, UR14, RZ ;  /* 0x0000000e250a9c24 */ /* 0x000fe2000f8e02ff */
[----:B------:R-:W-:Y:S01]  /*2a70*/  CS2R R114, SRZ ;  /* 0x0000000000727805 */ /* 0x000fe2000001ff00 */
[C---:B------:R-:W-:Y:S01]  /*2a80*/  @!P2 IMAD.WIDE.U32 R8, R26.reuse, UR14, R22 ;  /* 0x0000000e1a08ac25 */ /* 0x040fe2000f8e0016 */
[----:B------:R3:W-:Y:S01]  /*2a90*/  @!P4 LDGSTS.E.BYPASS.LTC128B.128 [R0+0x10000], desc[UR32][R12.64+0x80] ;  /* 0x100000800c00cfae */ /* 0x0007e2000b981a20 */
[----:B------:R-:W4:Y:S01]  /*2aa0*/  @!P2 LDC.64 R22, c[0x0][0x390] ;  /* 0x0000e400ff16ab82 */ /* 0x000f220000000a00 */
[----:B------:R-:W-:Y:S01]  /*2ab0*/  CS2R R112, SRZ ;  /* 0x0000000000707805 */ /* 0x000fe2000001ff00 */
[----:B------:R-:W-:Y:S01]  /*2ac0*/  @!P2 IMAD.WIDE.U32 R16, R26, UR12, R16 ;  /* 0x0000000c1a10ac25 */ /* 0x000fe2000f8e0010 */
[----:B------:R-:W-:Y:S01]  /*2ad0*/  @P4 STS.128 [R0+0xc000], RZ ;  /* 0x00c000ff00004388 */ /* 0x000fe20000000c00 */
[----:B------:R-:W-:-:S02]  /*2ae0*/  CS2R R106, SRZ ;  /* 0x00000000006a7805 */ /* 0x000fc4000001ff00 */
[----:B------:R-:W-:Y:S01]  /*2af0*/  CS2R R104, SRZ ;  /* 0x0000000000687805 */ /* 0x000fe2000001ff00 */
[----:B------:R-:W-:Y:S01]  /*2b00*/  @!P1 IMAD.MOV.U32 R14, RZ, RZ, R4 ;  /* 0x000000ffff0e9224 */ /* 0x000fe200078e0004 */
[----:B------:R-:W-:Y:S01]  /*2b10*/  @P4 STS.128 [R0+0x10000], RZ ;  /* 0x010000ff00004388 */ /* 0x000fe20000000c00 */
[----:B------:R-:W-:Y:S01]  /*2b20*/  @!P1 IMAD.MOV.U32 R15, RZ, RZ, R5 ;  /* 0x000000ffff0f9224 */ /* 0x000fe200078e0005 */
[----:B------:R-:W-:Y:S01]  /*2b30*/  CS2R R102, SRZ ;  /* 0x0000000000667805 */ /* 0x000fe2000001ff00 */
[----:B------:R-:W-:Y:S01]  /*2b40*/  @!P1 IMAD R26, R27, UR15, R10 ;  /* 0x0000000f1b1a9c24 */ /* 0x000fe2000f8e020a */
[----:B------:R-:W-:Y:S01]  /*2b50*/  @!P2 LEA R10, P0, R8, R34, 0x1 ;  /* 0x00000022080aa211 */ /* 0x000fe200078008ff */
[----:B------:R-:W-:Y:S01]  /*2b60*/  @!P1 IMAD R2, R37, UR12, RZ ;  /* 0x0000000c25029c24 */ /* 0x000fe2000f8e02ff */
[----:B------:R-:W-:Y:S01]  /*2b70*/  @P3 STS.128 [R0+0xd000], RZ ;  /* 0x00d000ff00003388 */ /* 0x000fe20000000c00 */
[----:B------:R-:W-:Y:S01]  /*2b80*/  @!P2 IMAD.IADD R3, R9, 0x1, R11 ;  /* 0x000000010903a824 */ /* 0x000fe200078e020b */
[----:B------:R-:W-:Y:S01]  /*2b90*/  CS2R R100, SRZ ;  /* 0x0000000000647805 */ /* 0x000fe2000001ff00 */
[----:B------:R-:W-:Y:S01]  /*2ba0*/  @!P4 IMAD.WIDE.U32 R4, R39, UR12, R4 ;  /* 0x0000000c2704cc25 */ /* 0x000fe2000f8e0004 */
[----:B------:R-:W-:Y:S01]  /*2bb0*/  @P3 STS.128 [R0+0x11000], RZ ;  /* 0x011000ff00003388 */ /* 0x000fe20000000c00 */
[----:B------:R-:W-:-:S02]  /*2bc0*/  CS2R R94, SRZ ;  /* 0x00000000005e7805 */ /* 0x000fc4000001ff00 */
[----:B------:R-:W-:Y:S01]  /*2bd0*/  @!P2 LEA.HI.X R11, R8, R35, R3, 0x1, P0 ;  /* 0x00000023080ba211 */ /* 0x000fe200000f0c03 */
[----:B------:R-:W-:Y:S01]  /*2be0*/  @!P1 IMAD R28, R27, UR13, R2 ;  /* 0x0000000d1b1c9c24 */ /* 0x000fe2000f8e0202 */
[C---:B------:R-:W-:Y:S01]  /*2bf0*/  @!P4 LEA R8, P0, R4.reuse, R30, 0x1 ;  /* 0x0000001e0408c211 */ /* 0x040fe200078008ff */
[----:B------:R-:W-:Y:S01]  /*2c00*/  @!P4 IMAD R2, R39, UR13, R5 ;  /* 0x0000000d2702cc24 */ /* 0x000fe2000f8e0205 */
[----:B------:R-:W-:Y:S01]  /*2c10*/  @!PT LDS RZ, [RZ] ;  /* 0x00000000fffff984 */ /* 0x000fe20000000800 */
[----:B------:R-:W-:Y:S01]  /*2c20*/  @!PT LDS RZ, [RZ] ;  /* 0x00000000fffff984 */ /* 0x000fe20000000800 */
[----:B------:R-:W-:Y:S01]  /*2c30*/  @!PT LDS RZ, [RZ] ;  /* 0x00000000fffff984 */ /* 0x000fe20000000800 */
[----:B------:R-:W-:Y:S01]  /*2c40*/  @!P3 LDGSTS.E.BYPASS.LTC128B.128 [R0+0xd000], desc[UR32][R20.64] ;  /* 0x0d0000001400bfae */ /* 0x000fe2000b981a20 */
[----:B------:R-:W-:Y:S01]  /*2c50*/  @!P1 IMAD.IADD R3, R7, 0x1, R26 ;  /* 0x0000000107039824 */ /* 0x000fe200078e021a */
[----:B------:R-:W-:Y:S01]  /*2c60*/  CS2R R92, SRZ ;  /* 0x00000000005c7805 */ /* 0x000fe2000001ff00 */
[----:B---3--:R-:W3:Y:S01]  /*2c70*/  @!P1 LDC.64 R12, c[0x0][0x390] ;  /* 0x0000e400ff0c9b82 */ /* 0x008ee20000000a00 */
[----:B------:R-:W-:Y:S01]  /*2c80*/  @!P4 LEA.HI.X R9, R4, R31, R2, 0x1, P0 ;  /* 0x0000001f0409c211 */ /* 0x000fe200000f0c02 */
[----:B------:R-:W-:Y:S01]  /*2c90*/  @!P3 LDGSTS.E.BYPASS.LTC128B.128 [R0+0x11000], desc[UR32][R20.64+0x80] ;  /* 0x110000801400bfae */ /* 0x000fe2000b981a20 */
[C---:B-1----:R-:W-:Y:S01]  /*2ca0*/  @!P1 LEA R2, P0, R6.reuse, R32, 0x1 ;  /* 0x0000002006029211 */ /* 0x042fe200078008ff */
[----:B------:R-:W-:Y:S01]  /*2cb0*/  @!P3 IMAD.IADD R4, R19, 0x1, R38 ;  /* 0x000000011304b824 */ /* 0x000fe200078e0226 */
[----:B------:R-:W-:Y:S01]  /*2cc0*/  CS2R R98, SRZ ;  /* 0x0000000000627805 */ /* 0x000fe2000001ff00 */
[----:B------:R-:W-:Y:S01]  /*2cd0*/  @P2 STS.128 [R0+0xe000], RZ ;  /* 0x00e000ff00002388 */ /* 0x000fe20000000c00 */
[----:B------:R-:W-:Y:S01]  /*2ce0*/  @!P1 LEA.HI.X R3, R6, R33, R3, 0x1, P0 ;  /* 0x0000002106039211 */ /* 0x000fe200000f0c03 */
[----:B------:R-:W-:Y:S01]  /*2cf0*/  @!P1 IMAD.WIDE.U32 R14, R27, UR12, R14 ;  /* 0x0000000c1b0e9c25 */ /* 0x000fe2000f8e000e */
[----:B--2---:R-:W-:Y:S01]  /*2d00*/  @!P3 LEA R6, P0, R18, R24, 0x1 ;  /* 0x000000181206b211 */ /* 0x004fe200078008ff */
[----:B------:R-:W-:Y:S01]  /*2d10*/  @P2 STS.128 [R0+0x12000], RZ ;  /* 0x012000ff00002388 */ /* 0x000fe20000000c00 */
[----:B------:R-:W-:Y:S01]  /*2d20*/  CS2R R96, SRZ ;  /* 0x0000000000607805 */ /* 0x000fe2000001ff00 */
[----:B------:R-:W-:Y:S01]  /*2d30*/  IMAD.SHL.U32 R221, R222, 0x8, RZ ;  /* 0x00000008dedd7824 */ /* 0x000fe200078e00ff */
[----:B------:R-:W-:Y:S01]  /*2d40*/  @!P3 LEA.HI.X R7, R18, R25, R4, 0x1, P0 ;  /* 0x000000191207b211 */ /* 0x000fe200000f0c04 */
[----:B------:R-:W-:Y:S01]  /*2d50*/  @!PT LDS RZ, [RZ] ;  /* 0x00000000fffff984 */ /* 0x000fe20000000800 */
[----:B------:R-:W-:Y:S01]  /*2d60*/  @!PT LDS RZ, [RZ] ;  /* 0x00000000fffff984 */ /* 0x000fe20000000800 */
[----:B------:R-:W-:Y:S01]  /*2d70*/  @!PT LDS RZ, [RZ] ;  /* 0x00000000fffff984 */ /* 0x000fe20000000800 */
[----:B------:R-:W-:Y:S01]  /*2d80*/  @!P2 LDGSTS.E.BYPASS.LTC128B.128 [R0+0xe000], desc[UR32][R10.64] ;  /* 0x0e0000000a00afae */ /* 0x000fe2000b981a20 */
[----:B----4-:R-:W-:-:S02]  /*2d90*/  @!P2 LEA R4, P0, R16, R22, 0x1 ;  /* 0x000000161004a211 */ /* 0x010fc400078008ff */
[----:B------:R-:W-:Y:S02]  /*2da0*/  CS2R R90, SRZ ;  /* 0x00000000005a7805 */ /* 0x000fe4000001ff00 */
[----:B------:R-:W-:Y:S01]  /*2db0*/  CS2R R88, SRZ ;  /* 0x0000000000587805 */ /* 0x000fe2000001ff00 */
[----:B------:R-:W-:Y:S01]  /*2dc0*/  @!P2 LDGSTS.E.BYPASS.LTC128B.128 [R0+0x12000], desc[UR32][R10.64+0x80] ;  /* 0x120000800a00afae */ /* 0x000fe2000b981a20 */
[----:B------:R-:W-:Y:S02]  /*2dd0*/  CS2R R86, SRZ ;  /* 0x0000000000567805 */ /* 0x000fe4000001ff00 */
[----:B------:R-:W-:Y:S02]  /*2de0*/  CS2R R84, SRZ ;  /* 0x0000000000547805 */ /* 0x000fe4000001ff00 */
[----:B------:R-:W-:Y:S01]  /*2df0*/  CS2R R78, SRZ ;  /* 0x00000000004e7805 */ /* 0x000fe2000001ff00 */
[----:B------:R-:W-:Y:S01]  /*2e00*/  @P1 STS.128 [R0+0xf000], RZ ;  /* 0x00f000ff00001388 */ /* 0x000fe20000000c00 */
[----:B------:R-:W-:-:S02]  /*2e10*/  CS2R R76, SRZ ;  /* 0x00000000004c7805 */ /* 0x000fc4000001ff00 */
[----:B------:R-:W-:Y:S02]  /*2e20*/  CS2R R82, SRZ ;  /* 0x0000000000527805 */ /* 0x000fe4000001ff00 */
[----:B------:R-:W-:Y:S01]  /*2e30*/  CS2R R80, SRZ ;  /* 0x0000000000507805 */ /* 0x000fe2000001ff00 */
[----:B------:R-:W-:Y:S01]  /*2e40*/  @P1 STS.128 [R0+0x13000], RZ ;  /* 0x013000ff00001388 */ /* 0x000fe20000000c00 */
[----:B------:R-:W-:Y:S02]  /*2e50*/  CS2R R74, SRZ ;  /* 0x00000000004a7805 */ /* 0x000fe4000001ff00 */
[----:B------:R-:W-:Y:S02]  /*2e60*/  CS2R R72, SRZ ;  /* 0x0000000000487805 */ /* 0x000fe4000001ff00 */
[----:B------:R-:W-:Y:S01]  /*2e70*/  CS2R R70, SRZ ;  /* 0x0000000000467805 */ /* 0x000fe2000001ff00 */
[----:B------:R-:W-:Y:S01]  /*2e80*/  @!PT LDS RZ, [RZ] ;  /* 0x00000000fffff984 */ /* 0x000fe20000000800 */
[----:B------:R-:W-:Y:S01]  /*2e90*/  @!PT LDS RZ, [RZ] ;  /* 0x00000000fffff984 */ /* 0x000fe20000000800 */
[----:B------:R-:W-:Y:S01]  /*2ea0*/  @!PT LDS RZ, [RZ] ;  /* 0x00000000fffff984 */ /* 0x000fe20000000800 */
[----:B------:R-:W-:Y:S01]  /*2eb0*/  @!P1 LDGSTS.E.BYPASS.LTC128B.128 [R0+0xf000], desc[UR32][R2.64] ;  /* 0x0f00000002009fae */ /* 0x000fe2000b981a20 */
[----:B------:R-:W-:-:S02]  /*2ec0*/  CS2R R68, SRZ ;  /* 0x0000000000447805 */ /* 0x000fc4000001ff00 */
[----:B------:R-:W-:Y:S02]  /*2ed0*/  CS2R R62, SRZ ;  /* 0x00000000003e7805 */ /* 0x000fe4000001ff00 */
[----:B------:R-:W-:Y:S01]  /*2ee0*/  CS2R R60, SRZ ;  /* 0x00000000003c7805 */ /* 0x000fe2000001ff00 */
[----:B------:R1:W-:Y:S01]  /*2ef0*/  @!P1 LDGSTS.E.BYPASS.LTC128B.128 [R0+0x13000], desc[UR32][R2.64+0x80] ;  /* 0x1300008002009fae */ /* 0x0003e2000b981a20 */
[----:B------:R-:W-:Y:S02]  /*2f00*/  CS2R R66, SRZ ;  /* 0x0000000000427805 */ /* 0x000fe4000001ff00 */
[----:B------:R-:W-:Y:S02]  /*2f10*/  CS2R R64, SRZ ;  /* 0x0000000000407805 */ /* 0x000fe4000001ff00 */
[----:B------:R-:W-:Y:S01]  /*2f20*/  CS2R R58, SRZ ;  /* 0x00000000003a7805 */ /* 0x000fe2000001ff00 */
        /* <DEDUP_REMOVED lines=8> */
[----:B------:R-:W-:Y:S01]  /*2fb0*/  @P4 STS.128 [R0+0x14000], RZ ;  /* 0x014000ff00004388 */ /* 0x000fe20000000c00 */
[----:B------:R-:W-:Y:S01]  /*2fc0*/  CS2R R48, SRZ ;  /* 0x0000000000307805 */ /* 0x000fe2000001ff00 */
[----:B------:R-:W-:-:S02]  /*2fd0*/  USHF.L.U32 UR50, UR50, 0x3, URZ ;  /* 0x0000000332327899 */ /* 0x000fc400080006ff */
[----:B------:R-:W-:Y:S01]  /*2fe0*/  @P4 STS.128 [R0+0x18000], RZ ;  /* 0x018000ff00004388 */ /* 0x000fe20000000c00 */
[----:B------:R-:W4:Y:S03]  /*2ff0*/  LDCU UR8, c[0x0][0x3e0] ;  /* 0x00007c00ff0877ac */ /* 0x000f260008000800 */
[----:B------:R-:W-:Y:S01]  /*3000*/  @P3 STS.128 [R0+0x15000], RZ ;  /* 0x015000ff00003388 */ /* 0x000fe20000000c00 */
[----:B------:R-:W4:Y:S03]  /*3010*/  LDCU UR9, c[0x0][0x45c] ;  /* 0x00008b80ff0977ac */ /* 0x000f260008000800 */
[----:B------:R-:W-:Y:S01]  /*3020*/  @P3 STS.128 [R0+0x19000], RZ ;  /* 0x019000ff00003388 */ /* 0x000fe20000000c00 */
[----:B-1----:R-:W-:-:S03]  /*3030*/  @!P2 IMAD.IADD R2, R17, 0x1, R36 ;  /* 0x000000011102a824 */ /* 0x002fc600078e0224 */
[----:B------:R-:W-:Y:S01]  /*3040*/  @!PT LDS RZ, [RZ] ;  /* 0x00000000fffff984 */ /* 0x000fe20000000800 */
[----:B------:R-:W-:Y:S01]  /*3050*/  @!PT LDS RZ, [RZ] ;  /* 0x00000000fffff984 */ /* 0x000fe20000000800 */
[----:B------:R-:W-:Y:S01]  /*3060*/  @!PT LDS RZ, [RZ] ;  /* 0x00000000fffff984 */ /* 0x000fe20000000800 */
[----:B------:R-:W-:Y:S01]  /*3070*/  @!P3 LDGSTS.E.BYPASS.LTC128B.128 [R0+0x15000], desc[UR32][R6.64] ;  /* 0x150000000600bfae */ /* 0x000fe2000b981a20 */
[----:B------:R-:W-:Y:S01]  /*3080*/  @!P1 IMAD.IADD R3, R15, 0x1, R28 ;  /* 0x000000010f039824 */ /* 0x000fe200078e021c */
[----:B------:R-:W-:Y:S02]  /*3090*/  @!P2 LEA.HI.X R5, R16, R23, R2, 0x1, P0 ;  /* 0x000000171005a211 */ /* 0x000fe400000f0c02 */
[----:B------:R1:W-:Y:S01]  /*30a0*/  @!P3 LDGSTS.E.BYPASS.LTC128B.128 [R0+0x19000], desc[UR32][R6.64+0x80] ;  /* 0x190000800600bfae */ /* 0x0003e2000b981a20 */
[C---:B---3--:R-:W-:Y:S01]  /*30b0*/  @!P1 LEA R2, P0, R14.reuse, R12, 0x1 ;  /* 0x0000000c0e029211 */ /* 0x048fe200078008ff */
[C---:B--2---:R-:W-:Y:S02]  /*30c0*/  VIADD R8, R239.reuse, 0x28 ;  /* 0x00000028ef087836 */ /* 0x044fe40000000000 */
[----:B------:R-:W-:Y:S01]  /*30d0*/  @P2 STS.128 [R0+0x16000], RZ ;  /* 0x016000ff00002388 */ /* 0x000fe20000000c00 */
[----:B------:R-:W-:Y:S02]  /*30e0*/  @!P1 LEA.HI.X R3, R14, R13, R3, 0x1, P0 ;  /* 0x0000000d0e039211 */ /* 0x000fe400000f0c03 */
[----:B------:R-:W-:Y:S01]  /*30f0*/  ISETP.GE.AND P3, PT, R8, UR42, PT ;  /* 0x0000002a08007c0c */ /* 0x000fe2000bf66270 */
[----:B------:R-:W-:Y:S01]  /*3100*/  @P2 STS.128 [R0+0x1a000], RZ ;  /* 0x01a000ff00002388 */ /* 0x000fe20000000c00 */
[----:B------:R-:W-:-:S03]  /*3110*/  ISETP.GE.AND P0, PT, R239, UR42, PT ;  /* 0x0000002aef007c0c */ /* 0x000fc6000bf06270 */
[----:B------:R-:W-:Y:S01]  /*3120*/  @!PT LDS RZ, [RZ] ;  /* 0x00000000fffff984 */ /* 0x000fe20000000800 */
[----:B------:R-:W-:Y:S01]  /*3130*/  @!PT LDS RZ, [RZ] ;  /* 0x00000000fffff984 */ /* 0x000fe20000000800 */
[----:B------:R-:W-:Y:S01]  /*3140*/  @!PT LDS RZ, [RZ] ;  /* 0x00000000fffff984 */ /* 0x000fe20000000800 */
[----:B------:R-:W-:Y:S04]  /*3150*/  @!P2 LDGSTS.E.BYPASS.LTC128B.128 [R0+0x16000], desc[UR32][R4.64] ;  /* 0x160000000400afae */ /* 0x000fe8000b981a20 */
[----:B------:R2:W-:Y:S04]  /*3160*/  @!P2 LDGSTS.E.BYPASS.LTC128B.128 [R0+0x1a000], desc[UR32][R4.64+0x80] ;  /* 0x1a0000800400afae */ /* 0x0005e8000b981a20 */
[----:B------:R-:W-:Y:S04]  /*3170*/  @P1 STS.128 [R0+0x17000], RZ ;  /* 0x017000ff00001388 */ /* 0x000fe80000000c00 */
[----:B------:R3:W-:Y:S04]  /*3180*/  @P1 STS.128 [R0+0x1b000], RZ ;  /* 0x01b000ff00001388 */ /* 0x0007e80000000c00 */
[----:B------:R-:W-:Y:S01]  /*3190*/  @!PT LDS RZ, [RZ] ;  /* 0x00000000fffff984 */ /* 0x000fe20000000800 */
[----:B------:R-:W-:Y:S01]  /*31a0*/  @!PT LDS RZ, [RZ] ;  /* 0x00000000fffff984 */ /* 0x000fe20000000800 */
[----:B------:R-:W-:Y:S01]  /*31b0*/  @!PT LDS RZ, [RZ] ;  /* 0x00000000fffff984 */ /* 0x000fe20000000800 */
[----:B------:R-:W-:Y:S04]  /*31c0*/  @!P1 LDGSTS.E.BYPASS.LTC128B.128 [R0+0x17000], desc[UR32][R2.64] ;  /* 0x1700000002009fae */ /* 0x000fe8000b981a20 */
[----:B------:R4:W-:Y:S01]  /*31d0*/  @!P1 LDGSTS.E.BYPASS.LTC128B.128 [R0+0x1b000], desc[UR32][R2.64+0x80] ;  /* 0x1b00008002009fae */ /* 0x0009e2000b981a20 */
[----:B-1----:R-:W-:-:S03]  /*31e0*/  IMAD.SHL.U32 R6, R222, 0x20, RZ ;  /* 0x00000020de067824 */ /* 0x002fc600078e00ff */
[----:B------:R-:W0:Y:S01]  /*31f0*/  LDGDEPBAR ;  /* 0x00000000000079af */ /* 0x000e220000000000 */
[----:B--2---:R-:W-:-:S04]  /*3200*/  IMAD.MOV.U32 R4, RZ, RZ, 0x4 ;  /* 0x00000004ff047424 */ /* 0x004fc800078e00ff */
[----:B----4-:R-:W-:-:S05]  /*3210*/  IMAD.WIDE.U32 R2, R239, R4, UR56 ;  /* 0x00000038ef027e25 */ /* 0x010fca000f8e0004 */
[----:B------:R-:W5:Y:S04]  /*3220*/  @!P0 LDG.E R247, desc[UR32][R2.64] ;  /* 0x0000002002f78981 */ /* 0x000f68000c1e1900 */
[----:B------:R-:W5:Y:S04]  /*3230*/  @!P6 LDG.E R246, desc[UR32][R2.64+0x20] ;  /* 0x0000202002f6e981 */ /* 0x000f68000c1e1900 */
[----:B------:R-:W5:Y:S04]  /*3240*/  @!P5 LDG.E R245, desc[UR32][R2.64+0x80] ;  /* 0x0000802002f5d981 */ /* 0x000f68000c1e1900 */
[----:B------:R1:W5:Y:S01]  /*3250*/  @!P3 LDG.E R244, desc[UR32][R2.64+0xa0] ;  /* 0x0000a02002f4b981 */ /* 0x000362000c1e1900 */
[----:B---3--:R-:W-:-:S02]  /*3260*/  LOP3.LUT R0, R211, 0x1c0, RZ, 0xc0, !PT ;  /* 0x000001c0d3007812 */ /* 0x008fc400078ec0ff */
[----:B------:R-:W-:Y:S02]  /*3270*/  CS2R R38, SRZ ;  /* 0x0000000000267805 */ /* 0x000fe4000001ff00 */
[----:B------:R-:W-:Y:S02]  /*3280*/  LOP3.LUT R4, R211, 0x200, RZ, 0xc0, !PT ;  /* 0x00000200d3047812 */ /* 0x000fe400078ec0ff */
[----:B------:R-:W-:Y:S02]  /*3290*/  CS2R R36, SRZ ;  /* 0x0000000000247805 */ /* 0x000fe4000001ff00 */
[----:B------:R-:W-:Y:S01]  /*32a0*/  LOP3.LUT R0, R0, 0x38, R41, 0xf8, !PT ;  /* 0x0000003800007812 */ /* 0x000fe200078ef829 */
[----:B------:R-:W-:Y:S01]  /*32b0*/  UISETP.GE.AND UP1, UPT, UR39, UR31, UPT ;  /* 0x0000001f2700728c */ /* 0x000fe2000bf26270 */
[----:B------:R-:W-:Y:S01]  /*32c0*/  LOP3.LUT R4, R4, 0x400, R212, 0xf8, !PT ;  /* 0x0000040004047812 */ /* 0x000fe200078ef8d4 */
[----:B------:R-:W-:Y:S01]  /*32d0*/  USHF.L.U32 UR10, UR10, 0x6, URZ ;  /* 0x000000060a0a7899 */ /* 0x000fe200080006ff */
[----:B------:R-:W-:-:S02]  /*32e0*/  R2P PR, R40, 0x6 ;  /* 0x0000000628007804 */ /* 0x000fc40000000000 */
[--C-:B------:R-:W-:Y:S02]  /*32f0*/  LOP3.LUT R5, R252, 0x7006, R6.reuse, 0xc8, !PT ;  /* 0x00007006fc057812 */ /* 0x100fe400078ec806 */
[----:B------:R-:W-:Y:S02]  /*3300*/  LOP3.LUT P3, RZ, R222, 0x2, RZ, 0xc0, !PT ;  /* 0x00000002deff7812 */ /* 0x000fe4000786c0ff */
[----:B------:R-:W-:Y:S02]  /*3310*/  SEL R218, R218, 0xffffffc0, !P2 ;  /* 0xffffffc0dada7807 */ /* 0x000fe40005000000 */
[----:B------:R-:W-:Y:S02]  /*3320*/  SEL R216, R216, 0xffffffe0, !P1 ;  /* 0xffffffe0d8d87807 */ /* 0x000fe40004800000 */
[----:B------:R-:W-:Y:S02]  /*3330*/  LOP3.LUT R5, R5, 0x400, R6, 0xf8, !PT ;  /* 0x0000040005057812 */ /* 0x000fe400078ef806 */
[----:B------:R-:W-:-:S02]  /*3340*/  LOP3.LUT P2, RZ, R222, 0x4, RZ, 0xc0, !PT ;  /* 0x00000004deff7812 */ /* 0x000fc4000784c0ff */
[----:B------:R-:W-:Y:S02]  /*3350*/  LOP3.LUT P4, RZ, R222, 0x8, RZ, 0xc0, !PT ;  /* 0x00000008deff7812 */ /* 0x000fe4000788c0ff */
[----:B-1----:R-:W-:Y:S02]  /*3360*/  SHF.R.U32.HI R2, RZ, 0x4, R40 ;  /* 0x00000004ff027819 */ /* 0x002fe40000011628 */
[----:B------:R-:W-:Y:S02]  /*3370*/  LOP3.LUT R3, R0, 0x8, R42, 0x78, !PT ;  /* 0x0000000800037812 */ /* 0x000fe400078e782a */
[----:B------:R-:W-:Y:S02]  /*3380*/  CS2R R42, SRZ ;  /* 0x00000000002a7805 */ /* 0x000fe4000001ff00 */
[----:B------:R-:W-:Y:S02]  /*3390*/  LOP3.LUT R2, R2, 0x8, RZ, 0xc0, !PT ;  /* 0x0000000802027812 */ /* 0x000fe400078ec0ff */
[----:B------:R-:W-:Y:S01]  /*33a0*/  LOP3.LUT R217, R4, R3, RZ, 0xfc, !PT ;  /* 0x0000000304d97212 */ /* 0x000fe200078efcff */
[----:B------:R-:W-:Y:S01]  /*33b0*/  IMAD.SHL.U32 R4, R222, 0x10, RZ ;  /* 0x00000010de047824 */ /* 0x000fe200078e00ff */
[----:B------:R-:W-:-:S02]  /*33c0*/  LOP3.LUT R2, R2, 0x10, R40, 0xf8, !PT ;  /* 0x0000001002027812 */ /* 0x000fc400078ef828 */
[----:B------:R-:W-:Y:S02]  /*33d0*/  LEA R217, R217, UR24, 0x1 ;  /* 0x00000018d9d97c11 */ /* 0x000fe4000f8e08ff */
[----:B------:R-:W-:Y:S02]  /*33e0*/  LOP3.LUT R2, R2, R0, RZ, 0x3c, !PT ;  /* 0x0000000002027212 */ /* 0x000fe400078e3cff */
[----:B------:R-:W-:Y:S02]  /*33f0*/  LOP3.LUT R0, R0, 0x8, R40, 0x78, !PT ;  /* 0x0000000800007812 */ /* 0x000fe400078e7828 */
[----:B------:R-:W-:Y:S02]  /*3400*/  CS2R R40, SRZ ;  /* 0x0000000000287805 */ /* 0x000fe4000001ff00 */
[----:B------:R-:W-:Y:S01]  /*3410*/  LOP3.LUT R211, R2, 0x200, R211, 0xf8, !PT ;  /* 0x0000020002d37812 */ /* 0x000fe200078ef8d3 */
[----:B------:R-:W-:Y:S01]  /*3420*/  VIADD R217, R217, UR41 ;  /* 0x00000029d9d97c36 */ /* 0x000fe20008000000 */
[----:B------:R-:W-:Y:S01]  /*3430*/  LOP3.LUT R212, R0, 0x7a00, R212, 0xf8, !PT ;  /* 0x00007a0000d47812 */ /* 0x000fe200078ef8d4 */
[----:B------:R-:W-:Y:S01]  /*3440*/  IMAD.SHL.U32 R0, R222, 0x40, RZ ;  /* 0x00000040de007824 */ /* 0x000fe200078e00ff */
[----:B------:R-:W-:-:S02]  /*3450*/  LOP3.LUT R4, R4, 0x1c0, RZ, 0xc0, !PT ;  /* 0x000001c004047812 */ /* 0x000fc400078ec0ff */
[----:B------:R-:W-:Y:S02]  /*3460*/  LEA R212, R212, UR24, 0x1 ;  /* 0x00000018d4d47c11 */ /* 0x000fe4000f8e08ff */
[C---:B------:R-:W-:Y:S02]  /*3470*/  LOP3.LUT R3, R0.reuse, 0x1c0, RZ, 0xc0, !PT ;  /* 0x000001c000037812 */ /* 0x040fe400078ec0ff */
[----:B------:R-:W-:Y:S01]  /*3480*/  LOP3.LUT R2, R0, 0x200, RZ, 0xc0, !PT ;  /* 0x0000020000027812 */ /* 0x000fe200078ec0ff */
[--C-:B------:R-:W-:Y:S01]  /*3490*/  IMAD.IADD R213, R218, 0x1, R212.reuse ;  /* 0x00000001dad57824 */ /* 0x100fe200078e02d4 */
[----:B------:R-:W-:Y:S01]  /*34a0*/  LOP3.LUT R0, R3, 0x38, R221, 0xf8, !PT ;  /* 0x0000003803007812 */ /* 0x000fe200078ef8dd */
[----:B------:R-:W-:Y:S01]  /*34b0*/  IMAD.IADD R214, R216, 0x1, R212 ;  /* 0x00000001d8d67824 */ /* 0x000fe200078e02d4 */
[----:B------:R-:W-:Y:S01]  /*34c0*/  LOP3.LUT R3, R4, 0x38, R252, 0xf8, !PT ;  /* 0x0000003804037812 */ /* 0x000fe200078ef8fc */
[----:B------:R-:W-:Y:S01]  /*34d0*/  IMAD.IADD R215, R216, 0x1, R213 ;  /* 0x00000001d8d77824 */ /* 0x000fe200078e02d5 */
[----:B------:R-:W-:-:S02]  /*34e0*/  LOP3.LUT R4, R0, 0x8, R222, 0x78, !PT ;  /* 0x0000000800047812 */ /* 0x000fc400078e78de */
[--C-:B------:R-:W-:Y:S02]  /*34f0*/  LOP3.LUT R2, R2, 0x400, R6.reuse, 0xf8, !PT ;  /* 0x0000040002027812 */ /* 0x100fe400078ef806 */
[--C-:B------:R-:W-:Y:S02]  /*3500*/  LOP3.LUT R0, R0, 0x8, R251.reuse, 0x78, !PT ;  /* 0x0000000800007812 */ /* 0x100fe400078e78fb */
[----:B------:R-:W-:Y:S02]  /*3510*/  LEA R211, R211, UR24, 0x1 ;  /* 0x00000018d3d37c11 */ /* 0x000fe4000f8e08ff */
[----:B------:R-:W-:Y:S01]  /*3520*/  LOP3.LUT R220, R2, R0, RZ, 0xfc, !PT ;  /* 0x0000000002dc7212 */ /* 0x000fe200078efcff */
[----:B------:R-:W-:Y:S01]  /*3530*/  IMAD.SHL.U32 R0, R222, 0x2, RZ ;  /* 0x00000002de007824 */ /* 0x000fe200078e00ff */
[----:B------:R-:W-:Y:S01]  /*3540*/  LOP3.LUT R3, R3, 0x20, R251, 0x78, !PT ;  /* 0x0000002003037812 */ /* 0x000fe200078e78fb */
[----:B------:R-:W-:Y:S01]  /*3550*/  VIADD R211, R211, UR41 ;  /* 0x00000029d3d37c36 */ /* 0x000fe20008000000 */
[----:B------:R-:W-:-:S02]  /*3560*/  LOP3.LUT R249, R4, 0x7a00, R6, 0xf8, !PT ;  /* 0x00007a0004f97812 */ /* 0x000fc400078ef806 */
[----:B------:R-:W-:Y:S02]  /*3570*/  LOP3.LUT R219, R0, 0x20, RZ, 0xc0, !PT ;  /* 0x0000002000db7812 */ /* 0x000fe400078ec0ff */
[----:B------:R-:W-:Y:S02]  /*3580*/  LOP3.LUT R248, R5, R3, RZ, 0xfc, !PT ;  /* 0x0000000305f87212 */ /* 0x000fe400078efcff */
[----:B------:R-:W-:Y:S02]  /*3590*/  SEL R250, R250, 0xfffffff0, !P2 ;  /* 0xfffffff0fafa7807 */ /* 0x000fe40005000000 */
[----:B------:R-:W-:-:S07]  /*35a0*/  LOP3.LUT R219, R219, 0x18, R225, 0xf8, !PT ;  /* 0x00000018dbdb7812 */ /* 0x000fce00078ef8e1 */
.L_x_363:
[----:B------:R-:W0:Y:S01]  /*35b0*/  LDGDEPBAR ;  /* 0x00000000000079af */ /* 0x000e220000000000 */
[C---:B------:R-:W-:Y:S01]  /*35c0*/  IMAD.IADD R0, R217.reuse, 0x1, R216 ;  /* 0x00000001d9007824 */ /* 0x040fe200078e02d8 */
[----:B------:R-:W-:Y:S01]  /*35d0*/  PLOP3.LUT P0, PT, PT, PT, UP1, 0x80, 0x8 ;  /* 0x000000000008781c */ /* 0x000fe20003f0f018 */
[----:B------:R-:W-:Y:S01]  /*35e0*/  IMAD.IADD R3, R217, 0x1, R218 ;  /* 0x00000001d9037824 */ /* 0x000fe200078e02da */
[----:B------:R-:W-:Y:S01]  /*35f0*/  PLOP3.LUT P1, PT, PT, PT, UP1, 0x80, 0x8 ;  /* 0x000000000008781c */ /* 0x000fe20003f2f018 */
[----:B------:R-:W-:Y:S01]  /*3600*/  IMAD.MOV.U32 R210, RZ, RZ, 0x20 ;  /* 0x00000020ffd27424 */ /* 0x000fe200078e00ff */
[----:B------:R-:W-:Y:S01]  /*3610*/  PLOP3.LUT P5, PT, PT, PT, UP1, 0x80, 0x8 ;  /* 0x000000000008781c */ /* 0x000fe20003faf018 */
[----:B------:R-:W-:Y:S01]  /*3620*/  IMAD.IADD R2, R216, 0x1, R3 ;  /* 0x00000001d8027824 */ /* 0x000fe200078e0203 */
[----:B------:R-:W-:Y:S01]  /*3630*/  PLOP3.LUT P6, PT, PT, PT, UP1, 0x80, 0x8 ;  /* 0x000000000008781c */ /* 0x000fe20003fcf018 */
[----:B------:R-:W-:Y:S01]  /*3640*/  IMAD.MOV.U32 R218, RZ, RZ, 0x40 ;  /* 0x00000040ffda7424 */ /* 0x000fe200078e00ff */
[----:B------:R-:W-:Y:S01]  /*3650*/  LEA R208, R220, UR4, 0x1 ;  /* 0x00000004dcd07c11 */ /* 0x000fe2000f8e08ff */
[----:B------:R-:W-:Y:S01]  /*3660*/  UISETP.NE.AND UP2, UPT, UR49, URZ, UPT ;  /* 0x000000ff3100728c */ /* 0x000fe2000bf45270 */
[----:B------:R-:W-:Y:S02]  /*3670*/  SEL R216, R210, 0xffffffe0, !P3 ;  /* 0xffffffe0d2d87807 */ /* 0x000fe40005800000 */
[----:B------:R-:W-:Y:S03]  /*3680*/  SEL R218, R218, 0xffffffc0, !P2 ;  /* 0xffffffc0dada7807 */ /* 0x000fe60005000000 */
[----:B------:R-:W-:Y:S01]  /*3690*/  IMAD.IADD R210, R208, 0x1, R216 ;  /* 0x00000001d0d27824 */ /* 0x000fe200078e02d8 */
[----:B------:R-:W-:Y:S04]  /*36a0*/  DEPBAR.LE SB0, 0x0 ;  /* 0x000080000000791a */ /* 0x000fe80000000000 */
[----:B------:R-:W-:Y:S06]  /*36b0*/  BAR.SYNC.DEFER_BLOCKING 0x0 ;  /* 0x0000000000007b1d */ /* 0x000fec0000010000 */
[----:B------:R-:W-:Y:S08]  /*36c0*/  LDSM.16.M88.4 R32, [R217] ;  /* 0x00000000d920783b */ /* 0x000ff00000000200 */
[----:B------:R-:W1:Y:S08]  /*36d0*/  LDSM.16.M88.4 R16, [R212+0xc000] ;  /* 0x00c00000d410783b */ /* 0x000e700000000200 */
[----:B------:R-:W2:Y:S08]  /*36e0*/  LDSM.16.M88.4 R28, [R217+0x1000] ;  /* 0x00100000d91c783b */ /* 0x000eb00000000200 */
[----:B------:R-:W3:Y:S08]  /*36f0*/  LDSM.16.M88.4 R164, [R212+0xc800] ;  /* 0x00c80000d4a4783b */ /* 0x000ef00000000200 */
[----:B------:R-:W-:Y:S08]  /*3700*/  LDSM.16.M88.4 R168, [R0] ;  /* 0x0000000000a8783b */ /* 0x000ff00000000200 */
[----:B------:R-:W4:Y:S01]  /*3710*/  LDSM.16.M88.4 R172, [R214+0xc000] ;  /* 0x00c00000d6ac783b */ /* 0x000f220000000200 */
[-C--:B-1----:R-:W-:Y:S07]  /*3720*/  HMMA.16816.F32 R4, R32, R16.reuse, RZ ;  /* 0x000000102004723c */ /* 0x082fee00000018ff */
[----:B------:R-:W1:Y:S01]  /*3730*/  LDSM.16.M88.4 R176, [R0+0x1000] ;  /* 0x0010000000b0783b */ /* 0x000e620000000200 */
[C---:B--2---:R-:W-:Y:S07]  /*3740*/  HMMA.16816.F32 R8, R28.reuse, R16, RZ ;  /* 0x000000101c08723c */ /* 0x044fee00000018ff */
[----:B------:R-:W2:Y:S01]  /*3750*/  LDSM.16.M88.4 R180, [R214+0xc800] ;  /* 0x00c80000d6b4783b */ /* 0x000ea20000000200 */
[-C--:B------:R-:W-:Y:S07]  /*3760*/  HMMA.16816.F32 R12, R28, R18.reuse, RZ ;  /* 0x000000121c0c723c */ /* 0x080fee00000018ff */
[----:B------:R-:W-:Y:S01]  /*3770*/  LDSM.16.M88.4 R184, [R213+0xc000] ;  /* 0x00c00000d5b8783b */ /* 0x000fe20000000200 */
[C---:B------:R-:W-:Y:S07]  /*3780*/  HMMA.16816.F32 R16, R32.reuse, R18, RZ ;  /* 0x000000122010723c */ /* 0x040fee00000018ff */
[----:B------:R-:W-:Y:S01]  /*3790*/  LDSM.16.M88.4 R188, [R3+0x1000] ;  /* 0x0010000003bc783b */ /* 0x000fe20000000200 */
[-C--:B---3--:R-:W-:Y:S07]  /*37a0*/  HMMA.16816.F32 R20, R32, R164.reuse, RZ ;  /* 0x000000a42014723c */ /* 0x088fee00000018ff */
[----:B------:R-:W-:Y:S01]  /*37b0*/  LDSM.16.M88.4 R192, [R213+0xc800] ;  /* 0x00c80000d5c0783b */ /* 0x000fe20000000200 */
[C---:B------:R-:W-:Y:S07]  /*37c0*/  HMMA.16816.F32 R24, R28.reuse, R164, RZ ;  /* 0x000000a41c18723c */ /* 0x040fee00000018ff */
[----:B------:R-:W-:Y:S01]  /*37d0*/  LDSM.16.M88.4 R196, [R215+0xc000] ;  /* 0x00c00000d7c4783b */ /* 0x000fe20000000200 */
[-C--:B------:R-:W-:Y:S07]  /*37e0*/  HMMA.16816.F32 R28, R28, R166.reuse, RZ ;  /* 0x000000a61c1c723c */ /* 0x080fee00000018ff */
[----:B------:R-:W-:Y:S01]  /*37f0*/  LDSM.16.M88.4 R200, [R2+0x1000] ;  /* 0x0010000002c8783b */ /* 0x000fe20000000200 */
[----:B------:R-:W-:Y:S07]  /*3800*/  HMMA.16816.F32 R32, R32, R166, RZ ;  /* 0x000000a62020723c */ /* 0x000fee00000018ff */
[----:B------:R-:W3:Y:S01]  /*3810*/  LDSM.16.M88.4 R164, [R3] ;  /* 0x0000000003a4783b */ /* 0x000ee20000000200 */
[-C--:B----4-:R-:W-:Y:S07]  /*3820*/  HMMA.16816.F32 R4, R168, R172.reuse, R4 ;  /* 0x000000aca804723c */ /* 0x090fee0000001804 */
[----:B------:R-:W-:Y:S01]  /*3830*/  LDSM.16.M88.4 R204, [R215+0xc800] ;  /* 0x00c80000d7cc783b */ /* 0x000fe20000000200 */
[C---:B-1----:R-:W-:Y:S08]  /*3840*/  HMMA.16816.F32 R8, R176.reuse, R172, R8 ;  /* 0x000000acb008723c */ /* 0x042ff00000001808 */
[-C--:B------:R-:W-:Y:S08]  /*3850*/  HMMA.16816.F32 R12, R176, R174.reuse, R12 ;  /* 0x000000aeb00c723c */ /* 0x080ff0000000180c */
[C---:B------:R-:W-:Y:S01]  /*3860*/  HMMA.16816.F32 R16, R168.reuse, R174, R16 ;  /* 0x000000aea810723c */ /* 0x040fe20000001810 */
[----:B------:R-:W1:Y:S07]  /*3870*/  LDSM.16.M88.4 R172, [R2] ;  /* 0x0000000002ac783b */ /* 0x000e6e0000000200 */
[-C--:B--2---:R-:W-:Y:S08]  /*3880*/  HMMA.16816.F32 R20, R168, R180.reuse, R20 ;  /* 0x000000b4a814723c */ /* 0x084ff00000001814 */
[C---:B------:R-:W-:Y:S08]  /*3890*/  HMMA.16816.F32 R24, R176.reuse, R180, R24 ;  /* 0x000000b4b018723c */ /* 0x040ff00000001818 */
[-C--:B------:R-:W-:Y:S01]  /*38a0*/  HMMA.16816.F32 R28, R176, R182.reuse, R28 ;  /* 0x000000b6b01c723c */ /* 0x080fe2000000181c */
[----:B------:R-:W-:Y:S07]  /*38b0*/  LDSM.16.M88.4 R176, [R212+0x10000] ;  /* 0x01000000d4b0783b */ /* 0x000fee0000000200 */
[----:B------:R-:W-:Y:S01]  /*38c0*/  HMMA.16816.F32 R32, R168, R182, R32 ;  /* 0x000000b6a820723c */ /* 0x000fe20000001820 */
[----:B------:R-:W2:Y:S07]  /*38d0*/  LDSM.16.M88.4 R168, [R217+0x2000] ;  /* 0x00200000d9a8783b */ /* 0x000eae0000000200 */
[-C--:B---3--:R-:W-:Y:S01]  /*38e0*/  HMMA.16816.F32 R4, R164, R184.reuse, R4 ;  /* 0x000000b8a404723c */ /* 0x088fe20000001804 */
[----:B------:R-:W3:Y:S07]  /*38f0*/  LDSM.16.M88.4 R180, [R217+0x3000] ;  /* 0x00300000d9b4783b */ /* 0x000eee0000000200 */
[C---:B------:R-:W-:Y:S08]  /*3900*/  HMMA.16816.F32 R8, R188.reuse, R184, R8 ;  /* 0x000000b8bc08723c */ /* 0x040ff00000001808 */
[-C--:B------:R-:W-:Y:S08]  /*3910*/  HMMA.16816.F32 R12, R188, R186.reuse, R12 ;  /* 0x000000babc0c723c */ /* 0x080ff0000000180c */
[C---:B------:R-:W-:Y:S01]  /*3920*/  HMMA.16816.F32 R16, R164.reuse, R186, R16 ;  /* 0x000000baa410723c */ /* 0x040fe20000001810 */
[----:B------:R4:W3:Y:S07]  /*3930*/  LDSM.16.M88.4 R184, [R212+0x10800] ;  /* 0x01080000d4b8783b */ /* 0x0008ee0000000200 */
[-C--:B------:R-:W-:Y:S08]  /*3940*/  HMMA.16816.F32 R20, R164, R192.reuse, R20 ;  /* 0x000000c0a414723c */ /* 0x080ff00000001814 */
[C---:B------:R-:W-:Y:S08]  /*3950*/  HMMA.16816.F32 R24, R188.reuse, R192, R24 ;  /* 0x000000c0bc18723c */ /* 0x040ff00000001818 */
[-C--:B------:R-:W-:Y:S01]  /*3960*/  HMMA.16816.F32 R28, R188, R194.reuse, R28 ;  /* 0x000000c2bc1c723c */ /* 0x080fe2000000181c */
[----:B------:R-:W-:Y:S02]  /*3970*/  LDSM.16.M88.4 R188, [R214+0x10000] ;  /* 0x01000000d6bc783b */ /* 0x000fe40000000200 */
[----:B----4-:R-:W-:Y:S05]  /*3980*/  LEA R212, R249, UR4, 0x1 ;  /* 0x00000004f9d47c11 */ /* 0x010fea000f8e08ff */
[----:B------:R-:W-:Y:S01]  /*3990*/  HMMA.16816.F32 R32, R164, R194, R32 ;  /* 0x000000c2a420723c */ /* 0x000fe20000001820 */
[----:B------:R-:W4:Y:S07]  /*39a0*/  LDSM.16.M88.4 R164, [R0+0x2000] ;  /* 0x0020000000a4783b */ /* 0x000f2e0000000200 */
[-C--:B-1----:R-:W-:Y:S01]  /*39b0*/  HMMA.16816.F32 R4, R172, R196.reuse, R4 ;  /* 0x000000c4ac04723c */ /* 0x082fe20000001804 */
[----:B------:R1:W4:Y:S07]  /*39c0*/  LDSM.16.M88.4 R192, [R0+0x3000] ;  /* 0x0030000000c0783b */ /* 0x00032e0000000200 */
[C---:B------:R-:W-:Y:S08]  /*39d0*/  HMMA.16816.F32 R8, R200.reuse, R196, R8 ;  /* 0x000000c4c808723c */ /* 0x040ff00000001808 */
[-C--:B------:R-:W-:Y:S08]  /*39e0*/  HMMA.16816.F32 R12, R200, R198.reuse, R12 ;  /* 0x000000c6c80c723c */ /* 0x080ff0000000180c */
[C---:B------:R-:W-:Y:S01]  /*39f0*/  HMMA.16816.F32 R16, R172.reuse, R198, R16 ;  /* 0x000000c6ac10723c */ /* 0x040fe20000001810 */
[----:B------:R2:W4:Y:S03]  /*3a00*/  LDSM.16.M88.4 R196, [R214+0x10800] ;  /* 0x01080000d6c4783b */ /* 0x0005260000000200 */
[----:B-1----:R-:W-:Y:S02]  /*3a10*/  @P0 LOP3.LUT R0, R252, 0x6, RZ, 0xc0, !PT ;  /* 0x00000006fc000812 */ /* 0x002fe400078ec0ff */
[----:B------:R-:W-:Y:S02]  /*3a20*/  PLOP3.LUT P0, PT, PT, PT, UP1, 0x80, 0x8 ;  /* 0x000000000008781c */ /* 0x000fe40003f0f018 */
[-C--:B------:R-:W-:Y:S03]  /*3a30*/  HMMA.16816.F32 R20, R172, R204.reuse, R20 ;  /* 0x000000ccac14723c */ /* 0x080fe60000001814 */
[----:B------:R-:W-:Y:S02]  /*3a40*/  @P1 LOP3.LUT R0, R0, 0x1e0, R251, 0xf8, !PT ;  /* 0x000001e000001812 */ /* 0x000fe400078ef8fb */
[----:B------:R-:W-:Y:S03]  /*3a50*/  PLOP3.LUT P1, PT, PT, PT, UP1, 0x80, 0x8 ;  /* 0x000000000008781c */ /* 0x000fe60003f2f018 */
[C---:B------:R-:W-:Y:S08]  /*3a60*/  HMMA.16816.F32 R24, R200.reuse, R204, R24 ;  /* 0x000000ccc818723c */ /* 0x040ff00000001818 */
[-C--:B------:R-:W-:Y:S01]  /*3a70*/  HMMA.16816.F32 R28, R200, R206.reuse, R28 ;  /* 0x000000cec81c723c */ /* 0x080fe2000000181c */
[----:B------:R-:W-:Y:S02]  /*3a80*/  LDSM.16.M88.4 R200, [R3+0x3000] ;  /* 0x0030000003c8783b */ /* 0x000fe40000000200 */
[--C-:B--2---:R-:W-:Y:S05]  /*3a90*/  IMAD.IADD R214, R216, 0x1, R212.reuse ;  /* 0x00000001d8d67824 */ /* 0x104fea00078e02d4 */
[----:B------:R-:W-:Y:S01]  /*3aa0*/  HMMA.16816.F32 R32, R172, R206, R32 ;  /* 0x000000ceac20723c */ /* 0x000fe20000001820 */
[----:B------:R1:W-:Y:S07]  /*3ab0*/  LDSM.16.M88.4 R172, [R3+0x2000] ;  /* 0x0020000003ac783b */ /* 0x0003ee0000000200 */
[-C--:B------:R-:W-:Y:S01]  /*3ac0*/  HMMA.16816.F32 R4, R168, R176.reuse, R4 ;  /* 0x000000b0a804723c */ /* 0x080fe20000001804 */
[----:B------:R-:W-:Y:S07]  /*3ad0*/  LDSM.16.M88.4 R204, [R213+0x10800] ;  /* 0x01080000d5cc783b */ /* 0x000fee0000000200 */
[C---:B---3--:R-:W-:Y:S08]  /*3ae0*/  HMMA.16816.F32 R8, R180.reuse, R176, R8 ;  /* 0x000000b0b408723c */ /* 0x048ff00000001808 */
[-C--:B------:R-:W-:Y:S03]  /*3af0*/  HMMA.16816.F32 R12, R180, R178.reuse, R12 ;  /* 0x000000b2b40c723c */ /* 0x080fe6000000180c */
[----:B-1---5:R-:W-:Y:S05]  /*3b00*/  FMUL.FTZ R3, R246, 1.4426950216293334961 ;  /* 0x3fb8aa3bf6037820 */ /* 0x022fea0000410000 */
[C---:B------:R-:W-:Y:S01]  /*3b10*/  HMMA.16816.F32 R16, R168.reuse, R178, R16 ;  /* 0x000000b2a810723c */ /* 0x040fe20000001810 */
[----:B------:R1:W2:Y:S07]  /*3b20*/  LDSM.16.M88.4 R176, [R213+0x10000] ;  /* 0x01000000d5b0783b */ /* 0x0002ae0000000200 */
[-C--:B------:R-:W-:Y:S08]  /*3b30*/  HMMA.16816.F32 R20, R168, R184.reuse, R20 ;  /* 0x000000b8a814723c */ /* 0x080ff00000001814 */
[C---:B------:R-:W-:Y:S08]  /*3b40*/  HMMA.16816.F32 R24, R180.reuse, R184, R24 ;  /* 0x000000b8b418723c */ /* 0x040ff00000001818 */
[-C--:B------:R-:W-:Y:S01]  /*3b50*/  HMMA.16816.F32 R28, R180, R186.reuse, R28 ;  /* 0x000000bab41c723c */ /* 0x080fe2000000181c */
[----:B------:R-:W-:Y:S02]  /*3b60*/  LDSM.16.M88.4 R180, [R215+0x10000] ;  /* 0x01000000d7b4783b */ /* 0x000fe40000000200 */
[----:B-1----:R-:W-:Y:S05]  /*3b70*/  IMAD.IADD R213, R218, 0x1, R212 ;  /* 0x00000001dad57824 */ /* 0x002fea00078e02d4 */
[----:B------:R-:W-:Y:S01]  /*3b80*/  HMMA.16816.F32 R32, R168, R186, R32 ;  /* 0x000000baa820723c */ /* 0x000fe20000001820 */
[----:B------:R-:W1:Y:S07]  /*3b90*/  LDSM.16.M88.4 R168, [R2+0x2000] ;  /* 0x0020000002a8783b */ /* 0x000e6e0000000200 */
[-C--:B----4-:R-:W-:Y:S01]  /*3ba0*/  HMMA.16816.F32 R4, R164, R188.reuse, R4 ;  /* 0x000000bca404723c */ /* 0x090fe20000001804 */
[----:B------:R3:W4:Y:S07]  /*3bb0*/  LDSM.16.M88.4 R184, [R2+0x3000] ;  /* 0x0030000002b8783b */ /* 0x00072e0000000200 */
[C---:B------:R-:W-:Y:S08]  /*3bc0*/  HMMA.16816.F32 R8, R192.reuse, R188, R8 ;  /* 0x000000bcc008723c */ /* 0x040ff00000001808 */
[-C--:B------:R-:W-:Y:S08]  /*3bd0*/  HMMA.16816.F32 R12, R192, R190.reuse, R12 ;  /* 0x000000bec00c723c */ /* 0x080ff0000000180c */
[C---:B------:R-:W-:Y:S04]  /*3be0*/  HMMA.16816.F32 R16, R164.reuse, R190, R16 ;  /* 0x000000bea410723c */ /* 0x040fe80000001810 */
[----:B---3--:R-:W-:Y:S04]  /*3bf0*/  FMUL.FTZ R2, R245, 1.4426950216293334961 ;  /* 0x3fb8aa3bf5027820 */ /* 0x008fe80000410000 */
[-C--:B------:R-:W-:Y:S08]  /*3c00*/  HMMA.16816.F32 R20, R164, R196.reuse, R20 ;  /* 0x000000c4a414723c */ /* 0x080ff00000001814 */
[C---:B------:R-:W-:Y:S08]  /*3c10*/  HMMA.16816.F32 R24, R192.reuse, R196, R24 ;  /* 0x000000c4c018723c */ /* 0x040ff00000001818 */
[-C--:B------:R-:W-:Y:S08]  /*3c20*/  HMMA.16816.F32 R28, R192, R198.reuse, R28 ;  /* 0x000000c6c01c723c */ /* 0x080ff0000000181c */
[----:B------:R-:W-:Y:S01]  /*3c30*/  HMMA.16816.F32 R32, R164, R198, R32 ;  /* 0x000000c6a420723c */ /* 0x000fe20000001820 */
[----:B------:R-:W-:Y:S03]  /*3c40*/  IMAD.U32 R165, RZ, RZ, UR35 ;  /* 0x00000023ffa57e24 */ /* 0x000fe6000f8e00ff */
[----:B------:R-:W-:Y:S01]  /*3c50*/  FMUL.FTZ R164, R247, 1.4426950216293334961 ;  /* 0x3fb8aa3bf7a47820 */ /* 0x000fe20000410000 */
[----:B------:R-:W-:Y:S01]  /*3c60*/  @P5 IMAD R165, R165, 0x80, R0 ;  /* 0x00000080a5a55824 */ /* 0x000fe200078e0200 */
[----:B------:R-:W-:Y:S02]  /*3c70*/  PLOP3.LUT P5, PT, PT, PT, UP1, 0x80, 0x8 ;  /* 0x000000000008781c */ /* 0x000fe40003faf018 */
[-C--:B--2---:R-:W-:Y:S05]  /*3c80*/  HMMA.16816.F32 R4, R172, R176.reuse, R4 ;  /* 0x000000b0ac04723c */ /* 0x084fea0000001804 */
[C---:B------:R-:W-:Y:S01]  /*3c90*/  @P6 ISETP.GE.AND P6, PT, R165.reuse, UR31, PT ;  /* 0x0000001fa5006c0c */ /* 0x040fe2000bfc6270 */
[----:B------:R-:W-:Y:S01]  /*3ca0*/  @P0 VIADD R0, R165, 0x1 ;  /* 0x00000001a5000836 */ /* 0x000fe20000000000 */
[----:B------:R-:W-:Y:S01]  /*3cb0*/  PLOP3.LUT P0, PT, PT, PT, UP1, 0x80, 0x8 ;  /* 0x000000000008781c */ /* 0x000fe20003f0f018 */
[C---:B------:R-:W-:Y:S08]  /*3cc0*/  HMMA.16816.F32 R8, R200.reuse, R176, R8 ;  /* 0x000000b0c808723c */ /* 0x040ff00000001808 */
[-C--:B------:R-:W-:Y:S08]  /*3cd0*/  HMMA.16816.F32 R12, R200, R178.reuse, R12 ;  /* 0x000000b2c80c723c */ /* 0x080ff0000000180c */
[C---:B------:R-:W-:Y:S08]  /*3ce0*/  HMMA.16816.F32 R16, R172.reuse, R178, R16 ;  /* 0x000000b2ac10723c */ /* 0x040ff00000001810 */
[-C--:B------:R-:W-:Y:S08]  /*3cf0*/  HMMA.16816.F32 R20, R172, R204.reuse, R20 ;  /* 0x000000ccac14723c */ /* 0x080ff00000001814 */
[C---:B------:R-:W-:Y:S08]  /*3d00*/  HMMA.16816.F32 R24, R200.reuse, R204, R24 ;  /* 0x000000ccc818723c */ /* 0x040ff00000001818 */
[-C--:B------:R-:W-:Y:S08]  /*3d10*/  HMMA.16816.F32 R28, R200, R206.reuse, R28 ;  /* 0x000000cec81c723c */ /* 0x080ff0000000181c */
[----:B------:R-:W-:Y:S08]  /*3d20*/  HMMA.16816.F32 R32, R172, R206, R32 ;  /* 0x000000ceac20723c */ /* 0x000ff00000001820 */
[-C--:B-1----:R-:W-:Y:S08]  /*3d30*/  HMMA.16816.F32 R4, R168, R180.reuse, R4 ;  /* 0x000000b4a804723c */ /* 0x082ff00000001804 */
[C---:B----4-:R-:W-:Y:S08]  /*3d40*/  HMMA.16816.F32 R8, R184.reuse, R180, R8 ;  /* 0x000000b4b808723c */ /* 0x050ff00000001808 */
[-C--:B------:R-:W-:Y:S03]  /*3d50*/  HMMA.16816.F32 R12, R184, R182.reuse, R12 ;  /* 0x000000b6b80c723c */ /* 0x080fe6000000180c */
[----:B------:R-:W-:Y:S02]  /*3d60*/  @P1 FSEL R4, R4, -INF , !P6 ;  /* 0xff80000004041808 */ /* 0x000fe40007000000 */
[----:B------:R-:W-:Y:S02]  /*3d70*/  PLOP3.LUT P1, PT, PT, PT, UP1, 0x80, 0x8 ;  /* 0x000000000008781c */ /* 0x000fe40003f2f018 */
[----:B------:R-:W-:Y:S01]  /*3d80*/  @P5 FSEL R6, R6, -INF , !P6 ;  /* 0xff80000006065808 */ /* 0x000fe20007000000 */
[C---:B------:R-:W-:Y:S01]  /*3d90*/  HMMA.16816.F32 R16, R168.reuse, R182, R16 ;  /* 0x000000b6a810723c */ /* 0x040fe20000001810 */
[----:B------:R-:W-:Y:S03]  /*3da0*/  PLOP3.LUT P5, PT, PT, PT, UP1, 0x80, 0x8 ;  /* 0x000000000008781c */ /* 0x000fe60003faf018 */
[----:B------:R-:W-:Y:S02]  /*3db0*/  @P0 FSEL R8, R8, -INF , !P6 ;  /* 0xff80000008080808 */ /* 0x000fe40007000000 */
[----:B------:R-:W-:Y:S04]  /*3dc0*/  PLOP3.LUT P0, PT, PT, PT, UP1, 0x80, 0x8 ;  /* 0x000000000008781c */ /* 0x000fe80003f0f018 */
[----:B------:R-:W-:Y:S02]  /*3dd0*/  @P1 FSEL R10, R10, -INF , !P6 ;  /* 0xff8000000a0a1808 */ /* 0x000fe40007000000 */
[----:B------:R-:W-:Y:S02]  /*3de0*/  FSETP.NEU.FTZ.AND P6, PT, R247, -INF , PT ;  /* 0xff800000f700780b */ /* 0x000fe40003fdd000 */
[----:B------:R-:W-:Y:S01]  /*3df0*/  @P5 ISETP.GE.AND P5, PT, R0, UR31, PT ;  /* 0x0000001f00005c0c */ /* 0x000fe2000bfa6270 */
[----:B------:R-:W-:Y:S01]  /*3e00*/  FMUL.FTZ R0, R244, 1.4426950216293334961 ;  /* 0x3fb8aa3bf4007820 */ /* 0x000fe20000410000 */
[----:B------:R-:W-:Y:S02]  /*3e10*/  FSEL R164, R164, RZ, P6 ;  /* 0x000000ffa4a47208 */ /* 0x000fe40003000000 */
[----:B------:R-:W-:Y:S02]  /*3e20*/  PLOP3.LUT P6, PT, PT, PT, UP1, 0x80, 0x8 ;  /* 0x000000000008781c */ /* 0x000fe40003fcf018 */
[----:B------:R-:W-:Y:S01]  /*3e30*/  FSETP.NEU.FTZ.AND P1, PT, R246, -INF , PT ;  /* 0xff800000f600780b */ /* 0x000fe20003f3d000 */
[--C-:B------:R-:W-:Y:S01]  /*3e40*/  FFMA.FTZ R4, R4, UR9, -R164.reuse ;  /* 0x0000000904047c23 */ /* 0x100fe200080108a4 */
[----:B------:R-:W-:Y:S02]  /*3e50*/  @P0 FSEL R5, R5, -INF , !P5 ;  /* 0xff80000005050808 */ /* 0x000fe40006800000 */
[----:B------:R-:W-:Y:S01]  /*3e60*/  FSEL R3, R3, RZ, P1 ;  /* 0x000000ff03037208 */ /* 0x000fe20000800000 */
[----:B------:R-:W-:Y:S01]  /*3e70*/  MUFU.EX2 R232, R4 ;  /* 0x0000000400e87308 */ /* 0x000fe20000000800 */
[----:B------:R-:W-:Y:S01]  /*3e80*/  PLOP3.LUT P0, PT, PT, PT, UP1, 0x80, 0x8 ;  /* 0x000000000008781c */ /* 0x000fe20003f0f018 */
[----:B------:R-:W-:Y:S01]  /*3e90*/  FFMA.FTZ R5, R5, UR9, -R164 ;  /* 0x0000000905057c23 */ /* 0x000fe200080108a4 */
[----:B------:R-:W-:Y:S01]  /*3ea0*/  PLOP3.LUT P1, PT, PT, PT, UP1, 0x80, 0x8 ;  /* 0x000000000008781c */ /* 0x000fe20003f2f018 */
[--C-:B------:R-:W-:Y:S02]  /*3eb0*/  FFMA.FTZ R6, R6, UR9, -R3.reuse ;  /* 0x0000000906067c23 */ /* 0x100fe40008010803 */
[----:B------:R-:W-:Y:S04]  /*3ec0*/  @P6 FSEL R7, R7, -INF , !P5 ;  /* 0xff80000007076808 */ /* 0x000fe80006800000 */
[----:B------:R-:W-:Y:S01]  /*3ed0*/  MUFU.EX2 R231, R5 ;  /* 0x0000000500e77308 */ /* 0x000fe20000000800 */
[----:B------:R-:W-:Y:S01]  /*3ee0*/  FSETP.NEU.FTZ.AND P6, PT, R245, -INF , PT ;  /* 0xff800000f500780b */ /* 0x000fe20003fdd000 */
[--C-:B------:R-:W-:Y:S03]  /*3ef0*/  FFMA.FTZ R7, R7, UR9, -R3.reuse ;  /* 0x0000000907077c23 */ /* 0x100fe60008010803 */
[----:B------:R-:W-:Y:S02]  /*3f00*/  FSEL R2, R2, RZ, P6 ;  /* 0x000000ff02027208 */ /* 0x000fe40003000000 */
[----:B------:R-:W-:Y:S03]  /*3f10*/  @P0 FSEL R11, R11, -INF , !P5 ;  /* 0xff8000000b0b0808 */ /* 0x000fe60006800000 */
[----:B------:R-:W-:Y:S01]  /*3f20*/  MUFU.EX2 R235, R6 ;  /* 0x0000000600eb7308 */ /* 0x000fe20000000800 */
[----:B------:R-:W-:Y:S01]  /*3f30*/  @P1 FSEL R9, R9, -INF , !P5 ;  /* 0xff80000009091808 */ /* 0x000fe20006800000 */
[--C-:B------:R-:W-:Y:S01]  /*3f40*/  FFMA.FTZ R8, R8, UR9, -R2.reuse ;  /* 0x0000000908087c23 */ /* 0x100fe20008010802 */
[----:B------:R-:W-:Y:S02]  /*3f50*/  PLOP3.LUT P5, PT, PT, PT, UP1, 0x80, 0x8 ;  /* 0x000000000008781c */ /* 0x000fe40003faf018 */
[----:B------:R-:W-:Y:S01]  /*3f60*/  PLOP3.LUT P0, PT, PT, PT, UP1, 0x80, 0x8 ;  /* 0x000000000008781c */ /* 0x000fe20003f0f018 */
[----:B------:R-:W-:Y:S01]  /*3f70*/  FFMA.FTZ R9, R9, UR9, -R2 ;  /* 0x0000000909097c23 */ /* 0x000fe20008010802 */
[----:B------:R-:W-:Y:S03]  /*3f80*/  FSETP.NEU.FTZ.AND P1, PT, R244, -INF , PT ;  /* 0xff800000f400780b */ /* 0x000fe60003f3d000 */
[----:B------:R1:W-:Y:S01]  /*3f90*/  MUFU.EX2 R233, R7 ;  /* 0x0000000700e97308 */ /* 0x0003e20000000800 */
[----:B------:R-:W-:Y:S02]  /*3fa0*/  PLOP3.LUT P6, PT, PT, PT, UP1, 0x80, 0x8 ;  /* 0x000000000008781c */ /* 0x000fe40003fcf018 */
[----:B------:R-:W-:Y:S02]  /*3fb0*/  FSEL R0, R0, RZ, P1 ;  /* 0x000000ff00007208 */ /* 0x000fe40000800000 */
[----:B------:R-:W-:Y:S01]  /*3fc0*/  PLOP3.LUT P1, PT, PT, PT, UP1, 0x80, 0x8 ;  /* 0x000000000008781c */ /* 0x000fe20003f2f018 */
[C---:B------:R-:W-:Y:S01]  /*3fd0*/  @P5 VIADD R166, R165.reuse, 0x8 ;  /* 0x00000008a5a65836 */ /* 0x040fe20000000000 */
[----:B------:R-:W-:Y:S01]  /*3fe0*/  PLOP3.LUT P5, PT, PT, PT, UP1, 0x80, 0x8 ;  /* 0x000000000008781c */ /* 0x000fe20003faf018 */
[----:B------:R-:W-:Y:S01]  /*3ff0*/  @P0 VIADD R167, R165, 0x9 ;  /* 0x00000009a5a70836 */ /* 0x000fe20000000000 */
[----:B------:R-:W-:Y:S01]  /*4000*/  PLOP3.LUT P0, PT, PT, PT, UP1, 0x80, 0x8 ;  /* 0x000000000008781c */ /* 0x000fe20003f0f018 */
[----:B------:R2:W-:Y:S01]  /*4010*/  MUFU.EX2 R199, R8 ;  /* 0x0000000800c77308 */ /* 0x0005e20000000800 */
[--C-:B------:R-:W-:Y:S03]  /*4020*/  FFMA.FTZ R10, R10, UR9, -R0.reuse ;  /* 0x000000090a0a7c23 */ /* 0x100fe60008010800 */
[----:B------:R-:W-:Y:S01]  /*4030*/  @P6 ISETP.GE.AND P6, PT, R166, UR31, PT ;  /* 0x0000001fa6006c0c */ /* 0x000fe2000bfc6270 */
[----:B------:R-:W-:Y:S01]  /*4040*/  FFMA.FTZ R11, R11, UR9, -R0 ;  /* 0x000000090b0b7c23 */ /* 0x000fe20008010800 */
[----:B-1----:R1:W3:Y:S02]  /*4050*/  LDSM.16.M88.4 R4, [R215+0x10800] ;  /* 0x01080000d704783b */ /* 0x0022e40000000200 */
[----:B------:R-:W-:Y:S02]  /*4060*/  @P1 FSEL R12, R12, -INF , !P6 ;  /* 0xff8000000c0c1808 */ /* 0x000fe40007000000 */
[----:B------:R-:W-:Y:S01]  /*4070*/  PLOP3.LUT P1, PT, PT, PT, UP1, 0x80, 0x8 ;  /* 0x000000000008781c */ /* 0x000fe20003f2f018 */
[----:B------:R4:W4:Y:S01]  /*4080*/  MUFU.EX2 R198, R9 ;  /* 0x0000000900c67308 */ /* 0x0009220000000800 */
[----:B------:R-:W-:Y:S01]  /*4090*/  @P5 FSEL R14, R14, -INF , !P6 ;  /* 0xff8000000e0e5808 */ /* 0x000fe20007000000 */
[----:B------:R-:W-:Y:S01]  /*40a0*/  FFMA.FTZ R12, R12, UR9, -R2 ;  /* 0x000000090c0c7c23 */ /* 0x000fe20008010802 */
[----:B------:R-:W-:Y:S02]  /*40b0*/  PLOP3.LUT P5, PT, PT, PT, UP1, 0x80, 0x8 ;  /* 0x000000000008781c */ /* 0x000fe40003faf018 */
[----:B------:R-:W-:Y:S01]  /*40c0*/  @P0 FSEL R16, R16, -INF , !P6 ;  /* 0xff80000010100808 */ /* 0x000fe20007000000 */
[----:B------:R-:W-:Y:S01]  /*40d0*/  FFMA.FTZ R14, R14, UR9, -R0 ;  /* 0x000000090e0e7c23 */ /* 0x000fe20008010800 */
[----:B------:R-:W-:Y:S03]  /*40e0*/  PLOP3.LUT P0, PT, PT, PT, UP1, 0x80, 0x8 ;  /* 0x000000000008781c */ /* 0x000fe60003f0f018 */
[----:B------:R-:W-:Y:S01]  /*40f0*/  MUFU.EX2 R203, R10 ;  /* 0x0000000a00cb7308 */ /* 0x000fe20000000800 */
[----:B------:R-:W-:Y:S01]  /*4100*/  FFMA.FTZ R16, R16, UR9, -R164 ;  /* 0x0000000910107c23 */ /* 0x000fe200080108a4 */
[----:B------:R-:W-:Y:S02]  /*4110*/  @P1 FSEL R18, R18, -INF , !P6 ;  /* 0xff80000012121808 */ /* 0x000fe40007000000 */
[----:B------:R-:W-:Y:S02]  /*4120*/  PLOP3.LUT P6, PT, PT, PT, UP1, 0x80, 0x8 ;  /* 0x000000000008781c */ /* 0x000fe40003fcf018 */
[----:B------:R-:W-:Y:S01]  /*4130*/  @P5 ISETP.GE.AND P5, PT, R167, UR31, PT ;  /* 0x0000001fa7005c0c */ /* 0x000fe2000bfa6270 */
[----:B------:R-:W-:Y:S01]  /*4140*/  FFMA.FTZ R18, R18, UR9, -R3 ;  /* 0x0000000912127c23 */ /* 0x000fe20008010803 */
[----:B------:R-:W-:Y:S02]  /*4150*/  PLOP3.LUT P1, PT, PT, PT, UP1, 0x80, 0x8 ;  /* 0x000000000008781c */ /* 0x000fe40003f2f018 */
[----:B------:R-:W-:Y:S01]  /*4160*/  MUFU.EX2 R223, R16 ;  /* 0x0000001000df7308 */ /* 0x000fe20000000800 */
[----:B------:R-:W-:Y:S01]  /*4170*/  @P0 FSEL R13, R13, -INF , !P5 ;  /* 0xff8000000d0d0808 */ /* 0x000fe20006800000 */
[----:B-1----:R-:W-:Y:S01]  /*4180*/  IMAD.IADD R215, R216, 0x1, R213 ;  /* 0x00000001d8d77824 */ /* 0x002fe200078e02d5 */
[----:B------:R-:W-:Y:S03]  /*4190*/  PLOP3.LUT P0, PT, PT, PT, UP1, 0x80, 0x8 ;  /* 0x000000000008781c */ /* 0x000fe60003f0f018 */
[----:B------:R-:W-:Y:S01]  /*41a0*/  FFMA.FTZ R13, R13, UR9, -R2 ;  /* 0x000000090d0d7c23 */ /* 0x000fe20008010802 */
[----:B------:R-:W-:Y:S03]  /*41b0*/  @P6 FSEL R15, R15, -INF , !P5 ;  /* 0xff8000000f0f6808 */ /* 0x000fe60006800000 */
[----:B------:R-:W-:Y:S01]  /*41c0*/  MUFU.EX2 R230, R18 ;  /* 0x0000001200e67308 */ /* 0x000fe20000000800 */
[----:B------:R-:W-:Y:S02]  /*41d0*/  PLOP3.LUT P6, PT, PT, PT, UP1, 0x80, 0x8 ;  /* 0x000000000008781c */ /* 0x000fe40003fcf018 */
[----:B------:R-:W-:Y:S01]  /*41e0*/  @P1 FSEL R17, R17, -INF , !P5 ;  /* 0xff80000011111808 */ /* 0x000fe20006800000 */
[----:B------:R-:W-:Y:S01]  /*41f0*/  FFMA.FTZ R15, R15, UR9, -R0 ;  /* 0x000000090f0f7c23 */ /* 0x000fe20008010800 */
[----:B------:R-:W-:Y:S02]  /*4200*/  PLOP3.LUT P1, PT, PT, PT, UP1, 0x80, 0x8 ;  /* 0x000000000008781c */ /* 0x000fe40003f2f018 */
[----:B------:R-:W-:Y:S01]  /*4210*/  @P0 FSEL R19, R19, -INF , !P5 ;  /* 0xff80000013130808 */ /* 0x000fe20006800000 */
[-C--:B---3--:R-:W-:Y:S01]  /*4220*/  HMMA.16816.F32 R20, R168, R4.reuse, R20 ;  /* 0x00000004a814723c */ /* 0x088fe20000001814 */
[----:B------:R-:W-:Y:S01]  /*4230*/  PLOP3.LUT P5, PT, PT, PT, UP1, 0x80, 0x8 ;  /* 0x000000000008781c */ /* 0x000fe20003faf018 */
[----:B------:R-:W-:Y:S01]  /*4240*/  MUFU.EX2 R202, R11 ;  /* 0x0000000b00ca7308 */ /* 0x000fe20000000800 */
[----:B------:R-:W-:Y:S01]  /*4250*/  PLOP3.LUT P0, PT, PT, PT, UP1, 0x80, 0x8 ;  /* 0x000000000008781c */ /* 0x000fe20003f0f018 */
[--C-:B------:R-:W-:Y:S01]  /*4260*/  FFMA.FTZ R19, R19, UR9, -R3.reuse ;  /* 0x0000000913137c23 */ /* 0x100fe20008010803 */
[--C-:B------:R-:W-:Y:S01]  /*4270*/  FFMA.FTZ R17, R17, UR9, -R164.reuse ;  /* 0x0000000911117c23 */ /* 0x100fe200080108a4 */
[C---:B--2---:R-:W-:Y:S01]  /*4280*/  @P6 VIADD R8, R165.reuse, 0x10 ;  /* 0x00000010a5086836 */ /* 0x044fe20000000000 */
[----:B------:R-:W-:Y:S01]  /*4290*/  PLOP3.LUT P6, PT, PT, PT, UP1, 0x80, 0x8 ;  /* 0x000000000008781c */ /* 0x000fe20003fcf018 */
[C---:B------:R-:W-:Y:S04]  /*42a0*/  HMMA.16816.F32 R24, R184.reuse, R4, R24 ;  /* 0x00000004b818723c */ /* 0x040fe80000001818 */
[----:B------:R-:W-:Y:S01]  /*42b0*/  MUFU.EX2 R226, R17 ;  /* 0x0000001100e27308 */ /* 0x000fe20000000800 */
[----:B----4-:R-:W-:Y:S01]  /*42c0*/  @P1 VIADD R9, R165, 0x11 ;  /* 0x00000011a5091836 */ /* 0x010fe20000000000 */
[----:B------:R-:W-:Y:S02]  /*42d0*/  PLOP3.LUT P1, PT, PT, PT, UP1, 0x80, 0x8 ;  /* 0x000000000008781c */ /* 0x000fe40003f2f018 */
[----:B------:R-:W-:Y:S01]  /*42e0*/  @P5 ISETP.GE.AND P5, PT, R8, UR31, PT ;  /* 0x0000001f08005c0c */ /* 0x000fe2000bfa6270 */
[-C--:B------:R-:W-:Y:S05]  /*42f0*/  HMMA.16816.F32 R28, R184, R6.reuse, R28 ;  /* 0x00000006b81c723c */ /* 0x080fea000000181c */
[----:B------:R-:W-:Y:S01]  /*4300*/  MUFU.EX2 R229, R19 ;  /* 0x0000001300e57308 */ /* 0x000fe20000000800 */
[----:B------:R-:W-:Y:S01]  /*4310*/  @P0 FSEL R20, R20, -INF , !P5 ;  /* 0xff80000014140808 */ /* 0x000fe20006800000 */
[----:B------:R-:W-:Y:S01]  /*4320*/  IMAD.SHL.U32 R184, R222, 0x40, RZ ;  /* 0x00000040deb87824 */ /* 0x000fe200078e00ff */
[----:B------:R-:W-:Y:S02]  /*4330*/  PLOP3.LUT P0, PT, PT, PT, UP1, 0x80, 0x8 ;  /* 0x000000000008781c */ /* 0x000fe40003f0f018 */
[----:B------:R-:W-:Y:S01]  /*4340*/  @P6 ISETP.GE.AND P6, PT, R9, UR31, PT ;  /* 0x0000001f09006c0c */ /* 0x000fe2000bfc6270 */
[----:B------:R-:W-:Y:S04]  /*4350*/  HMMA.16816.F32 R32, R168, R6, R32 ;  /* 0x00000006a820723c */ /* 0x000fe80000001820 */
[----:B------:R-:W-:Y:S01]  /*4360*/  MUFU.EX2 R197, R12 ;  /* 0x0000000c00c57308 */ /* 0x000fe20000000800 */
[----:B------:R-:W-:Y:S01]  /*4370*/  @P1 FSEL R21, R21, -INF , !P6 ;  /* 0xff80000015151808 */ /* 0x000fe20007000000 */
[--C-:B------:R-:W-:Y:S01]  /*4380*/  FFMA.FTZ R20, R20, UR9, -R164.reuse ;  /* 0x0000000914147c23 */ /* 0x100fe200080108a4 */
[----:B------:R-:W-:Y:S02]  /*4390*/  PLOP3.LUT P1, PT, PT, PT, UP1, 0x80, 0x8 ;  /* 0x000000000008781c */ /* 0x000fe40003f2f018 */
[----:B------:R-:W-:Y:S01]  /*43a0*/  LEA R186, R248, UR4, 0x1 ;  /* 0x00000004f8ba7c11 */ /* 0x000fe2000f8e08ff */
[----:B------:R-:W-:Y:S01]  /*43b0*/  FFMA.FTZ R21, R21, UR9, -R164 ;  /* 0x0000000915157c23 */ /* 0x000fe200080108a4 */
[----:B------:R-:W-:Y:S03]  /*43c0*/  @P0 FSEL R22, R22, -INF , !P5 ;  /* 0xff80000016160808 */ /* 0x000fe60006800000 */
[----:B------:R-:W-:Y:S01]  /*43d0*/  MUFU.EX2 R196, R13 ;  /* 0x0000000d00c47308 */ /* 0x000fe20000000800 */
[----:B------:R-:W-:Y:S01]  /*43e0*/  PLOP3.LUT P0, PT, PT, PT, UP1, 0x80, 0x8 ;  /* 0x000000000008781c */ /* 0x000fe20003f0f018 */
[----:B------:R-:W-:Y:S01]  /*43f0*/  IMAD.IADD R187, R186, 0x1, R250 ;  /* 0x00000001babb7824 */ /* 0x000fe200078e02fa */
[----:B------:R-:W-:Y:S01]  /*4400*/  F2FP.F16.F32.PACK_AB R5, R198, R199 ;  /* 0x000000c7c605723e */ /* 0x000fe200000000ff */
[--C-:B------:R-:W-:Y:S01]  /*4410*/  FFMA.FTZ R22, R22, UR9, -R3.reuse ;  /* 0x0000000916167c23 */ /* 0x100fe20008010803 */
[----:B------:R-:W-:Y:S01]  /*4420*/  VIADD R185, R186, 0x20020 ;  /* 0x00020020bab97836 */ /* 0x000fe20000000000 */
[----:B------:R-:W-:Y:S04]  /*4430*/  @P1 FSEL R23, R23, -INF , !P6 ;  /* 0xff80000017171808 */ /* 0x000fe80007000000 */
[----:B------:R-:W-:Y:S01]  /*4440*/  MUFU.EX2 R201, R14 ;  /* 0x0000000e00c97308 */ /* 0x000fe20000000800 */
[----:B------:R-:W-:Y:S01]  /*4450*/  PLOP3.LUT P1, PT, PT, PT, UP1, 0x80, 0x8 ;  /* 0x000000000008781c */ /* 0x000fe20003f2f018 */
[--C-:B------:R-:W-:Y:S02]  /*4460*/  FFMA.FTZ R23, R23, UR9, -R3.reuse ;  /* 0x0000000917177c23 */ /* 0x100fe40008010803 */
[----:B------:R-:W-:Y:S02]  /*4470*/  @P0 FSEL R24, R24, -INF , !P5 ;  /* 0xff80000018180808 */ /* 0x000fe40006800000 */
[----:B------:R-:W-:Y:S04]  /*4480*/  PLOP3.LUT P0, PT, PT, PT, UP1, 0x80, 0x8 ;  /* 0x000000000008781c */ /* 0x000fe80003f0f018 */
[----:B------:R-:W-:Y:S01]  /*4490*/  MUFU.EX2 R200, R15 ;  /* 0x0000000f00c87308 */ /* 0x000fe20000000800 */
[----:B------:R-:W-:Y:S03]  /*44a0*/  FFMA.FTZ R24, R24, UR9, -R2 ;  /* 0x0000000918187c23 */ /* 0x000fe60008010802 */
[----:B------:R-:W-:Y:S02]  /*44b0*/  @P1 FSEL R26, R26, -INF , !P5 ;  /* 0xff8000001a1a1808 */ /* 0x000fe40006800000 */
[----:B------:R-:W-:Y:S04]  /*44c0*/  PLOP3.LUT P5, PT, PT, PT, UP1, 0x80, 0x8 ;  /* 0x000000000008781c */ /* 0x000fe80003faf018 */
[----:B------:R-:W-:Y:S01]  /*44d0*/  MUFU.EX2 R209, R20 ;  /* 0x0000001400d17308 */ /* 0x000fe20000000800 */
[----:B------:R-:W-:Y:S01]  /*44e0*/  PLOP3.LUT P1, PT, PT, PT, UP1, 0x80, 0x8 ;  /* 0x000000000008781c */ /* 0x000fe20003f2f018 */
[----:B------:R-:W-:Y:S01]  /*44f0*/  FFMA.FTZ R26, R26, UR9, -R0 ;  /* 0x000000091a1a7c23 */ /* 0x000fe20008010800 */
[----:B------:R-:W-:Y:S02]  /*4500*/  @P0 FSEL R25, R25, -INF , !P6 ;  /* 0xff80000019190808 */ /* 0x000fe40007000000 */
[----:B------:R-:W-:Y:S03]  /*4510*/  PLOP3.LUT P0, PT, PT, PT, UP1, 0x80, 0x8 ;  /* 0x000000000008781c */ /* 0x000fe60003f0f018 */
[----:B------:R-:W-:Y:S02]  /*4520*/  FFMA.FTZ R25, R25, UR9, -R2 ;  /* 0x0000000919197c23 */ /* 0x000fe40008010802 */
[----:B------:R-:W1:Y:S01]  /*4530*/  MUFU.EX2 R224, R21 ;  /* 0x0000001500e07308 */ /* 0x000e620000000800 */
[----:B------:R-:W-:Y:S02]  /*4540*/  @P5 FSEL R27, R27, -INF , !P6 ;  /* 0xff8000001b1b5808 */ /* 0x000fe40007000000 */
[----:B------:R-:W-:Y:S01]  /*4550*/  PLOP3.LUT P5, PT, PT, PT, UP1, 0x80, 0x8 ;  /* 0x000000000008781c */ /* 0x000fe20003faf018 */
[----:B------:R-:W-:Y:S01]  /*4560*/  @P1 VIADD R4, R165, 0x18 ;  /* 0x00000018a5041836 */ /* 0x000fe20000000000 */
[----:B------:R-:W-:Y:S01]  /*4570*/  PLOP3.LUT P6, PT, PT, PT, UP1, 0x80, 0x8 ;  /* 0x000000000008781c */ /* 0x000fe20003fcf018 */
[----:B------:R-:W-:Y:S02]  /*4580*/  FFMA.FTZ R27, R27, UR9, -R0 ;  /* 0x000000091b1b7c23 */ /* 0x000fe40008010800 */
[----:B------:R-:W-:Y:S01]  /*4590*/  @P0 VIADD R165, R165, 0x19 ;  /* 0x00000019a5a50836 */ /* 0x000fe20000000000 */
[----:B------:R-:W-:Y:S01]  /*45a0*/  PLOP3.LUT P1, PT, PT, PT, UP1, 0x80, 0x8 ;  /* 0x000000000008781c */ /* 0x000fe20003f2f018 */
[----:B------:R-:W-:Y:S01]  /*45b0*/  MUFU.EX2 R228, R22 ;  /* 0x0000001600e47308 */ /* 0x000fe20000000800 */
[----:B------:R-:W-:Y:S02]  /*45c0*/  PLOP3.LUT P0, PT, PT, PT, UP1, 0x80, 0x8 ;  /* 0x000000000008781c */ /* 0x000fe40003f0f018 */
[----:B-1----:R-:W-:Y:S03]  /*45d0*/  F2FP.F16.F32.PACK_AB R6, R224, R209 ;  /* 0x000000d1e006723e */ /* 0x002fe600000000ff */
[----:B------:R-:W-:Y:S01]  /*45e0*/  @P5 ISETP.GE.AND P5, PT, R4, UR31, PT ;  /* 0x0000001f04005c0c */ /* 0x000fe2000bfa6270 */
[----:B------:R-:W-:Y:S01]  /*45f0*/  VIADD R4, R186, 0x20000 ;  /* 0x00020000ba047836 */ /* 0x000fe20000000000 */
[----:B------:R-:W-:Y:S02]  /*4600*/  @P6 ISETP.GE.AND P6, PT, R165, UR31, PT ;  /* 0x0000001fa5006c0c */ /* 0x000fe4000bfc6270 */
[----:B------:R-:W1:Y:S02]  /*4610*/  MUFU.EX2 R227, R23 ;  /* 0x0000001700e37308 */ /* 0x000e640000000800 */
[----:B------:R-:W-:Y:S01]  /*4620*/  @P1 FSEL R28, R28, -INF , !P5 ;  /* 0xff8000001c1c1808 */ /* 0x000fe20006800000 */
[----:B------:R-:W-:Y:S01]  /*4630*/  @P4 VIADD R185, R4, 0xffffffe0 ;  /* 0xffffffe004b94836 */ /* 0x000fe20000000000 */
[----:B------:R-:W-:Y:S02]  /*4640*/  @P0 FSEL R29, R29, -INF , !P6 ;  /* 0xff8000001d1d0808 */ /* 0x000fe40007000000 */
[----:B------:R-:W-:Y:S01]  /*4650*/  PLOP3.LUT P1, PT, PT, PT, UP1, 0x80, 0x8 ;  /* 0x000000000008781c */ /* 0x000fe20003f2f018 */
[--C-:B------:R-:W-:Y:S01]  /*4660*/  FFMA.FTZ R28, R28, UR9, -R2.reuse ;  /* 0x000000091c1c7c23 */ /* 0x100fe20008010802 */
[----:B------:R-:W-:Y:S01]  /*4670*/  PLOP3.LUT P0, PT, PT, PT, UP1, 0x80, 0x8 ;  /* 0x000000000008781c */ /* 0x000fe20003f0f018 */
[----:B------:R-:W-:Y:S01]  /*4680*/  FFMA.FTZ R2, R29, UR9, -R2 ;  /* 0x000000091d027c23 */ /* 0x000fe20008010802 */
[----:B------:R-:W-:Y:S01]  /*4690*/  F2FP.F16.F32.PACK_AB R4, R202, R203 ;  /* 0x000000cbca04723e */ /* 0x000fe200000000ff */
[----:B------:R-:W-:Y:S10]  /*46a0*/  MUFU.EX2 R193, R24 ;  /* 0x0000001800c17308 */ /* 0x000ff40000000800 */
[----:B------:R2:W-:Y:S01]  /*46b0*/  MUFU.EX2 R190, R2 ;  /* 0x0000000200be7308 */ /* 0x0005e20000000800 */
[----:B------:R-:W-:Y:S02]  /*46c0*/  @P1 FSEL R32, R32, -INF , !P5 ;  /* 0xff80000020201808 */ /* 0x000fe40006800000 */
[----:B------:R-:W-:Y:S02]  /*46d0*/  @P0 FSEL R33, R33, -INF , !P6 ;  /* 0xff80000021210808 */ /* 0x000fe40007000000 */
[----:B------:R-:W-:Y:S01]  /*46e0*/  PLOP3.LUT P1, PT, PT, PT, UP1, 0x80, 0x8 ;  /* 0x000000000008781c */ /* 0x000fe20003f2f018 */
[--C-:B------:R-:W-:Y:S01]  /*46f0*/  FFMA.FTZ R32, R32, UR9, -R164.reuse ;  /* 0x0000000920207c23 */ /* 0x100fe200080108a4 */
[----:B------:R-:W-:Y:S01]  /*4700*/  PLOP3.LUT P0, PT, PT, PT, UP1, 0x80, 0x8 ;  /* 0x000000000008781c */ /* 0x000fe20003f0f018 */
[----:B------:R-:W-:Y:S02]  /*4710*/  FFMA.FTZ R164, R33, UR9, -R164 ;  /* 0x0000000921a47c23 */ /* 0x000fe400080108a4 */
[----:B------:R-:W3:Y:S01]  /*4720*/  MUFU.EX2 R192, R25 ;  /* 0x0000001900c07308 */ /* 0x000ee20000000800 */
[----:B--2---:R-:W-:Y:S09]  /*4730*/  F2FP.F16.F32.PACK_AB R2, R231, R232 ;  /* 0x000000e8e702723e */ /* 0x004ff200000000ff */
[----:B------:R-:W-:Y:S01]  /*4740*/  MUFU.EX2 R205, R32 ;  /* 0x0000002000cd7308 */ /* 0x000fe20000000800 */
[----:B------:R-:W-:Y:S02]  /*4750*/  @P1 FSEL R34, R34, -INF , !P5 ;  /* 0xff80000022221808 */ /* 0x000fe40006800000 */
[----:B------:R-:W-:Y:S01]  /*4760*/  @P0 FSEL R35, R35, -INF , !P6 ;  /* 0xff80000023230808 */ /* 0x000fe20007000000 */
[----:B------:R2:W-:Y:S01]  /*4770*/  STS [R186+0x20000], R2 ;  /* 0x02000002ba007388 */ /* 0x0005e20000000800 */
[----:B------:R-:W-:Y:S01]  /*4780*/  PLOP3.LUT P1, PT, PT, PT, UP1, 0x80, 0x8 ;  /* 0x000000000008781c */ /* 0x000fe20003f2f018 */
[--C-:B------:R-:W-:Y:S01]  /*4790*/  FFMA.FTZ R34, R34, UR9, -R3.reuse ;  /* 0x0000000922227c23 */ /* 0x100fe20008010803 */
[----:B------:R-:W-:Y:S01]  /*47a0*/  PLOP3.LUT P0, PT, PT, PT, UP1, 0x80, 0x8 ;  /* 0x000000000008781c */ /* 0x000fe20003f0f018 */
[----:B------:R-:W-:Y:S02]  /*47b0*/  FFMA.FTZ R3, R35, UR9, -R3 ;  /* 0x0000000923037c23 */ /* 0x000fe40008010803 */
[----:B------:R-:W4:Y:S10]  /*47c0*/  MUFU.EX2 R204, R164 ;  /* 0x000000a400cc7308 */ /* 0x000f340000000800 */
[----:B------:R1:W-:Y:S01]  /*47d0*/  MUFU.EX2 R206, R3 ;  /* 0x0000000300ce7308 */ /* 0x0003e20000000800 */
[----:B------:R-:W-:Y:S02]  /*47e0*/  @P1 FSEL R30, R30, -INF , !P5 ;  /* 0xff8000001e1e1808 */ /* 0x000fe40006800000 */
[----:B------:R-:W-:Y:S03]  /*47f0*/  @P0 FSEL R31, R31, -INF , !P6 ;  /* 0xff8000001f1f0808 */ /* 0x000fe60007000000 */
[--C-:B------:R-:W-:Y:S02]  /*4800*/  FFMA.FTZ R30, R30, UR9, -R0.reuse ;  /* 0x000000091e1e7c23 */ /* 0x100fe40008010800 */
[----:B------:R-:W-:Y:S02]  /*4810*/  FFMA.FTZ R0, R31, UR9, -R0 ;  /* 0x000000091f007c23 */ /* 0x000fe40008010800 */
[----:B------:R-:W4:Y:S01]  /*4820*/  MUFU.EX2 R207, R34 ;  /* 0x0000002200cf7308 */ /* 0x000f220000000800 */
[----:B--2---:R-:W-:Y:S05]  /*4830*/  F2FP.F16.F32.PACK_AB R2, R233, R235 ;  /* 0x000000ebe902723e */ /* 0x004fea00000000ff */
[----:B------:R2:W-:Y:S01]  /*4840*/  STS [R186+0x20400], R2 ;  /* 0x02040002ba007388 */ /* 0x0005e20000000800 */
[----:B-1----:R-:W-:Y:S03]  /*4850*/  F2FP.F16.F32.PACK_AB R3, R226, R223 ;  /* 0x000000dfe203723e */ /* 0x002fe600000000ff */
[----:B------:R1:W-:Y:S02]  /*4860*/  MUFU.EX2 R188, R0 ;  /* 0x0000000000bc7308 */ /* 0x0003e40000000800 */
[----:B------:R3:W-:Y:S08]  /*4870*/  STS [R187+0x20000], R3 ;  /* 0x02000003bb007388 */ /* 0x0007f00000000800 */
[----:B------:R-:W-:Y:S10]  /*4880*/  MUFU.EX2 R195, R26 ;  /* 0x0000001a00c37308 */ /* 0x000ff40000000800 */
[----:B------:R-:W-:Y:S01]  /*4890*/  MUFU.EX2 R194, R27 ;  /* 0x0000001b00c27308 */ /* 0x000fe20000000800 */
[----:B-1----:R-:W-:Y:S01]  /*48a0*/  IMAD.IADD R0, R250, 0x1, R185 ;  /* 0x00000001fa007824 */ /* 0x002fe200078e02b9 */
[----:B--2---:R-:W-:Y:S08]  /*48b0*/  F2FP.F16.F32.PACK_AB R2, R229, R230 ;  /* 0x000000e6e502723e */ /* 0x004ff000000000ff */
[----:B------:R-:W1:Y:S01]  /*48c0*/  MUFU.EX2 R191, R28 ;  /* 0x0000001c00bf7308 */ /* 0x000e620000000800 */
[----:B------:R2:W-:Y:S01]  /*48d0*/  STS [R187+0x20400], R2 ;  /* 0x02040002bb007388 */ /* 0x0005e20000000800 */
[----:B---3--:R-:W-:Y:S03]  /*48e0*/  F2FP.F16.F32.PACK_AB R3, R196, R197 ;  /* 0x000000c5c403723e */ /* 0x008fe600000000ff */
[----:B------:R3:W-:Y:S05]  /*48f0*/  STS [R186+0x21000], R5 ;  /* 0x02100005ba007388 */ /* 0x0007ea0000000800 */
[----:B------:R-:W1:Y:S01]  /*4900*/  MUFU.EX2 R189, R30 ;  /* 0x0000001e00bd7308 */ /* 0x000e620000000800 */
[----:B------:R4:W-:Y:S04]  /*4910*/  STS [R186+0x21400], R4 ;  /* 0x02140004ba007388 */ /* 0x0009e80000000800 */
[----:B------:R1:W-:Y:S01]  /*4920*/  STS [R187+0x21000], R3 ;  /* 0x02100003bb007388 */ /* 0x0003e20000000800 */
[----:B--2---:R-:W-:Y:S02]  /*4930*/  F2FP.F16.F32.PACK_AB R2, R200, R201 ;  /* 0x000000c9c802723e */ /* 0x004fe400000000ff */
[----:B---3--:R-:W-:Y:S03]  /*4940*/  F2FP.F16.F32.PACK_AB R5, R227, R228 ;  /* 0x000000e4e305723e */ /* 0x008fe600000000ff */
[----:B------:R2:W-:Y:S01]  /*4950*/  STS [R187+0x21400], R2 ;  /* 0x02140002bb007388 */ /* 0x0005e20000000800 */
[----:B----4-:R-:W-:Y:S03]  /*4960*/  F2FP.F16.F32.PACK_AB R4, R192, R193 ;  /* 0x000000c1c004723e */ /* 0x010fe600000000ff */
[----:B------:R-:W-:Y:S01]  /*4970*/  STS [R185], R6 ;  /* 0x00000006b9007388 */ /* 0x000fe20000000800 */
[----:B-1----:R-:W-:Y:S03]  /*4980*/  F2FP.F16.F32.PACK_AB R3, R204, R205 ;  /* 0x000000cdcc03723e */ /* 0x002fe600000000ff */
[----:B------:R-:W-:Y:S04]  /*4990*/  STS [R185+0x400], R5 ;  /* 0x00040005b9007388 */ /* 0x000fe80000000800 */
[----:B------:R1:W-:Y:S01]  /*49a0*/  STS [R0], R3 ;  /* 0x0000000300007388 */ /* 0x0003e20000000800 */
[----:B--2---:R-:W-:Y:S05]  /*49b0*/  F2FP.F16.F32.PACK_AB R2, R206, R207 ;  /* 0x000000cfce02723e */ /* 0x004fea00000000ff */
[----:B------:R2:W-:Y:S04]  /*49c0*/  STS [R0+0x400], R2 ;  /* 0x0004000200007388 */ /* 0x0005e80000000800 */
[----:B------:R3:W-:Y:S01]  /*49d0*/  STS [R185+0x1000], R4 ;  /* 0x00100004b9007388 */ /* 0x0007e20000000800 */
[----:B-1----:R-:W-:Y:S02]  /*49e0*/  F2FP.F16.F32.PACK_AB R3, R190, R191 ;  /* 0x000000bfbe03723e */ /* 0x002fe400000000ff */
[----:B--2---:R-:W-:Y:S02]  /*49f0*/  F2FP.F16.F32.PACK_AB R2, R188, R189 ;  /* 0x000000bdbc02723e */ /* 0x004fe400000000ff */
[----:B---3--:R-:W-:Y:S05]  /*4a00*/  F2FP.F16.F32.PACK_AB R4, R194, R195 ;  /* 0x000000c3c204723e */ /* 0x008fea00000000ff */
[----:B------:R-:W-:Y:S04]  /*4a10*/  STS [R185+0x1400], R4 ;  /* 0x00140004b9007388 */ /* 0x000fe80000000800 */
[----:B------:R-:W-:Y:S04]  /*4a20*/  STS [R0+0x1000], R3 ;  /* 0x0010000300007388 */ /* 0x000fe80000000800 */
[----:B------:R1:W-:Y:S04]  /*4a30*/  STS [R0+0x1400], R2 ;  /* 0x0014000200007388 */ /* 0x0003e80000000800 */
[----:B------:R-:W-:Y:S08]  /*4a40*/  LDSM.16.M88.4 R32, [R208+0x8000] ;  /* 0x00800000d020783b */ /* 0x000ff00000000200 */
[----:B------:R-:W2:Y:S08]  /*4a50*/  LDSM.16.M88.4 R16, [R212+0x14000] ;  /* 0x01400000d410783b */ /* 0x000eb00000000200 */
[----:B------:R-:W3:Y:S01]  /*4a60*/  LDSM.16.M88.4 R28, [R208+0x9000] ;  /* 0x00900000d01c783b */ /* 0x000ee20000000200 */
[----:B-1----:R-:W-:Y:S07]  /*4a70*/  IMAD.IADD R0, R208, 0x1, R218 ;  /* 0x00000001d0007824 */ /* 0x002fee00078e02da */
[----:B------:R-:W1:Y:S01]  /*4a80*/  LDSM.16.M88.4 R164, [R212+0x14800] ;  /* 0x01480000d4a4783b */ /* 0x000e620000000200 */
[----:B------:R-:W-:Y:S07]  /*4a90*/  IMAD.IADD R2, R216, 0x1, R0 ;  /* 0x00000001d8027824 */ /* 0x000fee00078e0200 */
[----:B------:R-:W-:Y:S08]  /*4aa0*/  LDSM.16.M88.4 R168, [R210+0x8000] ;  /* 0x00800000d2a8783b */ /* 0x000ff00000000200 */
[----:B------:R-:W4:Y:S01]  /*4ab0*/  LDSM.16.M88.4 R172, [R214+0x14000] ;  /* 0x01400000d6ac783b */ /* 0x000f220000000200 */
[-C--:B--2---:R-:W-:Y:S07]  /*4ac0*/  HMMA.16816.F32 R4, R32, R16.reuse, RZ ;  /* 0x000000102004723c */ /* 0x084fee00000018ff */
[----:B------:R-:W2:Y:S01]  /*4ad0*/  LDSM.16.M88.4 R176, [R210+0x9000] ;  /* 0x00900000d2b0783b */ /* 0x000ea20000000200 */
[C---:B---3--:R-:W-:Y:S07]  /*4ae0*/  HMMA.16816.F32 R8, R28.reuse, R16, RZ ;  /* 0x000000101c08723c */ /* 0x048fee00000018ff */
[----:B------:R-:W3:Y:S01]  /*4af0*/  LDSM.16.M88.4 R180, [R214+0x14800] ;  /* 0x01480000d6b4783b */ /* 0x000ee20000000200 */
[-C--:B------:R-:W-:Y:S08]  /*4b00*/  HMMA.16816.F32 R12, R28, R18.reuse, RZ ;  /* 0x000000121c0c723c */ /* 0x080ff000000018ff */
[C---:B------:R-:W-:Y:S08]  /*4b10*/  HMMA.16816.F32 R16, R32.reuse, R18, RZ ;  /* 0x000000122010723c */ /* 0x040ff000000018ff */
[-C--:B-1----:R-:W-:Y:S08]  /*4b20*/  HMMA.16816.F32 R20, R32, R164.reuse, RZ ;  /* 0x000000a42014723c */ /* 0x082ff000000018ff */
[C---:B------:R-:W-:Y:S08]  /*4b30*/  HMMA.16816.F32 R24, R28.reuse, R164, RZ ;  /* 0x000000a41c18723c */ /* 0x040ff000000018ff */
[-C--:B------:R-:W-:Y:S08]  /*4b40*/  HMMA.16816.F32 R28, R28, R166.reuse, RZ ;  /* 0x000000a61c1c723c */ /* 0x080ff000000018ff */
[----:B------:R-:W-:Y:S01]  /*4b50*/  HMMA.16816.F32 R32, R32, R166, RZ ;  /* 0x000000a62020723c */ /* 0x000fe200000018ff */
[----:B------:R-:W-:Y:S07]  /*4b60*/  LDSM.16.M88.4 R164, [R0+0x8000] ;  /* 0x0080000000a4783b */ /* 0x000fee0000000200 */
[-C--:B----4-:R-:W-:Y:S08]  /*4b70*/  HMMA.16816.F32 R4, R168, R172.reuse, R4 ;  /* 0x000000aca804723c */ /* 0x090ff00000001804 */
[C---:B--2---:R-:W-:Y:S08]  /*4b80*/  HMMA.16816.F32 R8, R176.reuse, R172, R8 ;  /* 0x000000acb008723c */ /* 0x044ff00000001808 */
[-C--:B------:R-:W-:Y:S08]  /*4b90*/  HMMA.16816.F32 R12, R176, R174.reuse, R12 ;  /* 0x000000aeb00c723c */ /* 0x080ff0000000180c */
[C---:B------:R-:W-:Y:S01]  /*4ba0*/  HMMA.16816.F32 R16, R168.reuse, R174, R16 ;  /* 0x000000aea810723c */ /* 0x040fe20000001810 */
[----:B------:R-:W1:Y:S07]  /*4bb0*/  LDSM.16.M88.4 R172, [R213+0x14000] ;  /* 0x01400000d5ac783b */ /* 0x000e6e0000000200 */
[-C--:B---3--:R-:W-:Y:S08]  /*4bc0*/  HMMA.16816.F32 R20, R168, R180.reuse, R20 ;  /* 0x000000b4a814723c */ /* 0x088ff00000001814 */
[C---:B------:R-:W-:Y:S08]  /*4bd0*/  HMMA.16816.F32 R24, R176.reuse, R180, R24 ;  /* 0x000000b4b018723c */ /* 0x040ff00000001818 */
[-C--:B------:R-:W-:Y:S01]  /*4be0*/  HMMA.16816.F32 R28, R176, R182.reuse, R28 ;  /* 0x000000b6b01c723c */ /* 0x080fe2000000181c */
[----:B------:R-:W-:Y:S07]  /*4bf0*/  LDSM.16.M88.4 R176, [R213+0x14800] ;  /* 0x01480000d5b0783b */ /* 0x000fee0000000200 */
[----:B------:R-:W-:Y:S01]  /*4c00*/  HMMA.16816.F32 R32, R168, R182, R32 ;  /* 0x000000b6a820723c */ /* 0x000fe20000001820 */
[----:B------:R-:W2:Y:S07]  /*4c10*/  LDSM.16.M88.4 R168, [R0+0x9000] ;  /* 0x0090000000a8783b */ /* 0x000eae0000000200 */
[-C--:B-1----:R-:W-:Y:S08]  /*4c20*/  HMMA.16816.F32 R4, R164, R172.reuse, R4 ;  /* 0x000000aca404723c */ /* 0x082ff00000001804 */
[C---:B--2---:R-:W-:Y:S08]  /*4c30*/  HMMA.16816.F32 R8, R168.reuse, R172, R8 ;  /* 0x000000aca808723c */ /* 0x044ff00000001808 */
[-C--:B------:R-:W-:Y:S08]  /*4c40*/  HMMA.16816.F32 R12, R168, R174.reuse, R12 ;  /* 0x000000aea80c723c */ /* 0x080ff0000000180c */
[C---:B------:R-:W-:Y:S01]  /*4c50*/  HMMA.16816.F32 R16, R164.reuse, R174, R16 ;  /* 0x000000aea410723c */ /* 0x040fe20000001810 */
[----:B------:R-:W-:Y:S07]  /*4c60*/  LDSM.16.M88.4 R172, [R215+0x14000] ;  /* 0x01400000d7ac783b */ /* 0x000fee0000000200 */
[-C--:B------:R-:W-:Y:S08]  /*4c70*/  HMMA.16816.F32 R20, R164, R176.reuse, R20 ;  /* 0x000000b0a414723c */ /* 0x080ff00000001814 */
[C---:B------:R-:W-:Y:S08]  /*4c80*/  HMMA.16816.F32 R24, R168.reuse, R176, R24 ;  /* 0x000000b0a818723c */ /* 0x040ff00000001818 */
[-C--:B------:R-:W-:Y:S01]  /*4c90*/  HMMA.16816.F32 R28, R168, R178.reuse, R28 ;  /* 0x000000b2a81c723c */ /* 0x080fe2000000181c */
[----:B------:R-:W1:Y:S07]  /*4ca0*/  LDSM.16.M88.4 R168, [R2+0x8000] ;  /* 0x0080000002a8783b */ /* 0x000e6e0000000200 */
[----:B------:R-:W-:Y:S01]  /*4cb0*/  HMMA.16816.F32 R32, R164, R178, R32 ;  /* 0x000000b2a420723c */ /* 0x000fe20000001820 */
[----:B------:R-:W2:Y:S08]  /*4cc0*/  LDSM.16.M88.4 R164, [R2+0x9000] ;  /* 0x0090000002a4783b */ /* 0x000eb00000000200 */
[----:B------:R-:W3:Y:S01]  /*4cd0*/  LDSM.16.M88.4 R176, [R215+0x14800] ;  /* 0x01480000d7b0783b */ /* 0x000ee20000000200 */
[-C--:B-1----:R-:W-:Y:S08]  /*4ce0*/  HMMA.16816.F32 R4, R168, R172.reuse, R4 ;  /* 0x000000aca804723c */ /* 0x082ff00000001804 */
[C---:B--2---:R-:W-:Y:S08]  /*4cf0*/  HMMA.16816.F32 R8, R164.reuse, R172, R8 ;  /* 0x000000aca408723c */ /* 0x044ff00000001808 */
[-C--:B------:R-:W-:Y:S08]  /*4d00*/  HMMA.16816.F32 R12, R164, R174.reuse, R12 ;  /* 0x000000aea40c723c */ /* 0x080ff0000000180c */
[C---:B------:R-:W-:Y:S01]  /*4d10*/  HMMA.16816.F32 R16, R168.reuse, R174, R16 ;  /* 0x000000aea810723c */ /* 0x040fe20000001810 */
[----:B------:R-:W-:Y:S07]  /*4d20*/  LDSM.16.M88.4 R172, [R212+0x18000] ;  /* 0x01800000d4ac783b */ /* 0x000fee0000000200 */
[-C--:B---3--:R-:W-:Y:S08]  /*4d30*/  HMMA.16816.F32 R20, R168, R176.reuse, R20 ;  /* 0x000000b0a814723c */ /* 0x088ff00000001814 */
        /* <DEDUP_REMOVED lines=24> */
[C---:B------:R-:W-:Y:S01]  /*4ec0*/  HMMA.16816.F32 R24, R164.reuse, R176, R24 ;  /* 0x000000b0a418723c */ /* 0x040fe20000001818 */
[----:B------:R-:W-:Y:S02]  /*4ed0*/  IMAD.U32 R176, RZ, RZ, UR16 ;  /* 0x00000010ffb07e24 */ /* 0x000fe4000f8e00ff */
[----:B------:R-:W-:Y:S03]  /*4ee0*/  IMAD.U32 R177, RZ, RZ, UR17 ;  /* 0x00000011ffb17e24 */ /* 0x000fe6000f8e00ff */
[C---:B------:R-:W-:Y:S02]  /*4ef0*/  LEA R180, P0, R239.reuse, R176, 0x2 ;  /* 0x000000b0efb47211 */ /* 0x040fe400078010ff */
[-C--:B------:R-:W-:Y:S01]  /*4f00*/  HMMA.16816.F32 R28, R164, R178.reuse, R28 ;  /* 0x000000b2a41c723c */ /* 0x080fe2000000181c */
[----:B------:R-:W1:Y:S02]  /*4f10*/  LDSM.16.M88.4 R164, [R0+0xa000] ;  /* 0x00a0000000a4783b */ /* 0x000e640000000200 */
[----:B------:R-:W-:Y:S05]  /*4f20*/  LEA.HI.X R181, R239, R177, RZ, 0x2, P0 ;  /* 0x000000b1efb57211 */ /* 0x000fea00000f14ff */
[----:B------:R-:W-:Y:S01]  /*4f30*/  HMMA.16816.F32 R32, R168, R178, R32 ;  /* 0x000000b2a820723c */ /* 0x000fe20000001820 */
[----:B------:R-:W2:Y:S04]  /*4f40*/  LDG.E R178, desc[UR32][R180.64] ;  /* 0x00000020b4b27981 */ /* 0x000ea8000c1e1900 */
[----:B------:R-:W3:Y:S04]  /*4f50*/  LDG.E R177, desc[UR32][R180.64+0x20] ;  /* 0x00002020b4b17981 */ /* 0x000ee8000c1e1900 */
[----:B------:R4:W5:Y:S04]  /*4f60*/  LDG.E R176, desc[UR32][R180.64+0x80] ;  /* 0x00008020b4b07981 */ /* 0x000968000c1e1900 */
[----:B------:R4:W5:Y:S04]  /*4f70*/  LDG.E R3, desc[UR32][R180.64+0xa0] ;  /* 0x0000a020b4037981 */ /* 0x000968000c1e1900 */
[----:B------:R4:W4:Y:S01]  /*4f80*/  LDSM.16.M88.4 R168, [R0+0xb000] ;  /* 0x00b0000000a8783b */ /* 0x0009220000000200 */
[-C--:B-1----:R-:W-:Y:S05]  /*4f90*/  HMMA.16816.F32 R4, R164, R172.reuse, R4 ;  /* 0x000000aca404723c */ /* 0x082fea0000001804 */
[----:B----4-:R-:W-:Y:S03]  /*4fa0*/  SHF.R.U32.HI R0, RZ, 0x4, R222 ;  /* 0x00000004ff007819 */ /* 0x010fe600000116de */
[C---:B------:R-:W-:Y:S08]  /*4fb0*/  HMMA.16816.F32 R8, R168.reuse, R172, R8 ;  /* 0x000000aca808723c */ /* 0x040ff00000001808 */
[-C--:B------:R-:W-:Y:S08]  /*4fc0*/  HMMA.16816.F32 R12, R168, R174.reuse, R12 ;  /* 0x000000aea80c723c */ /* 0x080ff0000000180c */
[C---:B------:R-:W-:Y:S01]  /*4fd0*/  HMMA.16816.F32 R16, R164.reuse, R174, R16 ;  /* 0x000000aea410723c */ /* 0x040fe20000001810 */
[----:B------:R-:W1:Y:S07]  /*4fe0*/  LDSM.16.M88.4 R172, [R213+0x18800] ;  /* 0x01880000d5ac783b */ /* 0x000e6e0000000200 */
[-C--:B-1----:R-:W-:Y:S08]  /*4ff0*/  HMMA.16816.F32 R20, R164, R172.reuse, R20 ;  /* 0x000000aca414723c */ /* 0x082ff00000001814 */
[C---:B------:R-:W-:Y:S08]  /*5000*/  HMMA.16816.F32 R24, R168.reuse, R172, R24 ;  /* 0x000000aca818723c */ /* 0x040ff00000001818 */
[-C--:B------:R-:W-:Y:S01]  /*5010*/  HMMA.16816.F32 R28, R168, R174.reuse, R28 ;  /* 0x000000aea81c723c */ /* 0x080fe2000000181c */
[----:B------:R-:W-:Y:S07]  /*5020*/  LDSM.16.M88.4 R168, [R215+0x18000] ;  /* 0x01800000d7a8783b */ /* 0x000fee0000000200 */
[----:B------:R-:W-:Y:S01]  /*5030*/  HMMA.16816.F32 R32, R164, R174, R32 ;  /* 0x000000aea420723c */ /* 0x000fe20000001820 */
[----:B------:R-:W1:Y:S08]  /*5040*/  LDSM.16.M88.4 R164, [R2+0xa000] ;  /* 0x00a0000002a4783b */ /* 0x000e700000000200 */
[----:B------:R-:W4:Y:S01]  /*5050*/  LDSM.16.M88.4 R172, [R2+0xb000] ;  /* 0x00b0000002ac783b */ /* 0x000f220000000200 */
[-C--:B-1----:R-:W-:Y:S08]  /*5060*/  HMMA.16816.F32 R4, R164, R168.reuse, R4 ;  /* 0x000000a8a404723c */ /* 0x082ff00000001804 */
[C---:B----4-:R-:W-:Y:S08]  /*5070*/  HMMA.16816.F32 R8, R172.reuse, R168, R8 ;  /* 0x000000a8ac08723c */ /* 0x050ff00000001808 */
[-C--:B------:R-:W-:Y:S08]  /*5080*/  HMMA.16816.F32 R12, R172, R170.reuse, R12 ;  /* 0x000000aaac0c723c */ /* 0x080ff0000000180c */
[C---:B------:R-:W-:Y:S01]  /*5090*/  HMMA.16816.F32 R16, R164.reuse, R170, R16 ;  /* 0x000000aaa410723c */ /* 0x040fe20000001810 */
[----:B------:R-:W1:Y:S07]  /*50a0*/  LDSM.16.M88.4 R168, [R215+0x18800] ;  /* 0x01880000d7a8783b */ /* 0x000e6e0000000200 */
[-C--:B-1----:R-:W-:Y:S08]  /*50b0*/  HMMA.16816.F32 R20, R164, R168.reuse, R20 ;  /* 0x000000a8a414723c */ /* 0x082ff00000001814 */
[C---:B------:R-:W-:Y:S08]  /*50c0*/  HMMA.16816.F32 R24, R172.reuse, R168, R24 ;  /* 0x000000a8ac18723c */ /* 0x040ff00000001818 */
[-C--:B------:R-:W-:Y:S08]  /*50d0*/  HMMA.16816.F32 R28, R172, R170.reuse, R28 ;  /* 0x000000aaac1c723c */ /* 0x080ff0000000181c */
[----:B------:R-:W-:Y:S04]  /*50e0*/  HMMA.16816.F32 R32, R164, R170, R32 ;  /* 0x000000aaa420723c */ /* 0x000fe80000001820 */
[C---:B--2---:R-:W-:Y:S01]  /*50f0*/  FADD.FTZ R5, -R178.reuse, R5 ;  /* 0x00000005b2057221 */ /* 0x044fe20000010100 */
[C---:B------:R-:W-:Y:S01]  /*5100*/  FADD.FTZ R4, -R178.reuse, R4 ;  /* 0x00000004b2047221 */ /* 0x040fe20000010100 */
[C---:B------:R-:W-:Y:S01]  /*5110*/  FADD.FTZ R165, -R178.reuse, R16 ;  /* 0x00000010b2a57221 */ /* 0x040fe20000010100 */
[C---:B------:R-:W-:Y:S01]  /*5120*/  FADD.FTZ R17, -R178.reuse, R17 ;  /* 0x00000011b2117221 */ /* 0x040fe20000010100 */
[----:B------:R-:W-:Y:S01]  /*5130*/  FMUL.FTZ R16, R231, R5 ;  /* 0x00000005e7107220 */ /* 0x000fe20000410000 */
[----:B------:R-:W-:Y:S01]  /*5140*/  FADD.FTZ R5, -R178, R20 ;  /* 0x00000014b2057221 */ /* 0x000fe20000010100 */
[----:B------:R-:W-:Y:S01]  /*5150*/  FMUL.FTZ R164, R232, R4 ;  /* 0x00000004e8a47220 */ /* 0x000fe20000410000 */
[----:B------:R-:W-:Y:S01]  /*5160*/  FMUL.FTZ R165, R223, R165 ;  /* 0x000000a5dfa57220 */ /* 0x000fe20000410000 */
[----:B------:R-:W-:Y:S07]  /*5170*/  FMUL.FTZ R20, R226, R17 ;  /* 0x00000011e2147220 */ /* 0x000fee0000410000 */
[----:B------:R-:W-:Y:S01]  /*5180*/  FADD.FTZ R4, -R178, R32 ;  /* 0x00000020b2047221 */ /* 0x000fe20000010100 */
[C---:B---3--:R-:W-:Y:S01]  /*5190*/  FADD.FTZ R18, -R177.reuse, R18 ;  /* 0x00000012b1127221 */ /* 0x048fe20000010100 */
[----:B------:R-:W-:Y:S01]  /*51a0*/  LOP3.LUT R223, R0, 0x8, RZ, 0xc0, !PT ;  /* 0x0000000800df7812 */ /* 0x000fe200078ec0ff */
[C---:B------:R-:W-:Y:S01]  /*51b0*/  FADD.FTZ R21, -R178.reuse, R21 ;  /* 0x00000015b2157221 */ /* 0x040fe20000010100 */
[----:B------:R-:W-:Y:S01]  /*51c0*/  FADD.FTZ R32, -R178, R33 ;  /* 0x00000021b2207221 */ /* 0x000fe20000010100 */
[----:B------:R-:W-:Y:S01]  /*51d0*/  FADD.FTZ R19, -R177, R19 ;  /* 0x00000013b1137221 */ /* 0x000fe20000010100 */
[----:B------:R-:W-:Y:S01]  /*51e0*/  LOP3.LUT R0, R184, 0x1c0, RZ, 0xc0, !PT ;  /* 0x000001c0b8007812 */ /* 0x000fe200078ec0ff */
[----:B------:R-:W-:Y:S01]  /*51f0*/  FMUL.FTZ R166, R230, R18 ;  /* 0x00000012e6a67220 */ /* 0x000fe20000410000 */
[----:B------:R-:W-:Y:S01]  /*5200*/  F2FP.F16.F32.PACK_AB R20, R20, R165 ;  /* 0x000000a51414723e */ /* 0x000fe200000000ff */
[----:B------:R-:W-:Y:S01]  /*5210*/  FMUL.FTZ R5, R209, R5 ;  /* 0x00000005d1057220 */ /* 0x000fe20000410000 */
[----:B------:R-:W-:Y:S01]  /*5220*/  FMUL.FTZ R21, R224, R21 ;  /* 0x00000015e0157220 */ /* 0x000fe20000410000 */
[----:B------:R-:W-:Y:S01]  /*5230*/  FMUL.FTZ R4, R205, R4 ;  /* 0x00000004cd047220 */ /* 0x000fe20000410000 */
[----:B------:R-:W-:Y:S01]  /*5240*/  FMUL.FTZ R32, R204, R32 ;  /* 0x00000020cc207220 */ /* 0x000fe20000410000 */
[----:B------:R-:W-:Y:S01]  /*5250*/  FMUL.FTZ R165, R229, R19 ;  /* 0x00000013e5a57220 */ /* 0x000fe20000410000 */
[C---:B------:R-:W-:Y:S01]  /*5260*/  FADD.FTZ R18, -R177.reuse, R22 ;  /* 0x00000016b1127221 */ /* 0x040fe20000010100 */
[----:B------:R-:W-:Y:S01]  /*5270*/  LOP3.LUT R0, R0, 0x38, R221, 0xf8, !PT ;  /* 0x0000003800007812 */ /* 0x000fe200078ef8dd */
[----:B------:R-:W-:Y:S01]  /*5280*/  FADD.FTZ R6, -R177, R6 ;  /* 0x00000006b1067221 */ /* 0x000fe20000010100 */
[----:B------:R-:W-:Y:S01]  /*5290*/  LOP3.LUT R2, R223, 0x10, R222, 0xf8, !PT ;  /* 0x00000010df027812 */ /* 0x000fe200078ef8de */
[C---:B------:R-:W-:Y:S01]  /*52a0*/  FADD.FTZ R7, -R177.reuse, R7 ;  /* 0x00000007b1077221 */ /* 0x040fe20000010100 */
[C---:B------:R-:W-:Y:S01]  /*52b0*/  FADD.FTZ R17, -R177.reuse, R23 ;  /* 0x00000017b1117221 */ /* 0x040fe20000010100 */
[C---:B------:R-:W-:Y:S01]  /*52c0*/  FADD.FTZ R22, -R177.reuse, R34 ;  /* 0x00000022b1167221 */ /* 0x040fe20000010100 */
[----:B------:R-:W-:Y:S01]  /*52d0*/  F2FP.F16.F32.PACK_AB R16, R16, R164 ;  /* 0x000000a41010723e */ /* 0x000fe200000000ff */
[----:B------:R-:W-:Y:S01]  /*52e0*/  FADD.FTZ R19, -R177, R35 ;  /* 0x00000023b1137221 */ /* 0x000fe20000010100 */
[----:B------:R-:W-:Y:S01]  /*52f0*/  LOP3.LUT R0, R2, R0, RZ, 0x3c, !PT ;  /* 0x0000000002007212 */ /* 0x000fe200078e3cff */
[----:B------:R-:W-:Y:S01]  /*5300*/  FMUL.FTZ R164, R235, R6 ;  /* 0x00000006eba47220 */ /* 0x000fe20000410000 */
[----:B------:R-:W-:Y:S01]  /*5310*/  F2FP.F16.F32.PACK_AB R21, R21, R5 ;  /* 0x000000051515723e */ /* 0x000fe200000000ff */
[----:B------:R-:W-:Y:S01]  /*5320*/  FMUL.FTZ R33, R233, R7 ;  /* 0x00000007e9217220 */ /* 0x000fe20000410000 */
[----:B------:R-:W-:Y:S01]  /*5330*/  F2FP.F16.F32.PACK_AB R32, R32, R4 ;  /* 0x000000042020723e */ /* 0x000fe200000000ff */
[----:B------:R-:W-:Y:S01]  /*5340*/  FMUL.FTZ R18, R228, R18 ;  /* 0x00000012e4127220 */ /* 0x000fe20000410000 */
[----:B------:R-:W-:Y:S01]  /*5350*/  FMUL.FTZ R17, R227, R17 ;  /* 0x00000011e3117220 */ /* 0x000fe20000410000 */
[----:B------:R-:W-:Y:S01]  /*5360*/  FMUL.FTZ R22, R207, R22 ;  /* 0x00000016cf167220 */ /* 0x000fe20000410000 */
[----:B------:R-:W-:Y:S01]  /*5370*/  FMUL.FTZ R19, R206, R19 ;  /* 0x00000013ce137220 */ /* 0x000fe20000410000 */
[----:B------:R-:W-:Y:S06]  /*5380*/  BRA.U !UP2, `(.L_x_361) ;  /* 0x000000010a647547 */ /* 0x000fec000b800000 */
[----:B------:R-:W1:Y:S01]  /*5390*/  LDC R5, c[0x0][0x3b0] ;  /* 0x0000ec00ff057b82 */ /* 0x000e620000000800 */
[----:B------:R-:W-:Y:S01]  /*53a0*/  IADD3 R4, P0, PT, RZ, -UR27, RZ ;  /* 0x8000001bff047c10 */ /* 0x000fe2000ff1e0ff */
[----:B------:R-:W-:Y:S04]  /*53b0*/  ULOP3.LUT UR11, UR49, 0x1, URZ, 0xc0, !UPT ;  /* 0x00000001310b7892 */ /* 0x000fe8000f8ec0ff */
[----:B------:R-:W-:Y:S02]  /*53c0*/  UISETP.NE.U32.AND UP0, UPT, UR11, 0x1, UPT ;  /* 0x000000010b00788c */ /* 0x000fe4000bf05070 */
[----:B------:R-:W2:Y:S02]  /*53d0*/  LDC R6, c[0x0][0x3b4] ;  /* 0x0000ed00ff067b82 */ /* 0x000ea40000000800 */
[----:B------:R-:W-:Y:S06]  /*53e0*/  USEL UR11, UR5, 0x4000, !UP0 ;  /* 0x00004000050b7887 */ /* 0x000fec000c000000 */
[----:B------:R-:W-:Y:S02]  /*53f0*/  VIADD R234, R234, UR11 ;  /* 0x0000000beaea7c36 */ /* 0x000fe40008000000 */
[----:B------:R-:W-:Y:S02]  /*5400*/  VIADD R217, R217, UR11 ;  /* 0x0000000bd9d97c36 */ /* 0x000fe40008000000 */
[C---:B-1----:R-:W-:Y:S04]  /*5410*/  IMAD.SHL.U32 R2, R5.reuse, 0x40, RZ ;  /* 0x0000004005027824 */ /* 0x042fe800078e00ff */
[----:B------:R-:W-:Y:S05]  /*5420*/  IMAD.X R2, RZ, RZ, ~R2, P0 ;  /* 0x000000ffff027224 */ /* 0x000fea00000e0e02 */
[----:B------:R-:W-:Y:S04]  /*5430*/  SHF.R.S64 R4, R4, 0x1f, R2 ;  /* 0x0000001f04047819 */ /* 0x000fe80000001002 */
[----:B------:R-:W-:Y:S04]  /*5440*/  IADD3 R241, P0, PT, R4, R241, RZ ;  /* 0x000000f104f17210 */ /* 0x000fe80007f1e0ff */
[----:B------:R-:W-:Y:S02]  /*5450*/  LEA.HI.X.SX32 R240, R2, R240, 0x1, P0 ;  /* 0x000000f002f07211 */ /* 0x000fe400000f0eff */
[C---:B------:R-:W-:Y:S03]  /*5460*/  LEA R4, P0, R5.reuse, R241, 0x6 ;  /* 0x000000f105047211 */ /* 0x040fe600078030ff */
[----:B------:R-:W-:Y:S01]  /*5470*/  IMAD.MOV.U32 R7, RZ, RZ, R240 ;  /* 0x000000ffff077224 */ /* 0x000fe200078e00f0 */
[----:B--2---:R-:W-:Y:S01]  /*5480*/  LEA.HI.X R5, R5, R240, R6, 0x6, P0 ;  /* 0x000000f005057211 */ /* 0x004fe200000f3406 */
[----:B------:R-:W-:Y:S05]  /*5490*/  IMAD.MOV.U32 R6, RZ, RZ, R241 ;  /* 0x000000ffff067224 */ /* 0x000fea00078e00f1 */
[----:B------:R-:W-:Y:S01]  /*54a0*/  @!PT LDS RZ, [RZ] ;  /* 0x00000000fffff984 */ /* 0x000fe20000000800 */
[----:B------:R-:W-:Y:S01]  /*54b0*/  @!PT LDS RZ, [RZ] ;  /* 0x00000000fffff984 */ /* 0x000fe20000000800 */
[----:B------:R-:W-:Y:S01]  /*54c0*/  @!PT LDS RZ, [RZ] ;  /* 0x00000000fffff984 */ /* 0x000fe20000000800 */
[----:B------:R1:W-:Y:S04]  /*54d0*/  LDGSTS.E.BYPASS.LTC128B.128 [R234], desc[UR32][R6.64] ;  /* 0x0000000006ea7fae */ /* 0x0003e8000b981a20 */
[----:B------:R1:W-:Y:S04]  /*54e0*/  LDGSTS.E.BYPASS.LTC128B.128 [R234+0x2000], desc[UR32][R6.64+0x80] ;  /* 0x0200008006ea7fae */ /* 0x0003e8000b981a20 */
[----:B------:R1:W-:Y:S04]  /*54f0*/  LDGSTS.E.BYPASS.LTC128B.128 [R234+0x1000], desc[UR32][R4.64] ;  /* 0x0100000004ea7fae */ /* 0x0003e8000b981a20 */
[----:B------:R1:W-:Y:S04]  /*5500*/  LDGSTS.E.BYPASS.LTC128B.128 [R234+0x3000], desc[UR32][R4.64+0x80] ;  /* 0x0300008004ea7fae */ /* 0x0003e8000b981a20 */
[----:B------:R-:W0:Y:S02]  /*5510*/  LDGDEPBAR ;  /* 0x00000000000079af */ /* 0x000e240000000000 */
.L_x_361:
[----:B-1----:R-:W-:Y:S01]  /*5520*/  F2FP.F16.F32.PACK_AB R4, R33, R164 ;  /* 0x000000a42104723e */ /* 0x002fe200000000ff */
[----:B------:R-:W-:Y:S01]  /*5530*/  STS [R186+0x1c000], R16 ;  /* 0x01c00010ba007388 */ /* 0x000fe20000000800 */
[----:B------:R-:W-:Y:S01]  /*5540*/  F2FP.F16.F32.PACK_AB R2, R165, R166 ;  /* 0x000000a6a502723e */ /* 0x000fe200000000ff */
[C---:B-----5:R-:W-:Y:S01]  /*5550*/  FADD.FTZ R12, -R176.reuse, R12 ;  /* 0x0000000cb00c7221 */ /* 0x060fe20000010100 */
[C---:B------:R-:W-:Y:S02]  /*5560*/  FADD.FTZ R13, -R176.reuse, R13 ;  /* 0x0000000db00d7221 */ /* 0x040fe40000010100 */
[----:B------:R1:W-:Y:S01]  /*5570*/  STS [R186+0x1c400], R4 ;  /* 0x01c40004ba007388 */ /* 0x0003e20000000800 */
[----:B------:R-:W-:Y:S01]  /*5580*/  FADD.FTZ R6, -R176, R9 ;  /* 0x00000009b0067221 */ /* 0x000fe20000010100 */
[----:B------:R-:W-:Y:S01]  /*5590*/  FMUL.FTZ R5, R197, R12 ;  /* 0x0000000cc5057220 */ /* 0x000fe20000410000 */
[----:B------:R-:W-:Y:S02]  /*55a0*/  FMUL.FTZ R12, R196, R13 ;  /* 0x0000000dc40c7220 */ /* 0x000fe40000410000 */
[----:B------:R2:W-:Y:S01]  /*55b0*/  STS [R187+0x1c400], R2 ;  /* 0x01c40002bb007388 */ /* 0x0005e20000000800 */
[C---:B------:R-:W-:Y:S01]  /*55c0*/  FADD.FTZ R9, -R176.reuse, R25 ;  /* 0x00000019b0097221 */ /* 0x040fe20000010100 */
[----:B------:R-:W-:Y:S01]  /*55d0*/  FADD.FTZ R7, -R176, R8 ;  /* 0x00000008b0077221 */ /* 0x000fe20000010100 */
[C---:B------:R-:W-:Y:S01]  /*55e0*/  FADD.FTZ R11, -R3.reuse, R11 ;  /* 0x0000000b030b7221 */ /* 0x040fe20000010100 */
[C---:B------:R-:W-:Y:S01]  /*55f0*/  FADD.FTZ R10, -R3.reuse, R10 ;  /* 0x0000000a030a7221 */ /* 0x040fe20000010100 */
[----:B------:R-:W-:Y:S01]  /*5600*/  FMUL.FTZ R9, R192, R9 ;  /* 0x00000009c0097220 */ /* 0x000fe20000410000 */
[----:B------:R-:W-:Y:S01]  /*5610*/  F2FP.F16.F32.PACK_AB R12, R12, R5 ;  /* 0x000000050c0c723e */ /* 0x000fe200000000ff */
[----:B------:R-:W-:Y:S01]  /*5620*/  FMUL.FTZ R5, R202, R11 ;  /* 0x0000000bca057220 */ /* 0x000fe20000410000 */
[----:B------:R-:W-:Y:S01]  /*5630*/  FADD.FTZ R15, -R3, R15 ;  /* 0x0000000f030f7221 */ /* 0x000fe20000010100 */
[----:B------:R-:W-:Y:S01]  /*5640*/  FMUL.FTZ R7, R199, R7 ;  /* 0x00000007c7077220 */ /* 0x000fe20000410000 */
[----:B------:R-:W-:Y:S01]  /*5650*/  FMUL.FTZ R6, R198, R6 ;  /* 0x00000006c6067220 */ /* 0x000fe20000410000 */
[----:B------:R-:W-:Y:S01]  /*5660*/  FMUL.FTZ R10, R203, R10 ;  /* 0x0000000acb0a7220 */ /* 0x000fe20000410000 */
[C---:B------:R-:W-:Y:S01]  /*5670*/  FADD.FTZ R14, -R3.reuse, R14 ;  /* 0x0000000e030e7221 */ /* 0x040fe20000010100 */
[----:B------:R-:W-:Y:S01]  /*5680*/  STS [R187+0x1c000], R20 ;  /* 0x01c00014bb007388 */ /* 0x000fe20000000800 */
[----:B------:R-:W-:Y:S01]  /*5690*/  FADD.FTZ R26, -R3, R26 ;  /* 0x0000001a031a7221 */ /* 0x000fe20000010100 */
[----:B------:R-:W-:Y:S01]  /*56a0*/  F2FP.F16.F32.PACK_AB R17, R17, R18 ;  /* 0x000000121111723e */ /* 0x000fe200000000ff */
[----:B------:R-:W-:Y:S01]  /*56b0*/  FMUL.FTZ R14, R201, R14 ;  /* 0x0000000ec90e7220 */ /* 0x000fe20000410000 */
[----:B------:R-:W-:Y:S01]  /*56c0*/  F2FP.F16.F32.PACK_AB R5, R5, R10 ;  /* 0x0000000a0505723e */ /* 0x000fe200000000ff */
[C---:B------:R-:W-:Y:S01]  /*56d0*/  FADD.FTZ R28, -R176.reuse, R28 ;  /* 0x0000001cb01c7221 */ /* 0x040fe20000010100 */
[----:B------:R-:W-:Y:S01]  /*56e0*/  MOV R10, 0x10 ;  /* 0x00000010000a7802 */ /* 0x000fe20000000f00 */
[C---:B------:R-:W-:Y:S01]  /*56f0*/  FADD.FTZ R29, -R176.reuse, R29 ;  /* 0x0000001db01d7221 */ /* 0x040fe20000010100 */
[----:B-1----:R-:W-:Y:S01]  /*5700*/  FADD.FTZ R4, -R176, R24 ;  /* 0x00000018b0047221 */ /* 0x002fe20000010100 */
[----:B------:R1:W-:Y:S01]  /*5710*/  STS [R186+0x1d400], R5 ;  /* 0x01d40005ba007388 */ /* 0x0003e20000000800 */
[----:B------:R-:W-:Y:S01]  /*5720*/  FADD.FTZ R31, -R3, R31 ;  /* 0x0000001f031f7221 */ /* 0x000fe20000010100 */
[----:B------:R-:W-:Y:S01]  /*5730*/  FMUL.FTZ R26, R195, R26 ;  /* 0x0000001ac31a7220 */ /* 0x000fe20000410000 */
[----:B------:R-:W-:Y:S01]  /*5740*/  FMUL.FTZ R4, R193, R4 ;  /* 0x00000004c1047220 */ /* 0x000fe20000410000 */
[----:B--2---:R-:W-:Y:S01]  /*5750*/  F2FP.F16.F32.PACK_AB R2, R6, R7 ;  /* 0x000000070602723e */ /* 0x004fe200000000ff */
[C---:B------:R-:W-:Y:S01]  /*5760*/  FADD.FTZ R6, -R3.reuse, R27 ;  /* 0x0000001b03067221 */ /* 0x040fe20000010100 */
[----:B------:R-:W-:Y:S01]  /*5770*/  FADD.FTZ R30, -R3, R30 ;  /* 0x0000001e031e7221 */ /* 0x000fe20000010100 */
[----:B------:R-:W-:Y:S01]  /*5780*/  F2FP.F16.F32.PACK_AB R16, R19, R22 ;  /* 0x000000161310723e */ /* 0x000fe200000000ff */
[----:B------:R-:W-:Y:S01]  /*5790*/  FMUL.FTZ R28, R191, R28 ;  /* 0x0000001cbf1c7220 */ /* 0x000fe20000410000 */
[----:B------:R-:W-:Y:S01]  /*57a0*/  F2FP.F16.F32.PACK_AB R9, R9, R4 ;  /* 0x000000040909723e */ /* 0x000fe200000000ff */
[----:B------:R-:W-:Y:S01]  /*57b0*/  FMUL.FTZ R4, R200, R15 ;  /* 0x0000000fc8047220 */ /* 0x000fe20000410000 */
[----:B------:R2:W-:Y:S01]  /*57c0*/  STS [R186+0x1d000], R2 ;  /* 0x01d00002ba007388 */ /* 0x0005e20000000800 */
[----:B------:R-:W-:Y:S01]  /*57d0*/  FMUL.FTZ R6, R194, R6 ;  /* 0x00000006c2067220 */ /* 0x000fe20000410000 */
[----:B------:R-:W-:Y:S01]  /*57e0*/  FMUL.FTZ R8, R190, R29 ;  /* 0x0000001dbe087220 */ /* 0x000fe20000410000 */
[----:B------:R-:W-:Y:S01]  /*57f0*/  FMUL.FTZ R30, R189, R30 ;  /* 0x0000001ebd1e7220 */ /* 0x000fe20000410000 */
[----:B------:R-:W-:Y:S01]  /*5800*/  F2FP.F16.F32.PACK_AB R4, R4, R14 ;  /* 0x0000000e0404723e */ /* 0x000fe200000000ff */
[----:B------:R-:W-:Y:S01]  /*5810*/  STS [R187+0x1d000], R12 ;  /* 0x01d0000cbb007388 */ /* 0x000fe20000000800 */
[----:B------:R-:W-:Y:S01]  /*5820*/  FMUL.FTZ R7, R188, R31 ;  /* 0x0000001fbc077220 */ /* 0x000fe20000410000 */
[----:B------:R-:W-:Y:S01]  /*5830*/  F2FP.F16.F32.PACK_AB R6, R6, R26 ;  /* 0x0000001a0606723e */ /* 0x000fe200000000ff */
[----:B------:R-:W-:Y:S02]  /*5840*/  IMAD R235, R238, UR8, RZ ;  /* 0x00000008eeeb7c24 */ /* 0x000fe4000f8e02ff */
[----:B------:R3:W-:Y:S01]  /*5850*/  STS [R187+0x1d400], R4 ;  /* 0x01d40004bb007388 */ /* 0x0007e20000000800 */
[----:B------:R-:W-:Y:S02]  /*5860*/  F2FP.F16.F32.PACK_AB R8, R8, R28 ;  /* 0x0000001c0808723e */ /* 0x000fe400000000ff */
[----:B------:R-:W-:Y:S02]  /*5870*/  F2FP.F16.F32.PACK_AB R7, R7, R30 ;  /* 0x0000001e0707723e */ /* 0x000fe400000000ff */
[----:B------:R-:W-:Y:S01]  /*5880*/  STS [R185+-0x4000], R21 ;  /* 0xffc00015b9007388 */ /* 0x000fe20000000800 */
[----:B-1----:R-:W-:Y:S02]  /*5890*/  SEL R5, R10, 0xfffffff0, !P2 ;  /* 0xfffffff00a057807 */ /* 0x002fe40005000000 */
[----:B------:R-:W-:Y:S02]  /*58a0*/  SHF.L.U32 R224, R222, 0x5, RZ ;  /* 0x00000005dee07819 */ /* 0x000fe400000006ff */
[----:B------:R-:W-:Y:S01]  /*58b0*/  STS [R185+-0x3c00], R17 ;  /* 0xffc40011b9007388 */ /* 0x000fe20000000800 */
[----:B------:R-:W-:Y:S04]  /*58c0*/  LOP3.LUT R180, R0, 0x200, R184, 0xf8, !PT ;  /* 0x0000020000b47812 */ /* 0x000fe800078ef8b8 */
[----:B------:R-:W-:Y:S02]  /*58d0*/  LEA R180, R180, UR4, 0x1 ;  /* 0x00000004b4b47c11 */ /* 0x000fe4000f8e08ff */
[--C-:B--2---:R-:W-:Y:S02]  /*58e0*/  SHF.R.U32.HI R2, RZ, 0x1, R222.reuse ;  /* 0x00000001ff027819 */ /* 0x104fe400000116de */
[----:B------:R-:W-:Y:S02]  /*58f0*/  IADD3 R0, PT, PT, R180, R218, RZ ;  /* 0x000000dab4007210 */ /* 0x000fe40007ffe0ff */
[----:B------:R-:W-:Y:S04]  /*5900*/  LOP3.LUT R3, R2, 0x30, RZ, 0xc0, !PT ;  /* 0x0000003002037812 */ /* 0x000fe800078ec0ff */
[----:B------:R-:W-:Y:S02]  /*5910*/  LOP3.LUT R3, R3, 0x8, R222, 0xf8, !PT ;  /* 0x0000000803037812 */ /* 0x000fe400078ef8de */
[----:B---3--:R-:W-:Y:S02]  /*5920*/  IADD3 R4, PT, PT, R5, R185, RZ ;  /* 0x000000b905047210 */ /* 0x008fe40007ffe0ff */
[----:B------:R-:W-:Y:S03]  /*5930*/  LOP3.LUT R3, R3, 0x1c0, R184, 0xf8, !PT ;  /* 0x000001c003037812 */ /* 0x000fe600078ef8b8 */
[----:B------:R-:W-:Y:S01]  /*5940*/  STS [R4+-0x4000], R32 ;  /* 0xffc0002004007388 */ /* 0x000fe20000000800 */
[----:B------:R-:W-:Y:S04]  /*5950*/  LOP3.LUT R3, R3, 0x38, R221, 0x78, !PT ;  /* 0x0000003803037812 */ /* 0x000fe800078e78dd */
[----:B------:R-:W-:Y:S01]  /*5960*/  STS [R4+-0x3c00], R16 ;  /* 0xffc4001004007388 */ /* 0x000fe20000000800 */
[----:B------:R-:W-:Y:S04]  /*5970*/  LOP3.LUT R3, R3, 0x200, R224, 0xf8, !PT ;  /* 0x0000020003037812 */ /* 0x000fe800078ef8e0 */
[----:B------:R-:W-:Y:S01]  /*5980*/  STS [R185+-0x3000], R9 ;  /* 0xffd00009b9007388 */ /* 0x000fe20000000800 */
[----:B------:R-:W-:Y:S04]  /*5990*/  LEA R3, R3, UR4, 0x1 ;  /* 0x0000000403037c11 */ /* 0x000fe8000f8e08ff */
[----:B------:R-:W-:Y:S05]  /*59a0*/  STS [R185+-0x2c00], R6 ;  /* 0xffd40006b9007388 */ /* 0x000fea0000000800 */
[----:B------:R-:W-:Y:S05]  /*59b0*/  STS [R4+-0x3000], R8 ;  /* 0xffd0000804007388 */ /* 0x000fea0000000800 */
[----:B------:R-:W-:Y:S01]  /*59c0*/  STS [R4+-0x2c00], R7 ;  /* 0xffd4000704007388 */ /* 0x000fe20000000800 */
[----:B------:R-:W-:Y:S06]  /*59d0*/  BAR.SYNC.DEFER_BLOCKING 0x0 ;  /* 0x0000000000007b1d */ /* 0x000fec0000010000 */
[----:B------:R-:W-:Y:S05]  /*59e0*/  LDSM.16.MT88.4 R4, [R3+0x20000] ;  /* 0x020000000304783b */ /* 0x000fea0000004200 */
[----:B------:R-:W1:Y:S05]  /*59f0*/  LDSM.16.MT88.4 R8, [R180+0x8000] ;  /* 0x00800000b408783b */ /* 0x000e6a0000004200 */
[----:B------:R-:W2:Y:S05]  /*5a00*/  LDSM.16.MT88.4 R12, [R3+0x22000] ;  /* 0x02200000030c783b */ /* 0x000eaa0000004200 */
[----:B------:R-:W3:Y:S05]  /*5a10*/  LDSM.16.MT88.4 R16, [R0+0x8000] ;  /* 0x008000000010783b */ /* 0x000eea0000004200 */
[----:B------:R-:W4:Y:S05]  /*5a20*/  LDSM.16.MT88.4 R20, [R180+0xa000] ;  /* 0x00a00000b414783b */ /* 0x000f2a0000004200 */
[----:B------:R-:W4:Y:S05]  /*5a30*/  LDSM.16.MT88.4 R24, [R0+0xa000] ;  /* 0x00a000000018783b */ /* 0x000f2a0000004200 */
[----:B------:R-:W-:Y:S05]  /*5a40*/  LDSM.16.MT88.4 R28, [R3+0x20800] ;  /* 0x02080000031c783b */ /* 0x000fea0000004200 */
[----:B------:R-:W4:Y:S05]  /*5a50*/  LDSM.16.MT88.4 R32, [R180+0x8800] ;  /* 0x00880000b420783b */ /* 0x000f2a0000004200 */
[----:B------:R-:W4:Y:S01]  /*5a60*/  LDSM.16.MT88.4 R164, [R3+0x22800] ;  /* 0x0228000003a4783b */ /* 0x000f220000004200 */
[-C--:B-1----:R-:W-:Y:S04]  /*5a70*/  HMMA.16816.F32 R36, R4, R8.reuse, R36 ;  /* 0x000000080424723c */ /* 0x082fe80000001824 */
[----:B------:R-:W1:Y:S05]  /*5a80*/  LDSM.16.MT88.4 R168, [R0+0x8800] ;  /* 0x0088000000a8783b */ /* 0x000e6a0000004200 */
[----:B------:R-:W1:Y:S01]  /*5a90*/  LDSM.16.MT88.4 R172, [R180+0xa800] ;  /* 0x00a80000b4ac783b */ /* 0x000e620000004200 */
[C---:B--2---:R-:W-:Y:S04]  /*5aa0*/  HMMA.16816.F32 R40, R12.reuse, R8, R40 ;  /* 0x000000080c28723c */ /* 0x044fe80000001828 */
[----:B------:R-:W-:Y:S04]  /*5ab0*/  LDSM.16.MT88.4 R176, [R3+0x23800] ;  /* 0x0238000003b0783b */ /* 0x000fe80000004200 */
[-C--:B------:R-:W-:Y:S08]  /*5ac0*/  HMMA.16816.F32 R44, R12, R10.reuse, R44 ;  /* 0x0000000a0c2c723c */ /* 0x080ff0000000182c */
[C---:B------:R-:W-:Y:S01]  /*5ad0*/  HMMA.16816.F32 R48, R4.reuse, R10, R48 ;  /* 0x0000000a0430723c */ /* 0x040fe20000001830 */
[----:B------:R-:W2:Y:S07]  /*5ae0*/  LDSM.16.MT88.4 R8, [R0+0xa800] ;  /* 0x00a800000008783b */ /* 0x000eae0000004200 */
[-C--:B---3--:R-:W-:Y:S08]  /*5af0*/  HMMA.16816.F32 R52, R4, R16.reuse, R52 ;  /* 0x000000100434723c */ /* 0x088ff00000001834 */
[C---:B------:R-:W-:Y:S08]  /*5b00*/  HMMA.16816.F32 R56, R12.reuse, R16, R56 ;  /* 0x000000100c38723c */ /* 0x040ff00000001838 */
[-C--:B------:R-:W-:Y:S08]  /*5b10*/  HMMA.16816.F32 R60, R12, R18.reuse, R60 ;  /* 0x000000120c3c723c */ /* 0x080ff0000000183c */
[C---:B------:R-:W-:Y:S01]  /*5b20*/  HMMA.16816.F32 R64, R4.reuse, R18, R64 ;  /* 0x000000120440723c */ /* 0x040fe20000001840 */
[----:B------:R-:W-:Y:S07]  /*5b30*/  LDSM.16.MT88.4 R16, [R3+0x23000] ;  /* 0x023000000310783b */ /* 0x000fee0000004200 */
[-C--:B----4-:R-:W-:Y:S08]  /*5b40*/  HMMA.16816.F32 R68, R4, R20.reuse, R68 ;  /* 0x000000140444723c */ /* 0x090ff00000001844 */
[C---:B------:R-:W-:Y:S08]  /*5b50*/  HMMA.16816.F32 R72, R12.reuse, R20, R72 ;  /* 0x000000140c48723c */ /* 0x040ff00000001848 */
[-C--:B------:R-:W-:Y:S08]  /*5b60*/  HMMA.16816.F32 R76, R12, R22.reuse, R76 ;  /* 0x000000160c4c723c */ /* 0x080ff0000000184c */
[C---:B------:R-:W-:Y:S01]  /*5b70*/  HMMA.16816.F32 R80, R4.reuse, R22, R80 ;  /* 0x000000160450723c */ /* 0x040fe20000001850 */
[----:B------:R-:W-:Y:S07]  /*5b80*/  LDSM.16.MT88.4 R20, [R0+0x9000] ;  /* 0x009000000014783b */ /* 0x000fee0000004200 */
[-C--:B------:R-:W-:Y:S08]  /*5b90*/  HMMA.16816.F32 R84, R4, R24.reuse, R84 ;  /* 0x000000180454723c */ /* 0x080ff00000001854 */
[C---:B------:R-:W-:Y:S08]  /*5ba0*/  HMMA.16816.F32 R88, R12.reuse, R24, R88 ;  /* 0x000000180c58723c */ /* 0x040ff00000001858 */
[-C--:B------:R-:W-:Y:S01]  /*5bb0*/  HMMA.16816.F32 R92, R12, R26.reuse, R92 ;  /* 0x0000001a0c5c723c */ /* 0x080fe2000000185c */
[----:B------:R-:W-:Y:S07]  /*5bc0*/  LDSM.16.MT88.4 R12, [R180+0x9000] ;  /* 0x00900000b40c783b */ /* 0x000fee0000004200 */
[----:B------:R-:W-:Y:S01]  /*5bd0*/  HMMA.16816.F32 R96, R4, R26, R96 ;  /* 0x0000001a0460723c */ /* 0x000fe20000001860 */
[----:B------:R-:W3:Y:S05]  /*5be0*/  LDSM.16.MT88.4 R4, [R3+0x21000] ;  /* 0x021000000304783b */ /* 0x000eea0000004200 */
[----:B------:R-:W4:Y:S02]  /*5bf0*/  LDSM.16.MT88.4 R24, [R180+0xb000] ;  /* 0x00b00000b418783b */ /* 0x000f240000004200 */
[-C--:B------:R-:W-:Y:S08]  /*5c00*/  HMMA.16816.F32 R36, R28, R32.reuse, R36 ;  /* 0x000000201c24723c */ /* 0x080ff00000001824 */
[C---:B------:R-:W-:Y:S08]  /*5c10*/  HMMA.16816.F32 R40, R164.reuse, R32, R40 ;  /* 0x00000020a428723c */ /* 0x040ff00000001828 */
[-C--:B------:R-:W-:Y:S08]  /*5c20*/  HMMA.16816.F32 R44, R164, R34.reuse, R44 ;  /* 0x00000022a42c723c */ /* 0x080ff0000000182c */
[C---:B------:R-:W-:Y:S01]  /*5c30*/  HMMA.16816.F32 R48, R28.reuse, R34, R48 ;  /* 0x000000221c30723c */ /* 0x040fe20000001830 */
[----:B------:R-:W4:Y:S07]  /*5c40*/  LDSM.16.MT88.4 R32, [R0+0xb000] ;  /* 0x00b000000020783b */ /* 0x000f2e0000004200 */
[-C--:B-1----:R-:W-:Y:S08]  /*5c50*/  HMMA.16816.F32 R52, R28, R168.reuse, R52 ;  /* 0x000000a81c34723c */ /* 0x082ff00000001834 */
[C---:B------:R-:W-:Y:S08]  /*5c60*/  HMMA.16816.F32 R56, R164.reuse, R168, R56 ;  /* 0x000000a8a438723c */ /* 0x040ff00000001838 */
[-C--:B------:R-:W-:Y:S08]  /*5c70*/  HMMA.16816.F32 R60, R164, R170.reuse, R60 ;  /* 0x000000aaa43c723c */ /* 0x080ff0000000183c */
[C---:B------:R-:W-:Y:S01]  /*5c80*/  HMMA.16816.F32 R64, R28.reuse, R170, R64 ;  /* 0x000000aa1c40723c */ /* 0x040fe20000001840 */
[----:B------:R-:W-:Y:S07]  /*5c90*/  LDSM.16.MT88.4 R168, [R3+0x21800] ;  /* 0x0218000003a8783b */ /* 0x000fee0000004200 */
[-C--:B------:R-:W-:Y:S08]  /*5ca0*/  HMMA.16816.F32 R68, R28, R172.reuse, R68 ;  /* 0x000000ac1c44723c */ /* 0x080ff00000001844 */
[C---:B------:R-:W-:Y:S08]  /*5cb0*/  HMMA.16816.F32 R72, R164.reuse, R172, R72 ;  /* 0x000000aca448723c */ /* 0x040ff00000001848 */
[-C--:B------:R-:W-:Y:S08]  /*5cc0*/  HMMA.16816.F32 R76, R164, R174.reuse, R76 ;  /* 0x000000aea44c723c */ /* 0x080ff0000000184c */
[C---:B------:R-:W-:Y:S01]  /*5cd0*/  HMMA.16816.F32 R80, R28.reuse, R174, R80 ;  /* 0x000000ae1c50723c */ /* 0x040fe20000001850 */
[----:B------:R-:W1:Y:S05]  /*5ce0*/  LDSM.16.MT88.4 R172, [R180+0x9800] ;  /* 0x00980000b4ac783b */ /* 0x000e6a0000004200 */
[----:B------:R-:W-:Y:S02]  /*5cf0*/  LDSM.16.MT88.4 R180, [R180+0xb800] ;  /* 0x00b80000b4b4783b */ /* 0x000fe40000004200 */
[-C--:B--2---:R-:W-:Y:S08]  /*5d00*/  HMMA.16816.F32 R84, R28, R8.reuse, R84 ;  /* 0x000000081c54723c */ /* 0x084ff00000001854 */
[C---:B------:R-:W-:Y:S08]  /*5d10*/  HMMA.16816.F32 R88, R164.reuse, R8, R88 ;  /* 0x00000008a458723c */ /* 0x040ff00000001858 */
[-C--:B------:R-:W-:Y:S01]  /*5d20*/  HMMA.16816.F32 R92, R164, R10.reuse, R92 ;  /* 0x0000000aa45c723c */ /* 0x080fe2000000185c */
[----:B------:R-:W2:Y:S07]  /*5d30*/  LDSM.16.MT88.4 R164, [R0+0x9800] ;  /* 0x0098000000a4783b */ /* 0x000eae0000004200 */
[----:B------:R-:W-:Y:S01]  /*5d40*/  HMMA.16816.F32 R96, R28, R10, R96 ;  /* 0x0000000a1c60723c */ /* 0x000fe20000001860 */
[----:B------:R4:W2:Y:S01]  /*5d50*/  LDSM.16.MT88.4 R8, [R0+0xb800] ;  /* 0x00b800000008783b */ /* 0x0008a20000004200 */
[----:B------:R-:W-:Y:S06]  /*5d60*/  BAR.SYNC.DEFER_BLOCKING 0x0 ;  /* 0x0000000000007b1d */ /* 0x000fec0000010000 */
[-C--:B---3--:R-:W-:Y:S08]  /*5d70*/  HMMA.16816.F32 R36, R4, R12.reuse, R36 ;  /* 0x0000000c0424723c */ /* 0x088ff00000001824 */
[C---:B------:R-:W-:Y:S08]  /*5d80*/  HMMA.16816.F32 R40, R16.reuse, R12, R40 ;  /* 0x0000000c1028723c */ /* 0x040ff00000001828 */
[-C--:B------:R-:W-:Y:S03]  /*5d90*/  HMMA.16816.F32 R44, R16, R14.reuse, R44 ;  /* 0x0000000e102c723c */ /* 0x080fe6000000182c */
[----:B----4-:R-:W-:Y:S05]  /*5da0*/  LEA R0, -R235, RZ, 0x6 ;  /* 0x000000ffeb007211 */ /* 0x010fea00078e31ff */
[C---:B------:R-:W-:Y:S08]  /*5db0*/  HMMA.16816.F32 R48, R4.reuse, R14, R48 ;  /* 0x0000000e0430723c */ /* 0x040ff00000001830 */
[-C--:B------:R-:W-:Y:S08]  /*5dc0*/  HMMA.16816.F32 R52, R4, R20.reuse, R52 ;  /* 0x000000140434723c */ /* 0x080ff00000001834 */
        /* <DEDUP_REMOVED lines=10> */
[----:B------:R-:W-:Y:S04]  /*5e70*/  HMMA.16816.F32 R96, R4, R34, R96 ;  /* 0x000000220460723c */ /* 0x000fe80000001860 */
[C---:B------:R-:W-:Y:S04]  /*5e80*/  LEA R4, P0, R0.reuse, R236, 0x2 ;  /* 0x000000ec00047211 */ /* 0x040fe800078010ff */
[-C--:B-1----:R-:W-:Y:S05]  /*5e90*/  HMMA.16816.F32 R36, R168, R172.reuse, R36 ;  /* 0x000000aca824723c */ /* 0x082fea0000001824 */
[----:B------:R-:W-:Y:S02]  /*5ea0*/  LEA.HI.X.SX32 R0, R0, R237, 0x2, P0 ;  /* 0x000000ed00007211 */ /* 0x000fe400000f16ff */
[----:B------:R-:W-:Y:S01]  /*5eb0*/  MOV R236, R4 ;  /* 0x0000000400ec7202 */ /* 0x000fe20000000f00 */
[C---:B------:R-:W-:Y:S04]  /*5ec0*/  HMMA.16816.F32 R40, R176.reuse, R172, R40 ;  /* 0x000000acb028723c */ /* 0x040fe80000001828 */
[----:B------:R-:W-:Y:S04]  /*5ed0*/  MOV R237, R0 ;  /* 0x0000000000ed7202 */ /* 0x000fe80000000f00 */
[-C--:B------:R-:W-:Y:S08]  /*5ee0*/  HMMA.16816.F32 R44, R176, R174.reuse, R44 ;  /* 0x000000aeb02c723c */ /* 0x080ff0000000182c */
[C---:B------:R-:W-:Y:S08]  /*5ef0*/  HMMA.16816.F32 R48, R168.reuse, R174, R48 ;  /* 0x000000aea830723c */ /* 0x040ff00000001830 */
[-C--:B--2---:R-:W-:Y:S08]  /*5f00*/  HMMA.16816.F32 R52, R168, R164.reuse, R52 ;  /* 0x000000a4a834723c */ /* 0x084ff00000001834 */
        /* <DEDUP_REMOVED lines=10> */
[----:B------:R-:W-:Y:S01]  /*5fb0*/  HMMA.16816.F32 R96, R168, R10, R96 ;  /* 0x0000000aa860723c */ /* 0x000fe20000001860 */
[----:B------:R-:W-:Y:S08]  /*5fc0*/  @!UPT UIADD3 URZ, UPT, UPT, URZ, URZ, URZ ;  /* 0x000000fffffff290 */ /* 0x000ff0000fffe0ff */
[----:B------:R-:W-:Y:S11]  /*5fd0*/  BRA.U !UP2, `(.L_x_362) ;  /* 0x000000010a607547 */ /* 0x000ff6000b800000 */
[----:B------:R-:W-:Y:S01]  /*5fe0*/  IADD3 R4, P0, PT, RZ, -UR30, RZ ;  /* 0x8000001eff047c10 */ /* 0x000fe2000ff1e0ff */
[----:B------:R-:W-:Y:S01]  /*5ff0*/  IMAD.U32 R7, RZ, RZ, UR43 ;  /* 0x0000002bff077e24 */ /* 0x000fe2000f8e00ff */
[----:B------:R-:W-:Y:S01]  /*6000*/  LOP3.LUT R5, R221, 0x1f8, RZ, 0xc0, !PT ;  /* 0x000001f8dd057812 */ /* 0x000fe200078ec0ff */
[----:B------:R-:W-:Y:S02]  /*6010*/  IMAD.U32 R6, RZ, RZ, UR51 ;  /* 0x00000033ff067e24 */ /* 0x000fe4000f8e00ff */
[----:B------:R-:W-:Y:S01]  /*6020*/  IMAD.X R0, RZ, RZ, ~UR10, P0 ;  /* 0x8000000aff007e24 */ /* 0x000fe200080e06ff */
[----:B------:R-:W-:Y:S04]  /*6030*/  LOP3.LUT R5, R5, 0x38, R222, 0x78, !PT ;  /* 0x0000003805057812 */ /* 0x000fe800078e78de */
[----:B------:R-:W-:Y:S04]  /*6040*/  SHF.R.S64 R4, R4, 0x1f, R0 ;  /* 0x0000001f04047819 */ /* 0x000fe80000001000 */
[----:B------:R-:W-:Y:S01]  /*6050*/  IADD3 R243, P0, PT, R4, R243, RZ ;  /* 0x000000f304f37210 */ /* 0x000fe20007f1e0ff */
[----:B------:R-:W-:Y:S03]  /*6060*/  IMAD.U32 R4, RZ, RZ, UR43 ;  /* 0x0000002bff047e24 */ /* 0x000fe6000f8e00ff */
[----:B------:R-:W-:Y:S02]  /*6070*/  LEA.HI.X.SX32 R242, R0, R242, 0x1, P0 ;  /* 0x000000f200f27211 */ /* 0x000fe400000f0eff */
[----:B------:R-:W-:Y:S02]  /*6080*/  LEA R4, P0, R4, R243, 0x1 ;  /* 0x000000f304047211 */ /* 0x000fe400078008ff */
[----:B------:R-:W-:Y:S02]  /*6090*/  LOP3.LUT R0, R5, 0x1e00, R221, 0xf8, !PT ;  /* 0x00001e0005007812 */ /* 0x000fe400078ef8dd */
[----:B------:R-:W-:Y:S01]  /*60a0*/  LEA.HI.X R5, R7, R242, R6, 0x1, P0 ;  /* 0x000000f207057211 */ /* 0x000fe200000f0c06 */
[----:B------:R-:W-:Y:S01]  /*60b0*/  IMAD.MOV.U32 R6, RZ, RZ, R243 ;  /* 0x000000ffff067224 */ /* 0x000fe200078e00f3 */
[----:B------:R-:W-:Y:S01]  /*60c0*/  LEA R0, R0, UR4, 0x1 ;  /* 0x0000000400007c11 */ /* 0x000fe2000f8e08ff */
[----:B------:R-:W-:Y:S05]  /*60d0*/  IMAD.MOV.U32 R7, RZ, RZ, R242 ;  /* 0x000000ffff077224 */ /* 0x000fea00078e00f2 */
[----:B------:R-:W-:Y:S01]  /*60e0*/  @!PT LDS RZ, [RZ] ;  /* 0x00000000fffff984 */ /* 0x000fe20000000800 */
[----:B------:R-:W-:Y:S01]  /*60f0*/  @!PT LDS RZ, [RZ] ;  /* 0x00000000fffff984 */ /* 0x000fe20000000800 */
[----:B------:R-:W-:Y:S01]  /*6100*/  @!PT LDS RZ, [RZ] ;  /* 0x00000000fffff984 */ /* 0x000fe20000000800 */
[----:B------:R1:W-:Y:S04]  /*6110*/  LDGSTS.E.BYPASS.LTC128B.128 [R0+0x8000], desc[UR32][R6.64] ;  /* 0x0800000006007fae */ /* 0x0003e8000b981a20 */
[----:B------:R1:W-:Y:S04]  /*6120*/  LDGSTS.E.BYPASS.LTC128B.128 [R0+0xa000], desc[UR32][R6.64+0x80] ;  /* 0x0a00008006007fae */ /* 0x0003e8000b981a20 */
[----:B------:R1:W-:Y:S04]  /*6130*/  LDGSTS.E.BYPASS.LTC128B.128 [R0+0x9000], desc[UR32][R4.64] ;  /* 0x0900000004007fae */ /* 0x0003e8000b981a20 */
[----:B------:R1:W-:Y:S04]  /*6140*/  LDGSTS.E.BYPASS.LTC128B.128 [R0+0xb000], desc[UR32][R4.64+0x80] ;  /* 0x0b00008004007fae */ /* 0x0003e8000b981a20 */
[----:B------:R-:W0:Y:S02]  /*6150*/  LDGDEPBAR ;  /* 0x00000000000079af */ /* 0x000e240000000000 */
.L_x_362:
[----:B------:R-:W-:Y:S01]  /*6160*/  PLOP3.LUT P5, PT, PT, PT, UP2, 0x80, 0x8 ;  /* 0x000000000008781c */ /* 0x000fe20003faf028 */
[----:B------:R-:W-:Y:S01]  /*6170*/  LDSM.16.M88.4 R32, [R208+0x1c000] ;  /* 0x01c00000d020783b */ /* 0x000fe20000000200 */
[----:B-1----:R-:W-:Y:S01]  /*6180*/  IMAD.MOV.U32 R4, RZ, RZ, 0x4 ;  /* 0x00000004ff047424 */ /* 0x002fe200078e00ff */
[----:B------:R-:W-:Y:S01]  /*6190*/  @UP2 UIADD3 UR13, UP0, UPT, UR56, -0x100, URZ ;  /* 0xffffff00380d2890 */ /* 0x000fe2000ff1e0ff */
[----:B------:R-:W-:Y:S01]  /*61a0*/  IMAD.U32 R226, RZ, RZ, UR50 ;  /* 0x00000032ffe27e24 */ /* 0x000fe2000f8e00ff */
[----:B------:R-:W-:Y:S01]  /*61b0*/  ULOP3.LUT UR11, UR49, 0x1, URZ, 0xc0, !UPT ;  /* 0x00000001310b7892 */ /* 0x000fe2000f8ec0ff */
[----:B------:R-:W-:Y:S01]  /*61c0*/  LDSM.16.M88.4 R28, [R208+0x1d000] ;  /* 0x01d00000d01c783b */ /* 0x000fe20000000200 */
[----:B------:R-:W-:Y:S02]  /*61d0*/  @UP2 UIADD3.X UR12, UPT, UPT, UR57, -0x1, URZ, UP0, !UPT ;  /* 0xffffffff390c2890 */ /* 0x000fe400087fe4ff */
[----:B------:R-:W-:Y:S01]  /*61e0*/  LEA R226, P0, R226, R236, 0x2 ;  /* 0x000000ece2e27211 */ /* 0x000fe200078010ff */
[----:B------:R-:W-:Y:S01]  /*61f0*/  @UP2 UIADD3 UR16, UP0, UPT, UR16, -0x100, URZ ;  /* 0xffffff0010102890 */ /* 0x000fe2000ff1e0ff */
[----:B------:R-:W-:Y:S02]  /*6200*/  LDSM.16.M88.4 R168, [R210+0x1c000] ;  /* 0x01c00000d2a8783b */ /* 0x000fe40000000200 */
[----:B------:R-:W-:Y:S01]  /*6210*/  @P5 SHF.R.U32.HI R0, RZ, 0x2, R222 ;  /* 0x00000002ff005819 */ /* 0x000fe200000116de */
[----:B------:R-:W-:Y:S01]  /*6220*/  @UP2 UIADD3.X UR17, UPT, UPT, UR17, -0x1, URZ, UP0, !UPT ;  /* 0xffffffff11112890 */ /* 0x000fe200087fe4ff */
[----:B------:R-:W-:Y:S01]  /*6230*/  @P5 LOP3.LUT R2, R2, 0x10, RZ, 0xc0, !PT ;  /* 0x0000001002025812 */ /* 0x000fe200078ec0ff */
[----:B------:R-:W-:Y:S01]  /*6240*/  LDSM.16.M88.4 R176, [R210+0x1d000] ;  /* 0x01d00000d2b0783b */ /* 0x000fe20000000200 */
[----:B------:R-:W-:Y:S02]  /*6250*/  UISETP.NE.U32.AND UP0, UPT, UR11, 0x1, UPT ;  /* 0x000000010b00788c */ /* 0x000fe4000bf05070 */
[----:B------:R-:W-:Y:S01]  /*6260*/  @P5 LOP3.LUT R239, R2, 0x7, R0, 0xf8, !PT ;  /* 0x0000000702ef5812 */ /* 0x000fe200078ef800 */
[----:B------:R-:W-:Y:S01]  /*6270*/  VIADD R2, R208, 0x8040 ;  /* 0x00008040d0027836 */ /* 0x000fe20000000000 */
[--C-:B------:R-:W-:Y:S01]  /*6280*/  LOP3.LUT R0, R219, 0x1c0, R184.reuse, 0xf8, !PT ;  /* 0x000001c0db007812 */ /* 0x100fe200078ef8b8 */
[----:B------:R-:W-:Y:S01]  /*6290*/  UIADD3 UR11, UPT, UPT, UR49, -0x1, URZ ;  /* 0xffffffff310b7890 */ /* 0x000fe2000fffe0ff */
[----:B------:R-:W-:Y:S01]  /*62a0*/  PLOP3.LUT P1, PT, PT, PT, UP0, 0x80, 0x8 ;  /* 0x000000000008781c */ /* 0x000fe20003f2f008 */
[----:B------:R-:W-:Y:S01]  /*62b0*/  @P5 IMAD.WIDE.U32 R232, R239, R4, UR56 ;  /* 0x00000038efe85e25 */ /* 0x000fe2000f8e0004 */
[----:B------:R-:W-:Y:S01]  /*62c0*/  LOP3.LUT R0, R0, 0x38, R221, 0x78, !PT ;  /* 0x0000003800007812 */ /* 0x000fe200078e78dd */
[----:B------:R-:W-:Y:S01]  /*62d0*/  UISETP.GT.AND UP0, UPT, UR49, URZ, UPT ;  /* 0x000000ff3100728c */ /* 0x000fe2000bf04270 */
[----:B------:R-:W-:Y:S02]  /*62e0*/  @UP2 UMOV UR56, UR13 ;  /* 0x0000000d00382c82 */ /* 0x000fe40008000000 */
[----:B------:R-:W-:Y:S01]  /*62f0*/  LOP3.LUT R0, R0, 0x200, R184, 0xf8, !PT ;  /* 0x0000020000007812 */ /* 0x000fe200078ef8b8 */
[----:B------:R1:W5:Y:S01]  /*6300*/  @P5 LDG.E R247, desc[UR32][R232.64+-0x100] ;  /* 0xffff0020e8f75981 */ /* 0x000362000c1e1900 */
[----:B------:R-:W-:Y:S01]  /*6310*/  @UP2 UMOV UR57, UR12 ;  /* 0x0000000c00392c82 */ /* 0x000fe20008000000 */
[----:B------:R-:W-:Y:S01]  /*6320*/  UMOV UR49, UR11 ;  /* 0x0000000b00317c82 */ /* 0x000fe20008000000 */
[----:B------:R-:W-:Y:S02]  /*6330*/  LEA R0, R0, UR4, 0x1 ;  /* 0x0000000400007c11 */ /* 0x000fe4000f8e08ff */
[----:B------:R1:W5:Y:S05]  /*6340*/  @P5 LDG.E R246, desc[UR32][R232.64+-0xe0] ;  /* 0xffff2020e8f65981 */ /* 0x00036a000c1e1900 */
[----:B------:R-:W2:Y:S05]  /*6350*/  LDSM.16.MT88.4 R16, [R0+0xc000] ;  /* 0x00c000000010783b */ /* 0x000eaa0000004200 */
[----:B------:R-:W3:Y:S05]  /*6360*/  LDSM.16.MT88.4 R164, [R0+0x10000] ;  /* 0x0100000000a4783b */ /* 0x000eea0000004200 */
[----:B------:R-:W4:Y:S05]  /*6370*/  LDSM.16.MT88.4 R172, [R0+0xc800] ;  /* 0x00c8000000ac783b */ /* 0x000f2a0000004200 */
[----:B------:R-:W1:Y:S05]  /*6380*/  LDSM.16.MT88.4 R180, [R0+0x10800] ;  /* 0x0108000000b4783b */ /* 0x000e6a0000004200 */
[----:B------:R-:W-:Y:S05]  /*6390*/  LDSM.16.MT88.4 R184, [R0+0xd000] ;  /* 0x00d0000000b8783b */ /* 0x000fea0000004200 */
[----:B------:R-:W-:Y:S05]  /*63a0*/  LDSM.16.MT88.4 R192, [R0+0x11000] ;  /* 0x0110000000c0783b */ /* 0x000fea0000004200 */
[----:B------:R-:W-:Y:S05]  /*63b0*/  LDSM.16.MT88.4 R196, [R0+0xd800] ;  /* 0x00d8000000c4783b */ /* 0x000fea0000004200 */
[----:B------:R-:W-:Y:S01]  /*63c0*/  LDSM.16.MT88.4 R204, [R0+0x11800] ;  /* 0x0118000000cc783b */ /* 0x000fe20000004200 */
[-C--:B--2---:R-:W-:Y:S04]  /*63d0*/  HMMA.16816.F32 R4, R32, R16.reuse, RZ ;  /* 0x000000102004723c */ /* 0x084fe800000018ff */
[----:B------:R2:W5:Y:S05]  /*63e0*/  @P5 LDG.E R245, desc[UR32][R232.64+-0x80] ;  /* 0xffff8020e8f55981 */ /* 0x00056a000c1e1900 */
[----:B------:R2:W5:Y:S01]  /*63f0*/  @P5 LDG.E R244, desc[UR32][R232.64+-0x60] ;  /* 0xffffa020e8f45981 */ /* 0x000562000c1e1900 */
[C---:B------:R-:W-:Y:S08]  /*6400*/  HMMA.16816.F32 R8, R28.reuse, R16, RZ ;  /* 0x000000101c08723c */ /* 0x040ff000000018ff */
[-C--:B------:R-:W-:Y:S08]  /*6410*/  HMMA.16816.F32 R12, R28, R18.reuse, RZ ;  /* 0x000000121c0c723c */ /* 0x080ff000000018ff */
[C---:B------:R-:W-:Y:S08]  /*6420*/  HMMA.16816.F32 R16, R32.reuse, R18, RZ ;  /* 0x000000122010723c */ /* 0x040ff000000018ff */
[-C--:B---3--:R-:W-:Y:S08]  /*6430*/  HMMA.16816.F32 R20, R32, R164.reuse, RZ ;  /* 0x000000a42014723c */ /* 0x088ff000000018ff */
[C---:B------:R-:W-:Y:S02]  /*6440*/  HMMA.16816.F32 R24, R28.reuse, R164, RZ ;  /* 0x000000a41c18723c */ /* 0x040fe400000018ff */
[----:B------:R-:W-:Y:S04]  /*6450*/  VIADD R164, R208, 0x8000 ;  /* 0x00008000d0a47836 */ /* 0x000fe80000000000 */
[----:B------:R-:W-:Y:S02]  /*6460*/  @P2 VIADD R2, R164, 0xffffffc0 ;  /* 0xffffffc0a4022836 */ /* 0x000fe40000000000 */
[-C--:B------:R-:W-:Y:S02]  /*6470*/  HMMA.16816.F32 R28, R28, R166.reuse, RZ ;  /* 0x000000a61c1c723c */ /* 0x080fe400000018ff */
[----:B------:R-:W-:Y:S01]  /*6480*/  IMAD.IADD R209, R216, 0x1, R2 ;  /* 0x00000001d8d17824 */ /* 0x000fe200078e0202 */
[----:B------:R-:W-:Y:S05]  /*6490*/  LDSM.16.M88.4 R188, [R2+0x15000] ;  /* 0x0150000002bc783b */ /* 0x000fea0000000200 */
[----:B------:R-:W-:Y:S01]  /*64a0*/  HMMA.16816.F32 R32, R32, R166, RZ ;  /* 0x000000a62020723c */ /* 0x000fe200000018ff */
[----:B------:R-:W3:Y:S05]  /*64b0*/  LDSM.16.M88.4 R164, [R2+0x14000] ;  /* 0x0140000002a4783b */ /* 0x000eea0000000200 */
[----:B------:R-:W-:Y:S02]  /*64c0*/  LDSM.16.M88.4 R200, [R209+0x15000] ;  /* 0x01500000d1c8783b */ /* 0x000fe40000000200 */
[-C--:B----4-:R-:W-:Y:S08]  /*64d0*/  HMMA.16816.F32 R4, R168, R172.reuse, R4 ;  /* 0x000000aca804723c */ /* 0x090ff00000001804 */
[C---:B------:R-:W-:Y:S08]  /*64e0*/  HMMA.16816.F32 R8, R176.reuse, R172, R8 ;  /* 0x000000acb008723c */ /* 0x040ff00000001808 */
[-C--:B------:R-:W-:Y:S08]  /*64f0*/  HMMA.16816.F32 R12, R176, R174.reuse, R12 ;  /* 0x000000aeb00c723c */ /* 0x080ff0000000180c */
[C---:B------:R-:W-:Y:S01]  /*6500*/  HMMA.16816.F32 R16, R168.reuse, R174, R16 ;  /* 0x000000aea810723c */ /* 0x040fe20000001810 */
[----:B------:R-:W4:Y:S07]  /*6510*/  LDSM.16.M88.4 R172, [R209+0x14000] ;  /* 0x01400000d1ac783b */ /* 0x000f2e0000000200 */
[-C--:B-1----:R-:W-:Y:S08]  /*6520*/  HMMA.16816.F32 R20, R168, R180.reuse, R20 ;  /* 0x000000b4a814723c */ /* 0x082ff00000001814 */
[C---:B------:R-:W-:Y:S08]  /*6530*/  HMMA.16816.F32 R24, R176.reuse, R180, R24 ;  /* 0x000000b4b018723c */ /* 0x040ff00000001818 */
[-C--:B------:R-:W-:Y:S01]  /*6540*/  HMMA.16816.F32 R28, R176, R182.reuse, R28 ;  /* 0x000000b6b01c723c */ /* 0x080fe2000000181c */
[----:B------:R-:W-:Y:S07]  /*6550*/  LDSM.16.MT88.4 R176, [R0+0xe000] ;  /* 0x00e0000000b0783b */ /* 0x000fee0000004200 */
[----:B------:R-:W-:Y:S01]  /*6560*/  HMMA.16816.F32 R32, R168, R182, R32 ;  /* 0x000000b6a820723c */ /* 0x000fe20000001820 */
[----:B------:R-:W1:Y:S05]  /*6570*/  LDSM.16.M88.4 R168, [R208+0x1e000] ;  /* 0x01e00000d0a8783b */ /* 0x000e6a0000000200 */
[----:B------:R-:W2:Y:S02]  /*6580*/  LDSM.16.M88.4 R180, [R208+0x1f000] ;  /* 0x01f00000d0b4783b */ /* 0x000ea40000000200 */
[-C--:B---3--:R-:W-:Y:S08]  /*6590*/  HMMA.16816.F32 R4, R164, R184.reuse, R4 ;  /* 0x000000b8a404723c */ /* 0x088ff00000001804 */
[C---:B------:R-:W-:Y:S08]  /*65a0*/  HMMA.16816.F32 R8, R188.reuse, R184, R8 ;  /* 0x000000b8bc08723c */ /* 0x040ff00000001808 */
[-C--:B------:R-:W-:Y:S08]  /*65b0*/  HMMA.16816.F32 R12, R188, R186.reuse, R12 ;  /* 0x000000babc0c723c */ /* 0x080ff0000000180c */
[C---:B------:R-:W-:Y:S01]  /*65c0*/  HMMA.16816.F32 R16, R164.reuse, R186, R16 ;  /* 0x000000baa410723c */ /* 0x040fe20000001810 */
[----:B------:R-:W3:Y:S07]  /*65d0*/  LDSM.16.MT88.4 R184, [R0+0x12000] ;  /* 0x0120000000b8783b */ /* 0x000eee0000004200 */
[-C--:B------:R-:W-:Y:S08]  /*65e0*/  HMMA.16816.F32 R20, R164, R192.reuse, R20 ;  /* 0x000000c0a414723c */ /* 0x080ff00000001814 */
[C---:B------:R-:W-:Y:S08]  /*65f0*/  HMMA.16816.F32 R24, R188.reuse, R192, R24 ;  /* 0x000000c0bc18723c */ /* 0x040ff00000001818 */
[-C--:B------:R-:W-:Y:S01]  /*6600*/  HMMA.16816.F32 R28, R188, R194.reuse, R28 ;  /* 0x000000c2bc1c723c */ /* 0x080fe2000000181c */
[----:B------:R-:W-:Y:S07]  /*6610*/  LDSM.16.MT88.4 R188, [R0+0xe800] ;  /* 0x00e8000000bc783b */ /* 0x000fee0000004200 */
[----:B------:R-:W-:Y:S01]  /*6620*/  HMMA.16816.F32 R32, R164, R194, R32 ;  /* 0x000000c2a420723c */ /* 0x000fe20000001820 */
[----:B------:R-:W3:Y:S05]  /*6630*/  LDSM.16.M88.4 R164, [R210+0x1e000] ;  /* 0x01e00000d2a4783b */ /* 0x000eea0000000200 */
[----:B------:R-:W3:Y:S02]  /*6640*/  LDSM.16.M88.4 R192, [R210+0x1f000] ;  /* 0x01f00000d2c0783b */ /* 0x000ee40000000200 */
[-C--:B----4-:R-:W-:Y:S08]  /*6650*/  HMMA.16816.F32 R4, R172, R196.reuse, R4 ;  /* 0x000000c4ac04723c */ /* 0x090ff00000001804 */
[C---:B------:R-:W-:Y:S08]  /*6660*/  HMMA.16816.F32 R8, R200.reuse, R196, R8 ;  /* 0x000000c4c808723c */ /* 0x040ff00000001808 */
[-C--:B------:R-:W-:Y:S08]  /*6670*/  HMMA.16816.F32 R12, R200, R198.reuse, R12 ;  /* 0x000000c6c80c723c */ /* 0x080ff0000000180c */
[C---:B------:R-:W-:Y:S08]  /*6680*/  HMMA.16816.F32 R16, R172.reuse, R198, R16 ;  /* 0x000000c6ac10723c */ /* 0x040ff00000001810 */
[-C--:B------:R-:W-:Y:S08]  /*6690*/  HMMA.16816.F32 R20, R172, R204.reuse, R20 ;  /* 0x000000ccac14723c */ /* 0x080ff00000001814 */
[C---:B------:R-:W-:Y:S08]  /*66a0*/  HMMA.16816.F32 R24, R200.reuse, R204, R24 ;  /* 0x000000ccc818723c */ /* 0x040ff00000001818 */
[-C--:B------:R-:W-:Y:S08]  /*66b0*/  HMMA.16816.F32 R28, R200, R206.reuse, R28 ;  /* 0x000000cec81c723c */ /* 0x080ff0000000181c */
[----:B------:R-:W-:Y:S01]  /*66c0*/  HMMA.16816.F32 R32, R172, R206, R32 ;  /* 0x000000ceac20723c */ /* 0x000fe20000001820 */
[----:B------:R-:W4:Y:S07]  /*66d0*/  LDSM.16.MT88.4 R172, [R0+0x12800] ;  /* 0x0128000000ac783b */ /* 0x000f2e0000004200 */
[-C--:B-1----:R-:W-:Y:S08]  /*66e0*/  HMMA.16816.F32 R4, R168, R176.reuse, R4 ;  /* 0x000000b0a804723c */ /* 0x082ff00000001804 */
[C---:B--2---:R-:W-:Y:S08]  /*66f0*/  HMMA.16816.F32 R8, R180.reuse, R176, R8 ;  /* 0x000000b0b408723c */ /* 0x044ff00000001808 */
[-C--:B------:R-:W-:Y:S08]  /*6700*/  HMMA.16816.F32 R12, R180, R178.reuse, R12 ;  /* 0x000000b2b40c723c */ /* 0x080ff0000000180c */
[C---:B------:R-:W-:Y:S01]  /*6710*/  HMMA.16816.F32 R16, R168.reuse, R178, R16 ;  /* 0x000000b2a810723c */ /* 0x040fe20000001810 */
[----:B------:R-:W-:Y:S07]  /*6720*/  LDSM.16.MT88.4 R176, [R0+0xf000] ;  /* 0x00f0000000b0783b */ /* 0x000fee0000004200 */
[-C--:B---3--:R-:W-:Y:S08]  /*6730*/  HMMA.16816.F32 R20, R168, R184.reuse, R20 ;  /* 0x000000b8a814723c */ /* 0x088ff00000001814 */
[C---:B------:R-:W-:Y:S08]  /*6740*/  HMMA.16816.F32 R24, R180.reuse, R184, R24 ;  /* 0x000000b8b418723c */ /* 0x040ff00000001818 */
[-C--:B------:R-:W-:Y:S01]  /*6750*/  HMMA.16816.F32 R28, R180, R186.reuse, R28 ;  /* 0x000000bab41c723c */ /* 0x080fe2000000181c */
[----:B------:R-:W-:Y:S07]  /*6760*/  LDSM.16.M88.4 R180, [R2+0x17000] ;  /* 0x0170000002b4783b */ /* 0x000fee0000000200 */
[----:B------:R-:W-:Y:S01]  /*6770*/  HMMA.16816.F32 R32, R168, R186, R32 ;  /* 0x000000baa820723c */ /* 0x000fe20000001820 */
[----:B------:R-:W-:Y:S01]  /*6780*/  LDSM.16.MT88.4 R184, [R0+0x13000] ;  /* 0x0130000000b8783b */ /* 0x000fe20000004200 */
[----:B------:R-:W-:Y:S05]  /*6790*/  IMAD.U32 R168, RZ, RZ, UR50 ;  /* 0x00000032ffa87e24 */ /* 0x000fea000f8e00ff */
[----:B------:R-:W-:Y:S01]  /*67a0*/  LEA.HI.X.SX32 R227, R168, R237, 0x2, P0 ;  /* 0x000000eda8e37211 */ /* 0x000fe200000f16ff */
[-C--:B------:R-:W-:Y:S01]  /*67b0*/  HMMA.16816.F32 R4, R164, R188.reuse, R4 ;  /* 0x000000bca404723c */ /* 0x080fe20000001804 */
[----:B------:R-:W1:Y:S04]  /*67c0*/  LDSM.16.M88.4 R168, [R2+0x16000] ;  /* 0x0160000002a8783b */ /* 0x000e680000000200 */
        /* <DEDUP_REMOVED lines=10> */
[-C--:B----4-:R-:W-:Y:S03]  /*6870*/  HMMA.16816.F32 R20, R164, R172.reuse, R20 ;  /* 0x000000aca414723c */ /* 0x090fe60000001814 */
[C---:B------:R-:W-:Y:S02]  /*6880*/  LEA.HI.X.SX32 R201, R235.reuse, R203, 0x5, P0 ;  /* 0x000000cbebc97211 */ /* 0x040fe400000f2eff */
[C---:B------:R-:W-:Y:S03]  /*6890*/  LEA R198, P0, R235.reuse, R200, 0x5 ;  /* 0x000000c8ebc67211 */ /* 0x040fe600078028ff */
[C---:B------:R-:W-:Y:S04]  /*68a0*/  HMMA.16816.F32 R24, R192.reuse, R172, R24 ;  /* 0x000000acc018723c */ /* 0x040fe80000001818 */
[C---:B------:R-:W-:Y:S02]  /*68b0*/  LEA.HI.X.SX32 R199, R235.reuse, R201, 0x5, P0 ;  /* 0x000000c9ebc77211 */ /* 0x040fe400000f2eff */
[C---:B------:R-:W-:Y:S02]  /*68c0*/  LEA R228, P0, R235.reuse, R198, 0x5 ;  /* 0x000000c6ebe47211 */ /* 0x040fe400078028ff */
[-C--:B------:R-:W-:Y:S03]  /*68d0*/  HMMA.16816.F32 R28, R192, R174.reuse, R28 ;  /* 0x000000aec01c723c */ /* 0x080fe6000000181c */
[C---:B------:R-:W-:Y:S05]  /*68e0*/  LEA.HI.X.SX32 R229, R235.reuse, R199, 0x5, P0 ;  /* 0x000000c7ebe57211 */ /* 0x040fea00000f2eff */
[----:B------:R-:W-:Y:S01]  /*68f0*/  HMMA.16816.F32 R32, R164, R174, R32 ;  /* 0x000000aea420723c */ /* 0x000fe20000001820 */
[----:B------:R-:W-:Y:S03]  /*6900*/  LDSM.16.M88.4 R164, [R209+0x16000] ;  /* 0x01600000d1a4783b */ /* 0x000fe60000000200 */
[C---:B------:R-:W-:Y:S02]  /*6910*/  IMAD.WIDE R230, R235.reuse, -0xc0, R228 ;  /* 0xffffff40ebe67825 */ /* 0x040fe400078e02e4 */
[----:B------:R-:W2:Y:S02]  /*6920*/  LDSM.16.MT88.4 R172, [R0+0xf800] ;  /* 0x00f8000000ac783b */ /* 0x000ea40000004200 */
        /* <DEDUP_REMOVED lines=9> */
[----:B------:R-:W1:Y:S03]  /*69c0*/  LDSM.16.M88.4 R176, [R209+0x17000] ;  /* 0x01700000d1b0783b */ /* 0x000e660000000200 */
[C---:B------:R-:W-:Y:S02]  /*69d0*/  LEA.HI.X.SX32 R193, R235.reuse, R195, 0x5, P0 ;  /* 0x000000c3ebc17211 */ /* 0x040fe400000f2eff */
[C---:B------:R-:W-:Y:S02]  /*69e0*/  LEA R190, P0, R235.reuse, R192, 0x5 ;  /* 0x000000c0ebbe7211 */ /* 0x040fe400078028ff */
[-C--:B------:R-:W-:Y:S03]  /*69f0*/  HMMA.16816.F32 R20, R168, R184.reuse, R20 ;  /* 0x000000b8a814723c */ /* 0x080fe60000001814 */
[C---:B------:R-:W-:Y:S02]  /*6a00*/  LEA.HI.X.SX32 R191, R235.reuse, R193, 0x5, P0 ;  /* 0x000000c1ebbf7211 */ /* 0x040fe400000f2eff */
[C---:B------:R-:W-:Y:S03]  /*6a10*/  LEA R188, P0, R235.reuse, R190, 0x5 ;  /* 0x000000beebbc7211 */ /* 0x040fe600078028ff */
[C---:B------:R-:W-:Y:S04]  /*6a20*/  HMMA.16816.F32 R24, R180.reuse, R184, R24 ;  /* 0x000000b8b418723c */ /* 0x040fe80000001818 */
[C---:B------:R-:W-:Y:S04]  /*6a30*/  LEA.HI.X.SX32 R189, R235.reuse, R191, 0x5, P0 ;  /* 0x000000bfebbd7211 */ /* 0x040fe800000f2eff */
[-C--:B------:R-:W-:Y:S08]  /*6a40*/  HMMA.16816.F32 R28, R180, R186.reuse, R28 ;  /* 0x000000bab41c723c */ /* 0x080ff0000000181c */
[----:B------:R-:W-:Y:S01]  /*6a50*/  HMMA.16816.F32 R32, R168, R186, R32 ;  /* 0x000000baa820723c */ /* 0x000fe20000001820 */
[----:B------:R3:W4:Y:S03]  /*6a60*/  LDSM.16.MT88.4 R168, [R0+0x13800] ;  /* 0x0138000000a8783b */ /* 0x0007260000004200 */
[C---:B------:R-:W-:Y:S04]  /*6a70*/  LEA R186, P0, R235.reuse, R188, 0x5 ;  /* 0x000000bcebba7211 */ /* 0x040fe800078028ff */
[-C--:B--2---:R-:W-:Y:S05]  /*6a80*/  HMMA.16816.F32 R4, R164, R172.reuse, R4 ;  /* 0x000000aca404723c */ /* 0x084fea0000001804 */
[C---:B------:R-:W-:Y:S03]  /*6a90*/  LEA.HI.X.SX32 R187, R235.reuse, R189, 0x5, P0 ;  /* 0x000000bdebbb7211 */ /* 0x040fe600000f2eff */
[C---:B-1----:R-:W-:Y:S04]  /*6aa0*/  HMMA.16816.F32 R8, R176.reuse, R172, R8 ;  /* 0x000000acb008723c */ /* 0x042fe80000001808 */
[C---:B------:R-:W-:Y:S04]  /*6ab0*/  IMAD.WIDE R208, R235.reuse, -0xc0, R186 ;  /* 0xffffff40ebd07825 */ /* 0x040fe800078e02ba */
[-C--:B------:R-:W-:Y:S03]  /*6ac0*/  HMMA.16816.F32 R12, R176, R174.reuse, R12 ;  /* 0x000000aeb00c723c */ /* 0x080fe6000000180c */
[----:B------:R-:W-:Y:S01]  /*6ad0*/  REDG.E.ADD.F32.FTZ.RN.STRONG.GPU desc[UR32][R236.64], R4 ;  /* 0x00000004ec0079a6 */ /* 0x000fe2000c12f320 */
[----:B------:R-:W-:Y:S01]  /*6ae0*/  LEA R184, P0, R235, R208, 0x5 ;  /* 0x000000d0ebb87211 */ /* 0x000fe200078028ff */
[----:B---3--:R-:W-:Y:S03]  /*6af0*/  VIADD R0, R211, 0x40 ;  /* 0x00000040d3007836 */ /* 0x008fe60000000000 */
[----:B------:R-:W-:Y:S01]  /*6b00*/  REDG.E.ADD.F32.FTZ.RN.STRONG.GPU desc[UR32][R226.64], R5 ;  /* 0x00000005e20079a6 */ /* 0x000fe2000c12f320 */
[C---:B------:R-:W-:Y:S04]  /*6b10*/  HMMA.16816.F32 R16, R164.reuse, R174, R16 ;  /* 0x000000aea410723c */ /* 0x040fe80000001810 */
[----:B------:R1:W-:Y:S01]  /*6b20*/  REDG.E.ADD.F32.FTZ.RN.STRONG.GPU desc[UR32][R206.64], R6 ;  /* 0x00000006ce0079a6 */ /* 0x0003e2000c12f320 */
[----:B------:R-:W-:Y:S01]  /*6b30*/  LEA.HI.X.SX32 R185, R235, R209, 0x5, P0 ;  /* 0x000000d1ebb97211 */ /* 0x000fe200000f2eff */
[----:B------:R-:W-:Y:S01]  /*6b40*/  @P2 VIADD R0, R211, 0xffffffc0 ;  /* 0xffffffc0d3002836 */ /* 0x000fe20000000000 */
[C---:B------:R-:W-:Y:S02]  /*6b50*/  LEA R182, P0, R235.reuse, R184, 0x5 ;  /* 0x000000b8ebb67211 */ /* 0x040fe400078028ff */
[----:B------:R2:W-:Y:S01]  /*6b60*/  REDG.E.ADD.F32.FTZ.RN.STRONG.GPU desc[UR32][R204.64], R7 ;  /* 0x00000007cc0079a6 */ /* 0x0005e2000c12f320 */
[-C--:B----4-:R-:W-:Y:S04]  /*6b70*/  HMMA.16816.F32 R20, R164, R168.reuse, R20 ;  /* 0x000000a8a414723c */ /* 0x090fe80000001814 */
[----:B------:R3:W-:Y:S01]  /*6b80*/  REDG.E.ADD.F32.FTZ.RN.STRONG.GPU desc[UR32][R202.64], R8 ;  /* 0x00000008ca0079a6 */ /* 0x0007e2000c12f320 */
[C---:B------:R-:W-:Y:S02]  /*6b90*/  LEA.HI.X.SX32 R183, R235.reuse, R185, 0x5, P0 ;  /* 0x000000b9ebb77211 */ /* 0x040fe400000f2eff */
[C---:B------:R-:W-:Y:S02]  /*6ba0*/  LEA R180, P0, R235.reuse, R182, 0x5 ;  /* 0x000000b6ebb47211 */ /* 0x040fe400078028ff */
[----:B------:R4:W-:Y:S01]  /*6bb0*/  REDG.E.ADD.F32.FTZ.RN.STRONG.GPU desc[UR32][R200.64], R9 ;  /* 0x00000009c80079a6 */ /* 0x0009e2000c12f320 */
[C---:B------:R-:W-:Y:S04]  /*6bc0*/  HMMA.16816.F32 R24, R176.reuse, R168, R24 ;  /* 0x000000a8b018723c */ /* 0x040fe80000001818 */
[----:B------:R-:W-:Y:S01]  /*6bd0*/  REDG.E.ADD.F32.FTZ.RN.STRONG.GPU desc[UR32][R198.64], R10 ;  /* 0x0000000ac60079a6 */ /* 0x000fe2000c12f320 */
[C---:B------:R-:W-:Y:S04]  /*6be0*/  LEA.HI.X.SX32 R181, R235.reuse, R183, 0x5, P0 ;  /* 0x000000b7ebb57211 */ /* 0x040fe800000f2eff */
[----:B------:R-:W-:Y:S01]  /*6bf0*/  REDG.E.ADD.F32.FTZ.RN.STRONG.GPU desc[UR32][R228.64], R11 ;  /* 0x0000000be40079a6 */ /* 0x000fe2000c12f320 */
[C---:B------:R-:W-:Y:S01]  /*6c00*/  LEA R174, P0, R235.reuse, R180, 0x5 ;  /* 0x000000b4ebae7211 */ /* 0x040fe200078028ff */
[-C--:B------:R-:W-:Y:S03]  /*6c10*/  HMMA.16816.F32 R28, R176, R170.reuse, R28 ;  /* 0x000000aab01c723c */ /* 0x080fe6000000181c */
[----:B------:R-:W-:Y:S01]  /*6c20*/  REDG.E.ADD.F32.FTZ.RN.STRONG.GPU desc[UR32][R236.64+0x80], R16 ;  /* 0x00008010ec0079a6 */ /* 0x000fe2000c12f320 */
[C---:B------:R-:W-:Y:S02]  /*6c30*/  LEA.HI.X.SX32 R175, R235.reuse, R181, 0x5, P0 ;  /* 0x000000b5ebaf7211 */ /* 0x040fe400000f2eff */
[C---:B------:R-:W-:Y:S02]  /*6c40*/  LEA R172, P0, R235.reuse, R174, 0x5 ;  /* 0x000000aeebac7211 */ /* 0x040fe400078028ff */
[----:B------:R-:W-:Y:S01]  /*6c50*/  REDG.E.ADD.F32.FTZ.RN.STRONG.GPU desc[UR32][R230.64+0x80], R17 ;  /* 0x00008011e60079a6 */ /* 0x000fe2000c12f320 */
[----:B------:R-:W-:Y:S04]  /*6c60*/  HMMA.16816.F32 R32, R164, R170, R32 ;  /* 0x000000aaa420723c */ /* 0x000fe80000001820 */
[----:B------:R-:W-:Y:S01]  /*6c70*/  REDG.E.ADD.F32.FTZ.RN.STRONG.GPU desc[UR32][R196.64+0x80], R18 ;  /* 0x00008012c40079a6 */ /* 0x000fe2000c12f320 */
[C---:B------:R-:W-:Y:S04]  /*6c80*/  LEA.HI.X.SX32 R173, R235.reuse, R175, 0x5, P0 ;  /* 0x000000afebad7211 */ /* 0x040fe800000f2eff */
[----:B------:R-:W-:Y:S01]  /*6c90*/  REDG.E.ADD.F32.FTZ.RN.STRONG.GPU desc[UR32][R194.64+0x80], R19 ;  /* 0x00008013c20079a6 */ /* 0x000fe2000c12f320 */
[C---:B------:R-:W-:Y:S04]  /*6ca0*/  LEA R176, P0, R235.reuse, R172, 0x5 ;  /* 0x000000acebb07211 */ /* 0x040fe800078028ff */
[----:B------:R-:W-:Y:S01]  /*6cb0*/  REDG.E.ADD.F32.FTZ.RN.STRONG.GPU desc[UR32][R192.64+0x80], R12 ;  /* 0x0000800cc00079a6 */ /* 0x000fe2000c12f320 */
[C---:B------:R-:W-:Y:S04]  /*6cc0*/  LEA.HI.X.SX32 R177, R235.reuse, R173, 0x5, P0 ;  /* 0x000000adebb17211 */ /* 0x040fe800000f2eff */
[----:B------:R-:W-:Y:S01]  /*6cd0*/  REDG.E.ADD.F32.FTZ.RN.STRONG.GPU desc[UR32][R190.64+0x80], R13 ;  /* 0x0000800dbe0079a6 */ /* 0x000fe2000c12f320 */
[C---:B------:R-:W-:Y:S04]  /*6ce0*/  IMAD.WIDE R170, R235.reuse, -0xc0, R176 ;  /* 0xffffff40ebaa7825 */ /* 0x040fe800078e02b0 */
[----:B------:R-:W-:Y:S01]  /*6cf0*/  REDG.E.ADD.F32.FTZ.RN.STRONG.GPU desc[UR32][R188.64+0x80], R14 ;  /* 0x0000800ebc0079a6 */ /* 0x000fe2000c12f320 */
[C---:B------:R-:W-:Y:S04]  /*6d00*/  LEA R168, P0, R235.reuse, R170, 0x5 ;  /* 0x000000aaeba87211 */ /* 0x040fe800078028ff */
[----:B------:R-:W-:Y:S01]  /*6d10*/  REDG.E.ADD.F32.FTZ.RN.STRONG.GPU desc[UR32][R186.64+0x80], R15 ;  /* 0x0000800fba0079a6 */ /* 0x000fe2000c12f320 */
[C---:B------:R-:W-:Y:S04]  /*6d20*/  LEA.HI.X.SX32 R169, R235.reuse, R171, 0x5, P0 ;  /* 0x000000abeba97211 */ /* 0x040fe800000f2eff */
[----:B------:R-:W-:Y:S01]  /*6d30*/  REDG.E.ADD.F32.FTZ.RN.STRONG.GPU desc[UR32][R236.64+0x100], R20 ;  /* 0x00010014ec0079a6 */ /* 0x000fe2000c12f320 */
[C---:B------:R-:W-:Y:S04]  /*6d40*/  LEA R166, P0, R235.reuse, R168, 0x5 ;  /* 0x000000a8eba67211 */ /* 0x040fe800078028ff */
[----:B------:R-:W-:Y:S01]  /*6d50*/  REDG.E.ADD.F32.FTZ.RN.STRONG.GPU desc[UR32][R208.64+0x100], R21 ;  /* 0x00010015d00079a6 */ /* 0x000fe2000c12f320 */
[C---:B------:R-:W-:Y:S02]  /*6d60*/  LEA.HI.X.SX32 R167, R235.reuse, R169, 0x5, P0 ;  /* 0x000000a9eba77211 */ /* 0x040fe400000f2eff */
[C---:B------:R-:W-:Y:S02]  /*6d70*/  LEA R164, P0, R235.reuse, R166, 0x5 ;  /* 0x000000a6eba47211 */ /* 0x040fe400078028ff */
[----:B------:R-:W-:Y:S02]  /*6d80*/  REDG.E.ADD.F32.FTZ.RN.STRONG.GPU desc[UR32][R184.64+0x100], R22 ;  /* 0x00010016b80079a6 */ /* 0x000fe4000c12f320 */
[C---:B------:R-:W-:Y:S03]  /*6d90*/  LEA.HI.X.SX32 R165, R235.reuse, R167, 0x5, P0 ;  /* 0x000000a7eba57211 */ /* 0x040fe600000f2eff */
[----:B------:R-:W-:Y:S01]  /*6da0*/  REDG.E.ADD.F32.FTZ.RN.STRONG.GPU desc[UR32][R182.64+0x100], R23 ;  /* 0x00010017b60079a6 */ /* 0x000fe2000c12f320 */
[C---:B-1----:R-:W-:Y:S04]  /*6db0*/  LEA R6, P0, R235.reuse, R164, 0x5 ;  /* 0x000000a4eb067211 */ /* 0x042fe800078028ff */
[----:B------:R-:W-:Y:S01]  /*6dc0*/  REDG.E.ADD.F32.FTZ.RN.STRONG.GPU desc[UR32][R180.64+0x100], R24 ;  /* 0x00010018b40079a6 */ /* 0x000fe2000c12f320 */
[C---:B--2---:R-:W-:Y:S02]  /*6dd0*/  LEA.HI.X.SX32 R7, R235.reuse, R165, 0x5, P0 ;  /* 0x000000a5eb077211 */ /* 0x044fe400000f2eff */
[C---:B------:R-:W-:Y:S02]  /*6de0*/  LEA R4, P0, R235.reuse, R6, 0x5 ;  /* 0x00000006eb047211 */ /* 0x040fe400078028ff */
[----:B------:R-:W-:Y:S02]  /*6df0*/  REDG.E.ADD.F32.FTZ.RN.STRONG.GPU desc[UR32][R174.64+0x100], R25 ;  /* 0x00010019ae0079a6 */ /* 0x000fe4000c12f320 */
[C---:B------:R-:W-:Y:S03]  /*6e00*/  LEA.HI.X.SX32 R5, R235.reuse, R7, 0x5, P0 ;  /* 0x00000007eb057211 */ /* 0x040fe600000f2eff */
[----:B------:R-:W-:Y:S01]  /*6e10*/  REDG.E.ADD.F32.FTZ.RN.STRONG.GPU desc[UR32][R172.64+0x100], R26 ;  /* 0x0001001aac0079a6 */ /* 0x000fe2000c12f320 */
[C---:B---3--:R-:W-:Y:S04]  /*6e20*/  LEA R8, P0, R235.reuse, R4, 0x5 ;  /* 0x00000004eb087211 */ /* 0x048fe800078028ff */
[----:B------:R-:W-:Y:S01]  /*6e30*/  REDG.E.ADD.F32.FTZ.RN.STRONG.GPU desc[UR32][R176.64+0x100], R27 ;  /* 0x0001001bb00079a6 */ /* 0x000fe2000c12f320 */
[----:B----4-:R-:W-:Y:S04]  /*6e40*/  LEA.HI.X.SX32 R9, R235, R5, 0x5, P0 ;  /* 0x00000005eb097211 */ /* 0x010fe800000f2eff */
[----:B------:R-:W-:Y:S05]  /*6e50*/  REDG.E.ADD.F32.FTZ.RN.STRONG.GPU desc[UR32][R236.64+0x180], R32 ;  /* 0x00018020ec0079a6 */ /* 0x000fea000c12f320 */
[----:B------:R-:W-:Y:S05]  /*6e60*/  REDG.E.ADD.F32.FTZ.RN.STRONG.GPU desc[UR32][R170.64+0x180], R33 ;  /* 0x00018021aa0079a6 */ /* 0x000fea000c12f320 */
[----:B------:R-:W-:Y:S05]  /*6e70*/  REDG.E.ADD.F32.FTZ.RN.STRONG.GPU desc[UR32][R168.64+0x180], R34 ;  /* 0x00018022a80079a6 */ /* 0x000fea000c12f320 */
[----:B------:R-:W-:Y:S05]  /*6e80*/  REDG.E.ADD.F32.FTZ.RN.STRONG.GPU desc[UR32][R166.64+0x180], R35 ;  /* 0x00018023a60079a6 */ /* 0x000fea000c12f320 */
[----:B------:R-:W-:Y:S05]  /*6e90*/  REDG.E.ADD.F32.FTZ.RN.STRONG.GPU desc[UR32][R164.64+0x180], R28 ;  /* 0x0001801ca40079a6 */ /* 0x000fea000c12f320 */
[----:B------:R-:W-:Y:S05]  /*6ea0*/  REDG.E.ADD.F32.FTZ.RN.STRONG.GPU desc[UR32][R6.64+0x180], R29 ;  /* 0x0001801d060079a6 */ /* 0x000fea000c12f320 */
[----:B------:R-:W-:Y:S05]  /*6eb0*/  REDG.E.ADD.F32.FTZ.RN.STRONG.GPU desc[UR32][R4.64+0x180], R30 ;  /* 0x0001801e040079a6 */ /* 0x000fea000c12f320 */
[----:B------:R-:W-:Y:S05]  /*6ec0*/  REDG.E.ADD.F32.FTZ.RN.STRONG.GPU desc[UR32][R8.64+0x180], R31 ;  /* 0x0001801f080079a6 */ /* 0x000fea000c12f320 */
[----:B------:R-:W-:Y:S05]  /*6ed0*/  LDSM.16.MT88.4 R4, [R3+0x1c000] ;  /* 0x01c000000304783b */ /* 0x000fea0000004200 */
[----:B------:R-:W1:Y:S05]  /*6ee0*/  LDSM.16.MT88.4 R8, [R211] ;  /* 0x00000000d308783b */ /* 0x000e6a0000004200 */
[----:B------:R-:W2:Y:S05]  /*6ef0*/  LDSM.16.MT88.4 R12, [R3+0x1e000] ;  /* 0x01e00000030c783b */ /* 0x000eaa0000004200 */
[----:B------:R-:W3:Y:S05]  /*6f00*/  LDSM.16.MT88.4 R16, [R0] ;  /* 0x000000000010783b */ /* 0x000eea0000004200 */
        /* <DEDUP_REMOVED lines=10> */
[-C--:B------:R-:W-:Y:S01]  /*6fb0*/  HMMA.16816.F32 R108, R12, R10.reuse, R108 ;  /* 0x0000000a0c6c723c */ /* 0x080fe2000000186c */
[----:B------:R-:W-:Y:S07]  /*6fc0*/  LDSM.16.MT88.4 R180, [R211+0x3800] ;  /* 0x00380000d3b4783b */ /* 0x000fee0000004200 */
        /* <DEDUP_REMOVED lines=33> */
[----:B------:R-:W1:Y:S07]  /*71e0*/  LDSM.16.MT88.4 R172, [R211+0x1800] ;  /* 0x00180000d3ac783b */ /* 0x000e6e0000004200 */
[-C--:B--2---:R-:W-:Y:S08]  /*71f0*/  HMMA.16816.F32 R148, R32, R8.reuse, R148 ;  /* 0x000000082094723c */ /* 0x084ff00000001894 */
[C---:B------:R-:W-:Y:S08]  /*7200*/  HMMA.16816.F32 R152, R164.reuse, R8, R152 ;  /* 0x00000008a498723c */ /* 0x040ff00000001898 */
[-C--:B------:R-:W-:Y:S01]  /*7210*/  HMMA.16816.F32 R156, R164, R10.reuse, R156 ;  /* 0x0000000aa49c723c */ /* 0x080fe2000000189c */
[----:B------:R-:W2:Y:S07]  /*7220*/  LDSM.16.MT88.4 R164, [R0+0x1800] ;  /* 0x0018000000a4783b */ /* 0x000eae0000004200 */
[----:B------:R-:W-:Y:S01]  /*7230*/  HMMA.16816.F32 R160, R32, R10, R160 ;  /* 0x0000000a20a0723c */ /* 0x000fe200000018a0 */
[----:B------:R4:W2:Y:S07]  /*7240*/  LDSM.16.MT88.4 R8, [R0+0x3800] ;  /* 0x003800000008783b */ /* 0x0008ae0000004200 */
[-C--:B---3--:R-:W-:Y:S08]  /*7250*/  HMMA.16816.F32 R100, R4, R12.reuse, R100 ;  /* 0x0000000c0464723c */ /* 0x088ff00000001864 */
[C---:B------:R-:W-:Y:S08]  /*7260*/  HMMA.16816.F32 R104, R16.reuse, R12, R104 ;  /* 0x0000000c1068723c */ /* 0x040ff00000001868 */
[-C--:B------:R-:W-:Y:S03]  /*7270*/  HMMA.16816.F32 R108, R16, R14.reuse, R108 ;  /* 0x0000000e106c723c */ /* 0x080fe6000000186c */
[C---:B----4-:R-:W-:Y:S02]  /*7280*/  VIADD R0, R211.reuse, 0xffffc000 ;  /* 0xffffc000d3007836 */ /* 0x050fe40000000000 */
[----:B------:R-:W-:Y:S03]  /*7290*/  @P1 VIADD R0, R211, 0x4000 ;  /* 0x00004000d3001836 */ /* 0x000fe60000000000 */
[C---:B------:R-:W-:Y:S04]  /*72a0*/  HMMA.16816.F32 R112, R4.reuse, R14, R112 ;  /* 0x0000000e0470723c */ /* 0x040fe80000001870 */
[----:B------:R-:W-:Y:S04]  /*72b0*/  IMAD.MOV.U32 R211, RZ, RZ, R0 ;  /* 0x000000ffffd37224 */ /* 0x000fe800078e0000 */
        /* <DEDUP_REMOVED lines=29> */
[----:B------:R-:W-:Y:S11]  /*7490*/  BRA.U UP0, `(.L_x_363) ;  /* 0xffffffc100447547 */ /* 0x000ff6000b83ffff */
[C---:B------:R-:W-:Y:S01]  /*74a0*/  IMAD.SHL.U32 R0, R222.reuse, 0x10, RZ ;  /* 0x00000010de007824 */ /* 0x040fe200078e00ff */
[----:B------:R-:W1:Y:S01]  /*74b0*/  LDCU UR8, c[0x0][0x500] ;  /* 0x0000a000ff0877ac */ /* 0x000e620008000800 */
[----:B------:R-:W-:Y:S01]  /*74c0*/  IMAD.SHL.U32 R210, R222, 0x2, RZ ;  /* 0x00000002ded27824 */ /* 0x000fe200078e00ff */
[----:B------:R-:W-:Y:S01]  /*74d0*/  LOP3.LUT R2, R224, 0xc00, RZ, 0xc0, !PT ;  /* 0x00000c00e0027812 */ /* 0x000fe200078ec0ff */
[----:B------:R-:W-:Y:S01]  /*74e0*/  IMAD.MOV.U32 R4, RZ, RZ, 0x20 ;  /* 0x00000020ff047424 */ /* 0x000fe200078e00ff */
[----:B------:R-:W-:Y:S01]  /*74f0*/  LOP3.LUT R0, R0, 0x1c0, RZ, 0xc0, !PT ;  /* 0x000001c000007812 */ /* 0x000fe200078ec0ff */
[----:B------:R-:W-:Y:S01]  /*7500*/  UISETP.NE.AND UP0, UPT, UR40, -0x1, UPT ;  /* 0xffffffff2800788c */ /* 0x000fe2000bf05270 */
[--C-:B------:R-:W-:Y:S01]  /*7510*/  LOP3.LUT R2, R2, 0x6, R210.reuse, 0xf8, !PT ;  /* 0x0000000602027812 */ /* 0x100fe200078ef8d2 */
[----:B------:R-:W-:Y:S01]  /*7520*/  UMOV UR38, UR18 ;  /* 0x0000001200267c82 */ /* 0x000fe20008000000 */
[----:B------:R-:W-:Y:S02]  /*7530*/  LOP3.LUT R0, R0, 0x38, R210, 0xf8, !PT ;  /* 0x0000003800007812 */ /* 0x000fe400078ef8d2 */
[----:B------:R-:W-:-:S02]  /*7540*/  LOP3.LUT P1, RZ, R222, 0x10, RZ, 0xc0, !PT ;  /* 0x00000010deff7812 */ /* 0x000fc4000782c0ff */
[----:B------:R-:W-:Y:S02]  /*7550*/  LOP3.LUT R0, R2, R0, R223, 0xf6, !PT ;  /* 0x0000000002007212 */ /* 0x000fe400078ef6df */
[----:B------:R-:W-:Y:S02]  /*7560*/  LOP3.LUT P0, RZ, R222, 0x8, RZ, 0xc0, !PT ;  /* 0x00000008deff7812 */ /* 0x000fe4000780c0ff */
[----:B------:R-:W-:Y:S01]  /*7570*/  LEA R0, R0, UR4, 0x1 ;  /* 0x0000000400007c11 */ /* 0x000fe2000f8e08ff */
[----:B-1----:R-:W-:Y:S01]  /*7580*/  FMUL.FTZ R100, R100, UR8 ;  /* 0x0000000864647c20 */ /* 0x002fe20008410000 */
[----:B------:R-:W-:Y:S01]  /*7590*/  FMUL.FTZ R16, R101, UR8 ;  /* 0x0000000865107c20 */ /* 0x000fe20008410000 */
[----:B------:R-:W-:Y:S01]  /*75a0*/  FMUL.FTZ R102, R102, UR8 ;  /* 0x0000000866667c20 */ /* 0x000fe20008410000 */
[----:B------:R-:W-:Y:S01]  /*75b0*/  FMUL.FTZ R15, R103, UR8 ;  /* 0x00000008670f7c20 */ /* 0x000fe20008410000 */
[----:B------:R-:W-:Y:S01]  /*75c0*/  F2FP.F16.F32.PACK_AB R164, R37, R36 ;  /* 0x0000002425a4723e */ /* 0x000fe200000000ff */
[----:B------:R-:W-:Y:S01]  /*75d0*/  FMUL.FTZ R112, R112, UR8 ;  /* 0x0000000870707c20 */ /* 0x000fe20008410000 */
[----:B------:R-:W-:Y:S01]  /*75e0*/  FMUL.FTZ R12, R113, UR8 ;  /* 0x00000008710c7c20 */ /* 0x000fe20008410000 */
[----:B------:R-:W-:Y:S01]  /*75f0*/  FMUL.FTZ R114, R114, UR8 ;  /* 0x0000000872727c20 */ /* 0x000fe20008410000 */
[----:B------:R-:W-:Y:S01]  /*7600*/  FMUL.FTZ R11, R115, UR8 ;  /* 0x00000008730b7c20 */ /* 0x000fe20008410000 */
[----:B------:R-:W-:Y:S01]  /*7610*/  SEL R4, R4, 0xffffffe0, !P0 ;  /* 0xffffffe004047807 */ /* 0x000fe20004000000 */
[----:B------:R-:W-:Y:S01]  /*7620*/  FMUL.FTZ R104, R104, UR8 ;  /* 0x0000000868687c20 */ /* 0x000fe20008410000 */
[----:B------:R-:W-:Y:S01]  /*7630*/  FMUL.FTZ R14, R105, UR8 ;  /* 0x00000008690e7c20 */ /* 0x000fe20008410000 */
[----:B------:R-:W-:Y:S01]  /*7640*/  FMUL.FTZ R106, R106, UR8 ;  /* 0x000000086a6a7c20 */ /* 0x000fe20008410000 */
[----:B------:R-:W-:Y:S01]  /*7650*/  FMUL.FTZ R13, R107, UR8 ;  /* 0x000000086b0d7c20 */ /* 0x000fe20008410000 */
        /* <DEDUP_REMOVED lines=16> */
[----:B------:R-:W-:-:S02]  /*7760*/  VIADD R2, R0, 0xc040 ;  /* 0x0000c04000027836 */ /* 0x000fc40000000000 */
[----:B------:R-:W-:Y:S01]  /*7770*/  FMUL.FTZ R120, R120, UR8 ;  /* 0x0000000878787c20 */ /* 0x000fe20008410000 */
[----:B------:R-:W-:Y:S01]  /*7780*/  FMUL.FTZ R32, R121, UR8 ;  /* 0x0000000879207c20 */ /* 0x000fe20008410000 */
[----:B------:R-:W-:Y:S01]  /*7790*/  FMUL.FTZ R122, R122, UR8 ;  /* 0x000000087a7a7c20 */ /* 0x000fe20008410000 */
[----:B------:R-:W-:Y:S01]  /*77a0*/  FMUL.FTZ R31, R123, UR8 ;  /* 0x000000087b1f7c20 */ /* 0x000fe20008410000 */
[----:B------:R-:W-:Y:S01]  /*77b0*/  F2FP.F16.F32.PACK_AB R12, R12, R112 ;  /* 0x000000700c0c723e */ /* 0x000fe200000000ff */
[----:B------:R-:W-:Y:S01]  /*77c0*/  IMAD.IADD R3, R0, 0x1, R4 ;  /* 0x0000000100037824 */ /* 0x000fe200078e0204 */
[----:B------:R-:W-:Y:S01]  /*77d0*/  F2FP.F16.F32.PACK_AB R11, R11, R114 ;  /* 0x000000720b0b723e */ /* 0x000fe200000000ff */
[----:B------:R-:W-:Y:S02]  /*77e0*/  @P1 VIADD R2, R37, 0xffffffc0 ;  /* 0xffffffc025021836 */ /* 0x000fe40000000000 */
        /* <DEDUP_REMOVED lines=23> */
[----:B------:R1:W-:Y:S01]  /*7960*/  STS [R0+0xc000], R16 ;  /* 0x00c0001000007388 */ /* 0x0003e20000000800 */
[----:B------:R-:W-:Y:S01]  /*7970*/  F2FP.F16.F32.PACK_AB R29, R29, R130 ;  /* 0x000000821d1d723e */ /* 0x000fe200000000ff */
[----:B------:R-:W-:-:S02]  /*7980*/  IMAD.IADD R4, R4, 0x1, R2 ;  /* 0x0000000104047824 */ /* 0x000fc400078e0202 */
[----:B------:R-:W-:Y:S01]  /*7990*/  FMUL.FTZ R140, R140, UR8 ;  /* 0x000000088c8c7c20 */ /* 0x000fe20008410000 */
[----:B------:R1:W-:Y:S01]  /*79a0*/  STS [R0+0xc400], R15 ;  /* 0x00c4000f00007388 */ /* 0x0003e20000000800 */
[----:B------:R-:W-:Y:S01]  /*79b0*/  FMUL.FTZ R20, R141, UR8 ;  /* 0x000000088d147c20 */ /* 0x000fe20008410000 */
[----:B------:R-:W-:Y:S01]  /*79c0*/  FMUL.FTZ R142, R142, UR8 ;  /* 0x000000088e8e7c20 */ /* 0x000fe20008410000 */
[----:B------:R-:W-:Y:S01]  /*79d0*/  FMUL.FTZ R19, R143, UR8 ;  /* 0x000000088f137c20 */ /* 0x000fe20008410000 */
[----:B------:R-:W-:Y:S01]  /*79e0*/  F2FP.F16.F32.PACK_AB R32, R32, R120 ;  /* 0x000000782020723e */ /* 0x000fe200000000ff */
[----:B------:R1:W-:Y:S01]  /*79f0*/  STS [R3+0xc000], R12 ;  /* 0x00c0000c03007388 */ /* 0x0003e20000000800 */
[----:B------:R-:W-:Y:S01]  /*7a00*/  F2FP.F16.F32.PACK_AB R31, R31, R122 ;  /* 0x0000007a1f1f723e */ /* 0x000fe200000000ff */
[----:B------:R-:W-:Y:S01]  /*7a10*/  FMUL.FTZ R148, R148, UR8 ;  /* 0x0000000894947c20 */ /* 0x000fe20008410000 */
[----:B------:R-:W-:Y:S01]  /*7a20*/  FMUL.FTZ R18, R149, UR8 ;  /* 0x0000000895127c20 */ /* 0x000fe20008410000 */
[----:B------:R1:W-:Y:S01]  /*7a30*/  STS [R3+0xc400], R11 ;  /* 0x00c4000b03007388 */ /* 0x0003e20000000800 */
        /* <DEDUP_REMOVED lines=19> */
[----:B------:R1:W-:Y:S01]  /*7b70*/  STS [R2], R34 ;  /* 0x0000002202007388 */ /* 0x0003e20000000800 */
        /* <DEDUP_REMOVED lines=103> */
[----:B------:R-:W-:Y:S05]  /*81f0*/  BRA.U UP0, `(.L_x_364) ;  /* 0x0000000100307547 */ /* 0x000fea000b800000 */
[----:B------:R-:W2:Y:S01]  /*8200*/  LDCU.64 UR12, c[0x0][0x5c0] ;  /* 0x0000b800ff0c77ac */ /* 0x000ea20008000a00 */
[----:B------:R-:W3:Y:S01]  /*8210*/  LDCU.64 UR8, c[0x0][0x5a8] ;  /* 0x0000b500ff0877ac */ /* 0x000ee20008000a00 */
[----:B------:R-:W-:-:S04]  /*8220*/  USHF.R.S32.HI UR10, URZ, 0x1f, UR34 ;  /* 0x0000001fff0a7899 */ /* 0x000fc80008011422 */
[----:B--2---:R-:W-:Y:S02]  /*8230*/  UIMAD UR10, UR10, UR12, URZ ;  /* 0x0000000c0a0a72a4 */ /* 0x004fe4000f8e02ff */
[----:B------:R-:W-:Y:S02]  /*8240*/  UIMAD.WIDE.U32 UR14, UR34, UR12, URZ ;  /* 0x0000000c220e72a5 */ /* 0x000fe4000f8e00ff */
[----:B------:R-:W-:-:S04]  /*8250*/  UIMAD UR10, UR34, UR13, UR10 ;  /* 0x0000000d220a72a4 */ /* 0x000fc8000f8e020a */
[----:B------:R-:W-:-:S03]  /*8260*/  UIADD3 UR11, UPT, UPT, UR15, UR10, URZ ;  /* 0x0000000a0f0b7290 */ /* 0x000fc6000fffe0ff */
[----:B------:R-:W-:Y:S02]  /*8270*/  UMOV UR10, UR14 ;  /* 0x0000000e000a7c82 */ /* 0x000fe40008000000 */
[----:B---3--:R-:W-:-:S04]  /*8280*/  UIMAD.WIDE.U32 UR42, UR38, UR8, UR10 ;  /* 0x00000008262a72a5 */ /* 0x008fc8000f8e000a */
[----:B------:R-:W-:-:S06]  /*8290*/  UIMAD UR9, UR38, UR9, UR43 ;  /* 0x00000009260972a4 */ /* 0x000fcc000f8e022b */
[----:B-1----:R-:W-:Y:S01]  /*82a0*/  MOV R4, UR9 ;  /* 0x0000000900047c02 */ /* 0x002fe20008000f00 */
[----:B------:R-:W-:Y:S05]  /*82b0*/  BRA `(.L_x_365) ;  /* 0x0000000000187947 */ /* 0x000fea0003800000 */
.L_x_364:
[----:B------:R-:W2:Y:S01]  /*82c0*/  LDCU.64 UR12, c[0x0][0x5c0] ;  /* 0x0000b800ff0c77ac */ /* 0x000ea20008000a00 */
[----:B------:R-:W-:-:S04]  /*82d0*/  UIADD3 UR8, UPT, UPT, UR34, UR40, URZ ;  /* 0x0000002822087290 */ /* 0x000fc8000fffe0ff */
[----:B--2---:R-:W-:Y:S02]  /*82e0*/  UIMAD.WIDE.U32 UR42, UR8, UR12, URZ ;  /* 0x0000000c082a72a5 */ /* 0x004fe4000f8e00ff */
[----:B------:R-:W-:-:S04]  /*82f0*/  UIMAD UR8, UR8, UR13, URZ ;  /* 0x0000000d080872a4 */ /* 0x000fc8000f8e02ff */
[----:B------:R-:W-:-:S06]  /*8300*/  UIADD3 UR8, UPT, UPT, UR43, UR8, URZ ;  /* 0x000000082b087290 */ /* 0x000fcc000fffe0ff */
[----:B-1----:R-:W-:Y:S02]  /*8310*/  MOV R4, UR8 ;  /* 0x0000000800047c02 */ /* 0x002fe40008000f00 */
.L_x_365:
[----:B------:R-:W-:Y:S05]  /*8320*/  BRA.U UP0, `(.L_x_366) ;  /* 0x00000001002c7547 */ /* 0x000fea000b800000 */
[----:B------:R-:W1:Y:S01]  /*8330*/  LDCU.64 UR10, c[0x0][0x5c8] ;  /* 0x0000b900ff0a77ac */ /* 0x000e620008000a00 */
[----:B------:R-:W2:Y:S01]  /*8340*/  LDCU.64 UR8, c[0x0][0x5b0] ;  /* 0x0000b600ff0877ac */ /* 0x000ea20008000a00 */
[----:B------:R-:W-:-:S04]  /*8350*/  USHF.R.S32.HI UR14, URZ, 0x1f, UR34 ;  /* 0x0000001fff0e7899 */ /* 0x000fc80008011422 */
[----:B-1----:R-:W-:Y:S02]  /*8360*/  UIMAD UR14, UR14, UR10, URZ ;  /* 0x0000000a0e0e72a4 */ /* 0x002fe4000f8e02ff */
[----:B------:R-:W-:Y:S02]  /*8370*/  UIMAD.WIDE.U32 UR16, UR34, UR10, URZ ;  /* 0x0000000a221072a5 */ /* 0x000fe4000f8e00ff */
[----:B------:R-:W-:-:S04]  /*8380*/  UIMAD UR14, UR34, UR11, UR14 ;  /* 0x0000000b220e72a4 */ /* 0x000fc8000f8e020e */
[----:B------:R-:W-:-:S04]  /*8390*/  UIADD3 UR17, UPT, UPT, UR17, UR14, URZ ;  /* 0x0000000e11117290 */ /* 0x000fc8000fffe0ff */
[----:B--2---:R-:W-:-:S04]  /*83a0*/  UIMAD.WIDE.U32 UR16, UR38, UR8, UR16 ;  /* 0x00000008261072a5 */ /* 0x004fc8000f8e0010 */
[----:B------:R-:W-:-:S06]  /*83b0*/  UIMAD UR9, UR38, UR9, UR17 ;  /* 0x00000009260972a4 */ /* 0x000fcc000f8e0211 */
[----:B------:R-:W-:Y:S01]  /*83c0*/  MOV R31, UR9 ;  /* 0x00000009001f7c02 */ /* 0x000fe20008000f00 */
[----:B------:R-:W-:Y:S06]  /*83d0*/  BRA `(.L_x_367) ;  /* 0x0000000000187947 */ /* 0x000fec0003800000 */
.L_x_366:
[----:B------:R-:W1:Y:S01]  /*83e0*/  LDCU.64 UR10, c[0x0][0x5c8] ;  /* 0x0000b900ff0a77ac */ /* 0x000e620008000a00 */
[----:B------:R-:W-:-:S04]  /*83f0*/  UIADD3 UR8, UPT, UPT, UR34, UR40, URZ ;  /* 0x0000002822087290 */ /* 0x000fc8000fffe0ff */
[----:B-1----:R-:W-:Y:S02]  /*8400*/  UIMAD.WIDE.U32 UR16, UR8, UR10, URZ ;  /* 0x0000000a081072a5 */ /* 0x002fe4000f8e00ff */
[----:B------:R-:W-:-:S04]  /*8410*/  UIMAD UR8, UR8, UR11, URZ ;  /* 0x0000000b080872a4 */ /* 0x000fc8000f8e02ff */
[----:B------:R-:W-:-:S06]  /*8420*/  UIADD3 UR8, UPT, UPT, UR17, UR8, URZ ;  /* 0x0000000811087290 */ /* 0x000fcc000fffe0ff */
[----:B------:R-:W-:-:S07]  /*8430*/  MOV R31, UR8 ;  /* 0x00000008001f7c02 */ /* 0x000fce0008000f00 */
.L_x_367:
[----:B------:R-:W-:Y:S01]  /*8440*/  BAR.SYNC.DEFER_BLOCKING 0x0 ;  /* 0x0000000000007b1d */ /* 0x000fe20000010000 */
[----:B------:R-:W-:Y:S01]  /*8450*/  LOP3.LUT R0, R221, 0x1f8, RZ, 0xc0, !PT ;  /* 0x000001f8dd007812 */ /* 0x000fe200078ec0ff */
[----:B------:R-:W-:Y:S01]  /*8460*/  USHF.L.U32 UR14, UR35, 0x7, URZ ;  /* 0x00000007230e7899 */ /* 0x000fe200080006ff */
[C---:B------:R-:W-:Y:S01]  /*8470*/  VIADD R7, R225.reuse, 0x20 ;  /* 0x00000020e1077836 */ /* 0x040fe20000000000 */
[----:B------:R-:W-:Y:S01]  /*8480*/  USHF.L.U32 UR9, UR35, 0x7, URZ ;  /* 0x0000000723097899 */ /* 0x000fe200080006ff */
[----:B------:R-:W-:Y:S01]  /*8490*/  LOP3.LUT R0, R0, 0x38, R222, 0x78, !PT ;  /* 0x0000003800007812 */ /* 0x000fe200078e78de */
[----:B------:R-:W-:Y:S02]  /*84a0*/  UIMAD.WIDE.U32 UR40, UR14, UR12, URZ ;  /* 0x0000000c0e2872a5 */ /* 0x000fe4000f8e00ff */
[----:B------:R-:W1:Y:S01]  /*84b0*/  LDC.64 R8, c[0x0][0x5d8] ;  /* 0x00017600ff087b82 */ /* 0x000e620000000a00 */
[----:B------:R-:W-:Y:S01]  /*84c0*/  USHF.R.S32.HI UR15, URZ, 0x1f, UR14 ;  /* 0x0000001fff0f7899 */ /* 0x000fe2000801140e */
[--C-:B------:R-:W-:Y:S01]  /*84d0*/  LOP3.LUT R0, R0, 0x1e00, R221.reuse, 0xf8, !PT ;  /* 0x00001e0000007812 */ /* 0x100fe200078ef8dd */
[----:B------:R-:W-:Y:S01]  /*84e0*/  UIADD3 UR31, UPT, UPT, -UR9, UR31, URZ ;  /* 0x0000001f091f7290 */ /* 0x000fe2000fffe1ff */
[----:B------:R-:W2:Y:S01]  /*84f0*/  S2R R17, SR_TID.X ;  /* 0x0000000000117919 */ /* 0x000ea20000002100 */
[----:B------:R-:W-:Y:S01]  /*8500*/  UIMAD UR8, UR15, UR12, URZ ;  /* 0x0000000c0f0872a4 */ /* 0x000fe2000f8e02ff */
[----:B------:R-:W-:Y:S01]  /*8510*/  LEA R0, R0, UR4, 0x1 ;  /* 0x0000000400007c11 */ /* 0x000fe2000f8e08ff */
[----:B------:R-:W-:Y:S01]  /*8520*/  IMAD.U32 R2, RZ, RZ, UR40 ;  /* 0x00000028ff027e24 */ /* 0x000fe2000f8e00ff */
[----:B------:R-:W3:Y:S01]  /*8530*/  LDC.64 R56, c[0x0][0x5e0] ;  /* 0x00017800ff387b82 */ /* 0x000ee20000000a00 */
[----:B------:R-:W-:Y:S01]  /*8540*/  UIMAD UR8, UR14, UR13, UR8 ;  /* 0x0000000d0e0872a4 */ /* 0x000fe2000f8e0208 */
[----:B------:R-:W-:Y:S01]  /*8550*/  IMAD.U32 R3, RZ, RZ, UR41 ;  /* 0x00000029ff037e24 */ /* 0x000fe2000f8e00ff */
[C---:B------:R-:W-:Y:S01]  /*8560*/  ISETP.GE.AND P3, PT, R225.reuse, UR31, PT ;  /* 0x0000001fe1007c0c */ /* 0x040fe2000bf66270 */
[C---:B------:R-:W-:Y:S01]  /*8570*/  VIADD R6, R225.reuse, 0x40 ;  /* 0x00000040e1067836 */ /* 0x040fe20000000000 */
[----:B------:R-:W-:Y:S01]  /*8580*/  LOP3.LUT R2, R2, 0x38, R221, 0xf8, !PT ;  /* 0x0000003802027812 */ /* 0x000fe200078ef8dd */
[----:B------:R-:W-:Y:S01]  /*8590*/  VIADD R5, R225, 0x60 ;  /* 0x00000060e1057836 */ /* 0x000fe20000000000 */
[----:B------:R-:W-:Y:S01]  /*85a0*/  ISETP.GE.AND P6, PT, R7, UR31, PT ;  /* 0x0000001f07007c0c */ /* 0x000fe2000bfc6270 */
[----:B------:R-:W-:Y:S01]  /*85b0*/  IMAD.U32 R3, RZ, RZ, UR8 ;  /* 0x00000008ff037e24 */ /* 0x000fe2000f8e00ff */
[----:B------:R4:W2:Y:S01]  /*85c0*/  LDS.128 R24, [R0+0xd000] ;  /* 0x00d0000000187984 */ /* 0x0008a20000000c00 */
[----:B------:R-:W-:Y:S01]  /*85d0*/  IADD3 R2, P0, PT, R2, UR42, RZ ;  /* 0x0000002a02027c10 */ /* 0x000fe2000ff1e0ff */
[----:B------:R-:W-:Y:S01]  /*85e0*/  BSSY.RECONVERGENT B0, `(.L_x_368) ;  /* 0x000001d000007945 */ /* 0x000fe20003800200 */
[----:B------:R-:W-:Y:S01]  /*85f0*/  ISETP.GE.AND P5, PT, R6, UR31, PT ;  /* 0x0000001f06007c0c */ /* 0x000fe2000bfa6270 */
[----:B------:R4:W2:Y:S01]  /*8600*/  LDS.128 R20, [R0+0x11000] ;  /* 0x0110000000147984 */ /* 0x0008a20000000c00 */
[----:B------:R-:W-:-:S02]  /*8610*/  IADD3.X R3, PT, PT, R4, UR41, R3, P0, !PT ;  /* 0x0000002904037c10 */ /* 0x000fc400087fe403 */
[----:B------:R-:W-:Y:S01]  /*8620*/  IADD3 R18, P2, PT, R225, 0x20, RZ ;  /* 0x00000020e1127810 */ /* 0x000fe20007f5e0ff */
[----:B------:R4:W2:Y:S01]  /*8630*/  LDS.128 R36, [R0+0x15000] ;  /* 0x0150000000247984 */ /* 0x0008a20000000c00 */
[----:B------:R-:W-:Y:S01]  /*8640*/  ISETP.GE.AND P4, PT, R5, UR31, PT ;  /* 0x0000001f05007c0c */ /* 0x000fe2000bf86270 */
[----:B-1----:R-:W-:Y:S01]  /*8650*/  IMAD.WIDE.U32 R6, R8, UR20, R2 ;  /* 0x0000001408067c25 */ /* 0x002fe2000f8e0002 */
[C---:B------:R-:W-:Y:S01]  /*8660*/  IADD3 R28, P1, PT, R225.reuse, 0x40, RZ ;  /* 0x00000040e11c7810 */ /* 0x040fe20007f3e0ff */
[----:B------:R4:W1:Y:S01]  /*8670*/  LDS.128 R44, [R0+0x16000] ;  /* 0x01600000002c7984 */ /* 0x0008620000000c00 */
[----:B------:R-:W-:Y:S01]  /*8680*/  IADD3 R29, P0, PT, R225, 0x60, RZ ;  /* 0x00000060e11d7810 */ /* 0x000fe20007f1e0ff */
[----:B------:R-:W-:Y:S02]  /*8690*/  IMAD.X R30, RZ, RZ, RZ, P2 ;  /* 0x000000ffff1e7224 */ /* 0x000fe400010e06ff */
[----:B------:R4:W1:Y:S01]  /*86a0*/  LDS.128 R52, [R0+0x17000] ;  /* 0x0170000000347984 */ /* 0x0008620000000c00 */
[----:B------:R-:W-:-:S03]  /*86b0*/  IMAD R16, R9, UR20, R7 ;  /* 0x0000001409107c24 */ /* 0x000fc6000f8e0207 */
[----:B------:R4:W1:Y:S04]  /*86c0*/  LDS.128 R32, [R0+0x19000] ;  /* 0x0190000000207984 */ /* 0x0008680000000c00 */
[----:B------:R4:W1:Y:S04]  /*86d0*/  LDS.128 R40, [R0+0x1a000] ;  /* 0x01a0000000287984 */ /* 0x0008680000000c00 */
[----:B------:R4:W1:Y:S01]  /*86e0*/  LDS.128 R48, [R0+0x1b000] ;  /* 0x01b0000000307984 */ /* 0x0008620000000c00 */
[----:B--23--:R-:W-:Y:S05]  /*86f0*/  @P3 BRA `(.L_x_369) ;  /* 0x00000000002c3947 */ /* 0x00cfea0003800000 */
[----:B------:R-:W2:Y:S01]  /*8700*/  LDS.128 R8, [R0+0xc000] ;  /* 0x00c0000000087984 */ /* 0x000ea20000000c00 */
[----:B------:R-:W3:Y:S01]  /*8710*/  LDCU.64 UR8, c[0x0][0x560] ;  /* 0x0000ac00ff0877ac */ /* 0x000ee20008000a00 */
[----:B------:R-:W-:Y:S02]  /*8720*/  MOV R2, R6 ;  /* 0x0000000600027202 */ /* 0x000fe40000000f00 */
[----:B------:R-:W4:Y:S01]  /*8730*/  LDS.128 R12, [R0+0x10000] ;  /* 0x01000000000c7984 */ /* 0x000f220000000c00 */
[----:B------:R-:W-:-:S03]  /*8740*/  MOV R3, R16 ;  /* 0x0000001000037202 */ /* 0x000fc60000000f00 */
[----:B------:R-:W-:-:S04]  /*8750*/  IMAD.WIDE.U32 R2, R225, UR12, R2 ;  /* 0x0000000ce1027c25 */ /* 0x000fc8000f8e0002 */
[----:B------:R-:W-:Y:S01]  /*8760*/  IMAD R3, R225, UR13, R3 ;  /* 0x0000000de1037c24 */ /* 0x000fe2000f8e0203 */
[----:B---3--:R-:W-:-:S04]  /*8770*/  LEA R4, P2, R2, UR8, 0x1 ;  /* 0x0000000802047c11 */ /* 0x008fc8000f8408ff */
[----:B------:R-:W-:-:S05]  /*8780*/  LEA.HI.X R5, R2, UR9, R3, 0x1, P2 ;  /* 0x0000000902057c11 */ /* 0x000fca00090f0c03 */
[----:B--2---:R2:W-:Y:S04]  /*8790*/  STG.E.128 desc[UR32][R4.64], R8 ;  /* 0x0000000804007986 */ /* 0x0045e8000c101d20 */
[----:B----4-:R2:W-:Y:S02]  /*87a0*/  STG.E.128 desc[UR32][R4.64+0x80], R12 ;  /* 0x0000800c04007986 */ /* 0x0105e4000c101d20 */
.L_x_369:
[----:B------:R-:W-:Y:S05]  /*87b0*/  BSYNC.RECONVERGENT B0 ;  /* 0x0000000000007941 */ /* 0x000fea0003800200 */
.L_x_368:
[----:B------:R-:W-:Y:S04]  /*87c0*/  BSSY.RECONVERGENT B0, `(.L_x_370) ;  /* 0x000000d000007945 */ /* 0x000fe80003800200 */
[----:B------:R-:W-:Y:S05]  /*87d0*/  @P6 BRA `(.L_x_371) ;  /* 0x00000000002c6947 */ /* 0x000fea0003800000 */
[----:B------:R-:W3:Y:S01]  /*87e0*/  LDCU.64 UR8, c[0x0][0x560] ;  /* 0x0000ac00ff0877ac */ /* 0x000ee20008000a00 */
[----:B------:R-:W-:Y:S01]  /*87f0*/  MOV R2, R6 ;  /* 0x0000000600027202 */ /* 0x000fe20000000f00 */
[----:B--2---:R-:W-:Y:S01]  /*8800*/  IMAD R4, R30, UR12, RZ ;  /* 0x0000000c1e047c24 */ /* 0x004fe2000f8e02ff */
[----:B------:R-:W-:-:S03]  /*8810*/  MOV R3, R16 ;  /* 0x0000001000037202 */ /* 0x000fc60000000f00 */
[C---:B------:R-:W-:Y:S02]  /*8820*/  IMAD R4, R18.reuse, UR13, R4 ;  /* 0x0000000d12047c24 */ /* 0x040fe4000f8e0204 */
[----:B------:R-:W-:-:S05]  /*8830*/  IMAD.WIDE.U32 R2, R18, UR12, R2 ;  /* 0x0000000c12027c25 */ /* 0x000fca000f8e0002 */
[----:B------:R-:W-:Y:S02]  /*8840*/  IADD3 R3, PT, PT, R4, R3, RZ ;  /* 0x0000000304037210 */ /* 0x000fe40007ffe0ff */
[----:B---3--:R-:W-:-:S04]  /*8850*/  LEA R4, P2, R2, UR8, 0x1 ;  /* 0x0000000802047c11 */ /* 0x008fc8000f8408ff */
[----:B------:R-:W-:-:S05]  /*8860*/  LEA.HI.X R5, R2, UR9, R3, 0x1, P2 ;  /* 0x0000000902057c11 */ /* 0x000fca00090f0c03 */
[----:B------:R3:W-:Y:S04]  /*8870*/  STG.E.128 desc[UR32][R4.64], R24 ;  /* 0x0000001804007986 */ /* 0x0007e8000c101d20 */
[----:B------:R3:W-:Y:S02]  /*8880*/  STG.E.128 desc[UR32][R4.64+0x80], R20 ;  /* 0x0000801404007986 */ /* 0x0007e4000c101d20 */
.L_x_371:
[----:B------:R-:W-:Y:S05]  /*8890*/  BSYNC.RECONVERGENT B0 ;  /* 0x0000000000007941 */ /* 0x000fea0003800200 */
.L_x_370:
[----:B--2---:R2:W1:Y:S01]  /*88a0*/  LDS.128 R12, [R0+0xe000] ;  /* 0x00e00000000c7984 */ /* 0x0044620000000c00 */
[----:B------:R-:W-:Y:S01]  /*88b0*/  BSSY.RECONVERGENT B0, `(.L_x_372) ;  /* 0x0000010000007945 */ /* 0x000fe20003800200 */
[----:B---3--:R-:W-:Y:S02]  /*88c0*/  SHF.L.U32 R21, R17, 0x3, RZ ;  /* 0x0000000311157819 */ /* 0x008fe400000006ff */
[----:B------:R2:W3:Y:S01]  /*88d0*/  LDS.128 R8, [R0+0x12000] ;  /* 0x0120000000087984 */ /* 0x0004e20000000c00 */
[----:B------:R-:W-:Y:S01]  /*88e0*/  IADD3.X R20, PT, PT, RZ, RZ, RZ, P1, !PT ;  /* 0x000000ffff147210 */ /* 0x000fe20000ffe4ff */
[----:B------:R-:W-:Y:S06]  /*88f0*/  @P5 BRA `(.L_x_373) ;  /* 0x00000000002c5947 */ /* 0x000fec0003800000 */
[----:B------:R-:W4:Y:S01]  /*8900*/  LDCU.64 UR8, c[0x0][0x560] ;  /* 0x0000ac00ff0877ac */ /* 0x000f220008000a00 */
[----:B------:R-:W-:Y:S01]  /*8910*/  MOV R2, R6 ;  /* 0x0000000600027202 */ /* 0x000fe20000000f00 */
[----:B------:R-:W-:Y:S01]  /*8920*/  IMAD R4, R20, UR12, RZ ;  /* 0x0000000c14047c24 */ /* 0x000fe2000f8e02ff */
[----:B------:R-:W-:-:S03]  /*8930*/  MOV R3, R16 ;  /* 0x0000001000037202 */ /* 0x000fc60000000f00 */
[C---:B------:R-:W-:Y:S02]  /*8940*/  IMAD R4, R28.reuse, UR13, R4 ;  /* 0x0000000d1c047c24 */ /* 0x040fe4000f8e0204 */
[----:B------:R-:W-:-:S05]  /*8950*/  IMAD.WIDE.U32 R2, R28, UR12, R2 ;  /* 0x0000000c1c027c25 */ /* 0x000fca000f8e0002 */
[----:B------:R-:W-:Y:S02]  /*8960*/  IADD3 R3, PT, PT, R4, R3, RZ ;  /* 0x0000000304037210 */ /* 0x000fe40007ffe0ff */
[----:B----4-:R-:W-:-:S04]  /*8970*/  LEA R4, P1, R2, UR8, 0x1 ;  /* 0x0000000802047c11 */ /* 0x010fc8000f8208ff */
[----:B------:R-:W-:-:S05]  /*8980*/  LEA.HI.X R5, R2, UR9, R3, 0x1, P1 ;  /* 0x0000000902057c11 */ /* 0x000fca00088f0c03 */
[----:B-1----:R1:W-:Y:S04]  /*8990*/  STG.E.128 desc[UR32][R4.64], R12 ;  /* 0x0000000c04007986 */ /* 0x0023e8000c101d20 */
[----:B---3--:R1:W-:Y:S02]  /*89a0*/  STG.E.128 desc[UR32][R4.64+0x80], R8 ;  /* 0x0000800804007986 */ /* 0x0083e4000c101d20 */
.L_x_373:
[----:B------:R-:W-:Y:S05]  /*89b0*/  BSYNC.RECONVERGENT B0 ;  /* 0x0000000000007941 */ /* 0x000fea0003800200 */
.L_x_372:
[----:B-1----:R1:W1:Y:S01]  /*89c0*/  LDS.128 R12, [R0+0xf000] ;  /* 0x00f00000000c7984 */ /* 0x0022620000000c00 */
[----:B------:R-:W-:Y:S01]  /*89d0*/  BSSY.RECONVERGENT B0, `(.L_x_374) ;  /* 0x0000011000007945 */ /* 0x000fe20003800200 */
[----:B------:R-:W-:Y:S01]  /*89e0*/  IMAD.U32 R17, RZ, RZ, UR10 ;  /* 0x0000000aff117e24 */ /* 0x000fe2000f8e00ff */
[----:B------:R-:W-:Y:S01]  /*89f0*/  IADD3.X R19, PT, PT, RZ, RZ, RZ, P0, !PT ;  /* 0x000000ffff137210 */ /* 0x000fe200007fe4ff */
[----:B---3--:R3:W1:Y:S01]  /*8a00*/  LDS.128 R8, [R0+0x13000] ;  /* 0x0130000000087984 */ /* 0x0086620000000c00 */
[----:B------:R-:W-:Y:S01]  /*8a10*/  LOP3.LUT R21, R21, 0x38, RZ, 0xc0, !PT ;  /* 0x0000003815157812 */ /* 0x000fe200078ec0ff */
[----:B------:R-:W-:Y:S06]  /*8a20*/  @P4 BRA `(.L_x_375) ;  /* 0x00000000002c4947 */ /* 0x000fec0003800000 */
[----:B------:R-:W2:Y:S01]  /*8a30*/  LDCU.64 UR8, c[0x0][0x560] ;  /* 0x0000ac00ff0877ac */ /* 0x000ea20008000a00 */
[----:B------:R-:W-:Y:S01]  /*8a40*/  MOV R2, R6 ;  /* 0x0000000600027202 */ /* 0x000fe20000000f00 */
[----:B------:R-:W-:Y:S01]  /*8a50*/  IMAD R7, R19, UR12, RZ ;  /* 0x0000000c13077c24 */ /* 0x000fe2000f8e02ff */
[----:B------:R-:W-:-:S03]  /*8a60*/  MOV R3, R16 ;  /* 0x0000001000037202 */ /* 0x000fc60000000f00 */
[----:B------:R-:W-:-:S04]  /*8a70*/  IMAD.WIDE.U32 R4, R29, UR12, R2 ;  /* 0x0000000c1d047c25 */ /* 0x000fc8000f8e0002 */
[----:B------:R-:W-:-:S05]  /*8a80*/  IMAD R2, R29, UR13, R7 ;  /* 0x0000000d1d027c24 */ /* 0x000fca000f8e0207 */
[----:B------:R-:W-:Y:S02]  /*8a90*/  IADD3 R3, PT, PT, R2, R5, RZ ;  /* 0x0000000502037210 */ /* 0x000fe40007ffe0ff */
[----:B--2---:R-:W-:-:S04]  /*8aa0*/  LEA R2, P0, R4, UR8, 0x1 ;  /* 0x0000000804027c11 */ /* 0x004fc8000f8008ff */
[----:B------:R-:W-:-:S05]  /*8ab0*/  LEA.HI.X R3, R4, UR9, R3, 0x1, P0 ;  /* 0x0000000904037c11 */ /* 0x000fca00080f0c03 */
[----:B-1----:R1:W-:Y:S04]  /*8ac0*/  STG.E.128 desc[UR32][R2.64], R12 ;  /* 0x0000000c02007986 */ /* 0x0023e8000c101d20 */
[----:B------:R1:W-:Y:S02]  /*8ad0*/  STG.E.128 desc[UR32][R2.64+0x80], R8 ;  /* 0x0000800802007986 */ /* 0x0003e4000c101d20 */
.L_x_375:
[----:B------:R-:W-:Y:S05]  /*8ae0*/  BSYNC.RECONVERGENT B0 ;  /* 0x0000000000007941 */ /* 0x000fea0003800200 */
.L_x_374:
[----:B-1----:R1:W1:Y:S01]  /*8af0*/  LDS.128 R12, [R0+0x14000] ;  /* 0x01400000000c7984 */ /* 0x0022620000000c00 */
[----:B------:R-:W-:Y:S01]  /*8b00*/  MOV R2, R21 ;  /* 0x0000001500027202 */ /* 0x000fe20000000f00 */
[----:B------:R-:W-:Y:S01]  /*8b10*/  UIMAD UR15, UR15, UR10, URZ ;  /* 0x0000000a0f0f72a4 */ /* 0x000fe2000f8e02ff */
[----:B------:R-:W-:Y:S01]  /*8b20*/  MOV R3, RZ ;  /* 0x000000ff00037202 */ /* 0x000fe20000000f00 */
[----:B------:R1:W1:Y:S01]  /*8b30*/  LDS.128 R8, [R0+0x18000] ;  /* 0x0180000000087984 */ /* 0x0002620000000c00 */
[----:B------:R-:W-:Y:S01]  /*8b40*/  BSSY.RECONVERGENT B0, `(.L_x_376) ;  /* 0x0000011000007945 */ /* 0x000fe20003800200 */
[----:B------:R-:W-:Y:S01]  /*8b50*/  UIMAD UR15, UR14, UR11, UR15 ;  /* 0x0000000b0e0f72a4 */ /* 0x000fe2000f8e020f */
[----:B------:R-:W-:-:S03]  /*8b60*/  IMAD.WIDE.U32 R2, R17, UR14, R2 ;  /* 0x0000000e11027c25 */ /* 0x000fc6000f8e0002 */
[----:B------:R-:W-:-:S04]  /*8b70*/  IADD3 R2, P0, PT, R2, UR16, RZ ;  /* 0x0000001002027c10 */ /* 0x000fc8000ff1e0ff */
[----:B------:R-:W-:-:S03]  /*8b80*/  IADD3.X R3, PT, PT, R31, UR15, R3, P0, !PT ;  /* 0x0000000f1f037c10 */ /* 0x000fc600087fe403 */
[----:B------:R-:W-:-:S04]  /*8b90*/  IMAD.WIDE.U32 R6, R56, UR20, R2 ;  /* 0x0000001438067c25 */ /* 0x000fc8000f8e0002 */
[----:B------:R-:W-:Y:S01]  /*8ba0*/  IMAD R16, R57, UR20, R7 ;  /* 0x0000001439107c24 */ /* 0x000fe2000f8e0207 */
[----:B------:R-:W-:Y:S06]  /*8bb0*/  @P3 BRA `(.L_x_377) ;  /* 0x0000000000243947 */ /* 0x000fec0003800000 */
[----:B------:R-:W1:Y:S01]  /*8bc0*/  LDCU.64 UR8, c[0x0][0x568] ;  /* 0x0000ad00ff0877ac */ /* 0x000e620008000a00 */
[----:B------:R-:W-:Y:S02]  /*8bd0*/  MOV R2, R6 ;  /* 0x0000000600027202 */ /* 0x000fe40000000f00 */
[----:B------:R-:W-:-:S03]  /*8be0*/  MOV R3, R16 ;  /* 0x0000001000037202 */ /* 0x000fc60000000f00 */
[----:B------:R-:W-:-:S04]  /*8bf0*/  IMAD.WIDE.U32 R4, R225, UR10, R2 ;  /* 0x0000000ae1047c25 */ /* 0x000fc8000f8e0002 */
[----:B-1234-:R-:W-:Y:S01]  /*8c00*/  IMAD R0, R225, UR11, R5 ;  /* 0x0000000be1007c24 */ /* 0x01efe2000f8e0205 */
[----:B------:R-:W-:-:S04]  /*8c10*/  LEA R2, P0, R4, UR8, 0x1 ;  /* 0x0000000804027c11 */ /* 0x000fc8000f8008ff */
[----:B------:R-:W-:-:S05]  /*8c20*/  LEA.HI.X R3, R4, UR9, R0, 0x1, P0 ;  /* 0x0000000904037c11 */ /* 0x000fca00080f0c00 */
[----:B------:R1:W-:Y:S04]  /*8c30*/  STG.E.128 desc[UR32][R2.64], R12 ;  /* 0x0000000c02007986 */ /* 0x0003e8000c101d20 */
[----:B------:R1:W-:Y:S02]  /*8c40*/  STG.E.128 desc[UR32][R2.64+0x80], R8 ;  /* 0x0000800802007986 */ /* 0x0003e4000c101d20 */
.L_x_377:
[----:B------:R-:W-:Y:S05]  /*8c50*/  BSYNC.RECONVERGENT B0 ;  /* 0x0000000000007941 */ /* 0x000fea0003800200 */
.L_x_376:
[----:B------:R-:W-:Y:S04]  /*8c60*/  BSSY.RECONVERGENT B0, `(.L_x_378) ;  /* 0x000000d000007945 */ /* 0x000fe80003800200 */
[----:B------:R-:W-:Y:S05]  /*8c70*/  @P6 BRA `(.L_x_379) ;  /* 0x00000000002c6947 */ /* 0x000fea0003800000 */
[----:B------:R-:W2:Y:S01]  /*8c80*/  LDCU.64 UR8, c[0x0][0x568] ;  /* 0x0000ad00ff0877ac */ /* 0x000ea20008000a00 */
[----:B-1----:R-:W-:Y:S01]  /*8c90*/  MOV R2, R6 ;  /* 0x0000000600027202 */ /* 0x002fe20000000f00 */
[----:B--234-:R-:W-:Y:S01]  /*8ca0*/  IMAD R0, R30, UR10, RZ ;  /* 0x0000000a1e007c24 */ /* 0x01cfe2000f8e02ff */
[----:B------:R-:W-:-:S03]  /*8cb0*/  MOV R3, R16 ;  /* 0x0000001000037202 */ /* 0x000fc60000000f00 */
[C---:B------:R-:W-:Y:S02]  /*8cc0*/  IMAD R0, R18.reuse, UR11, R0 ;  /* 0x0000000b12007c24 */ /* 0x040fe4000f8e0200 */
[----:B------:R-:W-:-:S05]  /*8cd0*/  IMAD.WIDE.U32 R2, R18, UR10, R2 ;  /* 0x0000000a12027c25 */ /* 0x000fca000f8e0002 */
[----:B------:R-:W-:Y:S02]  /*8ce0*/  IADD3 R0, PT, PT, R0, R3, RZ ;  /* 0x0000000300007210 */ /* 0x000fe40007ffe0ff */
[----:B------:R-:W-:-:S04]  /*8cf0*/  LEA R4, P0, R2, UR8, 0x1 ;  /* 0x0000000802047c11 */ /* 0x000fc8000f8008ff */
[----:B------:R-:W-:-:S05]  /*8d00*/  LEA.HI.X R5, R2, UR9, R0, 0x1, P0 ;  /* 0x0000000902057c11 */ /* 0x000fca00080f0c00 */
[----:B------:R1:W-:Y:S04]  /*8d10*/  STG.E.128 desc[UR32][R4.64], R36 ;  /* 0x0000002404007986 */ /* 0x0003e8000c101d20 */
[----:B------:R1:W-:Y:S02]  /*8d20*/  STG.E.128 desc[UR32][R4.64+0x80], R32 ;  /* 0x0000802004007986 */ /* 0x0003e4000c101d20 */
.L_x_379:
[----:B------:R-:W-:Y:S05]  /*8d30*/  BSYNC.RECONVERGENT B0 ;  /* 0x0000000000007941 */ /* 0x000fea0003800200 */
.L_x_378:
        /* <DEDUP_REMOVED lines=13> */
.L_x_381:
[----:B------:R-:W-:Y:S05]  /*8e10*/  BSYNC.RECONVERGENT B0 ;  /* 0x0000000000007941 */ /* 0x000fea0003800200 */
.L_x_380:
        /* <DEDUP_REMOVED lines=12> */
.L_x_360:
[----:B------:R-:W-:Y:S05]  /*8ee0*/  BSYNC.RECONVERGENT B1 ;  /* 0x0000000000017941 */ /* 0x000fea0003800200 */
.L_x_330:
[----:B------:R-:W2:Y:S01]  /*8ef0*/  LDCU UR9, c[0x0][0x438] ;  /* 0x00008700ff0977ac */ /* 0x000ea20008000800 */
[----:B------:R-:W4:Y:S01]  /*8f00*/  LDCU UR10, c[0x0][0x370] ;  /* 0x00006e00ff0a77ac */ /* 0x000f220008000800 */
[----:B--2---:R-:W-:-:S04]  /*8f10*/  UIADD3 UR9, UPT, UPT, UR9, 0x7f, URZ ;  /* 0x0000007f09097890 */ /* 0x004fc8000fffe0ff */
[----:B------:R-:W-:Y:S02]  /*8f20*/  USHF.R.S32.HI UR8, URZ, 0x1f, UR9 ;  /* 0x0000001fff087899 */ /* 0x000fe40008011409 */
[----:B----4-:R-:W-:Y:S02]  /*8f30*/  UIADD3 UR35, UPT, UPT, UR10, UR35, URZ ;  /* 0x000000230a237290 */ /* 0x010fe4000fffe0ff */
[----:B------:R-:W-:Y:S01]  /*8f40*/  ULEA.HI UR8, UR8, UR9, URZ, 0x7 ;  /* 0x0000000908087291 */ /* 0x000fe2000f8f38ff */
[----:B------:R-:W-:-:S03]  /*8f50*/  UMOV UR10, UR19 ;  /* 0x00000013000a7c82 */ /* 0x000fc60008000000 */
[----:B------:R-:W-:-:S04]  /*8f60*/  USHF.R.S32.HI UR8, URZ, 0x7, UR8 ;  /* 0x00000007ff087899 */ /* 0x000fc80008011408 */
[----:B------:R-:W-:-:S09]  /*8f70*/  UISETP.GE.AND UP0, UPT, UR35, UR8, UPT ;  /* 0x000000082300728c */ /* 0x000fd2000bf06270 */
[----:B------:R-:W-:Y:S05]  /*8f80*/  BRA.U !UP0, `(.L_x_382) ;  /* 0xffffff7108dc7547 */ /* 0x000fea000b83ffff */
[----:B------:R-:W-:Y:S05]  /*8f90*/  EXIT ;  /* 0x000000000000794d */ /* 0x000fea0003800000 */
.L_x_383:
        /* <DEDUP_REMOVED lines=14> */
.L_x_2418:


//--------------------- .text._ZN5flash44flash_bwd_dq_dk_dv_loop_seqk_parallel_kernelI23Flash_bwd_kernel_traitsILi128ELi64ELi128ELi8ELi2ELi4ELi2ELb0ELb0EN7cutlass6half_tE19Flash_kernel_traitsILi128ELi64ELi128ELi8ES3_EELb0ELb0ELb0ELb0ELb0ELb0ELb0EEEvNS_16Flash_bwd_paramsE --------------------------
	.section	.text._ZN5flash44flash_bwd_dq_dk_dv_loop_seqk_parallel_kernelI23Flash_bwd_kernel_traitsILi128ELi64ELi128ELi8ELi2ELi4ELi2ELb0ELb0EN7cutlass6half_tE19Flash_kernel_traitsILi128ELi64ELi128ELi8ES3_EELb0ELb0ELb0ELb0ELb0ELb0ELb0EEEvNS_16Flash_bwd_paramsE,"ax",@progbits
	.align	128
        .global         _ZN5flash44flash_bwd_dq_dk_dv_loop_seqk_parallel_kernelI23Flash_bwd_kernel_traitsILi128ELi64ELi128ELi8ELi2ELi4ELi2ELb0ELb0EN7cutlass6half_tE19Flash_kernel_traitsILi128ELi64ELi128ELi8ES3_EELb0ELb0ELb0ELb0ELb0ELb0ELb0EEEvNS_16Flash_bwd_paramsE
        .type           _ZN5flash44flash_bwd_dq_dk_dv_loop_seqk_parallel_kernelI23Flash_bwd_kernel_traitsILi128ELi64ELi128ELi8ELi2ELi4ELi2ELb0ELb0EN7cutlass6half_tE19Flash_kernel_traitsILi128ELi64ELi128ELi8ES3_EELb0ELb0ELb0ELb0ELb0ELb0ELb0EEEvNS_16Flash_bwd_paramsE,@function
        .size           _ZN5flash44flash_bwd_dq_dk_dv_loop_seqk_parallel_kernelI23Flash_bwd_kernel_traitsILi128ELi64ELi128ELi8ELi2ELi4ELi2ELb0ELb0EN7cutlass6half_tE19Flash_kernel_traitsILi128ELi64ELi128ELi8ES3_EELb0ELb0ELb0ELb0ELb0ELb0ELb0EEEvNS_16Flash_bwd_paramsE,(.L_x_2419 - _ZN5flash44flash_bwd_dq_dk_dv_loop_seqk_parallel_kernelI23Flash_bwd_kernel_traitsILi128ELi64ELi128ELi8ELi2ELi4ELi2ELb0ELb0EN7cutlass6half_tE19Flash_kernel_traitsILi128ELi64ELi128ELi8ES3_EELb0ELb0ELb0ELb0ELb0ELb0ELb0EEEvNS_16Flash_bwd_paramsE)
        .other          _ZN5flash44flash_bwd_dq_dk_dv_loop_seqk_parallel_kernelI23Flash_bwd_kernel_traitsILi128ELi64ELi128ELi8ELi2ELi4ELi2ELb0ELb0EN7cutlass6half_tE19Flash_kernel_traitsILi128ELi64ELi128ELi8ES3_EELb0ELb0ELb0ELb0ELb0ELb0ELb0EEEvNS_16Flash_bwd_paramsE,@"STO_CUDA_ENTRY STV_DEFAULT"
_ZN5flash44flash_bwd_dq_dk_dv_loop_seqk_parallel_kernelI23Flash_bwd_kernel_traitsILi128ELi64ELi128ELi8ELi2ELi4ELi2ELb0ELb0EN7cutlass6half_tE19Flash_kernel_traitsILi128ELi64ELi128ELi8ES3_EELb0ELb0ELb0ELb0ELb0ELb0ELb0EEEvNS_16Flash_bwd_paramsE:
.text._ZN5flash44flash_bwd_dq_dk_dv_loop_seqk_parallel_kernelI23Flash_bwd_kernel_traitsILi128ELi64ELi128ELi8ELi2ELi4ELi2ELb0ELb0EN7cutlass6half_tE19Flash_kernel_traitsILi128ELi64ELi128ELi8ES3_EELb0ELb0ELb0ELb0ELb0ELb0ELb0EEEvNS_16Flash_bwd_paramsE:
        /* <DEDUP_REMOVED lines=12> */
[----:B------:R-:W3:Y:S01]  /*00c0*/  S2UR UR24, SR_CgaCtaId ;  /* 0x00000000001879c3 */ /* 0x000ee20000008800 */
[----:B------:R-:W4:Y:S01]  /*00d0*/  LDCU.64 UR4, c[0x0][0x468] ;  /* 0x00008d00ff0477ac */ /* 0x000f220008000a00 */
[----:B------:R-:W5:Y:S06]  /*00e0*/  LDCU.U8 UR8, c[0x0][0x532] ;  /* 0x0000a640ff0877ac */ /* 0x000f6c0008000000 */
[----:B------:R-:W-:Y:S01]  /*00f0*/  S2UR UR23, SR_CTAID.Z ;  /* 0x00000000001779c3 */ /* 0x000fe20000002700 */
[----:B------:R-:W3:Y:S01]  /*0100*/  LDCU UR10, c[0x0][0x438] ;  /* 0x00008700ff0a77ac */ /* 0x000ee20008000800 */
[----:B------:R-:W3:Y:S06]  /*0110*/  LDCU.64 UR34, c[0x0][0x358] ;  /* 0x00006b00ff2277ac */ /* 0x000eec0008000a00 */
[----:B------:R-:W-:Y:S01]  /*0120*/  S2UR UR21, SR_CTAID.X ;  /* 0x00000000001579c3 */ /* 0x000fe20000002500 */
[----:B-1----:R-:W-:-:S02]  /*0130*/  ULEA UR40, UP0, UR45, UR40, 0x2 ;  /* 0x000000282d287291 */ /* 0x002fc4000f8010ff */
[----:B--2---:R-:W-:Y:S02]  /*0140*/  UISETP.NE.U32.AND UP1, UPT, UR6, URZ, UPT ;  /* 0x000000ff0600728c */ /* 0x004fe4000bf25070 */
[----:B------:R-:W-:Y:S02]  /*0150*/  ULEA.HI.X UR41, UR45, UR41, URZ, 0x2, UP0 ;  /* 0x000000292d297291 */ /* 0x000fe400080f14ff */
[----:B------:R-:W-:Y:S01]  /*0160*/  UISETP.NE.U32.AND UP0, UPT, UR6, URZ, UPT ;  /* 0x000000ff0600728c */ /* 0x000fe2000bf05070 */
[----:B------:R-:W-:Y:S01]  /*0170*/  S2UR UR18, SR_CTAID.Y ;  /* 0x00000000001279c3 */ /* 0x000fe20000002600 */
[----:B----4-:R-:W-:Y:S02]  /*0180*/  UISETP.EQ.U32.AND UP2, UPT, UR4, URZ, UPT ;  /* 0x000000ff0400728c */ /* 0x010fe4000bf42070 */
[----:B------:R-:W-:Y:S02]  /*0190*/  UISETP.NE.U32.AND UP6, UPT, UR4, URZ, UPT ;  /* 0x000000ff0400728c */ /* 0x000fe4000bfc5070 */
[----:B------:R-:W-:-:S02]  /*01a0*/  UISETP.NE.AND.EX UP5, UPT, UR7, URZ, UPT, UP1 ;  /* 0x000000ff0700728c */ /* 0x000fc4000bfa5310 */
[----:B------:R-:W-:Y:S01]  /*01b0*/  UISETP.NE.AND.EX UP4, UPT, UR7, URZ, UPT, UP0 ;  /* 0x000000ff0700728c */ /* 0x000fe2000bf85300 */
[----:B------:R-:W1:Y:S01]  /*01c0*/  S2UR UR4, SR_CgaCtaId ;  /* 0x00000000000479c3 */ /* 0x000e620000008800 */
[----:B------:R-:W2:Y:S01]  /*01d0*/  LDCU.64 UR6, c[0x0][0x470] ;  /* 0x00008e00ff0677ac */ /* 0x000ea20008000a00 */
[----:B-----5:R-:W-:Y:S02]  /*01e0*/  UISETP.NE.AND UP3, UPT, UR8, URZ, UPT ;  /* 0x000000ff0800728c */ /* 0x020fe4000bf65270 */
[----:B------:R-:W-:-:S04]  /*01f0*/  UISETP.NE.AND.EX UP6, UPT, UR5, URZ, UPT, UP6 ;  /* 0x000000ff0500728c */ /* 0x000fc8000bfc5360 */
[----:B------:R-:W4:Y:S01]  /*0200*/  S2UR UR20, SR_CTAID.Z ;  /* 0x00000000001479c3 */ /* 0x000f220000002700 */
        /* <DEDUP_REMOVED lines=8> */
[----:B------:R-:W2:Y:S01]  /*0290*/  @!UP4 LDCU UR22, c[0x0][0x434] ;  /* 0x00008680ff16c7ac */ /* 0x000ea20008000800 */
[----:B---3--:R-:W-:-:S02]  /*02a0*/  ULEA UR24, UR24, UR8, 0x18 ;  /* 0x0000000818187291 */ /* 0x008fc4000f8ec0ff */
[----:B-1----:R-:W-:Y:S02]  /*02b0*/  ULEA UR4, UR4, UR5, 0x18 ;  /* 0x0000000504047291 */ /* 0x002fe4000f8ec0ff */
[----:B------:R-:W-:Y:S01]  /*02c0*/  UISETP.NE.AND.EX UP3, UPT, UR7, URZ, UPT, UP0 ;  /* 0x000000ff0700728c */ /* 0x000fe2000bf65300 */
[----:B------:R-:W-:Y:S01]  /*02d0*/  UMOV UR30, 0xffffc000 ;  /* 0xffffc000001e7882 */ /* 0x000fe20000000000 */
[----:B------:R-:W-:Y:S01]  /*02e0*/  UMOV UR31, URZ ;  /* 0x000000ff001f7c82 */ /* 0x000fe20008000000 */
[----:B------:R-:W-:-:S08]  /*02f0*/  UMOV UR32, URZ ;  /* 0x000000ff00207c82 */ /* 0x000fd00008000000 */
.L_x_465:
[----:B-1----:R-:W1:Y:S01]  /*0300*/  LDCU.64 UR8, c[0x0][0x478] ;  /* 0x00008f00ff0877ac */ /* 0x002e620008000a00 */
[----:B------:R-:W-:Y:S02]  /*0310*/  PLOP3.LUT P1, PT, PT, PT, UP3, 0x80, 0x8 ;  /* 0x000000000008781c */ /* 0x000fe40003f2f038 */
[----:B------:R-:W-:Y:S01]  /*0320*/  PLOP3.LUT P4, PT, PT, PT, UP5, 0x80, 0x8 ;  /* 0x000000000008781c */ /* 0x000fe20003f8f058 */
[----:B------:R-:W-:Y:S01]  /*0330*/  @UP3 ULEA UR12, UP0, UR45, UR6, 0x2 ;  /* 0x000000062d0c3291 */ /* 0x000fe2000f8010ff */
[----:B------:R-:W-:Y:S01]  /*0340*/  PLOP3.LUT P2, PT, PT, PT, UP4, 0x80, 0x8 ;  /* 0x000000000008781c */ /* 0x000fe20003f4f048 */
[----:B------:R-:W-:Y:S02]  /*0350*/  UISETP.NE.AND UP2, UPT, UR26, URZ, UPT ;  /* 0x000000ff1a00728c */ /* 0x000fe4000bf45270 */
[----:B------:R-:W-:Y:S02]  /*0360*/  @UP3 ULEA.HI.X UR13, UR45, UR7, URZ, 0x2, UP0 ;  /* 0x000000072d0d3291 */ /* 0x000fe400080f14ff */
[----:B------:R-:W-:-:S04]  /*0370*/  IMAD.U32 R4, RZ, RZ, UR12 ;  /* 0x0000000cff047e24 */ /* 0x000fc8000f8e00ff */
[----:B------:R-:W-:Y:S01]  /*0380*/  IMAD.U32 R5, RZ, RZ, UR13 ;  /* 0x0000000dff057e24 */ /* 0x000fe2000f8e00ff */
[----:B----4-:R-:W-:Y:S02]  /*0390*/  UIMAD.WIDE.U32 UR12, UR45, 0x4, UR28 ;  /* 0x000000042d0c78a5 */ /* 0x010fe4000f8e001c */
[----:B-1----:R-:W-:Y:S02]  /*03a0*/  UISETP.NE.U32.AND UP0, UPT, UR8, URZ, UPT ;  /* 0x000000ff0800728c */ /* 0x002fe4000bf05070 */
[----:B------:R-:W3:Y:S02]  /*03b0*/  @P1 LDG.E R6, desc[UR34][R4.64] ;  /* 0x0000002204061981 */ /* 0x000ee4000c1e1900 */
[----:B------:R-:W-:-:S06]  /*03c0*/  UISETP.NE.AND.EX UP0, UPT, UR9, URZ, UPT, UP0 ;  /* 0x000000ff0900728c */ /* 0x000fcc000bf05300 */
[----:B------:R-:W-:-:S05]  /*03d0*/  PLOP3.LUT P0, PT, PT, PT, UP0, 0x80, 0x8 ;  /* 0x000000000008781c */ /* 0x000fca0003f0f008 */
[----:B------:R-:W-:Y:S01]  /*03e0*/  @UP0 ULEA UR14, UP1, UR45, UR8, 0x2 ;  /* 0x000000082d0e0291 */ /* 0x000fe2000f8210ff */
[----:B------:R-:W-:Y:S01]  /*03f0*/  PLOP3.LUT P3, PT, PT, PT, UP2, 0x80, 0x8 ;  /* 0x000000000008781c */ /* 0x000fe20003f6f028 */
[----:B------:R-:W1:Y:S02]  /*0400*/  @!UP0 LDCU UR5, c[0x0][0x43c] ;  /* 0x00008780ff0587ac */ /* 0x000e640008000800 */
[----:B------:R-:W-:Y:S02]  /*0410*/  @UP0 ULEA.HI.X UR15, UR45, UR9, URZ, 0x2, UP1 ;  /* 0x000000092d0f0291 */ /* 0x000fe400088f14ff */
[----:B--2---:R-:W-:Y:S01]  /*0420*/  IMAD.U32 R2, RZ, RZ, UR14 ;  /* 0x0000000eff027e24 */ /* 0x004fe2000f8e00ff */
[----:B------:R-:W4:Y:S03]  /*0430*/  @!UP0 LDCU.64 UR8, c[0x0][0x488] ;  /* 0x00009100ff0887ac */ /* 0x000f260008000a00 */
[----:B------:R-:W-:-:S05]  /*0440*/  IMAD.U32 R3, RZ, RZ, UR15 ;  /* 0x0000000fff037e24 */ /* 0x000fca000f8e00ff */
[----:B-----5:R5:W2:Y:S01]  /*0450*/  @P0 LDG.E R4, desc[UR34][R2.64] ;  /* 0x0000002202040981 */ /* 0x020aa2000c1e1900 */
[----:B------:R-:W-:Y:S01]  /*0460*/  UMOV UR36, URZ ;  /* 0x000000ff00247c82 */ /* 0x000fe20008000000 */
[----:B----4-:R-:W-:-:S04]  /*0470*/  @!UP0 UISETP.NE.U32.AND UP1, UPT, UR8, URZ, UPT ;  /* 0x000000ff0800828c */ /* 0x010fc8000bf25070 */
[----:B------:R-:W-:Y:S01]  /*0480*/  @!UP0 UISETP.NE.AND.EX UP1, UPT, UR9, URZ, UPT, UP1 ;  /* 0x000000ff0900828c */ /* 0x000fe2000bf25310 */
[----:B------:R-:W-:Y:S01]  /*0490*/  UMOV UR16, 0xffffffff ;  /* 0xffffffff00107882 */ /* 0x000fe20000000000 */
[----:B------:R-:W-:Y:S02]  /*04a0*/  UMOV UR37, 0xffffffff ;  /* 0xffffffff00257882 */ /* 0x000fe40000000000 */
[----:B-1----:R-:W-:Y:S01]  /*04b0*/  @!UP0 USEL UR8, UR5, URZ, UP1 ;  /* 0x000000ff05088287 */ /* 0x002fe20008800000 */
[----:B-----5:R-:W-:Y:S02]  /*04c0*/  IMAD.U32 R2, RZ, RZ, UR12 ;  /* 0x0000000cff027e24 */ /* 0x020fe4000f8e00ff */
[----:B------:R-:W-:-:S05]  /*04d0*/  IMAD.U32 R3, RZ, RZ, UR13 ;  /* 0x0000000dff037e24 */ /* 0x000fca000f8e00ff */
[----:B------:R-:W4:Y:S04]  /*04e0*/  @P4 LDG.E R5, desc[UR34][R2.64] ;  /* 0x0000002202054981 */ /* 0x000f28000c1e1900 */
[----:B------:R1:W5:Y:S02]  /*04f0*/  @P2 LDG.E R0, desc[UR34][R2.64+0x4] ;  /* 0x0000042202002981 */ /* 0x000364000c1e1900 */
[----:B-1----:R-:W-:Y:S02]  /*0500*/  IMAD.U32 R2, RZ, RZ, UR40 ;  /* 0x00000028ff027e24 */ /* 0x002fe4000f8e00ff */
[----:B------:R-:W-:-:S05]  /*0510*/  IMAD.U32 R3, RZ, RZ, UR41 ;  /* 0x00000029ff037e24 */ /* 0x000fca000f8e00ff */
[----:B------:R-:W5:Y:S01]  /*0520*/  @!P3 LDG.E R2, desc[UR34][R2.64] ;  /* 0x000000220202b981 */ /* 0x000f62000c1e1900 */
[----:B------:R-:W-:Y:S01]  /*0530*/  USHF.L.U32 UR27, UR38, 0x7, URZ ;  /* 0x00000007261b7899 */ /* 0x000fe200080006ff */
[----:B---3--:R-:W-:Y:S02]  /*0540*/  @P1 R2UR UR36, R6 ;  /* 0x00000000062412ca */ /* 0x008fe400000e0000 */
[----:B--2---:R-:W-:-:S13]  /*0550*/  @P0 R2UR UR33, R4 ;  /* 0x00000000042102ca */ /* 0x004fda00000e0000 */
[----:B------:R-:W-:Y:S01]  /*0560*/  @UP0 UIADD3 UR33, UPT, UPT, UR33, -UR36, URZ ;  /* 0x8000002421210290 */ /* 0x000fe2000fffe0ff */
[----:B----4-:R-:W-:Y:S02]  /*0570*/  @P4 R2UR UR16, R5 ;  /* 0x00000000051042ca */ /* 0x010fe400000e0000 */
[----:B-----5:R-:W-:Y:S02]  /*0580*/  @P2 R2UR UR5, R0 ;  /* 0x00000000000522ca */ /* 0x020fe400000e0000 */
[----:B------:R-:W-:Y:S01]  /*0590*/  @!P3 R2UR UR37, R2 ;  /* 0x000000000225b2ca */ /* 0x000fe200000e0000 */
        /* <DEDUP_REMOVED lines=10> */
.L_x_384:
[----:B------:R-:W-:Y:S01]  /*0640*/  @!UP0 UIADD3 UR33, UPT, UPT, UR8, UR10, -UR36 ;  /* 0x0000000a08218290 */ /* 0x000fe2000fffe824 */
[----:B------:R-:W-:Y:S01]  /*0650*/  @!UP4 UMOV UR47, UR22 ;  /* 0x00000016002fcc82 */ /* 0x000fe20008000000 */
        /* <DEDUP_REMOVED lines=11> */
[----:B------:R-:W-:Y:S02]  /*0710*/  ULEA UR44, UR39, 0xffffffc0, 0x6 ;  /* 0xffffffc0272c7891 */ /* 0x000fe4000f8e30ff */
[----:B-1----:R-:W-:Y:S02]  /*0720*/  @!UP1 UIMAD.WIDE.U32 UR50, UR45, UR10, URZ ;  /* 0x0000000a2d3292a5 */ /* 0x002fe4000f8e00ff */
[----:B--2---:R-:W-:Y:S02]  /*0730*/  @UP1 UIMAD.WIDE.U32 UR12, UR16, UR8, URZ ;  /* 0x00000008100c12a5 */ /* 0x004fe4000f8e00ff */
[----:B------:R-:W-:Y:S02]  /*0740*/  @!UP1 UIMAD UR49, UR45, UR11, UR51 ;  /* 0x0000000b2d3192a4 */ /* 0x000fe4000f8e0233 */
[----:B------:R-:W-:Y:S02]  /*0750*/  @UP1 UIMAD UR49, UR16, UR9, UR13 ;  /* 0x00000009103112a4 */ /* 0x000fe4000f8e020d */
[----:B------:R-:W-:Y:S01]  /*0760*/  USHF.R.S32.HI UR51, URZ, 0x1f, UR44 ;  /* 0x0000001fff337899 */ /* 0x000fe2000801142c */
        /* <DEDUP_REMOVED lines=10> */
[----:B------:R-:W-:-:S03]  /*0810*/  UIMAD UR9, UR45, UR9, UR11 ;  /* 0x000000092d0972a4 */ /* 0x000fc6000f8e020b */
[----:B------:R-:W-:-:S03]  /*0820*/  UMOV UR48, UR10 ;  /* 0x0000000a00307c82 */ /* 0x000fc60008000000 */
[----:B------:R-:W-:Y:S01]  /*0830*/  MOV R20, UR9 ;  /* 0x0000000900147c02 */ /* 0x000fe20008000f00 */
[----:B------:R-:W-:Y:S06]  /*0840*/  BRA `(.L_x_387) ;  /* 0x00000000001c7947 */ /* 0x000fec0003800000 */
.L_x_386:
[----:B------:R-:W1:Y:S01]  /*0850*/  LDCU.64 UR14, c[0x0][0x3b8] ;  /* 0x00007700ff0e77ac */ /* 0x000e620008000a00 */
[----:B------:R-:W-:-:S04]  /*0860*/  UIADD3 UR5, UPT, UPT, UR36, UR37, URZ ;  /* 0x0000002524057290 */ /* 0x000fc8000fffe0ff */
[----:B-1----:R-:W-:Y:S02]  /*0870*/  UIMAD.WIDE.U32 UR8, UR5, UR14, URZ ;  /* 0x0000000e050872a5 */ /* 0x002fe4000f8e00ff */
[----:B------:R-:W-:-:S04]  /*0880*/  UIMAD UR5, UR5, UR15, URZ ;  /* 0x0000000f050572a4 */ /* 0x000fc8000f8e02ff */
[----:B------:R-:W-:Y:S01]  /*0890*/  UIADD3 UR5, UPT, UPT, UR9, UR5, URZ ;  /* 0x0000000509057290 */ /* 0x000fe2000fffe0ff */
[----:B------:R-:W-:-:S05]  /*08a0*/  UMOV UR48, UR8 ;  /* 0x0000000800307c82 */ /* 0x000fca0008000000 */
[----:B------:R-:W-:-:S07]  /*08b0*/  MOV R20, UR5 ;  /* 0x0000000500147c02 */ /* 0x000fce0008000f00 */
.L_x_387:
        /* <DEDUP_REMOVED lines=44> */
.L_x_388:
[----:B------:R-:W1:Y:S01]  /*0b80*/  LDCU.64 UR12, c[0x0][0x3c0] ;  /* 0x00007800ff0c77ac */ /* 0x000e620008000a00 */
[----:B------:R-:W-:-:S04]  /*0b90*/  UIADD3 UR8, UPT, UPT, UR36, UR37, URZ ;  /* 0x0000002524087290 */ /* 0x000fc8000fffe0ff */
[----:B-1----:R-:W-:Y:S02]  /*0ba0*/  UIMAD.WIDE.U32 UR10, UR8, UR12, URZ ;  /* 0x0000000c080a72a5 */ /* 0x002fe4000f8e00ff */
[----:B------:R-:W-:-:S04]  /*0bb0*/  UIMAD UR8, UR8, UR13, URZ ;  /* 0x0000000d080872a4 */ /* 0x000fc8000f8e02ff */
[----:B------:R-:W-:Y:S01]  /*0bc0*/  UIADD3 UR8, UPT, UPT, UR11, UR8, URZ ;  /* 0x000000080b087290 */ /* 0x000fe2000fffe0ff */
[----:B------:R-:W-:-:S05]  /*0bd0*/  UMOV UR46, UR10 ;  /* 0x0000000a002e7c82 */ /* 0x000fca0008000000 */
[----:B------:R-:W-:-:S07]  /*0be0*/  MOV R24, UR8 ;  /* 0x0000000800187c02 */ /* 0x000fce0008000f00 */
.L_x_389:
        /* <DEDUP_REMOVED lines=28> */
.L_x_390:
[----:B------:R-:W-:Y:S02]  /*0db0*/  UIMAD.WIDE.U32 UR10, UR54, UR16, URZ ;  /* 0x00000010360a72a5 */ /* 0x000fe4000f8e00ff */
[----:B------:R-:W-:-:S04]  /*0dc0*/  UIMAD UR8, UR55, UR16, URZ ;  /* 0x00000010370872a4 */ /* 0x000fc8000f8e02ff */
[----:B------:R-:W-:-:S12]  /*0dd0*/  UIADD3 UR8, UPT, UPT, UR11, UR8, URZ ;  /* 0x000000080b087290 */ /* 0x000fd8000fffe0ff */
.L_x_391:
        /* <DEDUP_REMOVED lines=20> */
.L_x_392:
[----:B------:R-:W1:Y:S01]  /*0f20*/  LDCU UR55, c[0x0][0x434] ;  /* 0x00008680ff3777ac */ /* 0x000e620008000800 */
[----:B------:R-:W-:-:S04]  /*0f30*/  UIMAD UR11, UR45, UR17, UR23 ;  /* 0x000000112d0b72a4 */ /* 0x000fc8000f8e0217 */
[----:B-1----:R-:W-:Y:S02]  /*0f40*/  UIMAD UR55, UR11, UR55, URZ ;  /* 0x000000370b3772a4 */ /* 0x002fe4000f8e02ff */
.L_x_393:
        /* <DEDUP_REMOVED lines=11> */
.L_x_394:
[----:B------:R-:W1:Y:S01]  /*1000*/  LDCU UR54, c[0x0][0x444] ;  /* 0x00008880ff3677ac */ /* 0x000e620008000800 */
[----:B------:R-:W-:-:S04]  /*1010*/  UIMAD UR9, UR45, UR17, UR23 ;  /* 0x000000112d0972a4 */ /* 0x000fc8000f8e0217 */
[----:B-1----:R-:W-:-:S12]  /*1020*/  UIMAD UR54, UR9, UR54, URZ ;  /* 0x00000036093672a4 */ /* 0x002fd8000f8e02ff */
.L_x_395:
[----:B------:R-:W1:Y:S01]  /*1030*/  S2R R28, SR_TID.X ;  /* 0x00000000001c7919 */ /* 0x000e620000002100 */
[----:B------:R-:W-:Y:S01]  /*1040*/  USHF.R.S32.HI UR9, URZ, 0x1f, UR53 ;  /* 0x0000001fff097899 */ /* 0x000fe20008011435 */
[----:B------:R-:W2:Y:S01]  /*1050*/  LDC.64 R10, c[0x0][0x3b0] ;  /* 0x0000ec00ff0a7b82 */ /* 0x000ea20000000a00 */
[----:B------:R-:W-:Y:S01]  /*1060*/  UIADD3 UR53, UP1, UP0, UR60, UR10, UR53 ;  /* 0x0000000a3c357290 */ /* 0x000fe2000f83e035 */
[----:B------:R-:W-:Y:S01]  /*1070*/  IMAD.MOV.U32 R13, RZ, RZ, RZ ;  /* 0x000000ffff0d7224 */ /* 0x000fe200078e00ff */
        /* <DEDUP_REMOVED lines=9> */
[----:B------:R-:W-:Y:S02]  /*1110*/  ULEA UR55, UR39, UR55, 0x6 ;  /* 0x0000003727377291 */ /* 0x000fe4000f8e30ff */
[----:B-----5:R-:W-:Y:S01]  /*1120*/  UIMAD UR16, UR51, UR8, URZ ;  /* 0x00000008331072a4 */ /* 0x020fe2000f8e02ff */
[----:B-1----:R-:W-:Y:S01]  /*1130*/  IMAD.SHL.U32 R29, R28, 0x8, RZ ;  /* 0x000000081c1d7824 */ /* 0x002fe200078e00ff */
[----:B------:R-:W-:Y:S01]  /*1140*/  MOV R4, UR10 ;  /* 0x0000000a00047c02 */ /* 0x000fe20008000f00 */
[----:B------:R-:W-:Y:S01]  /*1150*/  IMAD.U32 R0, RZ, RZ, UR8 ;  /* 0x00000008ff007e24 */ /* 0x000fe2000f8e00ff */
[----:B------:R-:W-:Y:S01]  /*1160*/  UIMAD UR16, UR44, UR9, UR16 ;  /* 0x000000092c1072a4 */ /* 0x000fe2000f8e0210 */
[----:B------:R-:W-:Y:S02]  /*1170*/  SHF.R.U32.HI R25, RZ, 0x3, R28 ;  /* 0x00000003ff197819 */ /* 0x000fe4000001161c */
[----:B------:R-:W-:-:S02]  /*1180*/  LOP3.LUT R12, R29, 0x38, RZ, 0xc0, !PT ;  /* 0x000000381d0c7812 */ /* 0x000fc400078ec0ff */
[----:B------:R-:W-:Y:S01]  /*1190*/  SHF.R.U32.HI R9, RZ, 0x5, R28 ;  /* 0x00000005ff097819 */ /* 0x000fe2000001161c */
[C---:B------:R-:W-:Y:S01]  /*11a0*/  VIADD R27, R25.reuse, 0x60 ;  /* 0x00000060191b7836 */ /* 0x040fe20000000000 */
[----:B------:R-:W-:Y:S02]  /*11b0*/  IADD3 R2, P0, PT, R12, UR58, RZ ;  /* 0x0000003a0c027c10 */ /* 0x000fe4000ff1e0ff */
[----:B------:R-:W-:Y:S02]  /*11c0*/  LOP3.LUT R8, R28, 0x1f, RZ, 0xc0, !PT ;  /* 0x0000001f1c087812 */ /* 0x000fe400078ec0ff */
[----:B------:R-:W-:Y:S01]  /*11d0*/  IADD3 R26, PT, PT, R25, 0x40, RZ ;  /* 0x00000040191a7810 */ /* 0x000fe20007ffe0ff */
[----:B------:R-:W-:Y:S01]  /*11e0*/  IMAD.X R3, RZ, RZ, UR43, P0 ;  /* 0x0000002bff037e24 */ /* 0x000fe200080e06ff */
[----:B------:R-:W-:Y:S01]  /*11f0*/  USHF.L.U64.HI UR43, UR8, 0x5, UR9 ;  /* 0x00000005082b7899 */ /* 0x000fe20008010209 */
[----:B------:R-:W-:Y:S02]  /*1200*/  IMAD R8, R9, UR42, R8 ;  /* 0x0000002a09087c24 */ /* 0x000fe4000f8e0208 */
[----:B------:R-:W-:-:S04]  /*1210*/  IMAD.WIDE.U32 R2, R0, UR44, R2 ;  /* 0x0000002c00027c25 */ /* 0x000fc8000f8e0002 */
[----:B------:R-:W-:Y:S01]  /*1220*/  VIADD R3, R3, UR16 ;  /* 0x0000001003037c36 */ /* 0x000fe20008000000 */
[----:B------:R-:W1:Y:S01]  /*1230*/  LDCU.64 UR16, c[0x0][0x3c8] ;  /* 0x00007900ff1077ac */ /* 0x000e620008000a00 */
[----:B------:R-:W-:Y:S02]  /*1240*/  IMAD.U32 R0, RZ, RZ, UR11 ;  /* 0x0000000bff007e24 */ /* 0x000fe4000f8e00ff */
[----:B------:R-:W-:Y:S01]  /*1250*/  IMAD.WIDE.U32 R2, R4, UR23, R2 ;  /* 0x0000001704027c25 */ /* 0x000fe2000f8e0002 */
[----:B------:R-:W5:Y:S03]  /*1260*/  LDCU.64 UR10, c[0x0][0x550] ;  /* 0x0000aa00ff0a77ac */ /* 0x000f660008000a00 */
[----:B------:R-:W-:Y:S02]  /*1270*/  IMAD R3, R0, UR23, R3 ;  /* 0x0000001700037c24 */ /* 0x000fe4000f8e0203 */
[----:B--2---:R-:W-:-:S02]  /*1280*/  IMAD R0, R10, UR51, RZ ;  /* 0x000000330a007c24 */ /* 0x004fc4000f8e02ff */
[----:B------:R-:W-:-:S04]  /*1290*/  IMAD.WIDE.U32 R4, R10, UR44, R12 ;  /* 0x0000002c0a047c25 */ /* 0x000fc8000f8e000c */
[----:B------:R-:W-:Y:S01]  /*12a0*/  IMAD R0, R11, UR44, R0 ;  /* 0x0000002c0b007c24 */ /* 0x000fe2000f8e0200 */
[----:B------:R-:W-:Y:S01]  /*12b0*/  USHF.L.U32 UR44, UR8, 0x5, URZ ;  /* 0x00000005082c7899 */ /* 0x000fe200080006ff */
[C---:B------:R-:W-:Y:S01]  /*12c0*/  IMAD.WIDE.U32 R6, R25.reuse, UR8, R2 ;  /* 0x0000000819067c25 */ /* 0x040fe2000f8e0002 */
[----:B------:R-:W-:Y:S01]  /*12d0*/  IADD3 R2, P0, PT, R4, UR50, RZ ;  /* 0x0000003204027c10 */ /* 0x000fe2000ff1e0ff */
[----:B------:R-:W2:Y:S02]  /*12e0*/  LDCU.64 UR50, c[0x0][0x5e8] ;  /* 0x0000bd00ff3277ac */ /* 0x000ea40008000a00 */
[----:B------:R-:W-:Y:S01]  /*12f0*/  IMAD R17, R25, UR9, R7 ;  /* 0x0000000919117c24 */ /* 0x000fe2000f8e0207 */
[----:B------:R-:W-:Y:S01]  /*1300*/  IADD3.X R3, PT, PT, R5, UR49, R0, P0, !PT ;  /* 0x0000003105037c10 */ /* 0x000fe200087fe400 */
[----:B-1----:R-:W-:Y:S01]  /*1310*/  IMAD.U32 R0, RZ, RZ, UR16 ;  /* 0x00000010ff007e24 */ /* 0x002fe2000f8e00ff */
[----:B------:R-:W1:Y:S01]  /*1320*/  LDCU.64 UR8, c[0x0][0x380] ;  /* 0x00007000ff0877ac */ /* 0x000e620008000a00 */
[----:B----4-:R-:W-:Y:S01]  /*1330*/  IMAD.WIDE.U32 R4, R14, UR21, RZ ;  /* 0x000000150e047c25 */ /* 0x010fe2000f8e00ff */
[----:B-----5:R-:W-:Y:S01]  /*1340*/  LEA R243, P2, R6, UR10, 0x1 ;  /* 0x0000000a06f37c11 */ /* 0x020fe2000f8408ff */
[----:B------:R-:W-:-:S02]  /*1350*/  USHF.L.U32 UR49, UR42, 0x6, URZ ;  /* 0x000000062a317899 */ /* 0x000fc400080006ff */
[----:B------:R-:W-:Y:S01]  /*1360*/  IMAD.WIDE.U32 R2, R0, UR23, R2 ;  /* 0x0000001700027c25 */ /* 0x000fe2000f8e0002 */
[----:B------:R-:W-:Y:S01]  /*1370*/  MOV R0, UR17 ;  /* 0x0000001100007c02 */ /* 0x000fe20008000f00 */
[----:B------:R-:W4:Y:S01]  /*1380*/  LDCU.64 UR16, c[0x0][0x570] ;  /* 0x0000ae00ff1077ac */ /* 0x000f220008000a00 */
[----:B------:R-:W-:Y:S01]  /*1390*/  SEL R4, R4, RZ, P3 ;  /* 0x000000ff04047207 */ /* 0x000fe20001800000 */
[----:B------:R-:W-:Y:S01]  /*13a0*/  IMAD R7, R15, UR21, R5 ;  /* 0x000000150f077c24 */ /* 0x000fe2000f8e0205 */
[----:B------:R-:W-:Y:S01]  /*13b0*/  SHF.R.S32.HI R5, RZ, 0x1f, R8 ;  /* 0x0000001fff057819 */ /* 0x000fe20000011408 */
[----:B------:R-:W-:Y:S01]  /*13c0*/  IMAD R3, R0, UR23, R3 ;  /* 0x0000001700037c24 */ /* 0x000fe2000f8e0203 */
[----:B------:R-:W-:Y:S01]  /*13d0*/  IADD3 R9, P1, P0, R8, UR53, R4 ;  /* 0x0000003508097c10 */ /* 0x000fe2000f83e004 */
[----:B------:R-:W-:Y:S01]  /*13e0*/  IMAD.U32 R4, RZ, RZ, UR49 ;  /* 0x00000031ff047e24 */ /* 0x000fe2000f8e00ff */
[----:B------:R-:W-:Y:S01]  /*13f0*/  SEL R0, R7, RZ, P3 ;  /* 0x000000ff07007207 */ /* 0x000fe20001800000 */
[----:B------:R-:W-:Y:S01]  /*1400*/  IMAD.WIDE.U32 R2, R25, R10, R2 ;  /* 0x0000000a19027225 */ /* 0x000fe200078e0002 */
[----:B------:R-:W-:Y:S01]  /*1410*/  LEA.HI.X R242, R6, UR11, R17, 0x1, P2 ;  /* 0x0000000b06f27c11 */ /* 0x000fe200090f0c11 */
[----:B--2---:R-:W-:Y:S01]  /*1420*/  UIMAD.WIDE UR10, UR54, 0x4, UR50 ;  /* 0x00000004360a78a5 */ /* 0x004fe2000f8e0232 */
[----:B------:R-:W-:Y:S01]  /*1430*/  IADD3.X R5, PT, PT, R5, UR52, R0, P1, P0 ;  /* 0x0000003405057c10 */ /* 0x000fe20008fe0400 */
[----:B------:R-:W-:Y:S01]  /*1440*/  IMAD R3, R25, R11, R3 ;  /* 0x0000000b19037224 */ /* 0x000fe200078e0203 */
[----:B------:R-:W-:Y:S01]  /*1450*/  IADD3 R0, P0, PT, R9, UR49, RZ ;  /* 0x0000003109007c10 */ /* 0x000fe2000ff1e0ff */
[----:B------:R-:W-:Y:S01]  /*1460*/  IMAD.SHL.U32 R7, R10, 0x20, RZ ;  /* 0x000000200a077824 */ /* 0x000fe200078e00ff */
[----:B-1----:R-:W-:Y:S01]  /*1470*/  LEA R240, P1, R2, UR8, 0x1 ;  /* 0x0000000802f07c11 */ /* 0x002fe2000f8208ff */
[----:B---3--:R-:W-:Y:S01]  /*1480*/  UIMAD.WIDE UR50, UR55, 0x4, UR56 ;  /* 0x00000004373278a5 */ /* 0x008fe2000f8e0238 */
[----:B------:R-:W-:-:S02]  /*1490*/  LEA.HI.X.SX32 R4, R4, R5, 0x1, P0 ;  /* 0x0000000504047211 */ /* 0x000fc400000f0eff */
[----:B----4-:R-:W-:Y:S02]  /*14a0*/  LEA R236, P0, R0, UR16, 0x2 ;  /* 0x0000001000ec7c11 */ /* 0x010fe4000f8010ff */
[----:B------:R-:W-:Y:S02]  /*14b0*/  LEA.HI.X R239, R2, UR9, R3, 0x1, P1 ;  /* 0x0000000902ef7c11 */ /* 0x000fe400088f0c03 */
[----:B------:R-:W-:Y:S02]  /*14c0*/  LEA.HI.X R237, R0, UR17, R4, 0x2, P0 ;  /* 0x0000001100ed7c11 */ /* 0x000fe400080f1404 */
[C---:B------:R-:W-:Y:S02]  /*14d0*/  IADD3 R18, P2, PT, R25.reuse, 0x40, RZ ;  /* 0x0000004019127810 */ /* 0x040fe40007f5e0ff */
[C---:B------:R-:W-:Y:S02]  /*14e0*/  IADD3 R15, P0, PT, R25.reuse, 0x20, RZ ;  /* 0x00000020190f7810 */ /* 0x040fe40007f1e0ff */
[C---:B------:R-:W-:Y:S01]  /*14f0*/  IADD3 R19, P1, PT, R25.reuse, 0x60, RZ ;  /* 0x0000006019137810 */ /* 0x040fe20007f3e0ff */
[----:B------:R-:W-:Y:S01]  /*1500*/  IMAD.X R21, RZ, RZ, RZ, P2 ;  /* 0x000000ffff157224 */ /* 0x000fe200010e06ff */
[----:B------:R-:W-:Y:S01]  /*1510*/  SHF.L.U64.HI R11, R10, 0x5, R11 ;  /* 0x000000050a0b7819 */ /* 0x000fe2000001020b */
[----:B------:R-:W-:Y:S01]  /*1520*/  VIADD R10, R25, 0x20 ;  /* 0x00000020190a7836 */ /* 0x000fe20000000000 */
[----:B------:R-:W-:Y:S01]  /*1530*/  IADD3.X R22, PT, PT, RZ, RZ, RZ, P1, !PT ;  /* 0x000000ffff167210 */ /* 0x000fe20000ffe4ff */
[----:B------:R-:W-:Y:S01]  /*1540*/  IMAD.X R17, RZ, RZ, RZ, P0 ;  /* 0x000000ffff117224 */ /* 0x000fe200000e06ff */
[----:B------:R-:W-:Y:S01]  /*1550*/  LOP3.LUT R14, R12, 0x40, RZ, 0xfc, !PT ;  /* 0x000000400c0e7812 */ /* 0x000fe200078efcff */
        /* <DEDUP_REMOVED lines=14> */
.L_x_397:
[----:B------:R-:W1:Y:S01]  /*1640*/  LDCU.64 UR10, c[0x0][0x5c0] ;  /* 0x0000b800ff0a77ac */ /* 0x000e620008000a00 */
[----:B------:R-:W-:-:S04]  /*1650*/  UIADD3 UR8, UPT, UPT, UR36, UR37, URZ ;  /* 0x0000002524087290 */ /* 0x000fc8000fffe0ff */
[----:B-1----:R-:W-:Y:S02]  /*1660*/  UIMAD.WIDE.U32 UR16, UR8, UR10, URZ ;  /* 0x0000000a081072a5 */ /* 0x002fe4000f8e00ff */
[----:B------:R-:W-:-:S04]  /*1670*/  UIMAD UR8, UR8, UR11, URZ ;  /* 0x0000000b080872a4 */ /* 0x000fc8000f8e02ff */
[----:B------:R-:W-:-:S06]  /*1680*/  UIADD3 UR8, UPT, UPT, UR17, UR8, URZ ;  /* 0x0000000811087290 */ /* 0x000fcc000fffe0ff */
[----:B------:R-:W-:Y:S02]  /*1690*/  MOV R0, UR8 ;  /* 0x0000000800007c02 */ /* 0x000fe40008000f00 */
.L_x_398:
        /* <DEDUP_REMOVED lines=13> */
.L_x_399:
[----:B------:R-:W1:Y:S01]  /*1770*/  LDCU.64 UR8, c[0x0][0x5c8] ;  /* 0x0000b900ff0877ac */ /* 0x000e620008000a00 */
[----:B------:R-:W-:-:S04]  /*1780*/  UIADD3 UR36, UPT, UPT, UR36, UR37, URZ ;  /* 0x0000002524247290 */ /* 0x000fc8000fffe0ff */
[----:B-1----:R-:W-:Y:S02]  /*1790*/  UIMAD.WIDE.U32 UR14, UR36, UR8, URZ ;  /* 0x00000008240e72a5 */ /* 0x002fe4000f8e00ff */
[----:B------:R-:W-:-:S04]  /*17a0*/  UIMAD UR36, UR36, UR9, URZ ;  /* 0x00000009242472a4 */ /* 0x000fc8000f8e02ff */
[----:B------:R-:W-:-:S06]  /*17b0*/  UIADD3 UR36, UPT, UPT, UR15, UR36, URZ ;  /* 0x000000240f247290 */ /* 0x000fcc000fffe0ff */
[----:B------:R-:W-:-:S07]  /*17c0*/  MOV R9, UR36 ;  /* 0x0000002400097c02 */ /* 0x000fce0008000f00 */
.L_x_400:
        /* <DEDUP_REMOVED lines=30> */
.L_x_402:
[----:B------:R-:W-:Y:S05]  /*19b0*/  BSYNC.RECONVERGENT B0 ;  /* 0x0000000000007941 */ /* 0x000fea0003800200 */
.L_x_401:
        /* <DEDUP_REMOVED lines=16> */
.L_x_404:
[----:B------:R-:W-:Y:S05]  /*1ac0*/  BSYNC.RECONVERGENT B0 ;  /* 0x0000000000007941 */ /* 0x000fea0003800200 */
.L_x_403:
[----:B------:R-:W-:Y:S04]  /*1ad0*/  BSSY.RECONVERGENT B0, `(.L_x_405) ;  /* 0x0000010000007945 */ /* 0x000fe80003800200 */
[----:B------:R-:W-:Y:S05]  /*1ae0*/  @P4 BRA `(.L_x_406) ;  /* 0x0000000000384947 */ /* 0x000fea0003800000 */
[----:B------:R-:W3:Y:S01]  /*1af0*/  LDCU UR15, c[0x0][0x440] ;  /* 0x00008800ff0f77ac */ /* 0x000ee20008000800 */
[----:B-12---:R-:W-:Y:S01]  /*1b00*/  MOV R3, R8 ;  /* 0x0000000800037202 */ /* 0x006fe20000000f00 */
[----:B------:R-:W-:Y:S01]  /*1b10*/  IMAD R0, R21, UR10, RZ ;  /* 0x0000000a15007c24 */ /* 0x000fe2000f8e02ff */
[----:B------:R-:W1:Y:S01]  /*1b20*/  LDCU.64 UR12, c[0x0][0x560] ;  /* 0x0000ac00ff0c77ac */ /* 0x000e620008000a00 */
[----:B------:R-:W-:Y:S02]  /*1b30*/  IMAD.MOV.U32 R2, RZ, RZ, R6 ;  /* 0x000000ffff027224 */ /* 0x000fe400078e0006 */
[C---:B------:R-:W-:Y:S02]  /*1b40*/  IMAD R0, R18.reuse, UR11, R0 ;  /* 0x0000000b12007c24 */ /* 0x040fe4000f8e0200 */
[----:B------:R-:W-:-:S04]  /*1b50*/  IMAD.WIDE.U32 R4, R18, UR10, R2 ;  /* 0x0000000a12047c25 */ /* 0x000fc8000f8e0002 */
[----:B------:R-:W-:Y:S01]  /*1b60*/  IMAD.IADD R0, R5, 0x1, R0 ;  /* 0x0000000105007824 */ /* 0x000fe200078e0200 */
[----:B---3--:R-:W-:Y:S02]  /*1b70*/  ISETP.GE.AND P1, PT, R12, UR15, PT ;  /* 0x0000000f0c007c0c */ /* 0x008fe4000bf26270 */
[----:B------:R-:W-:Y:S02]  /*1b80*/  ISETP.GE.AND P0, PT, R14, UR15, PT ;  /* 0x0000000f0e007c0c */ /* 0x000fe4000bf06270 */
[----:B-1----:R-:W-:-:S04]  /*1b90*/  LEA R2, P2, R4, UR12, 0x1 ;  /* 0x0000000c04027c11 */ /* 0x002fc8000f8408ff */
[----:B------:R-:W-:-:S05]  /*1ba0*/  LEA.HI.X R3, R4, UR13, R0, 0x1, P2 ;  /* 0x0000000d04037c11 */ /* 0x000fca00090f0c00 */
[----:B------:R3:W-:Y:S04]  /*1bb0*/  @!P1 STG.E.128 desc[UR34][R2.64], RZ ;  /* 0x000000ff02009986 */ /* 0x0007e8000c101d22 */
[----:B------:R3:W-:Y:S02]  /*1bc0*/  @!P0 STG.E.128 desc[UR34][R2.64+0x80], RZ ;  /* 0x000080ff02008986 */ /* 0x0007e4000c101d22 */
.L_x_406:
[----:B------:R-:W-:Y:S05]  /*1bd0*/  BSYNC.RECONVERGENT B0 ;  /* 0x0000000000007941 */ /* 0x000fea0003800200 */
.L_x_405:
[----:B------:R-:W-:Y:S04]  /*1be0*/  BSSY.RECONVERGENT B0, `(.L_x_407) ;  /* 0x0000010000007945 */ /* 0x000fe80003800200 */
[----:B------:R-:W-:Y:S05]  /*1bf0*/  @P3 BRA `(.L_x_408) ;  /* 0x0000000000383947 */ /* 0x000fea0003800000 */
[----:B------:R-:W4:Y:S01]  /*1c00*/  LDCU UR15, c[0x0][0x440] ;  /* 0x00008800ff0f77ac */ /* 0x000f220008000800 */
[----:B-123--:R-:W-:Y:S01]  /*1c10*/  MOV R3, R8 ;  /* 0x0000000800037202 */ /* 0x00efe20000000f00 */
[----:B------:R-:W-:Y:S01]  /*1c20*/  IMAD R0, R22, UR10, RZ ;  /* 0x0000000a16007c24 */ /* 0x000fe2000f8e02ff */
[----:B------:R-:W1:Y:S01]  /*1c30*/  LDCU.64 UR12, c[0x0][0x560] ;  /* 0x0000ac00ff0c77ac */ /* 0x000e620008000a00 */
[----:B------:R-:W-:Y:S02]  /*1c40*/  IMAD.MOV.U32 R2, RZ, RZ, R6 ;  /* 0x000000ffff027224 */ /* 0x000fe400078e0006 */
[C---:B------:R-:W-:Y:S02]  /*1c50*/  IMAD R0, R19.reuse, UR11, R0 ;  /* 0x0000000b13007c24 */ /* 0x040fe4000f8e0200 */
[----:B------:R-:W-:-:S04]  /*1c60*/  IMAD.WIDE.U32 R4, R19, UR10, R2 ;  /* 0x0000000a13047c25 */ /* 0x000fc8000f8e0002 */
[----:B------:R-:W-:Y:S01]  /*1c70*/  IMAD.IADD R0, R5, 0x1, R0 ;  /* 0x0000000105007824 */ /* 0x000fe200078e0200 */
[----:B----4-:R-:W-:Y:S02]  /*1c80*/  ISETP.GE.AND P1, PT, R12, UR15, PT ;  /* 0x0000000f0c007c0c */ /* 0x010fe4000bf26270 */
[----:B------:R-:W-:Y:S02]  /*1c90*/  ISETP.GE.AND P0, PT, R14, UR15, PT ;  /* 0x0000000f0e007c0c */ /* 0x000fe4000bf06270 */
[----:B-1----:R-:W-:-:S04]  /*1ca0*/  LEA R2, P2, R4, UR12, 0x1 ;  /* 0x0000000c04027c11 */ /* 0x002fc8000f8408ff */
[----:B------:R-:W-:-:S05]  /*1cb0*/  LEA.HI.X R3, R4, UR13, R0, 0x1, P2 ;  /* 0x0000000d04037c11 */ /* 0x000fca00090f0c00 */
[----:B------:R4:W-:Y:S04]  /*1cc0*/  @!P1 STG.E.128 desc[UR34][R2.64], RZ ;  /* 0x000000ff02009986 */ /* 0x0009e8000c101d22 */
[----:B------:R4:W-:Y:S02]  /*1cd0*/  @!P0 STG.E.128 desc[UR34][R2.64+0x80], RZ ;  /* 0x000080ff02008986 */ /* 0x0009e4000c101d22 */
.L_x_408:
[----:B------:R-:W-:Y:S05]  /*1ce0*/  BSYNC.RECONVERGENT B0 ;  /* 0x0000000000007941 */ /* 0x000fea0003800200 */
.L_x_407:
[----:B------:R-:W5:Y:S01]  /*1cf0*/  LDCU.64 UR10, c[0x0][0x5e0] ;  /* 0x0000bc00ff0a77ac */ /* 0x000f620008000a00 */
[----:B-1234-:R-:W-:Y:S01]  /*1d00*/  MOV R2, UR8 ;  /* 0x0000000800027c02 */ /* 0x01efe20008000f00 */
[----:B------:R-:W-:Y:S01]  /*1d10*/  BSSY.RECONVERGENT B0, `(.L_x_409) ;  /* 0x0000017000007945 */ /* 0x000fe20003800200 */
[----:B------:R-:W-:-:S03]  /*1d20*/  UIMAD UR5, UR5, UR8, URZ ;  /* 0x00000008050572a4 */ /* 0x000fc6000f8e02ff */
[----:B------:R-:W-:Y:S01]  /*1d30*/  IMAD.WIDE.U32 R2, R2, UR27, R12 ;  /* 0x0000001b02027c25 */ /* 0x000fe2000f8e000c */
[----:B------:R-:W-:Y:S02]  /*1d40*/  UIMAD UR5, UR27, UR9, UR5 ;  /* 0x000000091b0572a4 */ /* 0x000fe4000f8e0205 */
[----:B------:R-:W-:-:S04]  /*1d50*/  IADD3 R2, P0, PT, R2, UR14, RZ ;  /* 0x0000000e02027c10 */ /* 0x000fc8000ff1e0ff */
[----:B------:R-:W-:Y:S02]  /*1d60*/  IADD3.X R3, PT, PT, R9, UR5, R3, P0, !PT ;  /* 0x0000000509037c10 */ /* 0x000fe400087fe403 */
[----:B-----5:R-:W-:Y:S02]  /*1d70*/  MOV R0, UR10 ;  /* 0x0000000a00007c02 */ /* 0x020fe40008000f00 */
[----:B------:R-:W-:-:S03]  /*1d80*/  MOV R4, UR11 ;  /* 0x0000000b00047c02 */ /* 0x000fc60008000f00 */
[----:B------:R-:W-:-:S04]  /*1d90*/  IMAD.WIDE.U32 R6, R0, UR23, R2 ;  /* 0x0000001700067c25 */ /* 0x000fc8000f8e0002 */
        /* <DEDUP_REMOVED lines=14> */
.L_x_410:
[----:B------:R-:W-:Y:S05]  /*1e80*/  BSYNC.RECONVERGENT B0 ;  /* 0x0000000000007941 */ /* 0x000fea0003800200 */
.L_x_409:
        /* <DEDUP_REMOVED lines=16> */
.L_x_412:
[----:B------:R-:W-:Y:S05]  /*1f90*/  BSYNC.RECONVERGENT B0 ;  /* 0x0000000000007941 */ /* 0x000fea0003800200 */
.L_x_411:
        /* <DEDUP_REMOVED lines=16> */
.L_x_414:
[----:B------:R-:W-:Y:S05]  /*20a0*/  BSYNC.RECONVERGENT B0 ;  /* 0x0000000000007941 */ /* 0x000fea0003800200 */
.L_x_413:
        /* <DEDUP_REMOVED lines=10> */
[----:B-1----:R-:W-:-:S04]  /*2150*/  LEA R2, P1, R4, UR10, 0x1 ;  /* 0x0000000a04027c11 */ /* 0x002fc8000f8208ff */
[----:B------:R-:W-:-:S07]  /*2160*/  LEA.HI.X R3, R4, UR11, R0, 0x1, P1 ;  /* 0x0000000b04037c11 */ /* 0x000fce00088f0c00 */
[----:B------:R1:W-:Y:S01]  /*2170*/  @!P0 STG.E.128 desc[UR34][R2.64], RZ ;  /* 0x000000ff02008986 */ /* 0x0003e2000c101d22 */
[----:B------:R-:W-:-:S13]  /*2180*/  ISETP.GE.AND P0, PT, R14, UR5, PT ;  /* 0x000000050e007c0c */ /* 0x000fda000bf06270 */
[----:B------:R-:W-:Y:S05]  /*2190*/  @P0 BRA `(.L_x_415) ;  /* 0x0000007c00340947 */ /* 0x000fea0003800000 */
[----:B------:R2:W-:Y:S01]  /*21a0*/  STG.E.128 desc[UR34][R2.64+0x80], RZ ;  /* 0x000080ff02007986 */ /* 0x0005e2000c101d22 */
[----:B------:R-:W-:Y:S05]  /*21b0*/  BRA `(.L_x_415) ;  /* 0x0000007c002c7947 */ /* 0x000fea0003800000 */
.L_x_396:
[----:B------:R-:W-:Y:S01]  /*21c0*/  UIMAD UR9, UR39, -0x40, UR47 ;  /* 0xffffffc0270978a4 */ /* 0x000fe2000f8e022f */
[----:B------:R-:W-:Y:S01]  /*21d0*/  @P3 BAR.SYNC.DEFER_BLOCKING 0x0 ;  /* 0x0000000000003b1d */ /* 0x000fe20000010000 */
[----:B------:R-:W-:Y:S01]  /*21e0*/  LOP3.LUT R0, R29, 0x1f8, RZ, 0xc0, !PT ;  /* 0x000001f81d007812 */ /* 0x000fe200078ec0ff */
[----:B------:R-:W-:-:S03]  /*21f0*/  ULOP3.LUT UR8, UR39, 0x80000001, URZ, 0xc0, !UPT ;  /* 0x8000000127087892 */ /* 0x000fc6000f8ec0ff */
[----:B------:R-:W-:Y:S01]  /*2200*/  ISETP.GE.AND P3, PT, R25, UR9, PT ;  /* 0x0000000919007c0c */ /* 0x000fe2000bf66270 */
[----:B------:R-:W-:Y:S01]  /*2210*/  UISETP.NE.AND UP0, UPT, UR8, 0x1, UPT ;  /* 0x000000010800788c */ /* 0x000fe2000bf05270 */
[----:B------:R-:W-:Y:S01]  /*2220*/  LOP3.LUT R0, R0, 0x38, R28, 0x78, !PT ;  /* 0x0000003800007812 */ /* 0x000fe200078e781c */
[----:B------:R-:W-:Y:S02]  /*2230*/  BSSY.RECONVERGENT B0, `(.L_x_416) ;  /* 0x0000019000007945 */ /* 0x000fe40003800200 */
[----:B------:R-:W-:Y:S01]  /*2240*/  USEL UR16, URZ, 0x4000, UP0 ;  /* 0x00004000ff107887 */ /* 0x000fe20008000000 */
[----:B------:R-:W-:-:S04]  /*2250*/  LOP3.LUT R0, R0, 0x1e00, R29, 0xf8, !PT ;  /* 0x00001e0000007812 */ /* 0x000fc800078ef81d */
[----:B------:R-:W-:-:S03]  /*2260*/  LEA R6, R0, UR24, 0x1 ;  /* 0x0000001800067c11 */ /* 0x000fc6000f8e08ff */
[----:B------:R-:W-:Y:S05]  /*2270*/  @P3 BRA `(.L_x_417) ;  /* 0x0000000000483947 */ /* 0x000fea0003800000 */
[----:B------:R-:W1:Y:S02]  /*2280*/  LDCU UR8, c[0x0][0x440] ;  /* 0x00008800ff0877ac */ /* 0x000e640008000800 */
[----:B-1----:R-:W-:Y:S02]  /*2290*/  ISETP.GE.AND P1, PT, R12, UR8, PT ;  /* 0x000000080c007c0c */ /* 0x002fe4000bf26270 */
[----:B------:R-:W-:-:S11]  /*22a0*/  ISETP.GE.AND P0, PT, R14, UR8, PT ;  /* 0x000000080e007c0c */ /* 0x000fd6000bf06270 */
[----:B------:R-:W-:Y:S02]  /*22b0*/  @!P1 IMAD.MOV.U32 R4, RZ, RZ, R243 ;  /* 0x000000ffff049224 */ /* 0x000fe400078e00f3 */
[--C-:B------:R-:W-:Y:S01]  /*22c0*/  @!P1 IMAD.MOV.U32 R5, RZ, RZ, R242.reuse ;  /* 0x000000ffff059224 */ /* 0x100fe200078e00f2 */
[----:B------:R-:W-:Y:S01]  /*22d0*/  @!P0 MOV R2, R243 ;  /* 0x000000f300028202 */ /* 0x000fe20000000f00 */
[----:B------:R-:W-:-:S03]  /*22e0*/  @!P0 IMAD.MOV.U32 R3, RZ, RZ, R242 ;  /* 0x000000ffff038224 */ /* 0x000fc600078e00f2 */
        /* <DEDUP_REMOVED lines=11> */
.L_x_417:
[----:B------:R2:W-:Y:S04]  /*23a0*/  STS.128 [R6+0x8000], RZ ;  /* 0x008000ff06007388 */ /* 0x0005e80000000c00 */
[----:B------:R2:W-:Y:S02]  /*23b0*/  STS.128 [R6+0xa000], RZ ;  /* 0x00a000ff06007388 */ /* 0x0005e40000000c00 */
.L_x_418:
[----:B------:R-:W-:Y:S05]  /*23c0*/  BSYNC.RECONVERGENT B0 ;  /* 0x0000000000007941 */ /* 0x000fea0003800200 */
.L_x_416:
[----:B------:R-:W-:Y:S01]  /*23d0*/  ISETP.GE.AND P4, PT, R10, UR9, PT ;  /* 0x000000090a007c0c */ /* 0x000fe2000bf86270 */
[----:B------:R-:W-:-:S12]  /*23e0*/  BSSY.RECONVERGENT B0, `(.L_x_419) ;  /* 0x0000016000007945 */ /* 0x000fd80003800200 */
[----:B------:R3:W-:Y:S04]  /*23f0*/  @P4 STS.128 [R6+0x9000], RZ ;  /* 0x009000ff06004388 */ /* 0x0007e80000000c00 */
[----:B------:R3:W-:Y:S01]  /*2400*/  @P4 STS.128 [R6+0xb000], RZ ;  /* 0x00b000ff06004388 */ /* 0x0007e20000000c00 */
[----:B------:R-:W-:Y:S05]  /*2410*/  @P4 BRA `(.L_x_420) ;  /* 0x0000000000484947 */ /* 0x000fea0003800000 */
[----:B------:R-:W4:Y:S01]  /*2420*/  LDCU UR8, c[0x0][0x440] ;  /* 0x00008800ff0877ac */ /* 0x000f220008000800 */
[----:B-1----:R-:W-:Y:S02]  /*2430*/  IMAD.U32 R2, RZ, RZ, UR44 ;  /* 0x0000002cff027e24 */ /* 0x002fe4000f8e00ff */
[----:B------:R-:W-:Y:S02]  /*2440*/  IMAD.U32 R3, RZ, RZ, UR44 ;  /* 0x0000002cff037e24 */ /* 0x000fe4000f8e00ff */
[----:B------:R-:W-:Y:S01]  /*2450*/  IMAD.U32 R0, RZ, RZ, UR43 ;  /* 0x0000002bff007e24 */ /* 0x000fe2000f8e00ff */
[----:B------:R-:W-:-:S04]  /*2460*/  LEA R2, P2, R2, R243, 0x1 ;  /* 0x000000f302027211 */ /* 0x000fc800078408ff */
[----:B------:R-:W-:Y:S02]  /*2470*/  LEA.HI.X R3, R3, R242, R0, 0x1, P2 ;  /* 0x000000f203037211 */ /* 0x000fe400010f0c00 */
[----:B----4-:R-:W-:Y:S02]  /*2480*/  ISETP.GE.AND P1, PT, R12, UR8, PT ;  /* 0x000000080c007c0c */ /* 0x010fe4000bf26270 */
        /* <DEDUP_REMOVED lines=11> */
.L_x_420:
[----:B------:R-:W-:Y:S05]  /*2540*/  BSYNC.RECONVERGENT B0 ;  /* 0x0000000000007941 */ /* 0x000fea0003800200 */
.L_x_419:
[----:B------:R-:W-:Y:S01]  /*2550*/  BSSY.RECONVERGENT B0, `(.L_x_421) ;  /* 0x0000017000007945 */ /* 0x000fe20003800200 */
[----:B------:R-:W-:-:S03]  /*2560*/  IADD3 R234, PT, PT, R6, UR16, RZ ;  /* 0x0000001006ea7c10 */ /* 0x000fc6000fffe0ff */
[----:B------:R-:W-:Y:S05]  /*2570*/  @P3 BRA `(.L_x_422) ;  /* 0x0000000000483947 */ /* 0x000fea0003800000 */
[----:B------:R-:W5:Y:S02]  /*2580*/  LDCU UR8, c[0x0][0x440] ;  /* 0x00008800ff0877ac */ /* 0x000f640008000800 */
[----:B-----5:R-:W-:Y:S02]  /*2590*/  ISETP.GE.AND P1, PT, R12, UR8, PT ;  /* 0x000000080c007c0c */ /* 0x020fe4000bf26270 */
[----:B------:R-:W-:-:S11]  /*25a0*/  ISETP.GE.AND P0, PT, R14, UR8, PT ;  /* 0x000000080e007c0c */ /* 0x000fd6000bf06270 */
[----:B-1----:R-:W-:Y:S02]  /*25b0*/  @!P1 IMAD.MOV.U32 R4, RZ, RZ, R240 ;  /* 0x000000ffff049224 */ /* 0x002fe400078e00f0 */
[--C-:B------:R-:W-:Y:S01]  /*25c0*/  @!P1 IMAD.MOV.U32 R5, RZ, RZ, R239.reuse ;  /* 0x000000ffff059224 */ /* 0x100fe200078e00ef */
[----:B----4-:R-:W-:Y:S01]  /*25d0*/  @!P0 MOV R2, R240 ;  /* 0x000000f000028202 */ /* 0x010fe20000000f00 */
[----:B------:R-:W-:-:S03]  /*25e0*/  @!P0 IMAD.MOV.U32 R3, RZ, RZ, R239 ;  /* 0x000000ffff038224 */ /* 0x000fc600078e00ef */
        /* <DEDUP_REMOVED lines=11> */
.L_x_422:
[----:B------:R1:W-:Y:S04]  /*26a0*/  STS.128 [R234], RZ ;  /* 0x000000ffea007388 */ /* 0x0003e80000000c00 */
[----:B------:R1:W-:Y:S02]  /*26b0*/  STS.128 [R234+0x2000], RZ ;  /* 0x002000ffea007388 */ /* 0x0003e40000000c00 */
.L_x_423:
[----:B------:R-:W-:Y:S05]  /*26c0*/  BSYNC.RECONVERGENT B0 ;  /* 0x0000000000007941 */ /* 0x000fea0003800200 */
.L_x_421:
[--C-:B------:R-:W-:Y:S01]  /*26d0*/  SHF.R.U32.HI R30, RZ, 0x1, R28.reuse ;  /* 0x00000001ff1e7819 */ /* 0x100fe2000001161c */
[----:B------:R-:W-:Y:S01]  /*26e0*/  IMAD.MOV.U32 R248, RZ, RZ, 0x7f800000 ;  /* 0x7f800000fff87424 */ /* 0x000fe200078e00ff */
[----:B------:R-:W-:Y:S01]  /*26f0*/  SHF.R.U32.HI R0, RZ, 0x2, R28 ;  /* 0x00000002ff007819 */ /* 0x000fe2000001161c */
[----:B------:R-:W-:Y:S01]  /*2700*/  IMAD.MOV.U32 R247, RZ, RZ, 0x7f800000 ;  /* 0x7f800000fff77424 */ /* 0x000fe200078e00ff */
[----:B------:R-:W-:Y:S01]  /*2710*/  LOP3.LUT R244, R30, 0x10, RZ, 0xc0, !PT ;  /* 0x000000101ef47812 */ /* 0x000fe200078ec0ff */
[----:B------:R-:W-:Y:S02]  /*2720*/  IMAD.MOV.U32 R246, RZ, RZ, 0x7f800000 ;  /* 0x7f800000fff67424 */ /* 0x000fe400078e00ff */
[----:B------:R-:W-:Y:S01]  /*2730*/  IMAD.MOV.U32 R245, RZ, RZ, 0x7f800000 ;  /* 0x7f800000fff57424 */ /* 0x000fe200078e00ff */
[----:B------:R-:W-:-:S04]  /*2740*/  LOP3.LUT R244, R244, 0x7, R0, 0xf8, !PT ;  /* 0x00000007f4f47812 */ /* 0x000fc800078ef800 */
[C---:B-1--4-:R-:W-:Y:S01]  /*2750*/  LOP3.LUT R2, R244.reuse, 0x20, RZ, 0xfc, !PT ;  /* 0x00000020f4027812 */ /* 0x052fe200078efcff */
[C---:B------:R-:W-:Y:S01]  /*2760*/  VIADD R3, R244.reuse, 0x8 ;  /* 0x00000008f4037836 */ /* 0x040fe20000000000 */
[C---:B------:R-:W-:Y:S01]  /*2770*/  ISETP.GE.AND P3, PT, R244.reuse, UR9, PT ;  /* 0x00000009f4007c0c */ /* 0x040fe2000bf66270 */
[----:B------:R-:W-:Y:S01]  /*2780*/  VIADD R0, R244, 0x28 ;  /* 0x00000028f4007836 */ /* 0x000fe20000000000 */
[----:B------:R-:W-:Y:S01]  /*2790*/  ISETP.GE.AND P1, PT, R2, UR9, PT ;  /* 0x0000000902007c0c */ /* 0x000fe2000bf26270 */
[----:B------:R-:W-:Y:S01]  /*27a0*/  IMAD.MOV.U32 R2, RZ, RZ, 0x4 ;  /* 0x00000004ff027424 */ /* 0x000fe200078e00ff */
[----:B------:R-:W-:Y:S02]  /*27b0*/  ISETP.GE.AND P2, PT, R3, UR9, PT ;  /* 0x0000000903007c0c */ /* 0x000fe4000bf46270 */
[----:B------:R-:W-:Y:S01]  /*27c0*/  ISETP.GE.AND P0, PT, R0, UR9, PT ;  /* 0x0000000900007c0c */ /* 0x000fe2000bf06270 */
[----:B------:R-:W-:-:S06]  /*27d0*/  IMAD.WIDE.U32 R2, R244, R2, UR50 ;  /* 0x00000032f4027e25 */ /* 0x000fcc000f8e0002 */
[----:B------:R1:W5:Y:S04]  /*27e0*/  @!P3 LDG.E R248, desc[UR34][R2.64] ;  /* 0x0000002202f8b981 */ /* 0x000368000c1e1900 */
[----:B------:R1:W5:Y:S04]  /*27f0*/  @!P2 LDG.E R247, desc[UR34][R2.64+0x20] ;  /* 0x0000202202f7a981 */ /* 0x000368000c1e1900 */
[----:B------:R1:W5:Y:S04]  /*2800*/  @!P1 LDG.E R246, desc[UR34][R2.64+0x80] ;  /* 0x0000802202f69981 */ /* 0x000368000c1e1900 */
[----:B------:R1:W5:Y:S01]  /*2810*/  @!P0 LDG.E R245, desc[UR34][R2.64+0xa0] ;  /* 0x0000a02202f58981 */ /* 0x000362000c1e1900 */
[----:B------:R-:W-:Y:S03]  /*2820*/  BSSY.RECONVERGENT B0, `(.L_x_424) ;  /* 0x0000013000007945 */ /* 0x000fe60003800200 */
[----:B------:R1:W-:Y:S04]  /*2830*/  @P4 STS.128 [R234+0x1000], RZ ;  /* 0x001000ffea004388 */ /* 0x0003e80000000c00 */
[----:B------:R1:W-:Y:S01]  /*2840*/  @P4 STS.128 [R234+0x3000], RZ ;  /* 0x003000ffea004388 */ /* 0x0003e20000000c00 */
[----:B------:R-:W-:Y:S05]  /*2850*/  @P4 BRA `(.L_x_425) ;  /* 0x00000000003c4947 */ /* 0x000fea0003800000 */
[----:B------:R-:W4:Y:S01]  /*2860*/  LDCU UR8, c[0x0][0x440] ;  /* 0x00008800ff0877ac */ /* 0x000f220008000800 */
[----:B-1----:R-:W-:-:S04]  /*2870*/  LEA R2, P2, R7, R240, 0x1 ;  /* 0x000000f007027211 */ /* 0x002fc800078408ff */
        /* <DEDUP_REMOVED lines=13> */
.L_x_425:
[----:B------:R-:W-:Y:S05]  /*2950*/  BSYNC.RECONVERGENT B0 ;  /* 0x0000000000007941 */ /* 0x000fea0003800200 */
.L_x_424:
[----:B------:R-:W2:Y:S01]  /*2960*/  LDCU.64 UR8, c[0x0][0x3d0] ;  /* 0x00007a00ff0877ac */ /* 0x000ea20008000a00 */
[----:B-1--4-:R-:W-:Y:S01]  /*2970*/  MOV R2, UR14 ;  /* 0x0000000e00027c02 */ /* 0x012fe20008000f00 */
[----:B------:R-:W-:Y:S01]  /*2980*/  BSSY.RECONVERGENT B0, `(.L_x_426) ;  /* 0x0000024000007945 */ /* 0x000fe20003800200 */
[----:B------:R-:W-:Y:S02]  /*2990*/  UIADD3 UR17, UPT, UPT, -UR27, UR33, URZ ;  /* 0x000000211b117290 */ /* 0x000fe4000fffe1ff */
[----:B------:R-:W-:Y:S01]  /*29a0*/  UIMAD UR45, UR5, UR14, URZ ;  /* 0x0000000e052d72a4 */ /* 0x000fe2000f8e02ff */
[----:B------:R-:W-:-:S03]  /*29b0*/  IMAD.WIDE.U32 R2, R2, UR27, R12 ;  /* 0x0000001b02027c25 */ /* 0x000fc6000f8e000c */
[----:B------:R-:W-:Y:S01]  /*29c0*/  UIMAD UR45, UR27, UR15, UR45 ;  /* 0x0000000f1b2d72a4 */ /* 0x000fe2000f8e022d */
[----:B------:R-:W-:Y:S02]  /*29d0*/  ISETP.GE.AND P6, PT, R25, UR17, PT ;  /* 0x0000001119007c0c */ /* 0x000fe4000bfc6270 */
[----:B------:R-:W-:-:S04]  /*29e0*/  IADD3 R2, P0, PT, R2, UR48, RZ ;  /* 0x0000003002027c10 */ /* 0x000fc8000ff1e0ff */
[----:B------:R-:W-:Y:S01]  /*29f0*/  IADD3.X R3, PT, PT, R20, UR45, R3, P0, !PT ;  /* 0x0000002d14037c10 */ /* 0x000fe200087fe403 */
[----:B--2---:R-:W-:-:S04]  /*2a00*/  IMAD R0, R23, UR8, RZ ;  /* 0x0000000817007c24 */ /* 0x004fc8000f8e02ff */
        /* <DEDUP_REMOVED lines=25> */
.L_x_427:
[----:B------:R2:W-:Y:S04]  /*2ba0*/  STS.128 [R6+0xc000], RZ ;  /* 0x00c000ff06007388 */ /* 0x0005e80000000c00 */
[----:B------:R2:W-:Y:S02]  /*2bb0*/  STS.128 [R6+0x10000], RZ ;  /* 0x010000ff06007388 */ /* 0x0005e40000000c00 */
.L_x_428:
[----:B------:R-:W-:Y:S05]  /*2bc0*/  BSYNC.RECONVERGENT B0 ;  /* 0x0000000000007941 */ /* 0x000fea0003800200 */
.L_x_426:
[----:B------:R-:W-:Y:S01]  /*2bd0*/  ISETP.GE.AND P5, PT, R10, UR17, PT ;  /* 0x000000110a007c0c */ /* 0x000fe2000bfa6270 */
[----:B------:R-:W-:Y:S01]  /*2be0*/  BSSY.RECONVERGENT B0, `(.L_x_429) ;  /* 0x000001c000007945 */ /* 0x000fe20003800200 */
[----:B------:R-:W-:Y:S02]  /*2bf0*/  ISETP.GE.AND P4, PT, R26, UR17, PT ;  /* 0x000000111a007c0c */ /* 0x000fe4000bf86270 */
[----:B------:R-:W-:-:S09]  /*2c00*/  ISETP.GE.AND P3, PT, R27, UR17, PT ;  /* 0x000000111b007c0c */ /* 0x000fd2000bf66270 */
[----:B------:R4:W-:Y:S04]  /*2c10*/  @P5 STS.128 [R6+0xd000], RZ ;  /* 0x00d000ff06005388 */ /* 0x0009e80000000c00 */
[----:B------:R4:W-:Y:S01]  /*2c20*/  @P5 STS.128 [R6+0x11000], RZ ;  /* 0x011000ff06005388 */ /* 0x0009e20000000c00 */
        /* <DEDUP_REMOVED lines=23> */
.L_x_430:
[----:B------:R-:W-:Y:S05]  /*2da0*/  BSYNC.RECONVERGENT B0 ;  /* 0x0000000000007941 */ /* 0x000fea0003800200 */
.L_x_429:
[----:B------:R1:W-:Y:S01]  /*2db0*/  @P4 STS.128 [R6+0xe000], RZ ;  /* 0x00e000ff06004388 */ /* 0x0003e20000000c00 */
[----:B------:R-:W-:Y:S03]  /*2dc0*/  BSSY.RECONVERGENT B0, `(.L_x_431) ;  /* 0x0000019000007945 */ /* 0x000fe60003800200 */
        /* <DEDUP_REMOVED lines=24> */
.L_x_432:
[----:B------:R-:W-:Y:S05]  /*2f50*/  BSYNC.RECONVERGENT B0 ;  /* 0x0000000000007941 */ /* 0x000fea0003800200 */
.L_x_431:
        /* <DEDUP_REMOVED lines=26> */
.L_x_434:
[----:B------:R-:W-:Y:S05]  /*3100*/  BSYNC.RECONVERGENT B0 ;  /* 0x0000000000007941 */ /* 0x000fea0003800200 */
.L_x_433:
[----:B------:R-:W2:Y:S01]  /*3110*/  LDCU.64 UR8, c[0x0][0x3d8] ;  /* 0x00007b00ff0877ac */ /* 0x000ea20008000a00 */
[----:B-1----:R-:W-:Y:S01]  /*3120*/  MOV R2, UR12 ;  /* 0x0000000c00027c02 */ /* 0x002fe20008000f00 */
[----:B------:R-:W-:Y:S01]  /*3130*/  BSSY.RECONVERGENT B0, `(.L_x_435) ;  /* 0x0000022000007945 */ /* 0x000fe20003800200 */
[----:B------:R-:W-:-:S03]  /*3140*/  UIMAD UR5, UR5, UR12, URZ ;  /* 0x0000000c050572a4 */ /* 0x000fc6000f8e02ff */
[----:B------:R-:W-:Y:S01]  /*3150*/  IMAD.WIDE.U32 R2, R2, UR27, R12 ;  /* 0x0000001b02027c25 */ /* 0x000fe2000f8e000c */
[----:B------:R-:W-:Y:S02]  /*3160*/  UIMAD UR5, UR27, UR13, UR5 ;  /* 0x0000000d1b0572a4 */ /* 0x000fe4000f8e0205 */
[----:B------:R-:W-:-:S04]  /*3170*/  IADD3 R2, P0, PT, R2, UR46, RZ ;  /* 0x0000002e02027c10 */ /* 0x000fc8000ff1e0ff */
        /* <DEDUP_REMOVED lines=27> */
.L_x_436:
[----:B------:R1:W-:Y:S04]  /*3330*/  STS.128 [R6+0x14000], RZ ;  /* 0x014000ff06007388 */ /* 0x0003e80000000c00 */
[----:B------:R1:W-:Y:S02]  /*3340*/  STS.128 [R6+0x18000], RZ ;  /* 0x018000ff06007388 */ /* 0x0003e40000000c00 */
.L_x_437:
[----:B------:R-:W-:Y:S05]  /*3350*/  BSYNC.RECONVERGENT B0 ;  /* 0x0000000000007941 */ /* 0x000fea0003800200 */
.L_x_435:
[----:B------:R-:W1:Y:S01]  /*3360*/  S2R R218, SR_TID.X ;  /* 0x0000000000da7919 */ /* 0x000e620000002100 */
[----:B------:R-:W-:Y:S01]  /*3370*/  BSSY.RECONVERGENT B0, `(.L_x_438) ;  /* 0x000001c000007945 */ /* 0x000fe20003800200 */
[----:B------:R-:W-:Y:S01]  /*3380*/  SHF.L.U32 R208, R28, 0x6, RZ ;  /* 0x000000061cd07819 */ /* 0x000fe200000006ff */
[----:B------:R1:W-:Y:S01]  /*3390*/  @P5 STS.128 [R6+0x15000], RZ ;  /* 0x015000ff06005388 */ /* 0x0003e20000000c00 */
[----:B------:R-:W-:-:S03]  /*33a0*/  SHF.R.U32.HI R8, RZ, 0x4, R28 ;  /* 0x00000004ff087819 */ /* 0x000fc6000001161c */
        /* <DEDUP_REMOVED lines=24> */
.L_x_439:
[----:B------:R-:W-:Y:S05]  /*3530*/  BSYNC.RECONVERGENT B0 ;  /* 0x0000000000007941 */ /* 0x000fea0003800200 */
.L_x_438:
[----:B------:R-:W-:Y:S01]  /*3540*/  LOP3.LUT R0, R208, 0x1c0, RZ, 0xc0, !PT ;  /* 0x000001c0d0007812 */ /* 0x000fe200078ec0ff */
[----:B------:R-:W-:Y:S01]  /*3550*/  IMAD.SHL.U32 R209, R28, 0x20, RZ ;  /* 0x000000201cd17824 */ /* 0x000fe200078e00ff */
[----:B--2---:R-:W-:Y:S01]  /*3560*/  LOP3.LUT R2, R8, 0x8, RZ, 0xc0, !PT ;  /* 0x0000000808027812 */ /* 0x004fe200078ec0ff */
[----:B------:R2:W-:Y:S01]  /*3570*/  @P4 STS.128 [R6+0x16000], RZ ;  /* 0x016000ff06004388 */ /* 0x0005e20000000c00 */
[----:B------:R-:W-:Y:S01]  /*3580*/  LOP3.LUT R0, R0, 0x38, R29, 0xf8, !PT ;  /* 0x0000003800007812 */ /* 0x000fe200078ef81d */
[----:B-1----:R-:W-:Y:S01]  /*3590*/  IMAD.SHL.U32 R5, R218, 0x10, RZ ;  /* 0x00000010da057824 */ /* 0x002fe200078e00ff */
[----:B------:R-:W-:Y:S01]  /*35a0*/  LOP3.LUT R2, R2, 0x10, R28, 0xf8, !PT ;  /* 0x0000001002027812 */ /* 0x000fe200078ef81c */
[----:B------:R2:W-:Y:S01]  /*35b0*/  @P4 STS.128 [R6+0x1a000], RZ ;  /* 0x01a000ff06004388 */ /* 0x0005e20000000c00 */
[----:B------:R-:W-:Y:S01]  /*35c0*/  LOP3.LUT R4, R208, 0x200, RZ, 0xc0, !PT ;  /* 0x00000200d0047812 */ /* 0x000fe200078ec0ff */
[----:B------:R-:W-:Y:S01]  /*35d0*/  IMAD.SHL.U32 R217, R218, 0x8, RZ ;  /* 0x00000008dad97824 */ /* 0x000fe200078e00ff */
[----:B------:R-:W-:Y:S01]  /*35e0*/  LOP3.LUT R3, R0, 0x8, R30, 0x78, !PT ;  /* 0x0000000800037812 */ /* 0x000fe200078e781e */
[----:B------:R-:W-:Y:S01]  /*35f0*/  IMAD.SHL.U32 R20, R218, 0x20, RZ ;  /* 0x00000020da147824 */ /* 0x000fe200078e00ff */
[----:B------:R-:W-:Y:S01]  /*3600*/  LOP3.LUT R2, R2, R0, RZ, 0x3c, !PT ;  /* 0x0000000002027212 */ /* 0x000fe200078e3cff */
[----:B------:R-:W-:Y:S01]  /*3610*/  IMAD.SHL.U32 R15, R218, 0x2, RZ ;  /* 0x00000002da0f7824 */ /* 0x000fe200078e00ff */
[----:B------:R-:W-:Y:S01]  /*3620*/  LOP3.LUT R0, R0, 0x8, R28, 0x78, !PT ;  /* 0x0000000800007812 */ /* 0x000fe200078e781c */
[----:B------:R-:W1:Y:S01]  /*3630*/  LDCU UR5, c[0x0][0x440] ;  /* 0x00008800ff0577ac */ /* 0x000e620008000800 */
[--C-:B------:R-:W-:Y:S01]  /*3640*/  LOP3.LUT R4, R4, 0x400, R209.reuse, 0xf8, !PT ;  /* 0x0000040004047812 */ /* 0x100fe200078ef8d1 */
[----:B------:R-:W-:Y:S01]  /*3650*/  BSSY.RECONVERGENT B0, `(.L_x_440) ;  /* 0x000002a000007945 */ /* 0x000fe20003800200 */
[----:B------:R-:W-:Y:S01]  /*3660*/  LOP3.LUT R209, R0, 0x7a00, R209, 0xf8, !PT ;  /* 0x00007a0000d17812 */ /* 0x000fe200078ef8d1 */
[----:B------:R-:W-:Y:S01]  /*3670*/  IMAD.SHL.U32 R0, R218, 0x40, RZ ;  /* 0x00000040da007824 */ /* 0x000fe200078e00ff */
[----:B------:R-:W-:Y:S01]  /*3680*/  LOP3.LUT R213, R4, R3, RZ, 0xfc, !PT ;  /* 0x0000000304d57212 */ /* 0x000fe200078efcff */
[----:B------:R-:W1:Y:S01]  /*3690*/  LDCU UR14, c[0x0][0x3e0] ;  /* 0x00007c00ff0e77ac */ /* 0x000e620008000800 */
[----:B------:R-:W-:-:S02]  /*36a0*/  LOP3.LUT R5, R5, 0x1c0, RZ, 0xc0, !PT ;  /* 0x000001c005057812 */ /* 0x000fc400078ec0ff */
[----:B------:R-:W-:Y:S01]  /*36b0*/  LOP3.LUT R3, R0, 0x1c0, RZ, 0xc0, !PT ;  /* 0x000001c000037812 */ /* 0x000fe200078ec0ff */
[----:B------:R-:W1:Y:S01]  /*36c0*/  LDCU UR15, c[0x0][0x45c] ;  /* 0x00008b80ff0f77ac */ /* 0x000e620008000800 */
[----:B------:R-:W-:Y:S02]  /*36d0*/  LOP3.LUT R208, R2, 0x200, R208, 0xf8, !PT ;  /* 0x0000020002d07812 */ /* 0x000fe400078ef8d0 */
[----:B------:R-:W-:Y:S02]  /*36e0*/  LOP3.LUT R2, R0, 0x200, RZ, 0xc0, !PT ;  /* 0x0000020000027812 */ /* 0x000fe400078ec0ff */
[----:B------:R-:W-:Y:S02]  /*36f0*/  LOP3.LUT R0, R3, 0x38, R217, 0xf8, !PT ;  /* 0x0000003803007812 */ /* 0x000fe400078ef8d9 */
[----:B------:R-:W-:Y:S02]  /*3700*/  SHF.R.U32.HI R9, RZ, 0x1, R218 ;  /* 0x00000001ff097819 */ /* 0x000fe400000116da */
[----:B------:R-:W-:-:S02]  /*3710*/  LOP3.LUT R4, R15, 0x7006, R20, 0xc8, !PT ;  /* 0x000070060f047812 */ /* 0x000fc400078ec814 */
[----:B------:R-:W-:Y:S02]  /*3720*/  LOP3.LUT R3, R5, 0x38, R15, 0xf8, !PT ;  /* 0x0000003805037812 */ /* 0x000fe400078ef80f */
[----:B------:R-:W-:Y:S02]  /*3730*/  LOP3.LUT R16, R0, 0x8, R218, 0x78, !PT ;  /* 0x0000000800107812 */ /* 0x000fe400078e78da */
[--C-:B------:R-:W-:Y:S02]  /*3740*/  LOP3.LUT R2, R2, 0x400, R20.reuse, 0xf8, !PT ;  /* 0x0000040002027812 */ /* 0x100fe400078ef814 */
[----:B------:R-:W-:Y:S02]  /*3750*/  LOP3.LUT R17, R4, 0x400, R20, 0xf8, !PT ;  /* 0x0000040004117812 */ /* 0x000fe400078ef814 */
[--C-:B------:R-:W-:Y:S02]  /*3760*/  LOP3.LUT R0, R0, 0x8, R9.reuse, 0x78, !PT ;  /* 0x0000000800007812 */ /* 0x100fe400078e7809 */
[----:B------:R-:W-:Y:S01]  /*3770*/  LOP3.LUT R15, R3, 0x20, R9, 0x78, !PT ;  /* 0x00000020030f7812 */ /* 0x000fe200078e7809 */
[----:B-12---:R-:W-:Y:S06]  /*3780*/  @P4 BRA `(.L_x_441) ;  /* 0x0000000000584947 */ /* 0x006fec0003800000 */
[----:B------:R-:W1:Y:S01]  /*3790*/  LDCU UR17, c[0x0][0x440] ;  /* 0x00008800ff1177ac */ /* 0x000e620008000800 */
[----:B------:R-:W-:Y:S01]  /*37a0*/  MOV R5, R7 ;  /* 0x0000000700057202 */ /* 0x000fe20000000f00 */
[----:B------:R-:W-:Y:S01]  /*37b0*/  IMAD R3, R21, UR12, RZ ;  /* 0x0000000c15037c24 */ /* 0x000fe2000f8e02ff */
[----:B------:R-:W2:Y:S01]  /*37c0*/  LDCU.64 UR8, c[0x0][0x390] ;  /* 0x00007200ff0877ac */ /* 0x000ea20008000a00 */
[----:B------:R-:W-:Y:S02]  /*37d0*/  IMAD.MOV.U32 R4, RZ, RZ, R10 ;  /* 0x000000ffff047224 */ /* 0x000fe400078e000a */
[C---:B------:R-:W-:Y:S02]  /*37e0*/  IMAD R3, R18.reuse, UR13, R3 ;  /* 0x0000000d12037c24 */ /* 0x040fe4000f8e0203 */
[----:B------:R-:W-:-:S04]  /*37f0*/  IMAD.WIDE.U32 R8, R18, UR12, R4 ;  /* 0x0000000c12087c25 */ /* 0x000fc8000f8e0004 */
[----:B------:R-:W-:Y:S01]  /*3800*/  IMAD.IADD R3, R9, 0x1, R3 ;  /* 0x0000000109037824 */ /* 0x000fe200078e0203 */
        /* <DEDUP_REMOVED lines=14> */
.L_x_441:
[----:B------:R-:W-:Y:S05]  /*38f0*/  BSYNC.RECONVERGENT B0 ;  /* 0x0000000000007941 */ /* 0x000fea0003800200 */
.L_x_440:
[----:B------:R2:W-:Y:S01]  /*3900*/  @P3 STS.128 [R6+0x17000], RZ ;  /* 0x017000ff06003388 */ /* 0x0005e20000000c00 */
[----:B------:R-:W-:Y:S01]  /*3910*/  BSSY.RECONVERGENT B0, `(.L_x_442) ;  /* 0x000001c000007945 */ /* 0x000fe20003800200 */
[----:B------:R-:W-:Y:S02]  /*3920*/  LOP3.LUT R252, R16, 0x7a00, R20, 0xf8, !PT ;  /* 0x00007a0010fc7812 */ /* 0x000fe400078ef814 */
[----:B------:R2:W-:Y:S01]  /*3930*/  @P3 STS.128 [R6+0x1b000], RZ ;  /* 0x01b000ff06003388 */ /* 0x0005e20000000c00 */
[----:B------:R-:W-:Y:S02]  /*3940*/  LOP3.LUT R216, R2, R0, RZ, 0xfc, !PT ;  /* 0x0000000002d87212 */ /* 0x000fe400078efcff */
[----:B------:R-:W-:Y:S01]  /*3950*/  LOP3.LUT R251, R17, R15, RZ, 0xfc, !PT ;  /* 0x0000000f11fb7212 */ /* 0x000fe200078efcff */
[----:B------:R-:W-:Y:S06]  /*3960*/  @P3 BRA `(.L_x_443) ;  /* 0x0000000000583947 */ /* 0x000fec0003800000 */
[----:B------:R-:W3:Y:S01]  /*3970*/  LDCU UR17, c[0x0][0x440] ;  /* 0x00008800ff1177ac */ /* 0x000ee20008000800 */
[----:B-1----:R-:W-:Y:S01]  /*3980*/  MOV R5, R7 ;  /* 0x0000000700057202 */ /* 0x002fe20000000f00 */
        /* <DEDUP_REMOVED lines=20> */
.L_x_443:
[----:B------:R-:W-:Y:S05]  /*3ad0*/  BSYNC.RECONVERGENT B0 ;  /* 0x0000000000007941 */ /* 0x000fea0003800200 */
.L_x_442:
[----:B------:R-:W2:Y:S01]  /*3ae0*/  LDC R241, c[0x0][0x44c] ;  /* 0x00011300fff17b82 */ /* 0x000ea20000000800 */
[----:B------:R-:W0:Y:S01]  /*3af0*/  LDGDEPBAR ;  /* 0x00000000000079af */ /* 0x000e220000000000 */
[----:B------:R-:W3:Y:S01]  /*3b00*/  LDCU UR8, c[0x0][0x590] ;  /* 0x0000b200ff0877ac */ /* 0x000ee20008000800 */
[----:B------:R-:W-:Y:S01]  /*3b10*/  R2P PR, R28, 0x6 ;  /* 0x000000061c007804 */ /* 0x000fe20000000000 */
[----:B------:R-:W-:Y:S01]  /*3b20*/  IMAD.MOV.U32 R214, RZ, RZ, 0x40 ;  /* 0x00000040ffd67424 */ /* 0x000fe200078e00ff */
[----:B------:R-:W-:Y:S01]  /*3b30*/  LEA R209, R209, UR24, 0x1 ;  /* 0x00000018d1d17c11 */ /* 0x000fe2000f8e08ff */
[----:B------:R-:W-:Y:S01]  /*3b40*/  IMAD.MOV.U32 R207, RZ, RZ, 0x20 ;  /* 0x00000020ffcf7424 */ /* 0x000fe200078e00ff */
[----:B------:R-:W-:Y:S01]  /*3b50*/  LEA R213, R213, UR24, 0x1 ;  /* 0x00000018d5d57c11 */ /* 0x000fe2000f8e08ff */
[----:B-1----:R-:W-:Y:S01]  /*3b60*/  IMAD.SHL.U32 R2, R218, 0x2, RZ ;  /* 0x00000002da027824 */ /* 0x002fe200078e00ff */
[----:B------:R-:W-:Y:S01]  /*3b70*/  SEL R214, R214, 0xffffffc0, !P2 ;  /* 0xffffffc0d6d67807 */ /* 0x000fe20005000000 */
[----:B------:R-:W-:Y:S01]  /*3b80*/  IMAD.MOV.U32 R0, RZ, RZ, 0x10 ;  /* 0x00000010ff007424 */ /* 0x000fe200078e00ff */
[----:B------:R-:W-:Y:S01]  /*3b90*/  LEA R208, R208, UR24, 0x1 ;  /* 0x00000018d0d07c11 */ /* 0x000fe2000f8e08ff */
[----:B------:R-:W-:Y:S01]  /*3ba0*/  UIADD3 UR27, UPT, UPT, UR27, 0x80, URZ ;  /* 0x000000801b1b7890 */ /* 0x000fe2000fffe0ff */
[----:B------:R-:W-:Y:S01]  /*3bb0*/  SEL R207, R207, 0xffffffe0, !P1 ;  /* 0xffffffe0cfcf7807 */ /* 0x000fe20004800000 */
[----:B------:R-:W-:Y:S01]  /*3bc0*/  IMAD.IADD R210, R214, 0x1, R209 ;  /* 0x00000001d6d27824 */ /* 0x000fe200078e02d1 */
[----:B------:R-:W-:Y:S01]  /*3bd0*/  LOP3.LUT P0, RZ, R218, 0x4, RZ, 0xc0, !PT ;  /* 0x00000004daff7812 */ /* 0x000fe2000780c0ff */
[----:B------:R-:W-:Y:S01]  /*3be0*/  IMAD.MOV.U32 R238, RZ, RZ, R234 ;  /* 0x000000ffffee7224 */ /* 0x000fe200078e00ea */
[----:B------:R-:W-:-:S02]  /*3bf0*/  SHF.R.U32.HI R221, RZ, 0x3, R218 ;  /* 0x00000003ffdd7819 */ /* 0x000fc400000116da */
[----:B------:R-:W-:Y:S02]  /*3c00*/  CS2R R158, SRZ ;  /* 0x00000000009e7805 */ /* 0x000fe4000001ff00 */
[----:B------:R-:W-:Y:S02]  /*3c10*/  LOP3.LUT R215, R2, 0x20, RZ, 0xc0, !PT ;  /* 0x0000002002d77812 */ /* 0x000fe400078ec0ff */
[----:B------:R-:W-:Y:S02]  /*3c20*/  CS2R R156, SRZ ;  /* 0x00000000009c7805 */ /* 0x000fe4000001ff00 */
[----:B------:R-:W-:Y:S02]  /*3c30*/  LOP3.LUT R250, R217, 0x38, RZ, 0xc0, !PT ;  /* 0x00000038d9fa7812 */ /* 0x000fe400078ec0ff */
        /* <DEDUP_REMOVED lines=62> */
[C---:B------:R-:W-:Y:S01]  /*4020*/  LOP3.LUT P3, RZ, R218.reuse, 0x2, RZ, 0xc0, !PT ;  /* 0x00000002daff7812 */ /* 0x040fe2000786c0ff */
[----:B------:R-:W-:Y:S01]  /*4030*/  VIADD R213, R213, UR16 ;  /* 0x00000010d5d57c36 */ /* 0x000fe20008000000 */
[----:B------:R-:W-:Y:S01]  /*4040*/  LOP3.LUT P4, RZ, R218, 0x8, RZ, 0xc0, !PT ;  /* 0x00000008daff7812 */ /* 0x000fe2000788c0ff */
[----:B------:R-:W-:Y:S01]  /*4050*/  VIADD R208, R208, UR16 ;  /* 0x00000010d0d07c36 */ /* 0x000fe20008000000 */
[----:B------:R-:W-:Y:S01]  /*4060*/  SEL R0, R0, 0xfffffff0, !P0 ;  /* 0xfffffff000007807 */ /* 0x000fe20004000000 */
[----:B------:R-:W-:Y:S01]  /*4070*/  IMAD.IADD R211, R207, 0x1, R209 ;  /* 0x00000001cfd37824 */ /* 0x000fe200078e02d1 */
[----:B------:R-:W-:Y:S01]  /*4080*/  LOP3.LUT R215, R215, 0x18, R221, 0xf8, !PT ;  /* 0x00000018d7d77812 */ /* 0x000fe200078ef8dd */
[----:B------:R-:W-:Y:S01]  /*4090*/  IMAD.IADD R212, R207, 0x1, R210 ;  /* 0x00000001cfd47824 */ /* 0x000fe200078e02d2 */
[----:B------:R-:W-:Y:S01]  /*40a0*/  LOP3.LUT R249, R250, 0x40, RZ, 0xfc, !PT ;  /* 0x00000040faf97812 */ /* 0x000fe200078efcff */
[----:B---3--:R-:W-:Y:S02]  /*40b0*/  USHF.L.U32 UR8, UR8, 0x6, URZ ;  /* 0x0000000608087899 */ /* 0x008fe400080006ff */
[----:B------:R-:W-:-:S02]  /*40c0*/  USHF.L.U32 UR42, UR42, 0x3, URZ ;  /* 0x000000032a2a7899 */ /* 0x000fc400080006ff */
[----:B--2---:R-:W-:-:S11]  /*40d0*/  UISETP.GE.AND UP1, UPT, UR27, UR33, UPT ;  /* 0x000000211b00728c */ /* 0x004fd6000bf26270 */
.L_x_446:
[----:B------:R-:W0:Y:S01]  /*40e0*/  LDGDEPBAR ;  /* 0x00000000000079af */ /* 0x000e220000000000 */
[C---:B------:R-:W-:Y:S01]  /*40f0*/  IMAD.IADD R0, R213.reuse, 0x1, R207 ;  /* 0x00000001d5007824 */ /* 0x040fe200078e02cf */
[----:B------:R-:W-:Y:S01]  /*4100*/  PLOP3.LUT P1, PT, PT, PT, UP1, 0x80, 0x8 ;  /* 0x000000000008781c */ /* 0x000fe20003f2f018 */
[----:B------:R-:W-:Y:S01]  /*4110*/  IMAD.IADD R3, R213, 0x1, R214 ;  /* 0x00000001d5037824 */ /* 0x000fe200078e02d6 */
[----:B------:R-:W-:Y:S01]  /*4120*/  PLOP3.LUT P2, PT, PT, PT, UP1, 0x80, 0x8 ;  /* 0x000000000008781c */ /* 0x000fe20003f4f018 */
[----:B------:R-:W-:Y:S01]  /*4130*/  IMAD.SHL.U32 R219, R218, 0x2, RZ ;  /* 0x00000002dadb7824 */ /* 0x000fe200078e00ff */
[----:B------:R-:W-:Y:S01]  /*4140*/  PLOP3.LUT P5, PT, PT, PT, UP1, 0x80, 0x8 ;  /* 0x000000000008781c */ /* 0x000fe20003faf018 */
[----:B------:R-:W-:Y:S01]  /*4150*/  IMAD.IADD R2, R207, 0x1, R3 ;  /* 0x00000001cf027824 */ /* 0x000fe200078e0203 */
[----:B------:R-:W-:Y:S01]  /*4160*/  PLOP3.LUT P6, PT, PT, PT, UP1, 0x80, 0x8 ;  /* 0x000000000008781c */ /* 0x000fe20003fcf018 */
[----:B------:R-:W-:Y:S01]  /*4170*/  UISETP.NE.AND UP2, UPT, UR39, URZ, UPT ;  /* 0x000000ff2700728c */ /* 0x000fe2000bf45270 */
[----:B------:R-:W-:Y:S04]  /*4180*/  DEPBAR.LE SB0, 0x0 ;  /* 0x000080000000791a */ /* 0x000fe80000000000 */
[----:B------:R-:W-:Y:S06]  /*4190*/  BAR.SYNC.DEFER_BLOCKING 0x0 ;  /* 0x0000000000007b1d */ /* 0x000fec0000010000 */
[----:B------:R-:W-:Y:S08]  /*41a0*/  LDSM.16.M88.4 R32, [R213] ;  /* 0x00000000d520783b */ /* 0x000ff00000000200 */
[----:B------:R-:W4:Y:S08]  /*41b0*/  LDSM.16.M88.4 R16, [R209+0xc000] ;  /* 0x00c00000d110783b */ /* 0x000f300000000200 */
[----:B------:R-:W1:Y:S08]  /*41c0*/  LDSM.16.M88.4 R28, [R213+0x1000] ;  /* 0x00100000d51c783b */ /* 0x000e700000000200 */
[----:B------:R-:W2:Y:S08]  /*41d0*/  LDSM.16.M88.4 R164, [R209+0xc800] ;  /* 0x00c80000d1a4783b */ /* 0x000eb00000000200 */
[----:B------:R-:W-:Y:S08]  /*41e0*/  LDSM.16.M88.4 R168, [R0] ;  /* 0x0000000000a8783b */ /* 0x000ff00000000200 */
[----:B------:R-:W3:Y:S01]  /*41f0*/  LDSM.16.M88.4 R172, [R211+0xc000] ;  /* 0x00c00000d3ac783b */ /* 0x000ee20000000200 */
[-C--:B----4-:R-:W-:Y:S07]  /*4200*/  HMMA.16816.F32 R4, R32, R16.reuse, RZ ;  /* 0x000000102004723c */ /* 0x090fee00000018ff */
[----:B------:R-:W4:Y:S01]  /*4210*/  LDSM.16.M88.4 R176, [R0+0x1000] ;  /* 0x0010000000b0783b */ /* 0x000f220000000200 */
[C---:B-1----:R-:W-:Y:S07]  /*4220*/  HMMA.16816.F32 R8, R28.reuse, R16, RZ ;  /* 0x000000101c08723c */ /* 0x042fee00000018ff */
[----:B------:R-:W1:Y:S01]  /*4230*/  LDSM.16.M88.4 R180, [R211+0xc800] ;  /* 0x00c80000d3b4783b */ /* 0x000e620000000200 */
[-C--:B------:R-:W-:Y:S07]  /*4240*/  HMMA.16816.F32 R12, R28, R18.reuse, RZ ;  /* 0x000000121c0c723c */ /* 0x080fee00000018ff */
[----:B------:R-:W-:Y:S01]  /*4250*/  LDSM.16.M88.4 R184, [R210+0xc000] ;  /* 0x00c00000d2b8783b */ /* 0x000fe20000000200 */
[C---:B------:R-:W-:Y:S07]  /*4260*/  HMMA.16816.F32 R16, R32.reuse, R18, RZ ;  /* 0x000000122010723c */ /* 0x040fee00000018ff */
[----:B------:R-:W-:Y:S01]  /*4270*/  LDSM.16.M88.4 R188, [R3+0x1000] ;  /* 0x0010000003bc783b */ /* 0x000fe20000000200 */
[-C--:B--2---:R-:W-:Y:S07]  /*4280*/  HMMA.16816.F32 R20, R32, R164.reuse, RZ ;  /* 0x000000a42014723c */ /* 0x084fee00000018ff */
[----:B------:R-:W-:Y:S01]  /*4290*/  LDSM.16.M88.4 R192, [R210+0xc800] ;  /* 0x00c80000d2c0783b */ /* 0x000fe20000000200 */
[C---:B------:R-:W-:Y:S07]  /*42a0*/  HMMA.16816.F32 R24, R28.reuse, R164, RZ ;  /* 0x000000a41c18723c */ /* 0x040fee00000018ff */
[----:B------:R-:W-:Y:S01]  /*42b0*/  LDSM.16.M88.4 R196, [R212+0xc000] ;  /* 0x00c00000d4c4783b */ /* 0x000fe20000000200 */
[-C--:B------:R-:W-:Y:S07]  /*42c0*/  HMMA.16816.F32 R28, R28, R166.reuse, RZ ;  /* 0x000000a61c1c723c */ /* 0x080fee00000018ff */
[----:B------:R-:W-:Y:S01]  /*42d0*/  LDSM.16.M88.4 R200, [R2+0x1000] ;  /* 0x0010000002c8783b */ /* 0x000fe20000000200 */
[----:B------:R-:W-:Y:S07]  /*42e0*/  HMMA.16816.F32 R32, R32, R166, RZ ;  /* 0x000000a62020723c */ /* 0x000fee00000018ff */
[----:B------:R-:W2:Y:S01]  /*42f0*/  LDSM.16.M88.4 R164, [R3] ;  /* 0x0000000003a4783b */ /* 0x000ea20000000200 */
[-C--:B---3--:R-:W-:Y:S07]  /*4300*/  HMMA.16816.F32 R4, R168, R172.reuse, R4 ;  /* 0x000000aca804723c */ /* 0x088fee0000001804 */
[----:B------:R-:W-:Y:S01]  /*4310*/  LDSM.16.M88.4 R204, [R212+0xc800] ;  /* 0x00c80000d4cc783b */ /* 0x000fe20000000200 */
[C---:B----4-:R-:W-:Y:S08]  /*4320*/  HMMA.16816.F32 R8, R176.reuse, R172, R8 ;  /* 0x000000acb008723c */ /* 0x050ff00000001808 */
[-C--:B------:R-:W-:Y:S08]  /*4330*/  HMMA.16816.F32 R12, R176, R174.reuse, R12 ;  /* 0x000000aeb00c723c */ /* 0x080ff0000000180c */
[C---:B------:R-:W-:Y:S01]  /*4340*/  HMMA.16816.F32 R16, R168.reuse, R174, R16 ;  /* 0x000000aea810723c */ /* 0x040fe20000001810 */
[----:B------:R-:W3:Y:S07]  /*4350*/  LDSM.16.M88.4 R172, [R2] ;  /* 0x0000000002ac783b */ /* 0x000eee0000000200 */
[-C--:B-1----:R-:W-:Y:S08]  /*4360*/  HMMA.16816.F32 R20, R168, R180.reuse, R20 ;  /* 0x000000b4a814723c */ /* 0x082ff00000001814 */
[C---:B------:R-:W-:Y:S08]  /*4370*/  HMMA.16816.F32 R24, R176.reuse, R180, R24 ;  /* 0x000000b4b018723c */ /* 0x040ff00000001818 */
[-C--:B------:R-:W-:Y:S01]  /*4380*/  HMMA.16816.F32 R28, R176, R182.reuse, R28 ;  /* 0x000000b6b01c723c */ /* 0x080fe2000000181c */
[----:B------:R-:W-:Y:S07]  /*4390*/  LDSM.16.M88.4 R176, [R209+0x10000] ;  /* 0x01000000d1b0783b */ /* 0x000fee0000000200 */
[----:B------:R-:W-:Y:S01]  /*43a0*/  HMMA.16816.F32 R32, R168, R182, R32 ;  /* 0x000000b6a820723c */ /* 0x000fe20000001820 */
[----:B------:R-:W1:Y:S07]  /*43b0*/  LDSM.16.M88.4 R168, [R213+0x2000] ;  /* 0x00200000d5a8783b */ /* 0x000e6e0000000200 */
[-C--:B--2---:R-:W-:Y:S01]  /*43c0*/  HMMA.16816.F32 R4, R164, R184.reuse, R4 ;  /* 0x000000b8a404723c */ /* 0x084fe20000001804 */
[----:B------:R-:W2:Y:S07]  /*43d0*/  LDSM.16.M88.4 R180, [R213+0x3000] ;  /* 0x00300000d5b4783b */ /* 0x000eae0000000200 */
[C---:B------:R-:W-:Y:S08]  /*43e0*/  HMMA.16816.F32 R8, R188.reuse, R184, R8 ;  /* 0x000000b8bc08723c */ /* 0x040ff00000001808 */
[-C--:B------:R-:W-:Y:S08]  /*43f0*/  HMMA.16816.F32 R12, R188, R186.reuse, R12 ;  /* 0x000000babc0c723c */ /* 0x080ff0000000180c */
[C---:B------:R-:W-:Y:S01]  /*4400*/  HMMA.16816.F32 R16, R164.reuse, R186, R16 ;  /* 0x000000baa410723c */ /* 0x040fe20000001810 */
[----:B------:R4:W2:Y:S07]  /*4410*/  LDSM.16.M88.4 R184, [R209+0x10800] ;  /* 0x01080000d1b8783b */ /* 0x0008ae0000000200 */
[-C--:B------:R-:W-:Y:S08]  /*4420*/  HMMA.16816.F32 R20, R164, R192.reuse, R20 ;  /* 0x000000c0a414723c */ /* 0x080ff00000001814 */
[C---:B------:R-:W-:Y:S08]  /*4430*/  HMMA.16816.F32 R24, R188.reuse, R192, R24 ;  /* 0x000000c0bc18723c */ /* 0x040ff00000001818 */
[-C--:B------:R-:W-:Y:S01]  /*4440*/  HMMA.16816.F32 R28, R188, R194.reuse, R28 ;  /* 0x000000c2bc1c723c */ /* 0x080fe2000000181c */
[----:B------:R-:W-:Y:S02]  /*4450*/  LDSM.16.M88.4 R188, [R211+0x10000] ;  /* 0x01000000d3bc783b */ /* 0x000fe40000000200 */
[----:B----4-:R-:W-:Y:S05]  /*4460*/  LEA R209, R252, UR4, 0x1 ;  /* 0x00000004fcd17c11 */ /* 0x010fea000f8e08ff */
[----:B------:R-:W-:Y:S01]  /*4470*/  HMMA.16816.F32 R32, R164, R194, R32 ;  /* 0x000000c2a420723c */ /* 0x000fe20000001820 */
[----:B------:R-:W4:Y:S07]  /*4480*/  LDSM.16.M88.4 R164, [R0+0x2000] ;  /* 0x0020000000a4783b */ /* 0x000f2e0000000200 */
[-C--:B---3--:R-:W-:Y:S01]  /*4490*/  HMMA.16816.F32 R4, R172, R196.reuse, R4 ;  /* 0x000000c4ac04723c */ /* 0x088fe20000001804 */
[----:B------:R3:W4:Y:S07]  /*44a0*/  LDSM.16.M88.4 R192, [R0+0x3000] ;  /* 0x0030000000c0783b */ /* 0x00072e0000000200 */
[C---:B------:R-:W-:Y:S08]  /*44b0*/  HMMA.16816.F32 R8, R200.reuse, R196, R8 ;  /* 0x000000c4c808723c */ /* 0x040ff00000001808 */
[-C--:B------:R-:W-:Y:S08]  /*44c0*/  HMMA.16816.F32 R12, R200, R198.reuse, R12 ;  /* 0x000000c6c80c723c */ /* 0x080ff0000000180c */
[C---:B------:R-:W-:Y:S01]  /*44d0*/  HMMA.16816.F32 R16, R172.reuse, R198, R16 ;  /* 0x000000c6ac10723c */ /* 0x040fe20000001810 */
[----:B------:R-:W4:Y:S03]  /*44e0*/  LDSM.16.M88.4 R196, [R211+0x10800] ;  /* 0x01080000d3c4783b */ /* 0x000f260000000200 */
[----:B---3--:R-:W-:Y:S02]  /*44f0*/  @P1 LOP3.LUT R0, R219, 0x6, RZ, 0xc0, !PT ;  /* 0x00000006db001812 */ /* 0x008fe400078ec0ff */
[----:B------:R-:W-:Y:S02]  /*4500*/  SHF.R.U32.HI R219, RZ, 0x1, R218 ;  /* 0x00000001ffdb7819 */ /* 0x000fe400000116da */
[-C--:B------:R-:W-:Y:S01]  /*4510*/  HMMA.16816.F32 R20, R172, R204.reuse, R20 ;  /* 0x000000ccac14723c */ /* 0x080fe20000001814 */
[----:B------:R-:W-:Y:S02]  /*4520*/  PLOP3.LUT P1, PT, PT, PT, UP1, 0x80, 0x8 ;  /* 0x000000000008781c */ /* 0x000fe40003f2f018 */
[----:B------:R-:W-:Y:S02]  /*4530*/  @P2 LOP3.LUT R0, R0, 0x1e0, R219, 0xf8, !PT ;  /* 0x000001e000002812 */ /* 0x000fe400078ef8db */
[----:B------:R-:W-:Y:S03]  /*4540*/  PLOP3.LUT P2, PT, PT, PT, UP1, 0x80, 0x8 ;  /* 0x000000000008781c */ /* 0x000fe60003f4f018 */
[C---:B------:R-:W-:Y:S08]  /*4550*/  HMMA.16816.F32 R24, R200.reuse, R204, R24 ;  /* 0x000000ccc818723c */ /* 0x040ff00000001818 */
[-C--:B------:R-:W-:Y:S01]  /*4560*/  HMMA.16816.F32 R28, R200, R206.reuse, R28 ;  /* 0x000000cec81c723c */ /* 0x080fe2000000181c */
[----:B------:R-:W-:Y:S07]  /*4570*/  LDSM.16.M88.4 R200, [R3+0x3000] ;  /* 0x0030000003c8783b */ /* 0x000fee0000000200 */
[----:B------:R-:W-:Y:S01]  /*4580*/  HMMA.16816.F32 R32, R172, R206, R32 ;  /* 0x000000ceac20723c */ /* 0x000fe20000001820 */
[----:B------:R3:W-:Y:S07]  /*4590*/  LDSM.16.M88.4 R172, [R3+0x2000] ;  /* 0x0020000003ac783b */ /* 0x0007ee0000000200 */
[-C--:B-1----:R-:W-:Y:S01]  /*45a0*/  HMMA.16816.F32 R4, R168, R176.reuse, R4 ;  /* 0x000000b0a804723c */ /* 0x082fe20000001804 */
[----:B------:R-:W-:Y:S07]  /*45b0*/  LDSM.16.M88.4 R204, [R210+0x10800] ;  /* 0x01080000d2cc783b */ /* 0x000fee0000000200 */
[C---:B--2---:R-:W-:Y:S08]  /*45c0*/  HMMA.16816.F32 R8, R180.reuse, R176, R8 ;  /* 0x000000b0b408723c */ /* 0x044ff00000001808 */
[-C--:B------:R-:W-:Y:S03]  /*45d0*/  HMMA.16816.F32 R12, R180, R178.reuse, R12 ;  /* 0x000000b2b40c723c */ /* 0x080fe6000000180c */
[----:B---3-5:R-:W-:Y:S05]  /*45e0*/  FMUL.FTZ R3, R247, 1.4426950216293334961 ;  /* 0x3fb8aa3bf7037820 */ /* 0x028fea0000410000 */
[C---:B------:R-:W-:Y:S01]  /*45f0*/  HMMA.16816.F32 R16, R168.reuse, R178, R16 ;  /* 0x000000b2a810723c */ /* 0x040fe20000001810 */
[----:B------:R-:W1:Y:S07]  /*4600*/  LDSM.16.M88.4 R176, [R210+0x10000] ;  /* 0x01000000d2b0783b */ /* 0x000e6e0000000200 */
[-C--:B------:R-:W-:Y:S08]  /*4610*/  HMMA.16816.F32 R20, R168, R184.reuse, R20 ;  /* 0x000000b8a814723c */ /* 0x080ff00000001814 */
[C---:B------:R-:W-:Y:S08]  /*4620*/  HMMA.16816.F32 R24, R180.reuse, R184, R24 ;  /* 0x000000b8b418723c */ /* 0x040ff00000001818 */
[-C--:B------:R-:W-:Y:S01]  /*4630*/  HMMA.16816.F32 R28, R180, R186.reuse, R28 ;  /* 0x000000bab41c723c */ /* 0x080fe2000000181c */
[----:B------:R-:W-:Y:S07]  /*4640*/  LDSM.16.M88.4 R180, [R212+0x10000] ;  /* 0x01000000d4b4783b */ /* 0x000fee0000000200 */
[----:B------:R-:W-:Y:S01]  /*4650*/  HMMA.16816.F32 R32, R168, R186, R32 ;  /* 0x000000baa820723c */ /* 0x000fe20000001820 */
[----:B------:R-:W2:Y:S07]  /*4660*/  LDSM.16.M88.4 R168, [R2+0x2000] ;  /* 0x0020000002a8783b */ /* 0x000eae0000000200 */
        /* <DEDUP_REMOVED lines=14> */
[-C--:B-1----:R-:W-:Y:S05]  /*4750*/  HMMA.16816.F32 R4, R172, R176.reuse, R4 ;  /* 0x000000b0ac04723c */ /* 0x082fea0000001804 */
[C---:B------:R-:W-:Y:S01]  /*4760*/  @P6 ISETP.GE.AND P6, PT, R165.reuse, UR33, PT ;  /* 0x00000021a5006c0c */ /* 0x040fe2000bfc6270 */
[----:B------:R-:W-:Y:S01]  /*4770*/  @P1 VIADD R0, R165, 0x1 ;  /* 0x00000001a5001836 */ /* 0x000fe20000000000 */
[----:B------:R-:W-:Y:S01]  /*4780*/  PLOP3.LUT P1, PT, PT, PT, UP1, 0x80, 0x8 ;  /* 0x000000000008781c */ /* 0x000fe20003f2f018 */
[C---:B------:R-:W-:Y:S08]  /*4790*/  HMMA.16816.F32 R8, R200.reuse, R176, R8 ;  /* 0x000000b0c808723c */ /* 0x040ff00000001808 */
[-C--:B------:R-:W-:Y:S08]  /*47a0*/  HMMA.16816.F32 R12, R200, R178.reuse, R12 ;  /* 0x000000b2c80c723c */ /* 0x080ff0000000180c */
[C---:B------:R-:W-:Y:S08]  /*47b0*/  HMMA.16816.F32 R16, R172.reuse, R178, R16 ;  /* 0x000000b2ac10723c */ /* 0x040ff00000001810 */
[-C--:B------:R-:W-:Y:S08]  /*47c0*/  HMMA.16816.F32 R20, R172, R204.reuse, R20 ;  /* 0x000000ccac14723c */ /* 0x080ff00000001814 */
[C---:B------:R-:W-:Y:S04]  /*47d0*/  HMMA.16816.F32 R24, R200.reuse, R204, R24 ;  /* 0x000000ccc818723c */ /* 0x040fe80000001818 */
[----:B------:R-:W-:Y:S04]  /*47e0*/  LEA R204, R216, UR4, 0x1 ;  /* 0x00000004d8cc7c11 */ /* 0x000fe8000f8e08ff */
[-C--:B------:R-:W-:Y:S08]  /*47f0*/  HMMA.16816.F32 R28, R200, R206.reuse, R28 ;  /* 0x000000cec81c723c */ /* 0x080ff0000000181c */
[----:B------:R-:W-:Y:S01]  /*4800*/  HMMA.16816.F32 R32, R172, R206, R32 ;  /* 0x000000ceac20723c */ /* 0x000fe20000001820 */
[----:B------:R-:W-:Y:S05]  /*4810*/  IMAD.MOV.U32 R172, RZ, RZ, 0x10 ;  /* 0x00000010ffac7424 */ /* 0x000fea00078e00ff */
[----:B------:R-:W-:Y:S02]  /*4820*/  SEL R172, R172, 0xfffffff0, !P0 ;  /* 0xfffffff0acac7807 */ /* 0x000fe40004000000 */
[-C--:B--2---:R-:W-:Y:S08]  /*4830*/  HMMA.16816.F32 R4, R168, R180.reuse, R4 ;  /* 0x000000b4a804723c */ /* 0x084ff00000001804 */
[C---:B----4-:R-:W-:Y:S01]  /*4840*/  HMMA.16816.F32 R8, R184.reuse, R180, R8 ;  /* 0x000000b4b808723c */ /* 0x050fe20000001808 */
[----:B------:R-:W-:Y:S05]  /*4850*/  IMAD.MOV.U32 R180, RZ, RZ, 0x40 ;  /* 0x00000040ffb47424 */ /* 0x000fea00078e00ff */
[----:B------:R-:W-:Y:S02]  /*4860*/  SEL R214, R180, 0xffffffc0, !P0 ;  /* 0xffffffc0b4d67807 */ /* 0x000fe40004000000 */
[-C--:B------:R-:W-:Y:S03]  /*4870*/  HMMA.16816.F32 R12, R184, R182.reuse, R12 ;  /* 0x000000b6b80c723c */ /* 0x080fe6000000180c */
[----:B------:R-:W-:Y:S01]  /*4880*/  @P2 FSEL R4, R4, -INF , !P6 ;  /* 0xff80000004042808 */ /* 0x000fe20007000000 */
[----:B------:R-:W-:Y:S01]  /*4890*/  IMAD.IADD R210, R214, 0x1, R209 ;  /* 0x00000001d6d27824 */ /* 0x000fe200078e02d1 */
[----:B------:R-:W-:Y:S02]  /*48a0*/  PLOP3.LUT P2, PT, PT, PT, UP1, 0x80, 0x8 ;  /* 0x000000000008781c */ /* 0x000fe40003f4f018 */
[----:B------:R-:W-:Y:S01]  /*48b0*/  @P5 FSEL R6, R6, -INF , !P6 ;  /* 0xff80000006065808 */ /* 0x000fe20007000000 */
[C---:B------:R-:W-:Y:S01]  /*48c0*/  HMMA.16816.F32 R16, R168.reuse, R182, R16 ;  /* 0x000000b6a810723c */ /* 0x040fe20000001810 */
[----:B------:R-:W-:Y:S03]  /*48d0*/  PLOP3.LUT P5, PT, PT, PT, UP1, 0x80, 0x8 ;  /* 0x000000000008781c */ /* 0x000fe60003faf018 */
[----:B------:R-:W-:Y:S02]  /*48e0*/  @P1 FSEL R8, R8, -INF , !P6 ;  /* 0xff80000008081808 */ /* 0x000fe40007000000 */
[----:B------:R-:W-:Y:S02]  /*48f0*/  PLOP3.LUT P1, PT, PT, PT, UP1, 0x80, 0x8 ;  /* 0x000000000008781c */ /* 0x000fe40003f2f018 */
[----:B------:R-:W-:Y:S02]  /*4900*/  LEA R183, R251, UR4, 0x1 ;  /* 0x00000004fbb77c11 */ /* 0x000fe4000f8e08ff */
[----:B------:R-:W-:Y:S02]  /*4910*/  @P2 FSEL R10, R10, -INF , !P6 ;  /* 0xff8000000a0a2808 */ /* 0x000fe40007000000 */
[----:B------:R-:W-:Y:S01]  /*4920*/  FSETP.NEU.FTZ.AND P6, PT, R248, -INF , PT ;  /* 0xff800000f800780b */ /* 0x000fe20003fdd000 */
[----:B------:R-:W-:Y:S01]  /*4930*/  VIADD R182, R183, 0x20020 ;  /* 0x00020020b7b67836 */ /* 0x000fe20000000000 */
        /* <DEDUP_REMOVED lines=38> */
[----:B-1----:R-:W1:Y:S02]  /*4ba0*/  LDSM.16.M88.4 R4, [R212+0x10800] ;  /* 0x01080000d404783b */ /* 0x002e640000000200 */
        /* <DEDUP_REMOVED lines=14> */
[--C-:B------:R-:W-:Y:S01]  /*4c90*/  FFMA.FTZ R18, R18, UR15, -R3.reuse ;  /* 0x0000000f12127c23 */ /* 0x100fe20008010803 */
[----:B------:R-:W-:Y:S02]  /*4ca0*/  PLOP3.LUT P2, PT, PT, PT, UP1, 0x80, 0x8 ;  /* 0x000000000008781c */ /* 0x000fe40003f4f018 */
[----:B------:R-:W-:Y:S01]  /*4cb0*/  MUFU.EX2 R223, R16 ;  /* 0x0000001000df7308 */ /* 0x000fe20000000800 */
[----:B------:R-:W-:Y:S02]  /*4cc0*/  @P1 FSEL R13, R13, -INF , !P5 ;  /* 0xff8000000d0d1808 */ /* 0x000fe40006800000 */
        /* <DEDUP_REMOVED lines=9> */
[-C--:B-1----:R-:W-:Y:S01]  /*4d60*/  HMMA.16816.F32 R20, R168, R4.reuse, R20 ;  /* 0x00000004a814723c */ /* 0x082fe20000001814 */
[----:B------:R-:W-:Y:S01]  /*4d70*/  PLOP3.LUT P5, PT, PT, PT, UP1, 0x80, 0x8 ;  /* 0x000000000008781c */ /* 0x000fe20003faf018 */
[----:B------:R-:W-:Y:S01]  /*4d80*/  MUFU.EX2 R200, R11 ;  /* 0x0000000b00c87308 */ /* 0x000fe20000000800 */
[----:B------:R-:W-:Y:S01]  /*4d90*/  PLOP3.LUT P1, PT, PT, PT, UP1, 0x80, 0x8 ;  /* 0x000000000008781c */ /* 0x000fe20003f2f018 */
[--C-:B------:R-:W-:Y:S01]  /*4da0*/  FFMA.FTZ R19, R19, UR15, -R3.reuse ;  /* 0x0000000f13137c23 */ /* 0x100fe20008010803 */
[----:B------:R-:W-:Y:S01]  /*4db0*/  FFMA.FTZ R17, R17, UR15, -R164 ;  /* 0x0000000f11117c23 */ /* 0x000fe200080108a4 */
[C---:B--2---:R-:W-:Y:S01]  /*4dc0*/  @P6 VIADD R8, R165.reuse, 0x10 ;  /* 0x00000010a5086836 */ /* 0x044fe20000000000 */
[----:B------:R-:W-:Y:S01]  /*4dd0*/  PLOP3.LUT P6, PT, PT, PT, UP1, 0x80, 0x8 ;  /* 0x000000000008781c */ /* 0x000fe20003fcf018 */
[C---:B------:R-:W-:Y:S04]  /*4de0*/  HMMA.16816.F32 R24, R184.reuse, R4, R24 ;  /* 0x00000004b818723c */ /* 0x040fe80000001818 */
[----:B------:R-:W-:Y:S01]  /*4df0*/  MUFU.EX2 R224, R17 ;  /* 0x0000001100e07308 */ /* 0x000fe20000000800 */
[----:B---3--:R-:W-:Y:S01]  /*4e00*/  @P2 VIADD R9, R165, 0x11 ;  /* 0x00000011a5092836 */ /* 0x008fe20000000000 */
[----:B------:R-:W-:Y:S02]  /*4e10*/  PLOP3.LUT P2, PT, PT, PT, UP1, 0x80, 0x8 ;  /* 0x000000000008781c */ /* 0x000fe40003f4f018 */
[----:B------:R-:W-:Y:S01]  /*4e20*/  @P5 ISETP.GE.AND P5, PT, R8, UR33, PT ;  /* 0x0000002108005c0c */ /* 0x000fe2000bfa6270 */
[-C--:B------:R-:W-:Y:S05]  /*4e30*/  HMMA.16816.F32 R28, R184, R6.reuse, R28 ;  /* 0x00000006b81c723c */ /* 0x080fea000000181c */
[----:B------:R-:W-:Y:S01]  /*4e40*/  MUFU.EX2 R229, R19 ;  /* 0x0000001300e57308 */ /* 0x000fe20000000800 */
[----:B------:R-:W-:Y:S01]  /*4e50*/  @P1 FSEL R20, R20, -INF , !P5 ;  /* 0xff80000014141808 */ /* 0x000fe20006800000 */
[----:B------:R-:W-:Y:S01]  /*4e60*/  IMAD.IADD R185, R183, 0x1, R172 ;  /* 0x00000001b7b97824 */ /* 0x000fe200078e02ac */
[----:B------:R-:W-:Y:S01]  /*4e70*/  PLOP3.LUT P1, PT, PT, PT, UP1, 0x80, 0x8 ;  /* 0x000000000008781c */ /* 0x000fe20003f2f018 */
[----:B------:R-:W-:Y:S01]  /*4e80*/  IMAD.SHL.U32 R184, R218, 0x40, RZ ;  /* 0x00000040dab87824 */ /* 0x000fe200078e00ff */
[----:B------:R-:W-:Y:S01]  /*4e90*/  @P6 ISETP.GE.AND P6, PT, R9, UR33, PT ;  /* 0x0000002109006c0c */ /* 0x000fe2000bfc6270 */
[----:B------:R-:W-:Y:S04]  /*4ea0*/  HMMA.16816.F32 R32, R168, R6, R32 ;  /* 0x00000006a820723c */ /* 0x000fe80000001820 */
[----:B------:R-:W-:Y:S01]  /*4eb0*/  MUFU.EX2 R195, R12 ;  /* 0x0000000c00c37308 */ /* 0x000fe20000000800 */
[----:B------:R-:W-:Y:S01]  /*4ec0*/  @P2 FSEL R21, R21, -INF , !P6 ;  /* 0xff80000015152808 */ /* 0x000fe20007000000 */
[--C-:B------:R-:W-:Y:S01]  /*4ed0*/  FFMA.FTZ R20, R20, UR15, -R164.reuse ;  /* 0x0000000f14147c23 */ /* 0x100fe200080108a4 */
[----:B------:R-:W-:Y:S02]  /*4ee0*/  PLOP3.LUT P2, PT, PT, PT, UP1, 0x80, 0x8 ;  /* 0x000000000008781c */ /* 0x000fe40003f4f018 */
[----:B----4-:R-:W-:Y:S01]  /*4ef0*/  F2FP.F16.F32.PACK_AB R5, R196, R197 ;  /* 0x000000c5c405723e */ /* 0x010fe200000000ff */
[----:B------:R-:W-:Y:S01]  /*4f00*/  FFMA.FTZ R21, R21, UR15, -R164 ;  /* 0x0000000f15157c23 */ /* 0x000fe200080108a4 */
[----:B------:R-:W-:Y:S03]  /*4f10*/  @P1 FSEL R22, R22, -INF , !P5 ;  /* 0xff80000016161808 */ /* 0x000fe60006800000 */
[----:B------:R-:W-:Y:S01]  /*4f20*/  MUFU.EX2 R194, R13 ;  /* 0x0000000d00c27308 */ /* 0x000fe20000000800 */
[----:B------:R-:W-:Y:S01]  /*4f30*/  PLOP3.LUT P1, PT, PT, PT, UP1, 0x80, 0x8 ;  /* 0x000000000008781c */ /* 0x000fe20003f2f018 */
[--C-:B------:R-:W-:Y:S04]  /*4f40*/  FFMA.FTZ R22, R22, UR15, -R3.reuse ;  /* 0x0000000f16167c23 */ /* 0x100fe80008010803 */
        /* <DEDUP_REMOVED lines=71> */
[----:B-1----:R-:W-:Y:S02]  /*53c0*/  IMAD.IADD R0, R172, 0x1, R182 ;  /* 0x00000001ac007824 */ /* 0x002fe400078e02b6 */
[----:B------:R-:W-:Y:S01]  /*53d0*/  IMAD.MOV.U32 R172, RZ, RZ, 0x20 ;  /* 0x00000020ffac7424 */ /* 0x000fe200078e00ff */
[----:B--2---:R-:W-:Y:S06]  /*53e0*/  F2FP.F16.F32.PACK_AB R2, R229, R230 ;  /* 0x000000e6e502723e */ /* 0x004fec00000000ff */
[----:B------:R-:W1:Y:S01]  /*53f0*/  MUFU.EX2 R189, R28 ;  /* 0x0000001c00bd7308 */ /* 0x000e620000000800 */
[----:B------:R-:W-:Y:S01]  /*5400*/  SEL R207, R172, 0xffffffe0, !P3 ;  /* 0xffffffe0accf7807 */ /* 0x000fe20005800000 */
[----:B------:R2:W-:Y:S01]  /*5410*/  STS [R185+0x20400], R2 ;  /* 0x02040002b9007388 */ /* 0x0005e20000000800 */
[----:B---3--:R-:W-:Y:S03]  /*5420*/  F2FP.F16.F32.PACK_AB R3, R194, R195 ;  /* 0x000000c3c203723e */ /* 0x008fe600000000ff */
[----:B------:R-:W-:Y:S01]  /*5430*/  IMAD.IADD R206, R204, 0x1, R207 ;  /* 0x00000001ccce7824 */ /* 0x000fe200078e02cf */
[----:B------:R3:W-:Y:S03]  /*5440*/  STS [R183+0x21000], R5 ;  /* 0x02100005b7007388 */ /* 0x0007e60000000800 */
[----:B------:R-:W1:Y:S01]  /*5450*/  MUFU.EX2 R187, R30 ;  /* 0x0000001e00bb7308 */ /* 0x000e620000000800 */
[C---:B------:R-:W-:Y:S01]  /*5460*/  IMAD.IADD R211, R207.reuse, 0x1, R209 ;  /* 0x00000001cfd37824 */ /* 0x040fe200078e02d1 */
[----:B------:R4:W-:Y:S01]  /*5470*/  STS [R183+0x21400], R4 ;  /* 0x02140004b7007388 */ /* 0x0009e20000000800 */
[----:B------:R-:W-:Y:S03]  /*5480*/  IMAD.IADD R212, R207, 0x1, R210 ;  /* 0x00000001cfd47824 */ /* 0x000fe600078e02d2 */
        /* <DEDUP_REMOVED lines=28> */
[C---:B---3--:R-:W-:Y:S08]  /*5650*/  HMMA.16816.F32 R8, R28.reuse, R16, RZ ;  /* 0x000000101c08723c */ /* 0x048ff000000018ff */
[-C--:B------:R-:W-:Y:S08]  /*5660*/  HMMA.16816.F32 R12, R28, R18.reuse, RZ ;  /* 0x000000121c0c723c */ /* 0x080ff000000018ff */
[C---:B------:R-:W-:Y:S08]  /*5670*/  HMMA.16816.F32 R16, R32.reuse, R18, RZ ;  /* 0x000000122010723c */ /* 0x040ff000000018ff */
[-C--:B-1----:R-:W-:Y:S08]  /*5680*/  HMMA.16816.F32 R20, R32, R164.reuse, RZ ;  /* 0x000000a42014723c */ /* 0x082ff000000018ff */
[C---:B------:R-:W-:Y:S08]  /*5690*/  HMMA.16816.F32 R24, R28.reuse, R164, RZ ;  /* 0x000000a41c18723c */ /* 0x040ff000000018ff */
[-C--:B------:R-:W-:Y:S08]  /*56a0*/  HMMA.16816.F32 R28, R28, R166.reuse, RZ ;  /* 0x000000a61c1c723c */ /* 0x080ff000000018ff */
[----:B------:R-:W-:Y:S01]  /*56b0*/  HMMA.16816.F32 R32, R32, R166, RZ ;  /* 0x000000a62020723c */ /* 0x000fe200000018ff */
[----:B------:R-:W1:Y:S07]  /*56c0*/  LDSM.16.M88.4 R164, [R211+0x14800] ;  /* 0x01480000d3a4783b */ /* 0x000e6e0000000200 */
[-C--:B----4-:R-:W-:Y:S08]  /*56d0*/  HMMA.16816.F32 R4, R168, R172.reuse, R4 ;  /* 0x000000aca804723c */ /* 0x090ff00000001804 */
[C---:B--2---:R-:W-:Y:S08]  /*56e0*/  HMMA.16816.F32 R8, R176.reuse, R172, R8 ;  /* 0x000000acb008723c */ /* 0x044ff00000001808 */
[-C--:B------:R-:W-:Y:S08]  /*56f0*/  HMMA.16816.F32 R12, R176, R174.reuse, R12 ;  /* 0x000000aeb00c723c */ /* 0x080ff0000000180c */
[C---:B------:R-:W-:Y:S01]  /*5700*/  HMMA.16816.F32 R16, R168.reuse, R174, R16 ;  /* 0x000000aea810723c */ /* 0x040fe20000001810 */
[----:B------:R-:W-:Y:S07]  /*5710*/  LDSM.16.M88.4 R172, [R0+0x8000] ;  /* 0x0080000000ac783b */ /* 0x000fee0000000200 */
[-C--:B-1----:R-:W-:Y:S08]  /*5720*/  HMMA.16816.F32 R20, R168, R164.reuse, R20 ;  /* 0x000000a4a814723c */ /* 0x082ff00000001814 */
[C---:B------:R-:W-:Y:S08]  /*5730*/  HMMA.16816.F32 R24, R176.reuse, R164, R24 ;  /* 0x000000a4b018723c */ /* 0x040ff00000001818 */
[-C--:B------:R-:W-:Y:S01]  /*5740*/  HMMA.16816.F32 R28, R176, R166.reuse, R28 ;  /* 0x000000a6b01c723c */ /* 0x080fe2000000181c */
[----:B------:R-:W1:Y:S07]  /*5750*/  LDSM.16.M88.4 R176, [R210+0x14000] ;  /* 0x01400000d2b0783b */ /* 0x000e6e0000000200 */
[----:B------:R-:W-:Y:S01]  /*5760*/  HMMA.16816.F32 R32, R168, R166, R32 ;  /* 0x000000a6a820723c */ /* 0x000fe20000001820 */
[----:B------:R-:W2:Y:S08]  /*5770*/  LDSM.16.M88.4 R164, [R0+0x9000] ;  /* 0x0090000000a4783b */ /* 0x000eb00000000200 */
[----:B------:R-:W3:Y:S01]  /*5780*/  LDSM.16.M88.4 R168, [R210+0x14800] ;  /* 0x01480000d2a8783b */ /* 0x000ee20000000200 */
[-C--:B-1----:R-:W-:Y:S08]  /*5790*/  HMMA.16816.F32 R4, R172, R176.reuse, R4 ;  /* 0x000000b0ac04723c */ /* 0x082ff00000001804 */
[C---:B--2---:R-:W-:Y:S01]  /*57a0*/  HMMA.16816.F32 R8, R164.reuse, R176, R8 ;  /* 0x000000b0a408723c */ /* 0x044fe20000001808 */
[----:B------:R-:W-:Y:S02]  /*57b0*/  IMAD.U32 R176, RZ, RZ, UR10 ;  /* 0x0000000affb07e24 */ /* 0x000fe4000f8e00ff */
[----:B------:R-:W-:Y:S03]  /*57c0*/  IMAD.U32 R177, RZ, RZ, UR11 ;  /* 0x0000000bffb17e24 */ /* 0x000fe6000f8e00ff */
[C---:B------:R-:W-:Y:S02]  /*57d0*/  LEA R180, P1, R244.reuse, R176, 0x2 ;  /* 0x000000b0f4b47211 */ /* 0x040fe400078210ff */
[-C--:B------:R-:W-:Y:S03]  /*57e0*/  HMMA.16816.F32 R12, R164, R178.reuse, R12 ;  /* 0x000000b2a40c723c */ /* 0x080fe6000000180c */
[----:B------:R-:W-:Y:S05]  /*57f0*/  LEA.HI.X R181, R244, R177, RZ, 0x2, P1 ;  /* 0x000000b1f4b57211 */ /* 0x000fea00008f14ff */
[C---:B------:R-:W-:Y:S01]  /*5800*/  HMMA.16816.F32 R16, R172.reuse, R178, R16 ;  /* 0x000000b2ac10723c */ /* 0x040fe20000001810 */
[----:B------:R-:W2:Y:S04]  /*5810*/  LDG.E R178, desc[UR34][R180.64] ;  /* 0x00000022b4b27981 */ /* 0x000ea8000c1e1900 */
[----:B------:R-:W4:Y:S03]  /*5820*/  LDG.E R177, desc[UR34][R180.64+0x20] ;  /* 0x00002022b4b17981 */ /* 0x000f26000c1e1900 */
[-C--:B---3--:R-:W-:Y:S01]  /*5830*/  HMMA.16816.F32 R20, R172, R168.reuse, R20 ;  /* 0x000000a8ac14723c */ /* 0x088fe20000001814 */
[----:B------:R-:W5:Y:S04]  /*5840*/  LDG.E R176, desc[UR34][R180.64+0x80] ;  /* 0x00008022b4b07981 */ /* 0x000f68000c1e1900 */
[----:B------:R1:W5:Y:S03]  /*5850*/  LDG.E R3, desc[UR34][R180.64+0xa0] ;  /* 0x0000a022b4037981 */ /* 0x000366000c1e1900 */
[C---:B------:R-:W-:Y:S08]  /*5860*/  HMMA.16816.F32 R24, R164.reuse, R168, R24 ;  /* 0x000000a8a418723c */ /* 0x040ff00000001818 */
[-C--:B------:R-:W-:Y:S01]  /*5870*/  HMMA.16816.F32 R28, R164, R170.reuse, R28 ;  /* 0x000000aaa41c723c */ /* 0x080fe2000000181c */
[----:B------:R-:W-:Y:S07]  /*5880*/  LDSM.16.M88.4 R164, [R2+0x8000] ;  /* 0x0080000002a4783b */ /* 0x000fee0000000200 */
[----:B------:R-:W-:Y:S01]  /*5890*/  HMMA.16816.F32 R32, R172, R170, R32 ;  /* 0x000000aaac20723c */ /* 0x000fe20000001820 */
[----:B------:R-:W3:Y:S08]  /*58a0*/  LDSM.16.M88.4 R168, [R212+0x14000] ;  /* 0x01400000d4a8783b */ /* 0x000ef00000000200 */
[----:B------:R-:W1:Y:S01]  /*58b0*/  LDSM.16.M88.4 R172, [R2+0x9000] ;  /* 0x0090000002ac783b */ /* 0x000e620000000200 */
[-C--:B---3--:R-:W-:Y:S08]  /*58c0*/  HMMA.16816.F32 R4, R164, R168.reuse, R4 ;  /* 0x000000a8a404723c */ /* 0x088ff00000001804 */
[C---:B-1----:R-:W-:Y:S08]  /*58d0*/  HMMA.16816.F32 R8, R172.reuse, R168, R8 ;  /* 0x000000a8ac08723c */ /* 0x042ff00000001808 */
        /* <DEDUP_REMOVED lines=9> */
[----:B------:R-:W3:Y:S01]  /*5970*/  LDSM.16.M88.4 R168, [R204+0xb000] ;  /* 0x00b00000cca8783b */ /* 0x000ee20000000200 */
[-C--:B-1----:R-:W-:Y:S08]  /*5980*/  HMMA.16816.F32 R4, R172, R164.reuse, R4 ;  /* 0x000000a4ac04723c */ /* 0x082ff00000001804 */
[C---:B---3--:R-:W-:Y:S08]  /*5990*/  HMMA.16816.F32 R8, R168.reuse, R164, R8 ;  /* 0x000000a4a808723c */ /* 0x048ff00000001808 */
        /* <DEDUP_REMOVED lines=21> */
[----:B------:R3:W2:Y:S02]  /*5af0*/  LDSM.16.M88.4 R168, [R0+0xb000] ;  /* 0x00b0000000a8783b */ /* 0x0006a40000000200 */
[----:B---3--:R-:W-:Y:S01]  /*5b00*/  SHF.R.U32.HI R0, RZ, 0x4, R218 ;  /* 0x00000004ff007819 */ /* 0x008fe200000116da */
[-C--:B-1----:R-:W-:Y:S08]  /*5b10*/  HMMA.16816.F32 R4, R172, R164.reuse, R4 ;  /* 0x000000a4ac04723c */ /* 0x082ff00000001804 */
[C---:B--2---:R-:W-:Y:S08]  /*5b20*/  HMMA.16816.F32 R8, R168.reuse, R164, R8 ;  /* 0x000000a4a808723c */ /* 0x044ff00000001808 */
        /* <DEDUP_REMOVED lines=9> */
[----:B------:R-:W2:Y:S01]  /*5bc0*/  LDSM.16.M88.4 R172, [R2+0xb000] ;  /* 0x00b0000002ac783b */ /* 0x000ea20000000200 */
[-C--:B-1----:R-:W-:Y:S08]  /*5bd0*/  HMMA.16816.F32 R4, R164, R168.reuse, R4 ;  /* 0x000000a8a404723c */ /* 0x082ff00000001804 */
[C---:B--2---:R-:W-:Y:S08]  /*5be0*/  HMMA.16816.F32 R8, R172.reuse, R168, R8 ;  /* 0x000000a8ac08723c */ /* 0x044ff00000001808 */
[-C--:B------:R-:W-:Y:S03]  /*5bf0*/  HMMA.16816.F32 R12, R172, R170.reuse, R12 ;  /* 0x000000aaac0c723c */ /* 0x080fe6000000180c */
[C---:B------:R-:W-:Y:S01]  /*5c00*/  FADD.FTZ R5, -R178.reuse, R5 ;  /* 0x00000005b2057221 */ /* 0x040fe20000010100 */
[----:B------:R-:W-:Y:S01]  /*5c10*/  FADD.FTZ R4, -R178, R4 ;  /* 0x00000004b2047221 */ /* 0x000fe20000010100 */
[C---:B----4-:R-:W-:Y:S01]  /*5c20*/  FADD.FTZ R6, -R177.reuse, R6 ;  /* 0x00000006b1067221 */ /* 0x050fe20000010100 */
[----:B------:R-:W-:Y:S01]  /*5c30*/  FADD.FTZ R7, -R177, R7 ;  /* 0x00000007b1077221 */ /* 0x000fe20000010100 */
[----:B------:R-:W-:Y:S01]  /*5c40*/  FMUL.FTZ R179, R225, R5 ;  /* 0x00000005e1b37220 */ /* 0x000fe20000410000 */
[C---:B------:R-:W-:Y:S01]  /*5c50*/  HMMA.16816.F32 R16, R164.reuse, R170, R16 ;  /* 0x000000aaa410723c */ /* 0x040fe20000001810 */
[----:B------:R-:W1:Y:S03]  /*5c60*/  LDSM.16.M88.4 R168, [R212+0x18800] ;  /* 0x01880000d4a8783b */ /* 0x000e660000000200 */
[----:B------:R-:W-:Y:S11]  /*5c70*/  FMUL.FTZ R180, R226, R4 ;  /* 0x00000004e2b47220 */ /* 0x000ff60000410000 */
[----:B------:R-:W-:Y:S04]  /*5c80*/  @!UPT UIADD3 URZ, UPT, UPT, URZ, URZ, URZ ;  /* 0x000000fffffff290 */ /* 0x000fe8000fffe0ff */
[C---:B------:R-:W-:Y:S01]  /*5c90*/  FADD.FTZ R16, -R178.reuse, R16 ;  /* 0x00000010b2107221 */ /* 0x040fe20000010100 */
[C---:B------:R-:W-:Y:S01]  /*5ca0*/  FADD.FTZ R17, -R178.reuse, R17 ;  /* 0x00000011b2117221 */ /* 0x040fe20000010100 */
[C---:B------:R-:W-:Y:S01]  /*5cb0*/  FADD.FTZ R18, -R177.reuse, R18 ;  /* 0x00000012b1127221 */ /* 0x040fe20000010100 */
[C---:B------:R-:W-:Y:S01]  /*5cc0*/  FADD.FTZ R19, -R177.reuse, R19 ;  /* 0x00000013b1137221 */ /* 0x040fe20000010100 */
[-C--:B-1----:R-:W-:Y:S08]  /*5cd0*/  HMMA.16816.F32 R20, R164, R168.reuse, R20 ;  /* 0x000000a8a414723c */ /* 0x082ff00000001814 */
[C---:B------:R-:W-:Y:S08]  /*5ce0*/  HMMA.16816.F32 R24, R172.reuse, R168, R24 ;  /* 0x000000a8ac18723c */ /* 0x040ff00000001818 */
[-C--:B------:R-:W-:Y:S03]  /*5cf0*/  HMMA.16816.F32 R28, R172, R170.reuse, R28 ;  /* 0x000000aaac1c723c */ /* 0x080fe6000000181c */
[C---:B------:R-:W-:Y:S01]  /*5d00*/  FADD.FTZ R5, -R178.reuse, R20 ;  /* 0x00000014b2057221 */ /* 0x040fe20000010100 */
[----:B------:R-:W-:Y:S01]  /*5d10*/  FADD.FTZ R21, -R178, R21 ;  /* 0x00000015b2157221 */ /* 0x000fe20000010100 */
[----:B------:R-:W-:Y:S01]  /*5d20*/  FMUL.FTZ R20, R224, R17 ;  /* 0x00000011e0147220 */ /* 0x000fe20000410000 */
[----:B------:R-:W-:Y:S01]  /*5d30*/  FADD.FTZ R17, -R177, R23 ;  /* 0x00000017b1117221 */ /* 0x000fe20000010100 */
[----:B------:R-:W-:Y:S01]  /*5d40*/  FMUL.FTZ R5, R219, R5 ;  /* 0x00000005db057220 */ /* 0x000fe20000410000 */
[----:B------:R-:W-:Y:S01]  /*5d50*/  LOP3.LUT R219, R0, 0x8, RZ, 0xc0, !PT ;  /* 0x0000000800db7812 */ /* 0x000fe200078ec0ff */
[----:B------:R-:W-:Y:S04]  /*5d60*/  HMMA.16816.F32 R32, R164, R170, R32 ;  /* 0x000000aaa420723c */ /* 0x000fe80000001820 */
[----:B------:R-:W-:Y:S01]  /*5d70*/  LOP3.LUT R0, R184, 0x1c0, RZ, 0xc0, !PT ;  /* 0x000001c0b8007812 */ /* 0x000fe200078ec0ff */
[----:B------:R-:W-:Y:S01]  /*5d80*/  FMUL.FTZ R164, R223, R16 ;  /* 0x00000010dfa47220 */ /* 0x000fe20000410000 */
[----:B------:R-:W-:Y:S01]  /*5d90*/  FMUL.FTZ R21, R222, R21 ;  /* 0x00000015de157220 */ /* 0x000fe20000410000 */
[----:B------:R-:W-:Y:S01]  /*5da0*/  LOP3.LUT R2, R219, 0x10, R218, 0xf8, !PT ;  /* 0x00000010db027812 */ /* 0x000fe200078ef8da */
[----:B------:R-:W-:Y:S01]  /*5db0*/  FADD.FTZ R22, -R177, R22 ;  /* 0x00000016b1167221 */ /* 0x000fe20000010100 */
[----:B------:R-:W-:Y:S01]  /*5dc0*/  LOP3.LUT R0, R0, 0x38, R217, 0xf8, !PT ;  /* 0x0000003800007812 */ /* 0x000fe200078ef8d9 */
[----:B------:R-:W-:Y:S01]  /*5dd0*/  FMUL.FTZ R165, R232, R6 ;  /* 0x00000006e8a57220 */ /* 0x000fe20000410000 */
[----:B------:R-:W-:Y:S01]  /*5de0*/  F2FP.F16.F32.PACK_AB R20, R20, R164 ;  /* 0x000000a41414723e */ /* 0x000fe200000000ff */
[----:B------:R-:W-:Y:S01]  /*5df0*/  FMUL.FTZ R164, R231, R7 ;  /* 0x00000007e7a47220 */ /* 0x000fe20000410000 */
[----:B------:R-:W-:Y:S01]  /*5e00*/  LOP3.LUT R0, R2, R0, RZ, 0x3c, !PT ;  /* 0x0000000002007212 */ /* 0x000fe200078e3cff */
[----:B------:R-:W-:Y:S01]  /*5e10*/  FMUL.FTZ R167, R230, R18 ;  /* 0x00000012e6a77220 */ /* 0x000fe20000410000 */
[----:B------:R-:W-:Y:S01]  /*5e20*/  F2FP.F16.F32.PACK_AB R16, R179, R180 ;  /* 0x000000b4b310723e */ /* 0x000fe200000000ff */
        /* <DEDUP_REMOVED lines=9> */
[----:B------:R-:W-:Y:S01]  /*5ec0*/  FMUL.FTZ R17, R227, R17 ;  /* 0x00000011e3117220 */ /* 0x000fe20000410000 */
[----:B------:R-:W-:Y:S01]  /*5ed0*/  FMUL.FTZ R33, R220, R33 ;  /* 0x00000021dc217220 */ /* 0x000fe20000410000 */
[----:B------:R-:W-:Y:S02]  /*5ee0*/  FMUL.FTZ R23, R205, R23 ;  /* 0x00000017cd177220 */ /* 0x000fe40000410000 */
[----:B------:R-:W-:Y:S01]  /*5ef0*/  F2FP.F16.F32.PACK_AB R32, R32, R4 ;  /* 0x000000042020723e */ /* 0x000fe200000000ff */
[----:B------:R-:W-:Y:S06]  /*5f00*/  BRA.U !UP2, `(.L_x_444) ;  /* 0x000000010acc7547 */ /* 0x000fec000b800000 */
[----:B------:R-:W1:Y:S01]  /*5f10*/  LDC R6, c[0x0][0x3b0] ;  /* 0x0000ec00ff067b82 */ /* 0x000e620000000800 */
[----:B------:R-:W-:Y:S01]  /*5f20*/  IADD3 R4, P1, PT, RZ, -UR31, RZ ;  /* 0x8000001fff047c10 */ /* 0x000fe2000ff3e0ff */
[----:B------:R-:W-:Y:S01]  /*5f30*/  ULOP3.LUT UR9, UR39, 0x1, URZ, 0xc0, !UPT ;  /* 0x0000000127097892 */ /* 0x000fe2000f8ec0ff */
[----:B------:R-:W-:Y:S02]  /*5f40*/  ISETP.GE.AND P6, PT, R250, UR5, PT ;  /* 0x00000005fa007c0c */ /* 0x000fe4000bfc6270 */
[----:B------:R-:W-:Y:S01]  /*5f50*/  ISETP.GE.AND P5, PT, R249, UR5, PT ;  /* 0x00000005f9007c0c */ /* 0x000fe2000bfa6270 */
[----:B------:R-:W-:Y:S02]  /*5f60*/  UISETP.NE.U32.AND UP0, UPT, UR9, 0x1, UPT ;  /* 0x000000010900788c */ /* 0x000fe4000bf05070 */
[----:B------:R-:W2:Y:S02]  /*5f70*/  LDC R7, c[0x0][0x3b4] ;  /* 0x0000ed00ff077b82 */ /* 0x000ea40000000800 */
[----:B------:R-:W-:Y:S06]  /*5f80*/  USEL UR9, UR30, 0x4000, !UP0 ;  /* 0x000040001e097887 */ /* 0x000fec000c000000 */
[----:B------:R-:W-:Y:S02]  /*5f90*/  VIADD R238, R238, UR9 ;  /* 0x00000009eeee7c36 */ /* 0x000fe40008000000 */
[----:B------:R-:W-:Y:S02]  /*5fa0*/  VIADD R234, R234, UR9 ;  /* 0x00000009eaea7c36 */ /* 0x000fe40008000000 */
[----:B------:R-:W-:Y:S02]  /*5fb0*/  VIADD R213, R213, UR9 ;  /* 0x00000009d5d57c36 */ /* 0x000fe40008000000 */
[C---:B-1----:R-:W-:Y:S02]  /*5fc0*/  IMAD.SHL.U32 R2, R6.reuse, 0x40, RZ ;  /* 0x0000004006027824 */ /* 0x042fe400078e00ff */
[----:B------:R-:W-:Y:S02]  /*5fd0*/  IMAD.SHL.U32 R5, R6, 0x20, RZ ;  /* 0x0000002006057824 */ /* 0x000fe400078e00ff */
[----:B------:R-:W-:Y:S05]  /*5fe0*/  IMAD.X R2, RZ, RZ, ~R2, P1 ;  /* 0x000000ffff027224 */ /* 0x000fea00008e0e02 */
[----:B------:R-:W-:Y:S04]  /*5ff0*/  SHF.R.S64 R4, R4, 0x1f, R2 ;  /* 0x0000001f04047819 */ /* 0x000fe80000001002 */
[----:B------:R-:W-:Y:S04]  /*6000*/  IADD3 R240, P1, PT, R4, R240, RZ ;  /* 0x000000f004f07210 */ /* 0x000fe80007f3e0ff */
[----:B------:R-:W-:Y:S01]  /*6010*/  LEA.HI.X.SX32 R239, R2, R239, 0x1, P1 ;  /* 0x000000ef02ef7211 */ /* 0x000fe200008f0eff */
[----:B------:R-:W-:Y:S01]  /*6020*/  @!P6 IMAD.MOV.U32 R18, RZ, RZ, R240 ;  /* 0x000000ffff12e224 */ /* 0x000fe200078e00f0 */
[CC--:B------:R-:W-:Y:S02]  /*6030*/  @!P5 LEA R4, P1, R5.reuse, R240.reuse, 0x1 ;  /* 0x000000f00504d211 */ /* 0x0c0fe400078208ff */
[----:B--2---:R-:W-:Y:S01]  /*6040*/  SHF.L.U64.HI R2, R6, 0x5, R7 ;  /* 0x0000000506027819 */ /* 0x004fe20000010207 */
[--C-:B------:R-:W-:Y:S01]  /*6050*/  @!P6 IMAD.MOV.U32 R19, RZ, RZ, R239.reuse ;  /* 0x000000ffff13e224 */ /* 0x100fe200078e00ef */
[C---:B------:R-:W-:Y:S04]  /*6060*/  @!P6 LEA R6, P2, R5.reuse, R240, 0x1 ;  /* 0x000000f00506e211 */ /* 0x040fe800078408ff */
[----:B------:R-:W-:Y:S01]  /*6070*/  @!PT LDS RZ, [RZ] ;  /* 0x00000000fffff984 */ /* 0x000fe20000000800 */
[----:B------:R-:W-:Y:S01]  /*6080*/  @!PT LDS RZ, [RZ] ;  /* 0x00000000fffff984 */ /* 0x000fe20000000800 */
[----:B------:R-:W-:Y:S01]  /*6090*/  @!PT LDS RZ, [RZ] ;  /* 0x00000000fffff984 */ /* 0x000fe20000000800 */
[----:B------:R1:W-:Y:S01]  /*60a0*/  @!P6 LDGSTS.E.BYPASS.LTC128B.128 [R238], desc[UR34][R18.64] ;  /* 0x0000000012eeefae */ /* 0x0003e2000b981a22 */
[CCC-:B------:R-:W-:Y:S02]  /*60b0*/  @!P6 LEA.HI.X R7, R5.reuse, R239.reuse, R2.reuse, 0x1, P2 ;  /* 0x000000ef0507e211 */ /* 0x1c0fe400010f0c02 */
[----:B------:R-:W-:Y:S01]  /*60c0*/  @!P5 LEA.HI.X R5, R5, R239, R2, 0x1, P1 ;  /* 0x000000ef0505d211 */ /* 0x000fe200008f0c02 */
[----:B------:R2:W-:Y:S04]  /*60d0*/  @P6 STS.64 [R234], RZ ;  /* 0x000000ffea006388 */ /* 0x0005e80000000a00 */
[----:B------:R2:W-:Y:S01]  /*60e0*/  @P6 STS.64 [R234+0x8], RZ ;  /* 0x000008ffea006388 */ /* 0x0005e20000000a00 */
[----:B-1----:R-:W-:Y:S02]  /*60f0*/  @!P5 IMAD.MOV.U32 R18, RZ, RZ, R240 ;  /* 0x000000ffff12d224 */ /* 0x002fe400078e00f0 */
[----:B------:R-:W-:Y:S05]  /*6100*/  @!P5 IMAD.MOV.U32 R19, RZ, RZ, R239 ;  /* 0x000000ffff13d224 */ /* 0x000fea00078e00ef */
        /* <DEDUP_REMOVED lines=19> */
.L_x_444:
[----:B--2---:R-:W-:Y:S01]  /*6240*/  F2FP.F16.F32.PACK_AB R4, R164, R165 ;  /* 0x000000a5a404723e */ /* 0x004fe200000000ff */
        /* <DEDUP_REMOVED lines=60> */
[----:B------:R-:W-:Y:S02]  /*6610*/  IADD3 R0, PT, PT, R180, 0x8040, RZ ;  /* 0x00008040b4007810 */ /* 0x000fe40007ffe0ff */
[----:B------:R-:W-:Y:S04]  /*6620*/  LOP3.LUT R3, R2, 0x30, RZ, 0xc0, !PT ;  /* 0x0000003002037812 */ /* 0x000fe800078ec0ff */
[----:B------:R-:W-:Y:S02]  /*6630*/  LOP3.LUT R3, R3, 0x8, R218, 0xf8, !PT ;  /* 0x0000000803037812 */ /* 0x000fe400078ef8da */
[----:B---3--:R-:W-:Y:S02]  /*6640*/  IADD3 R4, PT, PT, R5, R182, RZ ;  /* 0x000000b605047210 */ /* 0x008fe40007ffe0ff */
[----:B------:R-:W-:Y:S03]  /*6650*/  LOP3.LUT R3, R3, 0x1c0, R184, 0xf8, !PT ;  /* 0x000001c003037812 */ /* 0x000fe600078ef8b8 */
[----:B------:R-:W-:Y:S01]  /*6660*/  STS [R4+-0x4000], R32 ;  /* 0xffc0002004007388 */ /* 0x000fe20000000800 */
[----:B------:R-:W-:Y:S04]  /*6670*/  LOP3.LUT R3, R3, 0x38, R217, 0x78, !PT ;  /* 0x0000003803037812 */ /* 0x000fe800078e78d9 */
[----:B------:R1:W-:Y:S01]  /*6680*/  STS [R4+-0x3c00], R16 ;  /* 0xffc4001004007388 */ /* 0x0003e20000000800 */
[----:B------:R-:W-:Y:S04]  /*6690*/  LOP3.LUT R3, R3, 0x200, R220, 0xf8, !PT ;  /* 0x0000020003037812 */ /* 0x000fe800078ef8dc */
[----:B------:R-:W-:Y:S01]  /*66a0*/  STS [R182+-0x3000], R9 ;  /* 0xffd00009b6007388 */ /* 0x000fe20000000800 */
[----:B------:R-:W-:Y:S04]  /*66b0*/  LEA R3, R3, UR4, 0x1 ;  /* 0x0000000403037c11 */ /* 0x000fe8000f8e08ff */
[----:B------:R-:W-:Y:S05]  /*66c0*/  STS [R182+-0x2c00], R6 ;  /* 0xffd40006b6007388 */ /* 0x000fea0000000800 */
[----:B------:R-:W-:Y:S05]  /*66d0*/  STS [R4+-0x3000], R8 ;  /* 0xffd0000804007388 */ /* 0x000fea0000000800 */
[----:B------:R-:W-:Y:S01]  /*66e0*/  STS [R4+-0x2c00], R7 ;  /* 0xffd4000704007388 */ /* 0x000fe20000000800 */
[----:B------:R-:W-:Y:S01]  /*66f0*/  BAR.SYNC.DEFER_BLOCKING 0x0 ;  /* 0x0000000000007b1d */ /* 0x000fe20000010000 */
[----:B-1----:R-:W-:Y:S04]  /*6700*/  IADD3 R16, PT, PT, R180, 0x8000, RZ ;  /* 0x00008000b4107810 */ /* 0x002fe80007ffe0ff */
[----:B------:R-:W-:Y:S01]  /*6710*/  @P0 IADD3 R0, PT, PT, R16, -0x40, RZ ;  /* 0xffffffc010000810 */ /* 0x000fe20007ffe0ff */
[----:B------:R-:W-:Y:S05]  /*6720*/  LDSM.16.MT88.4 R4, [R3+0x20000] ;  /* 0x020000000304783b */ /* 0x000fea0000004200 */
[----:B------:R-:W1:Y:S05]  /*6730*/  LDSM.16.MT88.4 R8, [R180+0x8000] ;  /* 0x00800000b408783b */ /* 0x000e6a0000004200 */
        /* <DEDUP_REMOVED lines=96> */
[----:B------:R-:W-:Y:S01]  /*6d40*/  ISETP.GE.AND P5, PT, R250, UR5, PT ;  /* 0x00000005fa007c0c */ /* 0x000fe2000bfa6270 */
[----:B------:R-:W-:Y:S01]  /*6d50*/  IMAD.U32 R5, RZ, RZ, UR43 ;  /* 0x0000002bff057e24 */ /* 0x000fe2000f8e00ff */
[----:B------:R-:W-:Y:S01]  /*6d60*/  ISETP.GE.AND P2, PT, R249, UR5, PT ;  /* 0x00000005f9007c0c */ /* 0x000fe2000bf46270 */
[----:B------:R-:W-:Y:S05]  /*6d70*/  IMAD.X R0, RZ, RZ, ~UR8, P1 ;  /* 0x80000008ff007e24 */ /* 0x000fea00088e06ff */
[----:B------:R-:W-:Y:S04]  /*6d80*/  SHF.R.S64 R4, R4, 0x1f, R0 ;  /* 0x0000001f04047819 */ /* 0x000fe80000001000 */
[----:B------:R-:W-:Y:S02]  /*6d90*/  IADD3 R243, P1, PT, R4, R243, RZ ;  /* 0x000000f304f37210 */ /* 0x000fe40007f3e0ff */
[----:B------:R-:W-:Y:S02]  /*6da0*/  LOP3.LUT R4, R217, 0x1f8, RZ, 0xc0, !PT ;  /* 0x000001f8d9047812 */ /* 0x000fe400078ec0ff */
[----:B------:R-:W-:Y:S01]  /*6db0*/  LEA.HI.X.SX32 R242, R0, R242, 0x1, P1 ;  /* 0x000000f200f27211 */ /* 0x000fe200008f0eff */
[----:B------:R-:W-:Y:S01]  /*6dc0*/  @!P5 IMAD.MOV.U32 R8, RZ, RZ, R243 ;  /* 0x000000ffff08d224 */ /* 0x000fe200078e00f3 */
[----:B------:R-:W-:Y:S01]  /*6dd0*/  LOP3.LUT R0, R4, 0x38, R218, 0x78, !PT ;  /* 0x0000003804007812 */ /* 0x000fe200078e78da */
[----:B------:R-:W-:Y:S02]  /*6de0*/  IMAD.U32 R4, RZ, RZ, UR44 ;  /* 0x0000002cff047e24 */ /* 0x000fe4000f8e00ff */
[--C-:B------:R-:W-:Y:S01]  /*6df0*/  @!P5 IMAD.MOV.U32 R9, RZ, RZ, R242.reuse ;  /* 0x000000ffff09d224 */ /* 0x100fe200078e00f2 */
[----:B------:R-:W-:Y:S01]  /*6e00*/  LOP3.LUT R0, R0, 0x1e00, R217, 0xf8, !PT ;  /* 0x00001e0000007812 */ /* 0x000fe200078ef8d9 */
[----:B------:R-:W-:Y:S01]  /*6e10*/  @!P2 IMAD.MOV.U32 R7, RZ, RZ, R242 ;  /* 0x000000ffff07a224 */ /* 0x000fe200078e00f2 */
[----:B------:R-:W-:Y:S02]  /*6e20*/  LEA R4, P1, R4, R243, 0x1 ;  /* 0x000000f304047211 */ /* 0x000fe400078208ff */
[----:B------:R-:W-:Y:S02]  /*6e30*/  LEA R0, R0, UR4, 0x1 ;  /* 0x0000000400007c11 */ /* 0x000fe4000f8e08ff */
[----:B------:R-:W-:Y:S01]  /*6e40*/  LEA.HI.X R5, R6, R242, R5, 0x1, P1 ;  /* 0x000000f206057211 */ /* 0x000fe200008f0c05 */
[----:B------:R-:W-:Y:S02]  /*6e50*/  @!P2 IMAD.MOV.U32 R6, RZ, RZ, R243 ;  /* 0x000000ffff06a224 */ /* 0x000fe400078e00f3 */
        /* <DEDUP_REMOVED lines=21> */
.L_x_445:
        /* <DEDUP_REMOVED lines=38> */
[----:B------:R1:W5:Y:S05]  /*7210*/  @P5 LDG.E R246, desc[UR34][R232.64+-0x80] ;  /* 0xffff8022e8f65981 */ /* 0x00036a000c1e1900 */
[----:B------:R1:W5:Y:S01]  /*7220*/  @P5 LDG.E R245, desc[UR34][R232.64+-0x60] ;  /* 0xffffa022e8f55981 */ /* 0x000362000c1e1900 */
[-C--:B--2---:R-:W-:Y:S08]  /*7230*/  HMMA.16816.F32 R4, R32, R16.reuse, RZ ;  /* 0x000000102004723c */ /* 0x084ff000000018ff */
        /* <DEDUP_REMOVED lines=11> */
[----:B------:R-:W2:Y:S05]  /*72f0*/  LDSM.16.M88.4 R164, [R2+0x14000] ;  /* 0x0140000002a4783b */ /* 0x000eaa0000000200 */
[----:B------:R-:W-:Y:S02]  /*7300*/  LDSM.16.M88.4 R200, [R205+0x15000] ;  /* 0x01500000cdc8783b */ /* 0x000fe40000000200 */
[-C--:B----4-:R-:W-:Y:S08]  /*7310*/  HMMA.16816.F32 R4, R168, R172.reuse, R4 ;  /* 0x000000aca804723c */ /* 0x090ff00000001804 */
[C---:B------:R-:W-:Y:S08]  /*7320*/  HMMA.16816.F32 R8, R176.reuse, R172, R8 ;  /* 0x000000acb008723c */ /* 0x040ff00000001808 */
[-C--:B------:R-:W-:Y:S08]  /*7330*/  HMMA.16816.F32 R12, R176, R174.reuse, R12 ;  /* 0x000000aeb00c723c */ /* 0x080ff0000000180c */
[C---:B------:R-:W-:Y:S01]  /*7340*/  HMMA.16816.F32 R16, R168.reuse, R174, R16 ;  /* 0x000000aea810723c */ /* 0x040fe20000001810 */
[----:B------:R-:W3:Y:S07]  /*7350*/  LDSM.16.M88.4 R172, [R205+0x14000] ;  /* 0x01400000cdac783b */ /* 0x000eee0000000200 */
[-C--:B-1----:R-:W-:Y:S08]  /*7360*/  HMMA.16816.F32 R20, R168, R180.reuse, R20 ;  /* 0x000000b4a814723c */ /* 0x082ff00000001814 */
[C---:B------:R-:W-:Y:S08]  /*7370*/  HMMA.16816.F32 R24, R176.reuse, R180, R24 ;  /* 0x000000b4b018723c */ /* 0x040ff00000001818 */
[-C--:B------:R-:W-:Y:S01]  /*7380*/  HMMA.16816.F32 R28, R176, R182.reuse, R28 ;  /* 0x000000b6b01c723c */ /* 0x080fe2000000181c */
[----:B------:R-:W1:Y:S07]  /*7390*/  LDSM.16.MT88.4 R176, [R0+0x11800] ;  /* 0x0118000000b0783b */ /* 0x000e6e0000004200 */
[----:B------:R-:W-:Y:S01]  /*73a0*/  HMMA.16816.F32 R32, R168, R182, R32 ;  /* 0x000000b6a820723c */ /* 0x000fe20000001820 */
[----:B------:R-:W-:Y:S05]  /*73b0*/  LDSM.16.M88.4 R168, [R204+0x1e000] ;  /* 0x01e00000cca8783b */ /* 0x000fea0000000200 */
[----:B------:R-:W4:Y:S02]  /*73c0*/  LDSM.16.MT88.4 R180, [R0+0xe000] ;  /* 0x00e0000000b4783b */ /* 0x000f240000004200 */
[-C--:B--2---:R-:W-:Y:S08]  /*73d0*/  HMMA.16816.F32 R4, R164, R184.reuse, R4 ;  /* 0x000000b8a404723c */ /* 0x084ff00000001804 */
[C---:B------:R-:W-:Y:S08]  /*73e0*/  HMMA.16816.F32 R8, R188.reuse, R184, R8 ;  /* 0x000000b8bc08723c */ /* 0x040ff00000001808 */
[-C--:B------:R-:W-:Y:S08]  /*73f0*/  HMMA.16816.F32 R12, R188, R186.reuse, R12 ;  /* 0x000000babc0c723c */ /* 0x080ff0000000180c */
[C---:B------:R-:W-:Y:S01]  /*7400*/  HMMA.16816.F32 R16, R164.reuse, R186, R16 ;  /* 0x000000baa410723c */ /* 0x040fe20000001810 */
[----:B------:R-:W2:Y:S07]  /*7410*/  LDSM.16.M88.4 R184, [R204+0x1f000] ;  /* 0x01f00000ccb8783b */ /* 0x000eae0000000200 */
[-C--:B------:R-:W-:Y:S08]  /*7420*/  HMMA.16816.F32 R20, R164, R192.reuse, R20 ;  /* 0x000000c0a414723c */ /* 0x080ff00000001814 */
[C---:B------:R-:W-:Y:S08]  /*7430*/  HMMA.16816.F32 R24, R188.reuse, R192, R24 ;  /* 0x000000c0bc18723c */ /* 0x040ff00000001818 */
[-C--:B------:R-:W-:Y:S01]  /*7440*/  HMMA.16816.F32 R28, R188, R194.reuse, R28 ;  /* 0x000000c2bc1c723c */ /* 0x080fe2000000181c */
[----:B------:R-:W2:Y:S07]  /*7450*/  LDSM.16.MT88.4 R188, [R0+0x12000] ;  /* 0x0120000000bc783b */ /* 0x000eae0000004200 */
[----:B------:R-:W-:Y:S01]  /*7460*/  HMMA.16816.F32 R32, R164, R194, R32 ;  /* 0x000000c2a420723c */ /* 0x000fe20000001820 */
[----:B------:R-:W-:Y:S05]  /*7470*/  LDSM.16.M88.4 R164, [R206+0x1e000] ;  /* 0x01e00000cea4783b */ /* 0x000fea0000000200 */
[----:B------:R-:W2:Y:S02]  /*7480*/  LDSM.16.MT88.4 R192, [R0+0xe800] ;  /* 0x00e8000000c0783b */ /* 0x000ea40000004200 */
[-C--:B---3--:R-:W-:Y:S08]  /*7490*/  HMMA.16816.F32 R4, R172, R196.reuse, R4 ;  /* 0x000000c4ac04723c */ /* 0x088ff00000001804 */
[C---:B------:R-:W-:Y:S08]  /*74a0*/  HMMA.16816.F32 R8, R200.reuse, R196, R8 ;  /* 0x000000c4c808723c */ /* 0x040ff00000001808 */
[-C--:B------:R-:W-:Y:S08]  /*74b0*/  HMMA.16816.F32 R12, R200, R198.reuse, R12 ;  /* 0x000000c6c80c723c */ /* 0x080ff0000000180c */
[C---:B------:R-:W-:Y:S01]  /*74c0*/  HMMA.16816.F32 R16, R172.reuse, R198, R16 ;  /* 0x000000c6ac10723c */ /* 0x040fe20000001810 */
[----:B------:R-:W3:Y:S07]  /*74d0*/  LDSM.16.M88.4 R196, [R206+0x1f000] ;  /* 0x01f00000cec4783b */ /* 0x000eee0000000200 */
[-C--:B-1----:R-:W-:Y:S08]  /*74e0*/  HMMA.16816.F32 R20, R172, R176.reuse, R20 ;  /* 0x000000b0ac14723c */ /* 0x082ff00000001814 */
[C---:B------:R-:W-:Y:S08]  /*74f0*/  HMMA.16816.F32 R24, R200.reuse, R176, R24 ;  /* 0x000000b0c818723c */ /* 0x040ff00000001818 */
[-C--:B------:R-:W-:Y:S08]  /*7500*/  HMMA.16816.F32 R28, R200, R178.reuse, R28 ;  /* 0x000000b2c81c723c */ /* 0x080ff0000000181c */
[----:B------:R-:W-:Y:S01]  /*7510*/  HMMA.16816.F32 R32, R172, R178, R32 ;  /* 0x000000b2ac20723c */ /* 0x000fe20000001820 */
[----:B------:R-:W1:Y:S05]  /*7520*/  LDSM.16.MT88.4 R172, [R0+0x12800] ;  /* 0x0128000000ac783b */ /* 0x000e6a0000004200 */
[----:B------:R-:W-:Y:S02]  /*7530*/  LDSM.16.MT88.4 R176, [R0+0xf000] ;  /* 0x00f0000000b0783b */ /* 0x000fe40000004200 */
[-C--:B----4-:R-:W-:Y:S08]  /*7540*/  HMMA.16816.F32 R4, R168, R180.reuse, R4 ;  /* 0x000000b4a804723c */ /* 0x090ff00000001804 */
[C---:B--2---:R-:W-:Y:S08]  /*7550*/  HMMA.16816.F32 R8, R184.reuse, R180, R8 ;  /* 0x000000b4b808723c */ /* 0x044ff00000001808 */
[-C--:B------:R-:W-:Y:S08]  /*7560*/  HMMA.16816.F32 R12, R184, R182.reuse, R12 ;  /* 0x000000b6b80c723c */ /* 0x080ff0000000180c */
[C---:B------:R-:W-:Y:S01]  /*7570*/  HMMA.16816.F32 R16, R168.reuse, R182, R16 ;  /* 0x000000b6a810723c */ /* 0x040fe20000001810 */
[----:B------:R-:W-:Y:S07]  /*7580*/  LDSM.16.M88.4 R180, [R2+0x17000] ;  /* 0x0170000002b4783b */ /* 0x000fee0000000200 */
[-C--:B------:R-:W-:Y:S08]  /*7590*/  HMMA.16816.F32 R20, R168, R188.reuse, R20 ;  /* 0x000000bca814723c */ /* 0x080ff00000001814 */
[C---:B------:R-:W-:Y:S08]  /*75a0*/  HMMA.16816.F32 R24, R184.reuse, R188, R24 ;  /* 0x000000bcb818723c */ /* 0x040ff00000001818 */
[-C--:B------:R-:W-:Y:S01]  /*75b0*/  HMMA.16816.F32 R28, R184, R190.reuse, R28 ;  /* 0x000000beb81c723c */ /* 0x080fe2000000181c */
[----:B------:R-:W-:Y:S07]  /*75c0*/  LDSM.16.MT88.4 R184, [R0+0x13000] ;  /* 0x0130000000b8783b */ /* 0x000fee0000004200 */
[----:B------:R-:W-:Y:S01]  /*75d0*/  HMMA.16816.F32 R32, R168, R190, R32 ;  /* 0x000000bea820723c */ /* 0x000fe20000001820 */
[----:B------:R-:W-:Y:S05]  /*75e0*/  IMAD.U32 R168, RZ, RZ, UR42 ;  /* 0x0000002affa87e24 */ /* 0x000fea000f8e00ff */
[----:B------:R-:W-:Y:S02]  /*75f0*/  LEA.HI.X.SX32 R227, R168, R237, 0x2, P1 ;  /* 0x000000eda8e37211 */ /* 0x000fe400008f16ff */
[-C--:B------:R-:W-:Y:S01]  /*7600*/  HMMA.16816.F32 R4, R164, R192.reuse, R4 ;  /* 0x000000c0a404723c */ /* 0x080fe20000001804 */
[----:B------:R-:W2:Y:S04]  /*7610*/  LDSM.16.M88.4 R168, [R2+0x16000] ;  /* 0x0160000002a8783b */ /* 0x000ea80000000200 */
[C---:B------:R-:W-:Y:S03]  /*7620*/  LEA R224, P1, R235.reuse, R226, 0x5 ;  /* 0x000000e2ebe07211 */ /* 0x040fe600078228ff */
[C---:B---3--:R-:W-:Y:S04]  /*7630*/  HMMA.16816.F32 R8, R196.reuse, R192, R8 ;  /* 0x000000c0c408723c */ /* 0x048fe80000001808 */
        /* <DEDUP_REMOVED lines=8> */
[-C--:B-1----:R-:W-:Y:S03]  /*76c0*/  HMMA.16816.F32 R20, R164, R172.reuse, R20 ;  /* 0x000000aca414723c */ /* 0x082fe60000001814 */
[C---:B------:R-:W-:Y:S05]  /*76d0*/  LEA.HI.X.SX32 R201, R235.reuse, R203, 0x5, P1 ;  /* 0x000000cbebc97211 */ /* 0x040fea00008f2eff */
[C---:B------:R-:W-:Y:S08]  /*76e0*/  HMMA.16816.F32 R24, R196.reuse, R172, R24 ;  /* 0x000000acc418723c */ /* 0x040ff00000001818 */
[-C--:B------:R-:W-:Y:S03]  /*76f0*/  HMMA.16816.F32 R28, R196, R174.reuse, R28 ;  /* 0x000000aec41c723c */ /* 0x080fe6000000181c */
[C---:B------:R-:W-:Y:S04]  /*7700*/  LEA R198, P1, R235.reuse, R200, 0x5 ;  /* 0x000000c8ebc67211 */ /* 0x040fe800078228ff */
[C---:B------:R-:W-:Y:S01]  /*7710*/  LEA.HI.X.SX32 R199, R235.reuse, R201, 0x5, P1 ;  /* 0x000000c9ebc77211 */ /* 0x040fe200008f2eff */
[----:B------:R-:W-:Y:S01]  /*7720*/  HMMA.16816.F32 R32, R164, R174, R32 ;  /* 0x000000aea420723c */ /* 0x000fe20000001820 */
[----:B------:R-:W-:Y:S03]  /*7730*/  LDSM.16.M88.4 R164, [R205+0x16000] ;  /* 0x01600000cda4783b */ /* 0x000fe60000000200 */
[C---:B------:R-:W-:Y:S02]  /*7740*/  LEA R228, P1, R235.reuse, R198, 0x5 ;  /* 0x000000c6ebe47211 */ /* 0x040fe400078228ff */
[----:B------:R-:W1:Y:S02]  /*7750*/  LDSM.16.MT88.4 R172, [R0+0xf800] ;  /* 0x00f8000000ac783b */ /* 0x000e640000004200 */
[-C--:B--2---:R-:W-:Y:S05]  /*7760*/  HMMA.16816.F32 R4, R168, R176.reuse, R4 ;  /* 0x000000b0a804723c */ /* 0x084fea0000001804 */
[C---:B------:R-:W-:Y:S03]  /*7770*/  LEA.HI.X.SX32 R229, R235.reuse, R199, 0x5, P1 ;  /* 0x000000c7ebe57211 */ /* 0x040fe600008f2eff */
[C---:B------:R-:W-:Y:S04]  /*7780*/  HMMA.16816.F32 R8, R180.reuse, R176, R8 ;  /* 0x000000b0b408723c */ /* 0x040fe80000001808 */
[C---:B------:R-:W-:Y:S04]  /*7790*/  IMAD.WIDE R230, R235.reuse, -0xc0, R228 ;  /* 0xffffff40ebe67825 */ /* 0x040fe800078e02e4 */
[-C--:B------:R-:W-:Y:S03]  /*77a0*/  HMMA.16816.F32 R12, R180, R178.reuse, R12 ;  /* 0x000000b2b40c723c */ /* 0x080fe6000000180c */
[C---:B------:R-:W-:Y:S04]  /*77b0*/  LEA R194, P1, R235.reuse, R230, 0x5 ;  /* 0x000000e6ebc27211 */ /* 0x040fe800078228ff */
[C---:B------:R-:W-:Y:S01]  /*77c0*/  LEA.HI.X.SX32 R195, R235.reuse, R231, 0x5, P1 ;  /* 0x000000e7ebc37211 */ /* 0x040fe200008f2eff */
[C---:B------:R-:W-:Y:S01]  /*77d0*/  HMMA.16816.F32 R16, R168.reuse, R178, R16 ;  /* 0x000000b2a810723c */ /* 0x040fe20000001810 */
[----:B------:R-:W2:Y:S03]  /*77e0*/  LDSM.16.M88.4 R176, [R205+0x17000] ;  /* 0x01700000cdb0783b */ /* 0x000ea60000000200 */
[C---:B------:R-:W-:Y:S04]  /*77f0*/  LEA R192, P1, R235.reuse, R194, 0x5 ;  /* 0x000000c2ebc07211 */ /* 0x040fe800078228ff */
[-C--:B------:R-:W-:Y:S03]  /*7800*/  HMMA.16816.F32 R20, R168, R184.reuse, R20 ;  /* 0x000000b8a814723c */ /* 0x080fe60000001814 */
        /* <DEDUP_REMOVED lines=8> */
[----:B------:R3:W4:Y:S03]  /*7890*/  LDSM.16.MT88.4 R168, [R0+0x13800] ;  /* 0x0138000000a8783b */ /* 0x0007260000004200 */
[C---:B------:R-:W-:Y:S04]  /*78a0*/  LEA R186, P1, R235.reuse, R188, 0x5 ;  /* 0x000000bcebba7211 */ /* 0x040fe800078228ff */
[-C--:B-1----:R-:W-:Y:S05]  /*78b0*/  HMMA.16816.F32 R4, R164, R172.reuse, R4 ;  /* 0x000000aca404723c */ /* 0x082fea0000001804 */
[C---:B------:R-:W-:Y:S02]  /*78c0*/  LEA.HI.X.SX32 R187, R235.reuse, R189, 0x5, P1 ;  /* 0x000000bdebbb7211 */ /* 0x040fe400008f2eff */
[C---:B------:R-:W-:Y:S01]  /*78d0*/  LEA R196, P1, R235.reuse, R186, 0x5 ;  /* 0x000000baebc47211 */ /* 0x040fe200078228ff */
[C---:B--2---:R-:W-:Y:S04]  /*78e0*/  HMMA.16816.F32 R8, R176.reuse, R172, R8 ;  /* 0x000000acb008723c */ /* 0x044fe80000001808 */
[C---:B------:R-:W-:Y:S04]  /*78f0*/  LEA.HI.X.SX32 R197, R235.reuse, R187, 0x5, P1 ;  /* 0x000000bbebc57211 */ /* 0x040fe800008f2eff */
[-C--:B------:R-:W-:Y:S03]  /*7900*/  HMMA.16816.F32 R12, R176, R174.reuse, R12 ;  /* 0x000000aeb00c723c */ /* 0x080fe6000000180c */
[----:B------:R-:W-:Y:S01]  /*7910*/  REDG.E.ADD.F32.FTZ.RN.STRONG.GPU desc[UR34][R236.64], R4 ;  /* 0x00000004ec0079a6 */ /* 0x000fe2000c12f322 */
[C---:B------:R-:W-:Y:S04]  /*7920*/  IMAD.WIDE R204, R235.reuse, -0xc0, R196 ;  /* 0xffffff40ebcc7825 */ /* 0x040fe800078e02c4 */
[----:B------:R-:W-:Y:S01]  /*7930*/  REDG.E.ADD.F32.FTZ.RN.STRONG.GPU desc[UR34][R226.64], R5 ;  /* 0x00000005e20079a6 */ /* 0x000fe2000c12f322 */
[C---:B------:R-:W-:Y:S04]  /*7940*/  HMMA.16816.F32 R16, R164.reuse, R174, R16 ;  /* 0x000000aea410723c */ /* 0x040fe80000001810 */
[----:B------:R1:W-:Y:S01]  /*7950*/  REDG.E.ADD.F32.FTZ.RN.STRONG.GPU desc[UR34][R224.64], R6 ;  /* 0x00000006e00079a6 */ /* 0x0003e2000c12f322 */
[C---:B------:R-:W-:Y:S01]  /*7960*/  LEA R184, P1, R235.reuse, R204, 0x5 ;  /* 0x000000ccebb87211 */ /* 0x040fe200078228ff */
[C---:B---3--:R-:W-:Y:S03]  /*7970*/  VIADD R0, R208.reuse, 0x40 ;  /* 0x00000040d0007836 */ /* 0x048fe60000000000 */
[----:B------:R2:W-:Y:S01]  /*7980*/  REDG.E.ADD.F32.FTZ.RN.STRONG.GPU desc[UR34][R222.64], R7 ;  /* 0x00000007de0079a6 */ /* 0x0005e2000c12f322 */
[C---:B------:R-:W-:Y:S01]  /*7990*/  LEA.HI.X.SX32 R185, R235.reuse, R205, 0x5, P1 ;  /* 0x000000cdebb97211 */ /* 0x040fe200008f2eff */
[-C--:B----4-:R-:W-:Y:S03]  /*79a0*/  HMMA.16816.F32 R20, R164, R168.reuse, R20 ;  /* 0x000000a8a414723c */ /* 0x090fe60000001814 */
[----:B------:R3:W-:Y:S01]  /*79b0*/  REDG.E.ADD.F32.FTZ.RN.STRONG.GPU desc[UR34][R202.64], R8 ;  /* 0x00000008ca0079a6 */ /* 0x0007e2000c12f322 */
[C---:B------:R-:W-:Y:S01]  /*79c0*/  LEA R182, P1, R235.reuse, R184, 0x5 ;  /* 0x000000b8ebb67211 */ /* 0x040fe200078228ff */
[C---:B------:R-:W-:Y:S03]  /*79d0*/  @P0 VIADD R0, R208.reuse, 0xffffffc0 ;  /* 0xffffffc0d0000836 */ /* 0x040fe60000000000 */
[----:B------:R4:W-:Y:S01]  /*79e0*/  REDG.E.ADD.F32.FTZ.RN.STRONG.GPU desc[UR34][R200.64], R9 ;  /* 0x00000009c80079a6 */ /* 0x0009e2000c12f322 */
[C---:B------:R-:W-:Y:S01]  /*79f0*/  LEA.HI.X.SX32 R183, R235.reuse, R185, 0x5, P1 ;  /* 0x000000b9ebb77211 */ /* 0x040fe200008f2eff */
[C---:B------:R-:W-:Y:S03]  /*7a00*/  HMMA.16816.F32 R24, R176.reuse, R168, R24 ;  /* 0x000000a8b018723c */ /* 0x040fe60000001818 */
[----:B------:R-:W-:Y:S01]  /*7a10*/  REDG.E.ADD.F32.FTZ.RN.STRONG.GPU desc[UR34][R198.64], R10 ;  /* 0x0000000ac60079a6 */ /* 0x000fe2000c12f322 */
[C---:B------:R-:W-:Y:S04]  /*7a20*/  LEA R180, P1, R235.reuse, R182, 0x5 ;  /* 0x000000b6ebb47211 */ /* 0x040fe800078228ff */
[----:B------:R-:W-:Y:S01]  /*7a30*/  REDG.E.ADD.F32.FTZ.RN.STRONG.GPU desc[UR34][R228.64], R11 ;  /* 0x0000000be40079a6 */ /* 0x000fe2000c12f322 */
[-C--:B------:R-:W-:Y:S04]  /*7a40*/  HMMA.16816.F32 R28, R176, R170.reuse, R28 ;  /* 0x000000aab01c723c */ /* 0x080fe8000000181c */
        /* <DEDUP_REMOVED lines=14> */
[----:B------:R-:W-:Y:S05]  /*7b30*/  REDG.E.ADD.F32.FTZ.RN.STRONG.GPU desc[UR34][R186.64+0x80], R14 ;  /* 0x0000800eba0079a6 */ /* 0x000fea000c12f322 */
        /* <DEDUP_REMOVED lines=343> */
[----:B------:R-:W-:-:S04]  /*90b0*/  UIADD3 UR13, UPT, UPT, UR13, UR5, URZ ;  /* 0x000000050d0d7290 */ /* 0x000fc8000fffe0ff */
[----:B---3--:R-:W-:-:S04]  /*90c0*/  UIMAD.WIDE.U32 UR42, UR45, UR8, UR12 ;  /* 0x000000082d2a72a5 */ /* 0x008fc8000f8e000c */
[----:B------:R-:W-:-:S06]  /*90d0*/  UIMAD UR9, UR45, UR9, UR43 ;  /* 0x000000092d0972a4 */ /* 0x000fcc000f8e022b */
[----:B-1----:R-:W-:Y:S01]  /*90e0*/  MOV R4, UR9 ;  /* 0x0000000900047c02 */ /* 0x002fe20008000f00 */
[----:B------:R-:W-:Y:S05]  /*90f0*/  BRA `(.L_x_448) ;  /* 0x0000000000187947 */ /* 0x000fea0003800000 */
.L_x_447:
[----:B------:R-:W2:Y:S01]  /*9100*/  LDCU.64 UR10, c[0x0][0x5c0] ;  /* 0x0000b800ff0a77ac */ /* 0x000ea20008000a00 */
[----:B------:R-:W-:-:S04]  /*9110*/  UIADD3 UR5, UPT, UPT, UR36, UR37, URZ ;  /* 0x0000002524057290 */ /* 0x000fc8000fffe0ff */
[----:B--2---:R-:W-:Y:S02]  /*9120*/  UIMAD.WIDE.U32 UR42, UR5, UR10, URZ ;  /* 0x0000000a052a72a5 */ /* 0x004fe4000f8e00ff */
[----:B------:R-:W-:-:S04]  /*9130*/  UIMAD UR5, UR5, UR11, URZ ;  /* 0x0000000b050572a4 */ /* 0x000fc8000f8e02ff */
[----:B------:R-:W-:-:S06]  /*9140*/  UIADD3 UR5, UPT, UPT, UR43, UR5, URZ ;  /* 0x000000052b057290 */ /* 0x000fcc000fffe0ff */
[----:B-1----:R-:W-:Y:S02]  /*9150*/  MOV R4, UR5 ;  /* 0x0000000500047c02 */ /* 0x002fe40008000f00 */
.L_x_448:
        /* <DEDUP_REMOVED lines=12> */
.L_x_449:
[----:B------:R-:W1:Y:S01]  /*9220*/  LDCU.64 UR8, c[0x0][0x5c8] ;  /* 0x0000b900ff0877ac */ /* 0x000e620008000a00 */
[----:B------:R-:W-:-:S04]  /*9230*/  UIADD3 UR5, UPT, UPT, UR36, UR37, URZ ;  /* 0x0000002524057290 */ /* 0x000fc8000fffe0ff */
[----:B-1----:R-:W-:Y:S02]  /*9240*/  UIMAD.WIDE.U32 UR16, UR5, UR8, URZ ;  /* 0x00000008051072a5 */ /* 0x002fe4000f8e00ff */
[----:B------:R-:W-:-:S04]  /*9250*/  UIMAD UR5, UR5, UR9, URZ ;  /* 0x00000009050572a4 */ /* 0x000fc8000f8e02ff */
[----:B------:R-:W-:-:S06]  /*9260*/  UIADD3 UR5, UPT, UPT, UR17, UR5, URZ ;  /* 0x0000000511057290 */ /* 0x000fcc000fffe0ff */
[----:B------:R-:W-:-:S07]  /*9270*/  MOV R30, UR5 ;  /* 0x00000005001e7c02 */ /* 0x000fce0008000f00 */
.L_x_450:
        /* <DEDUP_REMOVED lines=11> */
[C---:B------:R-:W-:Y:S01]  /*9330*/  VIADD R6, R221.reuse, 0x40 ;  /* 0x00000040dd067836 */ /* 0x040fe20000000000 */
[----:B------:R-:W-:Y:S01]  /*9340*/  UIMAD UR12, UR14, UR10, URZ ;  /* 0x0000000a0e0c72a4 */ /* 0x000fe2000f8e02ff */
[----:B------:R-:W-:Y:S01]  /*9350*/  LEA R0, R0, UR4, 0x1 ;  /* 0x0000000400007c11 */ /* 0x000fe2000f8e08ff */
[----:B------:R-:W-:Y:S01]  /*9360*/  IMAD.U32 R2, RZ, RZ, UR36 ;  /* 0x00000024ff027e24 */ /* 0x000fe2000f8e00ff */
[----:B------:R-:W2:Y:S01]  /*9370*/  LDC.64 R56, c[0x0][0x5e0] ;  /* 0x00017800ff387b82 */ /* 0x000ea20000000a00 */
[----:B------:R-:W-:Y:S01]  /*9380*/  UIMAD UR12, UR5, UR11, UR12 ;  /* 0x0000000b050c72a4 */ /* 0x000fe2000f8e020c */
[----:B------:R-:W-:Y:S01]  /*9390*/  IMAD.U32 R3, RZ, RZ, UR37 ;  /* 0x00000025ff037e24 */ /* 0x000fe2000f8e00ff */
[----:B------:R-:W-:Y:S01]  /*93a0*/  ISETP.GE.AND P3, PT, R221, UR33, PT ;  /* 0x00000021dd007c0c */ /* 0x000fe2000bf66270 */
[----:B------:R-:W-:Y:S01]  /*93b0*/  BSSY.RECONVERGENT B0, `(.L_x_451) ;  /* 0x0000024000007945 */ /* 0x000fe20003800200 */
[----:B------:R-:W-:-:S02]  /*93c0*/  LOP3.LUT R2, R2, 0x38, R217, 0xf8, !PT ;  /* 0x0000003802027812 */ /* 0x000fc400078ef8d9 */
[----:B------:R-:W-:Y:S01]  /*93d0*/  IMAD.U32 R3, RZ, RZ, UR12 ;  /* 0x0000000cff037e24 */ /* 0x000fe2000f8e00ff */
[----:B------:R-:W-:Y:S01]  /*93e0*/  ISETP.GE.AND P6, PT, R5, UR33, PT ;  /* 0x0000002105007c0c */ /* 0x000fe2000bfc6270 */
[----:B------:R3:W4:Y:S01]  /*93f0*/  LDS.128 R24, [R0+0xd000] ;  /* 0x00d0000000187984 */ /* 0x0007220000000c00 */
[----:B------:R-:W-:Y:S01]  /*9400*/  IADD3 R2, P0, PT, R2, UR42, RZ ;  /* 0x0000002a02027c10 */ /* 0x000fe2000ff1e0ff */
[C---:B------:R-:W-:Y:S01]  /*9410*/  VIADD R5, R221.reuse, 0x60 ;  /* 0x00000060dd057836 */ /* 0x040fe20000000000 */
[----:B------:R-:W-:Y:S01]  /*9420*/  ISETP.GE.AND P5, PT, R6, UR33, PT ;  /* 0x0000002106007c0c */ /* 0x000fe2000bfa6270 */
[----:B------:R3:W2:Y:S01]  /*9430*/  LDS.128 R20, [R0+0x11000] ;  /* 0x0110000000147984 */ /* 0x0006a20000000c00 */
[----:B------:R-:W-:Y:S02]  /*9440*/  IADD3.X R3, PT, PT, R4, UR37, R3, P0, !PT ;  /* 0x0000002504037c10 */ /* 0x000fe400087fe403 */
[----:B------:R-:W-:Y:S01]  /*9450*/  IADD3 R28, P0, PT, R221, 0x20, RZ ;  /* 0x00000020dd1c7810 */ /* 0x000fe20007f1e0ff */
[----:B------:R3:W2:Y:S01]  /*9460*/  LDS.128 R36, [R0+0x15000] ;  /* 0x0150000000247984 */ /* 0x0006a20000000c00 */
[----:B------:R-:W-:Y:S01]  /*9470*/  ISETP.GE.AND P4, PT, R5, UR33, PT ;  /* 0x0000002105007c0c */ /* 0x000fe2000bf86270 */
[----:B-1----:R-:W-:-:S02]  /*9480*/  IMAD.WIDE.U32 R6, R8, UR20, R2 ;  /* 0x0000001408067c25 */ /* 0x002fc4000f8e0002 */
[----:B------:R3:W1:Y:S02]  /*9490*/  LDS.128 R44, [R0+0x16000] ;  /* 0x01600000002c7984 */ /* 0x0006640000000c00 */
[----:B------:R-:W-:Y:S02]  /*94a0*/  IMAD.X R29, RZ, RZ, RZ, P0 ;  /* 0x000000ffff1d7224 */ /* 0x000fe400000e06ff */
[----:B------:R3:W1:Y:S01]  /*94b0*/  LDS.128 R52, [R0+0x17000] ;  /* 0x0170000000347984 */ /* 0x0006620000000c00 */
[----:B------:R-:W-:-:S03]  /*94c0*/  IMAD R19, R9, UR20, R7 ;  /* 0x0000001409137c24 */ /* 0x000fc6000f8e0207 */
[----:B------:R3:W1:Y:S04]  /*94d0*/  LDS.128 R32, [R0+0x19000] ;  /* 0x0190000000207984 */ /* 0x0006680000000c00 */
[----:B------:R3:W1:Y:S04]  /*94e0*/  LDS.128 R40, [R0+0x1a000] ;  /* 0x01a0000000287984 */ /* 0x0006680000000c00 */
[----:B------:R3:W1:Y:S01]  /*94f0*/  LDS.128 R48, [R0+0x1b000] ;  /* 0x01b0000000307984 */ /* 0x0006620000000c00 */
[----:B--2-4-:R-:W-:Y:S05]  /*9500*/  @P3 BRA `(.L_x_452) ;  /* 0x0000000000383947 */ /* 0x014fea0003800000 */
[----:B------:R-:W2:Y:S01]  /*9510*/  LDCU UR15, c[0x0][0x440] ;  /* 0x00008800ff0f77ac */ /* 0x000ea20008000800 */
[----:B------:R-:W4:Y:S01]  /*9520*/  LDS.128 R12, [R0+0x10000] ;  /* 0x01000000000c7984 */ /* 0x000f220000000c00 */
[----:B------:R-:W-:Y:S01]  /*9530*/  IMAD.MOV.U32 R2, RZ, RZ, R6 ;  /* 0x000000ffff027224 */ /* 0x000fe200078e0006 */
[----:B------:R-:W3:Y:S01]  /*9540*/  LDCU.64 UR12, c[0x0][0x560] ;  /* 0x0000ac00ff0c77ac */ /* 0x000ee20008000a00 */
[----:B------:R-:W-:Y:S02]  /*9550*/  IMAD.MOV.U32 R3, RZ, RZ, R19 ;  /* 0x000000ffff037224 */ /* 0x000fe400078e0013 */
[----:B------:R-:W-:-:S04]  /*9560*/  IMAD.WIDE.U32 R4, R221, UR10, R2 ;  /* 0x0000000add047c25 */ /* 0x000fc8000f8e0002 */
[----:B------:R-:W-:Y:S01]  /*9570*/  IMAD R3, R221, UR11, R5 ;  /* 0x0000000bdd037c24 */ /* 0x000fe2000f8e0205 */
[----:B--2---:R-:W-:Y:S02]  /*9580*/  ISETP.GE.AND P1, PT, R250, UR15, PT ;  /* 0x0000000ffa007c0c */ /* 0x004fe4000bf26270 */
[----:B------:R-:W-:Y:S02]  /*9590*/  ISETP.GE.AND P0, PT, R249, UR15, PT ;  /* 0x0000000ff9007c0c */ /* 0x000fe4000bf06270 */
[----:B---3--:R-:W-:-:S04]  /*95a0*/  LEA R2, P2, R4, UR12, 0x1 ;  /* 0x0000000c04027c11 */ /* 0x008fc8000f8408ff */
[----:B------:R-:W-:-:S05]  /*95b0*/  LEA.HI.X R3, R4, UR13, R3, 0x1, P2 ;  /* 0x0000000d04037c11 */ /* 0x000fca00090f0c03 */
[----:B------:R-:W2:Y:S04]  /*95c0*/  @!P1 LDS.128 R8, [R0+0xc000] ;  /* 0x00c0000000089984 */ /* 0x000ea80000000c00 */
[----:B----4-:R4:W-:Y:S04]  /*95d0*/  @!P0 STG.E.128 desc[UR34][R2.64+0x80], R12 ;  /* 0x0000800c02008986 */ /* 0x0109e8000c101d22 */
[----:B--2---:R4:W-:Y:S02]  /*95e0*/  @!P1 STG.E.128 desc[UR34][R2.64], R8 ;  /* 0x0000000802009986 */ /* 0x0049e4000c101d22 */
.L_x_452:
[----:B------:R-:W-:Y:S05]  /*95f0*/  BSYNC.RECONVERGENT B0 ;  /* 0x0000000000007941 */ /* 0x000fea0003800200 */
.L_x_451:
[----:B------:R-:W-:Y:S04]  /*9600*/  BSSY.RECONVERGENT B0, `(.L_x_453) ;  /* 0x0000010000007945 */ /* 0x000fe80003800200 */
[----:B------:R-:W-:Y:S05]  /*9610*/  @P6 BRA `(.L_x_454) ;  /* 0x0000000000386947 */ /* 0x000fea0003800000 */
[----:B------:R-:W2:Y:S01]  /*9620*/  LDCU UR15, c[0x0][0x440] ;  /* 0x00008800ff0f77ac */ /* 0x000ea20008000800 */
[----:B----4-:R-:W-:Y:S01]  /*9630*/  MOV R3, R19 ;  /* 0x0000001300037202 */ /* 0x010fe20000000f00 */
[----:B------:R-:W-:Y:S01]  /*9640*/  IMAD.MOV.U32 R2, RZ, RZ, R6 ;  /* 0x000000ffff027224 */ /* 0x000fe200078e0006 */
[----:B------:R-:W4:Y:S01]  /*9650*/  LDCU.64 UR12, c[0x0][0x560] ;  /* 0x0000ac00ff0c77ac */ /* 0x000f220008000a00 */
[----:B------:R-:W-:Y:S02]  /*9660*/  IMAD R8, R29, UR10, RZ ;  /* 0x0000000a1d087c24 */ /* 0x000fe4000f8e02ff */
[----:B------:R-:W-:-:S04]  /*9670*/  IMAD.WIDE.U32 R4, R28, UR10, R2 ;  /* 0x0000000a1c047c25 */ /* 0x000fc8000f8e0002 */
[----:B------:R-:W-:-:S04]  /*9680*/  IMAD R2, R28, UR11, R8 ;  /* 0x0000000b1c027c24 */ /* 0x000fc8000f8e0208 */
[----:B------:R-:W-:Y:S01]  /*9690*/  IMAD.IADD R3, R2, 0x1, R5 ;  /* 0x0000000102037824 */ /* 0x000fe200078e0205 */
[----:B--2---:R-:W-:Y:S02]  /*96a0*/  ISETP.GE.AND P1, PT, R250, UR15, PT ;  /* 0x0000000ffa007c0c */ /* 0x004fe4000bf26270 */
[----:B------:R-:W-:Y:S02]  /*96b0*/  ISETP.GE.AND P0, PT, R249, UR15, PT ;  /* 0x0000000ff9007c0c */ /* 0x000fe4000bf06270 */
[----:B----4-:R-:W-:-:S04]  /*96c0*/  LEA R2, P2, R4, UR12, 0x1 ;  /* 0x0000000c04027c11 */ /* 0x010fc8000f8408ff */
[----:B------:R-:W-:-:S05]  /*96d0*/  LEA.HI.X R3, R4, UR13, R3, 0x1, P2 ;  /* 0x0000000d04037c11 */ /* 0x000fca00090f0c03 */
[----:B------:R2:W-:Y:S04]  /*96e0*/  @!P1 STG.E.128 desc[UR34][R2.64], R24 ;  /* 0x0000001802009986 */ /* 0x0005e8000c101d22 */
[----:B------:R2:W-:Y:S02]  /*96f0*/  @!P0 STG.E.128 desc[UR34][R2.64+0x80], R20 ;  /* 0x0000801402008986 */ /* 0x0005e4000c101d22 */
.L_x_454:
[----:B------:R-:W-:Y:S05]  /*9700*/  BSYNC.RECONVERGENT B0 ;  /* 0x0000000000007941 */ /* 0x000fea0003800200 */
.L_x_453:
[----:B----4-:R4:W1:Y:S01]  /*9710*/  LDS.128 R12, [R0+0xe000] ;  /* 0x00e00000000c7984 */ /* 0x0108620000000c00 */
[----:B------:R-:W-:Y:S01]  /*9720*/  MOV R5, RZ ;  /* 0x000000ff00057202 */ /* 0x000fe20000000f00 */
[----:B--2---:R-:W-:Y:S01]  /*9730*/  IMAD.U32 R2, RZ, RZ, UR8 ;  /* 0x00000008ff027e24 */ /* 0x004fe2000f8e00ff */
[C---:B------:R-:W-:Y:S01]  /*9740*/  IADD3 R20, P1, PT, R221.reuse, 0x40, RZ ;  /* 0x00000040dd147810 */ /* 0x040fe20007f3e0ff */
[----:B------:R4:W2:Y:S01]  /*9750*/  LDS.128 R8, [R0+0x12000] ;  /* 0x0120000000087984 */ /* 0x0008a20000000c00 */
[----:B------:R-:W-:Y:S01]  /*9760*/  IMAD.MOV.U32 R4, RZ, RZ, R250 ;  /* 0x000000ffff047224 */ /* 0x000fe200078e00fa */
[----:B------:R-:W-:Y:S01]  /*9770*/  BSSY.RECONVERGENT B0, `(.L_x_455) ;  /* 0x0000013000007945 */ /* 0x000fe20003800200 */
[----:B------:R-:W-:Y:S02]  /*9780*/  IADD3 R21, P0, PT, R221, 0x60, RZ ;  /* 0x00000060dd157810 */ /* 0x000fe40007f1e0ff */
[----:B------:R-:W-:Y:S01]  /*9790*/  IMAD.WIDE.U32 R16, R2, UR5, R4 ;  /* 0x0000000502107c25 */ /* 0x000fe2000f8e0004 */
[----:B------:R-:W-:Y:S01]  /*97a0*/  IADD3.X R22, PT, PT, RZ, RZ, RZ, P1, !PT ;  /* 0x000000ffff167210 */ /* 0x000fe20000ffe4ff */
[----:B------:R-:W-:Y:S09]  /*97b0*/  @P5 BRA `(.L_x_456) ;  /* 0x0000000000385947 */ /* 0x000ff20003800000 */
[----:B------:R-:W3:Y:S01]  /*97c0*/  LDCU.64 UR12, c[0x0][0x560] ;  /* 0x0000ac00ff0c77ac */ /* 0x000ee20008000a00 */
[----:B------:R-:W-:Y:S01]  /*97d0*/  MOV R3, R19 ;  /* 0x0000001300037202 */ /* 0x000fe20000000f00 */
[----:B------:R-:W-:Y:S01]  /*97e0*/  IMAD.MOV.U32 R2, RZ, RZ, R6 ;  /* 0x000000ffff027224 */ /* 0x000fe200078e0006 */
[----:B------:R-:W4:Y:S01]  /*97f0*/  LDCU UR15, c[0x0][0x440] ;  /* 0x00008800ff0f77ac */ /* 0x000f220008000800 */
[----:B------:R-:W-:Y:S02]  /*9800*/  IMAD R18, R22, UR10, RZ ;  /* 0x0000000a16127c24 */ /* 0x000fe4000f8e02ff */
[----:B------:R-:W-:-:S04]  /*9810*/  IMAD.WIDE.U32 R4, R20, UR10, R2 ;  /* 0x0000000a14047c25 */ /* 0x000fc8000f8e0002 */
[----:B------:R-:W-:-:S04]  /*9820*/  IMAD R2, R20, UR11, R18 ;  /* 0x0000000b14027c24 */ /* 0x000fc8000f8e0212 */
[----:B------:R-:W-:Y:S01]  /*9830*/  IMAD.IADD R3, R2, 0x1, R5 ;  /* 0x0000000102037824 */ /* 0x000fe200078e0205 */
[----:B---3--:R-:W-:-:S04]  /*9840*/  LEA R2, P1, R4, UR12, 0x1 ;  /* 0x0000000c04027c11 */ /* 0x008fc8000f8208ff */
[----:B------:R-:W-:Y:S02]  /*9850*/  LEA.HI.X R3, R4, UR13, R3, 0x1, P1 ;  /* 0x0000000d04037c11 */ /* 0x000fe400088f0c03 */
[----:B----4-:R-:W-:Y:S02]  /*9860*/  ISETP.GE.AND P2, PT, R250, UR15, PT ;  /* 0x0000000ffa007c0c */ /* 0x010fe4000bf46270 */
[----:B------:R-:W-:-:S11]  /*9870*/  ISETP.GE.AND P1, PT, R249, UR15, PT ;  /* 0x0000000ff9007c0c */ /* 0x000fd6000bf26270 */
[----:B-1----:R1:W-:Y:S04]  /*9880*/  @!P2 STG.E.128 desc[UR34][R2.64], R12 ;  /* 0x0000000c0200a986 */ /* 0x0023e8000c101d22 */
[----:B--2---:R1:W-:Y:S02]  /*9890*/  @!P1 STG.E.128 desc[UR34][R2.64+0x80], R8 ;  /* 0x0000800802009986 */ /* 0x0043e4000c101d22 */
.L_x_456:
[----:B------:R-:W-:Y:S05]  /*98a0*/  BSYNC.RECONVERGENT B0 ;  /* 0x0000000000007941 */ /* 0x000fea0003800200 */
.L_x_455:
[----:B-1----:R1:W1:Y:S01]  /*98b0*/  LDS.128 R12, [R0+0xf000] ;  /* 0x00f00000000c7984 */ /* 0x0022620000000c00 */
[----:B------:R-:W-:Y:S01]  /*98c0*/  BSSY.RECONVERGENT B0, `(.L_x_457) ;  /* 0x0000012000007945 */ /* 0x000fe20003800200 */
[----:B------:R-:W-:Y:S02]  /*98d0*/  IADD3.X R18, PT, PT, RZ, RZ, RZ, P0, !PT ;  /* 0x000000ffff127210 */ /* 0x000fe400007fe4ff */
[----:B--2---:R2:W1:Y:S01]  /*98e0*/  LDS.128 R8, [R0+0x13000] ;  /* 0x0130000000087984 */ /* 0x0044620000000c00 */
[----:B------:R-:W-:Y:S05]  /*98f0*/  @P4 BRA `(.L_x_458) ;  /* 0x0000000000384947 */ /* 0x000fea0003800000 */
[----:B------:R-:W3:Y:S01]  /*9900*/  LDCU UR15, c[0x0][0x440] ;  /* 0x00008800ff0f77ac */ /* 0x000ee20008000800 */
[----:B------:R-:W-:Y:S01]  /*9910*/  MOV R3, R19 ;  /* 0x0000001300037202 */ /* 0x000fe20000000f00 */
[----:B------:R-:W-:Y:S01]  /*9920*/  IMAD.MOV.U32 R2, RZ, RZ, R6 ;  /* 0x000000ffff027224 */ /* 0x000fe200078e0006 */
[----:B------:R-:W4:Y:S01]  /*9930*/  LDCU.64 UR12, c[0x0][0x560] ;  /* 0x0000ac00ff0c77ac */ /* 0x000f220008000a00 */
[----:B------:R-:W-:Y:S02]  /*9940*/  IMAD R7, R18, UR10, RZ ;  /* 0x0000000a12077c24 */ /* 0x000fe4000f8e02ff */
[----:B------:R-:W-:-:S04]  /*9950*/  IMAD.WIDE.U32 R4, R21, UR10, R2 ;  /* 0x0000000a15047c25 */ /* 0x000fc8000f8e0002 */
[----:B------:R-:W-:-:S04]  /*9960*/  IMAD R2, R21, UR11, R7 ;  /* 0x0000000b15027c24 */ /* 0x000fc8000f8e0207 */
[----:B------:R-:W-:Y:S01]  /*9970*/  IMAD.IADD R3, R2, 0x1, R5 ;  /* 0x0000000102037824 */ /* 0x000fe200078e0205 */
[----:B---3--:R-:W-:Y:S02]  /*9980*/  ISETP.GE.AND P1, PT, R250, UR15, PT ;  /* 0x0000000ffa007c0c */ /* 0x008fe4000bf26270 */
[----:B------:R-:W-:Y:S02]  /*9990*/  ISETP.GE.AND P0, PT, R249, UR15, PT ;  /* 0x0000000ff9007c0c */ /* 0x000fe4000bf06270 */
[----:B----4-:R-:W-:-:S04]  /*99a0*/  LEA R2, P2, R4, UR12, 0x1 ;  /* 0x0000000c04027c11 */ /* 0x010fc8000f8408ff */
[----:B------:R-:W-:-:S05]  /*99b0*/  LEA.HI.X R3, R4, UR13, R3, 0x1, P2 ;  /* 0x0000000d04037c11 */ /* 0x000fca00090f0c03 */
[----:B-1----:R1:W-:Y:S04]  /*99c0*/  @!P1 STG.E.128 desc[UR34][R2.64], R12 ;  /* 0x0000000c02009986 */ /* 0x0023e8000c101d22 */
[----:B------:R1:W-:Y:S02]  /*99d0*/  @!P0 STG.E.128 desc[UR34][R2.64+0x80], R8 ;  /* 0x0000800802008986 */ /* 0x0003e4000c101d22 */
.L_x_458:
[----:B------:R-:W-:Y:S05]  /*99e0*/  BSYNC.RECONVERGENT B0 ;  /* 0x0000000000007941 */ /* 0x000fea0003800200 */
.L_x_457:
[----:B-1----:R1:W1:Y:S01]  /*99f0*/  LDS.128 R12, [R0+0x14000] ;  /* 0x01400000000c7984 */ /* 0x0022620000000c00 */
[----:B------:R-:W-:Y:S01]  /*9a00*/  UIMAD UR14, UR14, UR8, URZ ;  /* 0x000000080e0e72a4 */ /* 0x000fe2000f8e02ff */
[----:B------:R-:W-:Y:S01]  /*9a10*/  IADD3 R2, P0, PT, R16, UR16, RZ ;  /* 0x0000001010027c10 */ /* 0x000fe2000ff1e0ff */
[----:B------:R-:W-:Y:S01]  /*9a20*/  BSSY.RECONVERGENT B0, `(.L_x_459) ;  /* 0x0000013000007945 */ /* 0x000fe20003800200 */
[----:B------:R1:W1:Y:S01]  /*9a30*/  LDS.128 R8, [R0+0x18000] ;  /* 0x0180000000087984 */ /* 0x0002620000000c00 */
[----:B------:R-:W-:-:S06]  /*9a40*/  UIMAD UR14, UR5, UR9, UR14 ;  /* 0x00000009050e72a4 */ /* 0x000fcc000f8e020e */
[----:B------:R-:W-:-:S03]  /*9a50*/  IADD3.X R3, PT, PT, R30, UR14, R17, P0, !PT ;  /* 0x0000000e1e037c10 */ /* 0x000fc600087fe411 */
[----:B------:R-:W-:-:S04]  /*9a60*/  IMAD.WIDE.U32 R6, R56, UR20, R2 ;  /* 0x0000001438067c25 */ /* 0x000fc8000f8e0002 */
[----:B------:R-:W-:Y:S01]  /*9a70*/  IMAD R16, R57, UR20, R7 ;  /* 0x0000001439107c24 */ /* 0x000fe2000f8e0207 */
[----:B------:R-:W-:Y:S06]  /*9a80*/  @P3 BRA `(.L_x_460) ;  /* 0x0000000000303947 */ /* 0x000fec0003800000 */
[----:B------:R-:W1:Y:S01]  /*9a90*/  LDCU UR5, c[0x0][0x440] ;  /* 0x00008800ff0577ac */ /* 0x000e620008000800 */
[----:B------:R-:W-:Y:S02]  /*9aa0*/  IMAD.MOV.U32 R2, RZ, RZ, R6 ;  /* 0x000000ffff027224 */ /* 0x000fe400078e0006 */
[----:B------:R-:W-:Y:S01]  /*9ab0*/  IMAD.MOV.U32 R3, RZ, RZ, R16 ;  /* 0x000000ffff037224 */ /* 0x000fe200078e0010 */
[----:B------:R-:W1:Y:S01]  /*9ac0*/  LDCU.64 UR10, c[0x0][0x568] ;  /* 0x0000ad00ff0a77ac */ /* 0x000e620008000a00 */
[----:B------:R-:W-:-:S04]  /*9ad0*/  IMAD.WIDE.U32 R4, R221, UR8, R2 ;  /* 0x00000008dd047c25 */ /* 0x000fc8000f8e0002 */
[----:B-1234-:R-:W-:Y:S01]  /*9ae0*/  IMAD R0, R221, UR9, R5 ;  /* 0x00000009dd007c24 */ /* 0x01efe2000f8e0205 */
[----:B------:R-:W-:Y:S02]  /*9af0*/  ISETP.GE.AND P1, PT, R250, UR5, PT ;  /* 0x00000005fa007c0c */ /* 0x000fe4000bf26270 */
[----:B------:R-:W-:Y:S02]  /*9b00*/  ISETP.GE.AND P0, PT, R249, UR5, PT ;  /* 0x00000005f9007c0c */ /* 0x000fe4000bf06270 */
[----:B------:R-:W-:-:S04]  /*9b10*/  LEA R2, P2, R4, UR10, 0x1 ;  /* 0x0000000a04027c11 */ /* 0x000fc8000f8408ff */
[----:B------:R-:W-:-:S05]  /*9b20*/  LEA.HI.X R3, R4, UR11, R0, 0x1, P2 ;  /* 0x0000000b04037c11 */ /* 0x000fca00090f0c00 */
[----:B------:R1:W-:Y:S04]  /*9b30*/  @!P1 STG.E.128 desc[UR34][R2.64], R12 ;  /* 0x0000000c02009986 */ /* 0x0003e8000c101d22 */
[----:B------:R1:W-:Y:S02]  /*9b40*/  @!P0 STG.E.128 desc[UR34][R2.64+0x80], R8 ;  /* 0x0000800802008986 */ /* 0x0003e4000c101d22 */
.L_x_460:
[----:B------:R-:W-:Y:S05]  /*9b50*/  BSYNC.RECONVERGENT B0 ;  /* 0x0000000000007941 */ /* 0x000fea0003800200 */
.L_x_459:
[----:B------:R-:W-:Y:S04]  /*9b60*/  BSSY.RECONVERGENT B0, `(.L_x_461) ;  /* 0x0000010000007945 */ /* 0x000fe80003800200 */
[----:B------:R-:W-:Y:S05]  /*9b70*/  @P6 BRA `(.L_x_462) ;  /* 0x0000000000386947 */ /* 0x000fea0003800000 */
[----:B------:R-:W2:Y:S01]  /*9b80*/  LDCU UR5, c[0x0][0x440] ;  /* 0x00008800ff0577ac */ /* 0x000ea20008000800 */
[----:B-1----:R-:W-:Y:S01]  /*9b90*/  MOV R3, R16 ;  /* 0x0000001000037202 */ /* 0x002fe20000000f00 */
[----:B--234-:R-:W-:Y:S01]  /*9ba0*/  IMAD R0, R29, UR8, RZ ;  /* 0x000000081d007c24 */ /* 0x01cfe2000f8e02ff */
[----:B------:R-:W1:Y:S01]  /*9bb0*/  LDCU.64 UR10, c[0x0][0x568] ;  /* 0x0000ad00ff0a77ac */ /* 0x000e620008000a00 */
[----:B------:R-:W-:Y:S02]  /*9bc0*/  IMAD.MOV.U32 R2, RZ, RZ, R6 ;  /* 0x000000ffff027224 */ /* 0x000fe400078e0006 */
[C---:B------:R-:W-:Y:S02]  /*9bd0*/  IMAD R0, R28.reuse, UR9, R0 ;  /* 0x000000091c007c24 */ /* 0x040fe4000f8e0200 */
[----:B------:R-:W-:-:S04]  /*9be0*/  IMAD.WIDE.U32 R4, R28, UR8, R2 ;  /* 0x000000081c047c25 */ /* 0x000fc8000f8e0002 */
[----:B------:R-:W-:Y:S01]  /*9bf0*/  IMAD.IADD R0, R0, 0x1, R5 ;  /* 0x0000000100007824 */ /* 0x000fe200078e0205 */
[----:B------:R-:W-:Y:S02]  /*9c00*/  ISETP.GE.AND P1, PT, R250, UR5, PT ;  /* 0x00000005fa007c0c */ /* 0x000fe4000bf26270 */
[----:B------:R-:W-:Y:S02]  /*9c10*/  ISETP.GE.AND P0, PT, R249, UR5, PT ;  /* 0x00000005f9007c0c */ /* 0x000fe4000bf06270 */
[----:B-1----:R-:W-:-:S04]  /*9c20*/  LEA R2, P2, R4, UR10, 0x1 ;  /* 0x0000000a04027c11 */ /* 0x002fc8000f8408ff */
[----:B------:R-:W-:-:S05]  /*9c30*/  LEA.HI.X R3, R4, UR11, R0, 0x1, P2 ;  /* 0x0000000b04037c11 */ /* 0x000fca00090f0c00 */
[----:B------:R1:W-:Y:S04]  /*9c40*/  @!P1 STG.E.128 desc[UR34][R2.64], R36 ;  /* 0x0000002402009986 */ /* 0x0003e8000c101d22 */
[----:B------:R1:W-:Y:S02]  /*9c50*/  @!P0 STG.E.128 desc[UR34][R2.64+0x80], R32 ;  /* 0x0000802002008986 */ /* 0x0003e4000c101d22 */
.L_x_462:
[----:B------:R-:W-:Y:S05]  /*9c60*/  BSYNC.RECONVERGENT B0 ;  /* 0x0000000000007941 */ /* 0x000fea0003800200 */
.L_x_461:
        /* <DEDUP_REMOVED lines=16> */
.L_x_464:
[----:B------:R-:W-:Y:S05]  /*9d70*/  BSYNC.RECONVERGENT B0 ;  /* 0x0000000000007941 */ /* 0x000fea0003800200 */
.L_x_463:
        /* <DEDUP_REMOVED lines=15> */
.L_x_415:
[----:B------:R-:W-:Y:S05]  /*9e70*/  BSYNC.RECONVERGENT B1 ;  /* 0x0000000000017941 */ /* 0x000fea0003800200 */
.L_x_385:
[----:B------:R-:W4:Y:S01]  /*9e80*/  LDCU UR8, c[0x0][0x438] ;  /* 0x00008700ff0877ac */ /* 0x000f220008000800 */
[----:B------:R-:W3:Y:S01]  /*9e90*/  LDCU UR9, c[0x0][0x370] ;  /* 0x00006e00ff0977ac */ /* 0x000ee20008000800 */
[----:B------:R-:W-:Y:S01]  /*9ea0*/  UMOV UR10, UR19 ;  /* 0x00000013000a7c82 */ /* 0x000fe20008000000 */
        /* <DEDUP_REMOVED lines=8> */
.L_x_466:
        /* <DEDUP_REMOVED lines=13> */
.L_x_2419:


//--------------------- .text._ZN5flash44flash_bwd_dq_dk_dv_loop_seqk_parallel_kernelI23Flash_bwd_kernel_traitsILi128ELi64ELi128ELi8ELi2ELi4ELi2ELb0ELb0EN7cutlass6half_tE19Flash_kernel_traitsILi128ELi64ELi128ELi8ES3_EELb0ELb0ELb1ELb0ELb0ELb0ELb0EEEvNS_16Flash_bwd_paramsE --------------------------
	.section	.text._ZN5flash44flash_bwd_dq_dk_dv_loop_seqk_parallel_kernelI23Flash_bwd_kernel_traitsILi128ELi64ELi128ELi8ELi2ELi4ELi2ELb0ELb0EN7cutlass6half_tE19Flash_kernel_traitsILi128ELi64ELi128ELi8ES3_EELb0ELb0ELb1ELb0ELb0ELb0ELb0EEEvNS_16Flash_bwd_paramsE,"ax",@progbits
	.align	128
        .global         _ZN5flash44flash_bwd_dq_dk_dv_loop_seqk_parallel_kernelI23Flash_bwd_kernel_traitsILi128ELi64ELi128ELi8ELi2ELi4ELi2ELb0ELb0EN7cutlass6half_tE19Flash_kernel_traitsILi128ELi64ELi128ELi8ES3_EELb0ELb0ELb1ELb0ELb0ELb0ELb0EEEvNS_16Flash_bwd_paramsE
        .type           _ZN5flash44flash_bwd_dq_dk_dv_loop_seqk_parallel_kernelI23Flash_bwd_kernel_traitsILi128ELi64ELi128ELi8ELi2ELi4ELi2ELb0ELb0EN7cutlass6half_tE19Flash_kernel_traitsILi128ELi64ELi128ELi8ES3_EELb0ELb0ELb1ELb0ELb0ELb0ELb0EEEvNS_16Flash_bwd_paramsE,@function
        .size           _ZN5flash44flash_bwd_dq_dk_dv_loop_seqk_parallel_kernelI23Flash_bwd_kernel_traitsILi128ELi64ELi128ELi8ELi2ELi4ELi2ELb0ELb0EN7cutlass6half_tE19Flash_kernel_traitsILi128ELi64ELi128ELi8ES3_EELb0ELb0ELb1ELb0ELb0ELb0ELb0EEEvNS_16Flash_bwd_paramsE,(.L_x_2420 - _ZN5flash44flash_bwd_dq_dk_dv_loop_seqk_parallel_kernelI23Flash_bwd_kernel_traitsILi128ELi64ELi128ELi8ELi2ELi4ELi2ELb0ELb0EN7cutlass6half_tE19Flash_kernel_traitsILi128ELi64ELi128ELi8ES3_EELb0ELb0ELb1ELb0ELb0ELb0ELb0EEEvNS_16Flash_bwd_paramsE)
        .other          _ZN5flash44flash_bwd_dq_dk_dv_loop_seqk_parallel_kernelI23Flash_bwd_kernel_traitsILi128ELi64ELi128ELi8ELi2ELi4ELi2ELb0ELb0EN7cutlass6half_tE19Flash_kernel_traitsILi128ELi64ELi128ELi8ES3_EELb0ELb0ELb1ELb0ELb0ELb0ELb0EEEvNS_16Flash_bwd_paramsE,@"STO_CUDA_ENTRY STV_DEFAULT"
_ZN5flash44flash_bwd_dq_dk_dv_loop_seqk_parallel_kernelI23Flash_bwd_kernel_traitsILi128ELi64ELi128ELi8ELi2ELi4ELi2ELb0ELb0EN7cutlass6half_tE19Flash_kernel_traitsILi128ELi64ELi128ELi8ES3_EELb0ELb0ELb1ELb0ELb0ELb0ELb0EEEvNS_16Flash_bwd_paramsE:
.text._ZN5flash44flash_bwd_dq_dk_dv_loop_seqk_parallel_kernelI23Flash_bwd_kernel_traitsILi128ELi64ELi128ELi8ELi2ELi4ELi2ELb0ELb0EN7cutlass6half_tE19Flash_kernel_traitsILi128ELi64ELi128ELi8ES3_EELb0ELb0ELb1ELb0ELb0ELb0ELb0EEEvNS_16Flash_bwd_paramsE:
[----:B------:R-:W1:Y:S08]  /*0000*/  LDC R1, c[0x0][0x37c] ;  /* 0x0000df00ff017b82 */ /* 0x000e700000000800 */
[----:B------:R-:W2:Y:S01]  /*0010*/  LDC R2, c[0x0][0x438] ;  /* 0x00010e00ff027b82 */ /* 0x000ea20000000800 */
[----:B-1----:R-:W-:-:S07]  /*0020*/  VIADD R1, R1, 0xfffffff8 ;  /* 0xfffffff801017836 */ /* 0x002fce0000000000 */
[----:B------:R-:W1:Y:S01]  /*0030*/  S2UR UR38, SR_CTAID.X ;  /* 0x00000000002679c3 */ /* 0x000e620000002500 */
[----:B--2---:R-:W-:-:S05]  /*0040*/  VIADD R2, R2, 0x7f ;  /* 0x0000007f02027836 */ /* 0x004fca0000000000 */
[----:B------:R-:W-:-:S04]  /*0050*/  SHF.R.S32.HI R0, RZ, 0x1f, R2 ;  /* 0x0000001fff007819 */ /* 0x000fc80000011402 */
[----:B------:R-:W-:-:S04]  /*0060*/  LEA.HI R0, R0, R2, RZ, 0x7 ;  /* 0x0000000200007211 */ /* 0x000fc800078f38ff */
[----:B------:R-:W-:-:S04]  /*0070*/  SHF.R.S32.HI R0, RZ, 0x7, R0 ;  /* 0x00000007ff007819 */ /* 0x000fc80000011400 */
[----:B-1----:R-:W-:-:S13]  /*0080*/  ISETP.LE.AND P0, PT, R0, UR38, PT ;  /* 0x0000002600007c0c */ /* 0x002fda000bf03270 */
        /* <DEDUP_REMOVED lines=40> */
.L_x_549:
        /* <DEDUP_REMOVED lines=10> */
[----:B-1----:R-:W-:Y:S01]  /*03b0*/  UISETP.NE.U32.AND UP0, UPT, UR8, URZ, UPT ;  /* 0x000000ff0800728c */ /* 0x002fe2000bf05070 */
[----:B------:R-:W-:Y:S02]  /*03c0*/  PLOP3.LUT P3, PT, PT, PT, UP2, 0x80, 0x8 ;  /* 0x000000000008781c */ /* 0x000fe40003f6f028 */
[----:B------:R-:W3:Y:S01]  /*03d0*/  @P1 LDG.E R3, desc[UR32][R2.64] ;  /* 0x0000002002031981 */ /* 0x000ee2000c1e1900 */
[----:B------:R-:W-:-:S06]  /*03e0*/  UISETP.NE.AND.EX UP0, UPT, UR9, URZ, UPT, UP0 ;  /* 0x000000ff0900728c */ /* 0x000fcc000bf05300 */
[----:B------:R-:W-:-:S05]  /*03f0*/  PLOP3.LUT P0, PT, PT, PT, UP0, 0x80, 0x8 ;  /* 0x000000000008781c */ /* 0x000fca0003f0f008 */
[----:B------:R-:W-:Y:S01]  /*0400*/  @UP0 ULEA UR14, UP1, UR49, UR8, 0x2 ;  /* 0x00000008310e0291 */ /* 0x000fe2000f8210ff */
[----:B------:R-:W-:Y:S01]  /*0410*/  IMAD.U32 R6, RZ, RZ, UR12 ;  /* 0x0000000cff067e24 */ /* 0x000fe2000f8e00ff */
[----:B------:R-:W1:Y:S02]  /*0420*/  @!UP0 LDCU UR5, c[0x0][0x43c] ;  /* 0x00008780ff0587ac */ /* 0x000e640008000800 */
[----:B------:R-:W-:Y:S02]  /*0430*/  @UP0 ULEA.HI.X UR15, UR49, UR9, URZ, 0x2, UP1 ;  /* 0x00000009310f0291 */ /* 0x000fe400088f14ff */
[----:B--2---:R-:W-:Y:S01]  /*0440*/  IMAD.U32 R4, RZ, RZ, UR14 ;  /* 0x0000000eff047e24 */ /* 0x004fe2000f8e00ff */
[----:B------:R-:W4:Y:S01]  /*0450*/  @!UP0 LDCU.64 UR8, c[0x0][0x488] ;  /* 0x00009100ff0887ac */ /* 0x000f220008000a00 */
[----:B------:R-:W-:Y:S02]  /*0460*/  IMAD.U32 R7, RZ, RZ, UR13 ;  /* 0x0000000dff077e24 */ /* 0x000fe4000f8e00ff */
[----:B------:R-:W-:-:S03]  /*0470*/  IMAD.U32 R5, RZ, RZ, UR15 ;  /* 0x0000000fff057e24 */ /* 0x000fc6000f8e00ff */
[----:B------:R-:W5:Y:S04]  /*0480*/  @P2 LDG.E R2, desc[UR32][R6.64+0x4] ;  /* 0x0000042006022981 */ /* 0x000f68000c1e1900 */
[----:B------:R-:W2:Y:S01]  /*0490*/  @P0 LDG.E R0, desc[UR32][R4.64] ;  /* 0x0000002004000981 */ /* 0x000ea2000c1e1900 */
[----:B------:R-:W-:Y:S01]  /*04a0*/  UMOV UR35, URZ ;  /* 0x000000ff00237c82 */ /* 0x000fe20008000000 */
[----:B----4-:R-:W-:-:S04]  /*04b0*/  @!UP0 UISETP.NE.U32.AND UP1, UPT, UR8, URZ, UPT ;  /* 0x000000ff0800828c */ /* 0x010fc8000bf25070 */
[----:B------:R-:W-:Y:S01]  /*04c0*/  @!UP0 UISETP.NE.AND.EX UP1, UPT, UR9, URZ, UPT, UP1 ;  /* 0x000000ff0900828c */ /* 0x000fe2000bf25310 */
[----:B------:R-:W-:Y:S01]  /*04d0*/  UMOV UR17, 0xffffffff ;  /* 0xffffffff00117882 */ /* 0x000fe20000000000 */
[----:B------:R-:W-:Y:S02]  /*04e0*/  UMOV UR37, 0xffffffff ;  /* 0xffffffff00257882 */ /* 0x000fe40000000000 */
[----:B-1----:R-:W-:Y:S01]  /*04f0*/  @!UP0 USEL UR8, UR5, URZ, UP1 ;  /* 0x000000ff05088287 */ /* 0x002fe20008800000 */
[----:B------:R1:W4:Y:S02]  /*0500*/  @P4 LDG.E R4, desc[UR32][R6.64] ;  /* 0x0000002006044981 */ /* 0x000324000c1e1900 */
[----:B-1----:R-:W-:Y:S02]  /*0510*/  IMAD.U32 R6, RZ, RZ, UR40 ;  /* 0x00000028ff067e24 */ /* 0x002fe4000f8e00ff */
[----:B------:R-:W-:-:S05]  /*0520*/  IMAD.U32 R7, RZ, RZ, UR41 ;  /* 0x00000029ff077e24 */ /* 0x000fca000f8e00ff */
[----:B------:R-:W4:Y:S01]  /*0530*/  @!P3 LDG.E R6, desc[UR32][R6.64] ;  /* 0x000000200606b981 */ /* 0x000f22000c1e1900 */
[----:B------:R-:W-:Y:S01]  /*0540*/  USHF.L.U32 UR46, UR38, 0x7, URZ ;  /* 0x00000007262e7899 */ /* 0x000fe200080006ff */
[----:B---3--:R-:W-:Y:S02]  /*0550*/  @P1 R2UR UR35, R3 ;  /* 0x00000000032312ca */ /* 0x008fe400000e0000 */
[----:B-----5:R-:W-:Y:S02]  /*0560*/  @P2 R2UR UR5, R2 ;  /* 0x00000000020522ca */ /* 0x020fe400000e0000 */
[----:B--2---:R-:W-:-:S13]  /*0570*/  @P0 R2UR UR34, R0 ;  /* 0x00000000002202ca */ /* 0x004fda00000e0000 */
[----:B------:R-:W-:Y:S01]  /*0580*/  @UP0 UIADD3 UR34, UPT, UPT, UR34, -UR35, URZ ;  /* 0x8000002322220290 */ /* 0x000fe2000fffe0ff */
[----:B----4-:R-:W-:Y:S02]  /*0590*/  @P4 R2UR UR17, R4 ;  /* 0x00000000041142ca */ /* 0x010fe400000e0000 */
        /* <DEDUP_REMOVED lines=11> */
.L_x_467:
[----:B------:R-:W-:Y:S01]  /*0650*/  @!UP0 UIADD3 UR34, UPT, UPT, UR8, UR10, -UR35 ;  /* 0x0000000a08228290 */ /* 0x000fe2000fffe823 */
[----:B------:R-:W-:Y:S01]  /*0660*/  @!UP4 UMOV UR36, UR22 ;  /* 0x000000160024cc82 */ /* 0x000fe20008000000 */
[----:B------:R-:W-:Y:S02]  /*0670*/  @UP4 UIADD3 UR36, UPT, UPT, UR5, -UR17, URZ ;  /* 0x8000001105244290 */ /* 0x000fe4000fffe0ff */
[----:B------:R-:W-:-:S09]  /*0680*/  UISETP.GT.AND UP0, UPT, UR34, UR46, UPT ;  /* 0x0000002e2200728c */ /* 0x000fd2000bf04270 */
[----:B------:R-:W-:Y:S05]  /*0690*/  BRA.U !UP0, `(.L_x_468) ;  /* 0x0000009d08487547 */ /* 0x000fea000b800000 */
[----:B------:R-:W1:Y:S01]  /*06a0*/  LDCU UR9, c[0x0][0x504] ;  /* 0x0000a080ff0977ac */ /* 0x000e620008000800 */
[----:B------:R-:W-:Y:S02]  /*06b0*/  UIADD3 UR5, UPT, UPT, UR46, UR36, URZ ;  /* 0x000000242e057290 */ /* 0x000fe4000fffe0ff */
[----:B------:R-:W-:Y:S02]  /*06c0*/  UIADD3 UR11, UPT, UPT, UR36, 0x3f, URZ ;  /* 0x0000003f240b7890 */ /* 0x000fe4000fffe0ff */
[----:B------:R-:W-:Y:S02]  /*06d0*/  UIADD3 UR5, UPT, UPT, UR5, 0x80, URZ ;  /* 0x0000008005057890 */ /* 0x000fe4000fffe0ff */
[----:B------:R-:W-:Y:S02]  /*06e0*/  USHF.R.S32.HI UR10, URZ, 0x1f, UR11 ;  /* 0x0000001fff0a7899 */ /* 0x000fe4000801140b */
[----:B------:R-:W-:Y:S02]  /*06f0*/  UISETP.NE.AND UP1, UPT, UR17, -0x1, UPT ;  /* 0xffffffff1100788c */ /* 0x000fe4000bf25270 */
[----:B------:R-:W-:-:S02]  /*0700*/  ULEA.HI UR10, UR10, UR11, URZ, 0x6 ;  /* 0x0000000b0a0a7291 */ /* 0x000fc4000f8f30ff */
[----:B------:R-:W-:Y:S02]  /*0710*/  UISETP.NE.AND UP2, UPT, UR37, -0x1, UPT ;  /* 0xffffffff2500788c */ /* 0x000fe4000bf45270 */
[----:B-1----:R-:W-:Y:S02]  /*0720*/  UIADD3 UR9, UPT, UPT, UR5, UR9, -UR34 ;  /* 0x0000000905097290 */ /* 0x002fe4000fffe822 */
[----:B------:R-:W-:Y:S02]  /*0730*/  USHF.R.S32.HI UR10, URZ, 0x6, UR10 ;  /* 0x00000006ff0a7899 */ /* 0x000fe4000801140a */
[----:B------:R-:W-:-:S04]  /*0740*/  UIADD3 UR9, UPT, UPT, UR9, 0x3f, URZ ;  /* 0x0000003f09097890 */ /* 0x000fc8000fffe0ff */
[----:B------:R-:W-:-:S04]  /*0750*/  USHF.R.S32.HI UR8, URZ, 0x1f, UR9 ;  /* 0x0000001fff087899 */ /* 0x000fc80008011409 */
[----:B------:R-:W-:-:S04]  /*0760*/  ULEA.HI UR8, UR8, UR9, URZ, 0x6 ;  /* 0x0000000908087291 */ /* 0x000fc8000f8f30ff */
[----:B------:R-:W-:-:S04]  /*0770*/  USHF.R.S32.HI UR8, URZ, 0x6, UR8 ;  /* 0x00000006ff087899 */ /* 0x000fc80008011408 */
[----:B------:R-:W-:-:S04]  /*0780*/  UISETP.LT.AND UP0, UPT, UR10, UR8, UPT ;  /* 0x000000080a00728c */ /* 0x000fc8000bf01270 */
[----:B------:R-:W-:Y:S01]  /*0790*/  USEL UR51, UR10, UR8, UP0 ;  /* 0x000000080a337287 */ /* 0x000fe20008000000 */
[----:B------:R-:W1:Y:S02]  /*07a0*/  @!UP1 LDCU.64 UR10, c[0x0][0x398] ;  /* 0x00007300ff0a97ac */ /* 0x000e640008000a00 */
[----:B------:R-:W2:Y:S01]  /*07b0*/  @UP1 LDCU.64 UR8, c[0x0][0x3b0] ;  /* 0x00007600ff0817ac */ /* 0x000ea20008000a00 */
[----:B------:R-:W-:Y:S02]  /*07c0*/  ULEA UR48, UR51, 0xffffffc0, 0x6 ;  /* 0xffffffc033307891 */ /* 0x000fe4000f8e30ff */
[----:B-1----:R-:W-:Y:S02]  /*07d0*/  @!UP1 UIMAD.WIDE.U32 UR54, UR49, UR10, URZ ;  /* 0x0000000a313692a5 */ /* 0x002fe4000f8e00ff */
[----:B--2---:R-:W-:Y:S02]  /*07e0*/  @UP1 UIMAD.WIDE.U32 UR12, UR17, UR8, URZ ;  /* 0x00000008110c12a5 */ /* 0x004fe4000f8e00ff */
[----:B------:R-:W-:-:S02]  /*07f0*/  @!UP1 UIMAD UR53, UR49, UR11, UR55 ;  /* 0x0000000b313592a4 */ /* 0x000fc4000f8e0237 */
        /* <DEDUP_REMOVED lines=17> */
.L_x_469:
[----:B------:R-:W1:Y:S01]  /*0910*/  LDCU.64 UR14, c[0x0][0x3b8] ;  /* 0x00007700ff0e77ac */ /* 0x000e620008000a00 */
[----:B------:R-:W-:-:S04]  /*0920*/  UIADD3 UR8, UPT, UPT, UR35, UR37, URZ ;  /* 0x0000002523087290 */ /* 0x000fc8000fffe0ff */
[----:B-1----:R-:W-:Y:S02]  /*0930*/  UIMAD.WIDE.U32 UR10, UR8, UR14, URZ ;  /* 0x0000000e080a72a5 */ /* 0x002fe4000f8e00ff */
[----:B------:R-:W-:-:S04]  /*0940*/  UIMAD UR8, UR8, UR15, URZ ;  /* 0x0000000f080872a4 */ /* 0x000fc8000f8e02ff */
[----:B------:R-:W-:Y:S01]  /*0950*/  UIADD3 UR8, UPT, UPT, UR11, UR8, URZ ;  /* 0x000000080b087290 */ /* 0x000fe2000fffe0ff */
[----:B------:R-:W-:-:S05]  /*0960*/  UMOV UR52, UR10 ;  /* 0x0000000a00347c82 */ /* 0x000fca0008000000 */
[----:B------:R-:W-:Y:S02]  /*0970*/  MOV R0, UR8 ;  /* 0x0000000800007c02 */ /* 0x000fe40008000f00 */
.L_x_470:
[----:B------:R-:W1:Y:S01]  /*0980*/  LDC R2, c[0x0][0x3e8] ;  /* 0x0000fa00ff027b82 */ /* 0x000e620000000800 */
[----:B------:R-:W2:Y:S01]  /*0990*/  S2R R3, SR_CTAID.Z ;  /* 0x0000000000037919 */ /* 0x000ea20000002700 */
[----:B------:R-:W-:Y:S01]  /*09a0*/  USHF.R.S32.HI UR45, URZ, 0x1f, UR46 ;  /* 0x0000001fff2d7899 */ /* 0x000fe2000801142e */
[----:B-1----:R-:W-:-:S04]  /*09b0*/  IABS R5, R2 ;  /* 0x0000000200057213 */ /* 0x002fc80000000000 */
[----:B------:R-:W1:Y:S01]  /*09c0*/  I2F.RP R6, R5 ;  /* 0x0000000500067306 */ /* 0x000e620000209400 */
[----:B--2---:R-:W-:-:S07]  /*09d0*/  IABS R3, R3 ;  /* 0x0000000300037213 */ /* 0x004fce0000000000 */
[----:B-1----:R-:W1:Y:S02]  /*09e0*/  MUFU.RCP R6, R6 ;  /* 0x0000000600067308 */ /* 0x002e640000001000 */
[----:B-1----:R-:W-:-:S06]  /*09f0*/  VIADD R6, R6, 0xffffffe ;  /* 0x0ffffffe06067836 */ /* 0x002fcc0000000000 */
[----:B------:R-:W1:Y:S02]  /*0a00*/  F2I.FTZ.U32.TRUNC.NTZ R7, R6 ;  /* 0x0000000600077305 */ /* 0x000e64000021f000 */
[----:B-1----:R-:W-:Y:S02]  /*0a10*/  IMAD.MOV R4, RZ, RZ, -R7 ;  /* 0x000000ffff047224 */ /* 0x002fe400078e0a07 */
[----:B------:R-:W-:Y:S02]  /*0a20*/  IMAD.MOV.U32 R6, RZ, RZ, RZ ;  /* 0x000000ffff067224 */ /* 0x000fe400078e00ff */
[----:B------:R-:W-:-:S04]  /*0a30*/  IMAD R4, R4, R5, RZ ;  /* 0x0000000504047224 */ /* 0x000fc800078e02ff */
        /* <DEDUP_REMOVED lines=8> */
[C---:B------:R-:W-:Y:S02]  /*0ac0*/  ISETP.NE.AND P1, PT, R2.reuse, RZ, PT ;  /* 0x000000ff0200720c */ /* 0x040fe40003f25270 */
[----:B------:R-:W-:Y:S02]  /*0ad0*/  ISETP.GE.U32.AND P2, PT, R3, R5, PT ;  /* 0x000000050300720c */ /* 0x000fe40003f46070 */
[----:B------:R-:W-:-:S04]  /*0ae0*/  LOP3.LUT R3, R2, UR23, RZ, 0x3c, !PT ;  /* 0x0000001702037c12 */ /* 0x000fc8000f8e3cff */
[----:B------:R-:W-:-:S07]  /*0af0*/  ISETP.GE.AND P0, PT, R3, RZ, PT ;  /* 0x000000ff0300720c */ /* 0x000fce0003f06270 */
[----:B------:R-:W-:-:S06]  /*0b00*/  @P2 VIADD R12, R12, 0x1 ;  /* 0x000000010c0c2836 */ /* 0x000fcc0000000000 */
        /* <DEDUP_REMOVED lines=17> */
.L_x_471:
[----:B------:R-:W1:Y:S01]  /*0c20*/  LDCU.64 UR12, c[0x0][0x3c0] ;  /* 0x00007800ff0c77ac */ /* 0x000e620008000a00 */
[----:B------:R-:W-:-:S04]  /*0c30*/  UIADD3 UR8, UPT, UPT, UR35, UR37, URZ ;  /* 0x0000002523087290 */ /* 0x000fc8000fffe0ff */
[----:B-1----:R-:W-:Y:S02]  /*0c40*/  UIMAD.WIDE.U32 UR10, UR8, UR12, URZ ;  /* 0x0000000c080a72a5 */ /* 0x002fe4000f8e00ff */
[----:B------:R-:W-:-:S04]  /*0c50*/  UIMAD UR8, UR8, UR13, URZ ;  /* 0x0000000d080872a4 */ /* 0x000fc8000f8e02ff */
[----:B------:R-:W-:Y:S01]  /*0c60*/  UIADD3 UR8, UPT, UPT, UR11, UR8, URZ ;  /* 0x000000080b087290 */ /* 0x000fe2000fffe0ff */
[----:B------:R-:W-:-:S05]  /*0c70*/  UMOV UR50, UR10 ;  /* 0x0000000a00327c82 */ /* 0x000fca0008000000 */
[----:B------:R-:W-:-:S07]  /*0c80*/  MOV R13, UR8 ;  /* 0x00000008000d7c02 */ /* 0x000fce0008000f00 */
.L_x_472:
        /* <DEDUP_REMOVED lines=28> */
.L_x_473:
[----:B------:R-:W-:Y:S02]  /*0e50*/  UIMAD.WIDE.U32 UR10, UR42, UR17, URZ ;  /* 0x000000112a0a72a5 */ /* 0x000fe4000f8e00ff */
[----:B------:R-:W-:-:S04]  /*0e60*/  UIMAD UR8, UR43, UR17, URZ ;  /* 0x000000112b0872a4 */ /* 0x000fc8000f8e02ff */
[----:B------:R-:W-:-:S12]  /*0e70*/  UIADD3 UR8, UPT, UPT, UR11, UR8, URZ ;  /* 0x000000080b087290 */ /* 0x000fd8000fffe0ff */
.L_x_474:
[----:B------:R-:W1:Y:S01]  /*0e80*/  LDCU.U8 UR9, c[0x0][0x548] ;  /* 0x0000a900ff0977ac */ /* 0x000e620008000000 */
[----:B------:R-:W-:Y:S01]  /*0e90*/  USHF.L.U32 UR39, UR49, 0x7, URZ ;  /* 0x0000000731277899 */ /* 0x000fe200080006ff */
[----:B------:R-:W2:Y:S03]  /*0ea0*/  LDCU.U8 UR60, c[0x0][0x5f0] ;  /* 0x0000be00ff3c77ac */ /* 0x000ea60008000000 */
[----:B------:R-:W-:Y:S02]  /*0eb0*/  USEL UR11, UR39, URZ, UP5 ;  /* 0x000000ff270b7287 */ /* 0x000fe4000a800000 */
[----:B------:R-:W-:Y:S02]  /*0ec0*/  UIMAD UR57, UR23, UR44, URZ ;  /* 0x0000002c173972a4 */ /* 0x000fe4000f8e02ff */
[----:B------:R-:W-:Y:S02]  /*0ed0*/  UIADD3 UR11, UP0, UPT, UR48, UR11, URZ ;  /* 0x0000000b300b7290 */ /* 0x000fe4000ff1e0ff */
[----:B-1----:R-:W-:-:S02]  /*0ee0*/  UISETP.NE.AND UP1, UPT, UR9, URZ, UPT ;  /* 0x000000ff0900728c */ /* 0x002fc4000bf25270 */
[----:B------:R-:W-:Y:S02]  /*0ef0*/  UIADD3.X UR56, UPT, UPT, URZ, UR55, URZ, UP0, !UPT ;  /* 0x00000037ff387290 */ /* 0x000fe400087fe4ff */
[----:B------:R-:W-:Y:S02]  /*0f00*/  UIMAD.WIDE.U32 UR64, UR11, UR42, URZ ;  /* 0x0000002a0b4072a5 */ /* 0x000fe4000f8e00ff */
[----:B------:R-:W-:-:S04]  /*0f10*/  UIMAD UR56, UR56, UR42, URZ ;  /* 0x0000002a383872a4 */ /* 0x000fc8000f8e02ff */
[----:B------:R-:W-:-:S04]  /*0f20*/  UIMAD UR56, UR43, UR11, UR56 ;  /* 0x0000000b2b3872a4 */ /* 0x000fc8000f8e0238 */
        /* <DEDUP_REMOVED lines=9> */
.L_x_475:
[----:B------:R-:W1:Y:S01]  /*0fc0*/  LDCU UR59, c[0x0][0x434] ;  /* 0x00008680ff3b77ac */ /* 0x000e620008000800 */
[----:B------:R-:W-:-:S04]  /*0fd0*/  UIMAD UR9, UR49, UR16, UR23 ;  /* 0x00000010310972a4 */ /* 0x000fc8000f8e0217 */
[----:B-1----:R-:W-:Y:S02]  /*0fe0*/  UIMAD UR59, UR9, UR59, URZ ;  /* 0x0000003b093b72a4 */ /* 0x002fe4000f8e02ff */
.L_x_476:
        /* <DEDUP_REMOVED lines=11> */
.L_x_477:
[----:B------:R-:W1:Y:S01]  /*10a0*/  LDCU UR58, c[0x0][0x444] ;  /* 0x00008880ff3a77ac */ /* 0x000e620008000800 */
[----:B------:R-:W-:-:S04]  /*10b0*/  UIMAD UR9, UR49, UR16, UR23 ;  /* 0x00000010310972a4 */ /* 0x000fc8000f8e0217 */
[----:B-1----:R-:W-:-:S12]  /*10c0*/  UIMAD UR58, UR9, UR58, URZ ;  /* 0x0000003a093a72a4 */ /* 0x002fd8000f8e02ff */
.L_x_478:
[----:B------:R-:W1:Y:S01]  /*10d0*/  LDCU UR42, c[0x0][0x508] ;  /* 0x0000a100ff2a77ac */ /* 0x000e620008000800 */
[----:B------:R-:W2:Y:S01]  /*10e0*/  S2R R7, SR_TID.X ;  /* 0x0000000000077919 */ /* 0x000ea20000002100 */
[----:B------:R-:W-:Y:S01]  /*10f0*/  MOV R11, RZ ;  /* 0x000000ff000b7202 */ /* 0x000fe20000000f00 */
[----:B------:R-:W-:Y:S01]  /*1100*/  BSSY.RECONVERGENT B1, `(.L_x_468) ;  /* 0x000092b000017945 */ /* 0x000fe20003800200 */
[----:B------:R-:W-:Y:S01]  /*1110*/  USHF.R.S32.HI UR9, URZ, 0x1f, UR57 ;  /* 0x0000001fff097899 */ /* 0x000fe20008011439 */
[----:B------:R-:W-:Y:S01]  /*1120*/  ISETP.NE.AND P3, PT, RZ, UR60, PT ;  /* 0x0000003cff007c0c */ /* 0x000fe2000bf65270 */
[----:B------:R-:W-:Y:S02]  /*1130*/  UIADD3 UR57, UP1, UP0, UR64, UR10, UR57 ;  /* 0x0000000a40397290 */ /* 0x000fe4000f83e039 */
[----:B------:R-:W-:Y:S02]  /*1140*/  UIMAD UR44, UR16, UR44, URZ ;  /* 0x0000002c102c72a4 */ /* 0x000fe4000f8e02ff */
[----:B------:R-:W-:Y:S01]  /*1150*/  UIADD3.X UR56, UPT, UPT, UR56, UR8, UR9, UP1, UP0 ;  /* 0x0000000838387290 */ /* 0x000fe20008fe0409 */
[----:B------:R-:W3:Y:S01]  /*1160*/  LDCU.64 UR60, c[0x0][0x420] ;  /* 0x00008400ff3c77ac */ /* 0x000ee20008000a00 */
[----:B------:R-:W-:-:S02]  /*1170*/  ULEA UR58, UR43, UR58, 0x6 ;  /* 0x0000003a2b3a7291 */ /* 0x000fc4000f8e30ff */
[----:B-1----:R-:W-:Y:S02]  /*1180*/  UIADD3 UR42, UPT, UPT, UR34, UR42, URZ ;  /* 0x0000002a222a7290 */ /* 0x002fe4000fffe0ff */
[----:B------:R-:W-:Y:S02]  /*1190*/  ULEA UR59, UR43, UR59, 0x6 ;  /* 0x0000003b2b3b7291 */ /* 0x000fe4000f8e30ff */
[----:B------:R-:W-:-:S04]  /*11a0*/  UIADD3 UR9, UPT, UPT, UR5, -0x80, -UR42 ;  /* 0xffffff8005097890 */ /* 0x000fc8000fffe82a */
[----:B------:R-:W-:-:S04]  /*11b0*/  USHF.R.S32.HI UR8, URZ, 0x1f, UR9 ;  /* 0x0000001fff087899 */ /* 0x000fc80008011409 */
[----:B------:R-:W-:Y:S01]  /*11c0*/  ULEA.HI UR8, UR8, UR9, URZ, 0x6 ;  /* 0x0000000908087291 */ /* 0x000fe2000f8f30ff */
[----:B--2---:R-:W-:-:S03]  /*11d0*/  IMAD.SHL.U32 R22, R7, 0x8, RZ ;  /* 0x0000000807167824 */ /* 0x004fc600078e00ff */
[----:B------:R-:W-:Y:S01]  /*11e0*/  USHF.R.S32.HI UR39, URZ, 0x6, UR8 ;  /* 0x00000006ff277899 */ /* 0x000fe20008011408 */
[----:B------:R-:W-:Y:S02]  /*11f0*/  SHF.R.U32.HI R21, RZ, 0x3, R7 ;  /* 0x00000003ff157819 */ /* 0x000fe40000011607 */
[----:B------:R-:W-:Y:S01]  /*1200*/  LOP3.LUT R3, R7, 0x1f, RZ, 0xc0, !PT ;  /* 0x0000001f07037812 */ /* 0x000fe200078ec0ff */
[----:B------:R-:W-:Y:S01]  /*1210*/  UISETP.LT.AND UP0, UPT, URZ, UR39, UPT ;  /* 0x00000027ff00728c */ /* 0x000fe2000bf01270 */
[----:B------:R-:W-:Y:S01]  /*1220*/  LOP3.LUT R10, R22, 0x38, RZ, 0xc0, !PT ;  /* 0x00000038160a7812 */ /* 0x000fe200078ec0ff */
[----:B------:R-:W-:Y:S01]  /*1230*/  VIADD R20, R21, 0x20 ;  /* 0x0000002015147836 */ /* 0x000fe20000000000 */
[----:B------:R-:W1:Y:S02]  /*1240*/  LDCU.128 UR8, c[0x0][0x590] ;  /* 0x0000b200ff0877ac */ /* 0x000e640008000c00 */
[----:B------:R-:W-:Y:S01]  /*1250*/  IADD3 R4, P0, PT, R10, UR62, RZ ;  /* 0x0000003e0a047c10 */ /* 0x000fe2000ff1e0ff */
[----:B------:R-:W-:-:S04]  /*1260*/  USEL UR39, URZ, UR39, !UP0 ;  /* 0x00000027ff277287 */ /* 0x000fc8000c000000 */
[----:B------:R-:W-:Y:S01]  /*1270*/  IMAD.X R5, RZ, RZ, UR47, P0 ;  /* 0x0000002fff057e24 */ /* 0x000fe200080e06ff */
[----:B------:R-:W-:Y:S02]  /*1280*/  UISETP.GT.AND UP0, UPT, UR51, UR39, UPT ;  /* 0x000000273300728c */ /* 0x000fe4000bf04270 */
[----:B-1----:R-:W-:Y:S01]  /*1290*/  UIMAD UR17, UR55, UR8, URZ ;  /* 0x00000008371172a4 */ /* 0x002fe2000f8e02ff */
[----:B------:R-:W-:Y:S01]  /*12a0*/  IMAD.U32 R8, RZ, RZ, UR8 ;  /* 0x00000008ff087e24 */ /* 0x000fe2000f8e00ff */
[----:B------:R-:W-:Y:S01]  /*12b0*/  USHF.L.U64.HI UR47, UR8, 0x5, UR9 ;  /* 0x00000005082f7899 */ /* 0x000fe20008010209 */
[----:B------:R-:W-:Y:S01]  /*12c0*/  IMAD.U32 R16, RZ, RZ, UR10 ;  /* 0x0000000aff107e24 */ /* 0x000fe2000f8e00ff */
[----:B------:R-:W-:Y:S01]  /*12d0*/  UIMAD UR17, UR48, UR9, UR17 ;  /* 0x00000009301172a4 */ /* 0x000fe2000f8e0211 */
[----:B------:R-:W-:Y:S02]  /*12e0*/  IMAD.WIDE.U32 R8, R8, UR48, R4 ;  /* 0x0000003008087c25 */ /* 0x000fe4000f8e0004 */
[----:B------:R-:W1:Y:S02]  /*12f0*/  LDC.64 R4, c[0x0][0x3b0] ;  /* 0x0000ec00ff047b82 */ /* 0x000e640000000a00 */
[----:B------:R-:W-:Y:S01]  /*1300*/  IMAD.U32 R14, RZ, RZ, UR11 ;  /* 0x0000000bff0e7e24 */ /* 0x000fe2000f8e00ff */
[----:B------:R-:W-:Y:S01]  /*1310*/  IADD3 R9, PT, PT, R9, UR17, RZ ;  /* 0x0000001109097c10 */ /* 0x000fe2000fffe0ff */
[----:B------:R-:W2:Y:S02]  /*1320*/  LDCU.64 UR10, c[0x0][0x550] ;  /* 0x0000aa00ff0a77ac */ /* 0x000ea40008000a00 */
[----:B------:R-:W-:-:S02]  /*1330*/  IMAD.WIDE.U32 R16, R16, UR23, R8 ;  /* 0x0000001710107c25 */ /* 0x000fc4000f8e0008 */
[----:B------:R-:W4:Y:S01]  /*1340*/  LDCU.64 UR16, c[0x0][0x3c8] ;  /* 0x00007900ff1077ac */ /* 0x000f220008000a00 */
[----:B------:R-:W5:Y:S01]  /*1350*/  LDC.64 R8, c[0x0][0x5f8] ;  /* 0x00017e00ff087b82 */ /* 0x000f620000000a00 */
[----:B------:R-:W-:Y:S02]  /*1360*/  IMAD R15, R14, UR23, R17 ;  /* 0x000000170e0f7c24 */ /* 0x000fe4000f8e0211 */
[----:B------:R-:W-:Y:S01]  /*1370*/  IMAD.MOV.U32 R14, RZ, RZ, R16 ;  /* 0x000000ffff0e7224 */ /* 0x000fe200078e0010 */
[----:B------:R-:W-:-:S03]  /*1380*/  SHF.R.U32.HI R16, RZ, 0x5, R7 ;  /* 0x00000005ff107819 */ /* 0x000fc60000011607 */
[----:B------:R-:W-:-:S04]  /*1390*/  IMAD.WIDE.U32 R14, R21, UR8, R14 ;  /* 0x00000008150e7c25 */ /* 0x000fc8000f8e000e */
[----:B------:R-:W-:Y:S01]  /*13a0*/  IMAD R3, R16, UR44, R3 ;  /* 0x0000002c10037c24 */ /* 0x000fe2000f8e0203 */
[----:B--2---:R-:W-:Y:S01]  /*13b0*/  LEA R231, P2, R14, UR10, 0x1 ;  /* 0x0000000a0ee77c11 */ /* 0x004fe2000f8408ff */
[C---:B-1----:R-:W-:Y:S02]  /*13c0*/  IMAD R6, R4.reuse, UR55, RZ ;  /* 0x0000003704067c24 */ /* 0x042fe4000f8e02ff */
[----:B------:R-:W-:-:S04]  /*13d0*/  IMAD.WIDE.U32 R18, R4, UR48, R10 ;  /* 0x0000003004127c25 */ /* 0x000fc8000f8e000a */
[----:B------:R-:W-:Y:S01]  /*13e0*/  IMAD R6, R5, UR48, R6 ;  /* 0x0000003005067c24 */ /* 0x000fe2000f8e0206 */
[----:B------:R-:W-:Y:S01]  /*13f0*/  IADD3 R24, P0, PT, R18, UR54, RZ ;  /* 0x0000003612187c10 */ /* 0x000fe2000ff1e0ff */
[----:B----4-:R-:W-:Y:S01]  /*1400*/  IMAD.U32 R16, RZ, RZ, UR16 ;  /* 0x00000010ff107e24 */ /* 0x010fe2000f8e00ff */
[----:B------:R-:W-:Y:S01]  /*1410*/  USHF.L.U32 UR48, UR8, 0x5, URZ ;  /* 0x0000000508307899 */ /* 0x000fe200080006ff */
[----:B------:R-:W-:Y:S01]  /*1420*/  IMAD R230, R21, UR9, R15 ;  /* 0x0000000915e67c24 */ /* 0x000fe2000f8e020f */
[----:B------:R-:W-:Y:S01]  /*1430*/  IADD3.X R25, PT, PT, R19, UR53, R6, P0, !PT ;  /* 0x0000003513197c10 */ /* 0x000fe200087fe406 */
[----:B-----5:R-:W-:Y:S01]  /*1440*/  IMAD.WIDE.U32 R18, R8, UR21, RZ ;  /* 0x0000001508127c25 */ /* 0x020fe2000f8e00ff */
[----:B------:R-:W1:Y:S02]  /*1450*/  LDCU.64 UR8, c[0x0][0x380] ;  /* 0x00007000ff0877ac */ /* 0x000e640008000a00 */
[----:B------:R-:W-:Y:S01]  /*1460*/  LEA.HI.X R230, R14, UR11, R230, 0x1, P2 ;  /* 0x0000000b0ee67c11 */ /* 0x000fe200090f0ce6 */
[----:B------:R-:W-:Y:S01]  /*1470*/  IMAD.U32 R8, RZ, RZ, UR17 ;  /* 0x00000011ff087e24 */ /* 0x000fe2000f8e00ff */
[----:B------:R-:W2:Y:S01]  /*1480*/  LDCU.64 UR16, c[0x0][0x570] ;  /* 0x0000ae00ff1077ac */ /* 0x000ea20008000a00 */
[----:B------:R-:W-:Y:S01]  /*1490*/  SEL R6, R18, RZ, P3 ;  /* 0x000000ff12067207 */ /* 0x000fe20001800000 */
[----:B------:R-:W-:Y:S01]  /*14a0*/  IMAD R9, R9, UR21, R19 ;  /* 0x0000001509097c24 */ /* 0x000fe2000f8e0213 */
[----:B------:R-:W-:Y:S01]  /*14b0*/  IADD3 R19, PT, PT, R21, 0x40, RZ ;  /* 0x0000004015137810 */ /* 0x000fe20007ffe0ff */
[----:B------:R-:W-:Y:S01]  /*14c0*/  IMAD.WIDE.U32 R16, R16, UR23, R24 ;  /* 0x0000001710107c25 */ /* 0x000fe2000f8e0018 */
[----:B------:R-:W-:Y:S01]  /*14d0*/  USHF.L.U32 UR53, UR44, 0x6, URZ ;  /* 0x000000062c357899 */ /* 0x000fe200080006ff */
[----:B------:R-:W-:Y:S01]  /*14e0*/  IADD3 R6, P1, P0, R3, UR57, R6 ;  /* 0x0000003903067c10 */ /* 0x000fe2000f83e006 */
[----:B------:R-:W4:Y:S01]  /*14f0*/  LDCU.64 UR54, c[0x0][0x5e8] ;  /* 0x0000bd00ff3677ac */ /* 0x000f220008000a00 */
[----:B------:R-:W-:Y:S01]  /*1500*/  SHF.R.S32.HI R3, RZ, 0x1f, R3 ;  /* 0x0000001fff037819 */ /* 0x000fe20000011403 */
[----:B------:R-:W-:Y:S01]  /*1510*/  IMAD R17, R8, UR23, R17 ;  /* 0x0000001708117c24 */ /* 0x000fe2000f8e0211 */
[----:B------:R-:W-:Y:S01]  /*1520*/  SEL R9, R9, RZ, P3 ;  /* 0x000000ff09097207 */ /* 0x000fe20001800000 */
[----:B------:R-:W-:-:S02]  /*1530*/  IMAD.SHL.U32 R23, R4, 0x20, RZ ;  /* 0x0000002004177824 */ /* 0x000fc400078e00ff */
[----:B------:R-:W-:Y:S01]  /*1540*/  VIADD R18, R21, 0x60 ;  /* 0x0000006015127836 */ /* 0x000fe20000000000 */
[----:B------:R-:W-:Y:S01]  /*1550*/  IADD3.X R14, PT, PT, R3, UR56, R9, P1, P0 ;  /* 0x00000038030e7c10 */ /* 0x000fe20008fe0409 */
[C---:B------:R-:W-:Y:S01]  /*1560*/  IMAD.WIDE.U32 R8, R21.reuse, R4, R16 ;  /* 0x0000000415087225 */ /* 0x040fe200078e0010 */
[----:B------:R-:W-:Y:S02]  /*1570*/  MOV R3, UR53 ;  /* 0x0000003500037c02 */ /* 0x000fe40008000f00 */
[----:B------:R-:W-:Y:S01]  /*1580*/  IADD3 R6, P0, PT, R6, UR53, RZ ;  /* 0x0000003506067c10 */ /* 0x000fe2000ff1e0ff */
[----:B------:R-:W-:Y:S01]  /*1590*/  IMAD R227, R21, R5, R9 ;  /* 0x0000000515e37224 */ /* 0x000fe200078e0209 */
[----:B-1----:R-:W-:Y:S02]  /*15a0*/  LEA R228, P1, R8, UR8, 0x1 ;  /* 0x0000000808e47c11 */ /* 0x002fe4000f8208ff */
[----:B------:R-:W-:Y:S02]  /*15b0*/  LEA.HI.X.SX32 R3, R3, R14, 0x1, P0 ;  /* 0x0000000e03037211 */ /* 0x000fe400000f0eff */
[----:B--2---:R-:W-:Y:S01]  /*15c0*/  LEA R240, P0, R6, UR16, 0x2 ;  /* 0x0000001006f07c11 */ /* 0x004fe2000f8010ff */
[----:B----4-:R-:W-:Y:S01]  /*15d0*/  UIMAD.WIDE UR10, UR58, 0x4, UR54 ;  /* 0x000000043a0a78a5 */ /* 0x010fe2000f8e0236 */
[----:B------:R-:W-:Y:S01]  /*15e0*/  SHF.L.U64.HI R16, R4, 0x5, R5 ;  /* 0x0000000504107819 */ /* 0x000fe20000010205 */
[----:B---3--:R-:W-:Y:S01]  /*15f0*/  UIMAD.WIDE UR54, UR59, 0x4, UR60 ;  /* 0x000000043b3678a5 */ /* 0x008fe2000f8e023c */
[----:B------:R-:W-:-:S02]  /*1600*/  LEA.HI.X R241, R6, UR17, R3, 0x2, P0 ;  /* 0x0000001106f17c11 */ /* 0x000fc400080f1403 */
[----:B------:R-:W-:Y:S02]  /*1610*/  LEA.HI.X R227, R8, UR9, R227, 0x1, P1 ;  /* 0x0000000908e37c11 */ /* 0x000fe400088f0ce3 */
[C---:B------:R-:W-:Y:S02]  /*1620*/  IADD3 R4, P2, PT, R21.reuse, 0x40, RZ ;  /* 0x0000004015047810 */ /* 0x040fe40007f5e0ff */
[C---:B------:R-:W-:Y:S02]  /*1630*/  IADD3 R15, P0, PT, R21.reuse, 0x20, RZ ;  /* 0x00000020150f7810 */ /* 0x040fe40007f1e0ff */
[----:B------:R-:W-:Y:S01]  /*1640*/  IADD3 R6, P1, PT, R21, 0x60, RZ ;  /* 0x0000006015067810 */ /* 0x000fe20007f3e0ff */
[----:B------:R-:W-:Y:S01]  /*1650*/  IMAD.X R3, RZ, RZ, RZ, P2 ;  /* 0x000000ffff037224 */ /* 0x000fe200010e06ff */
[----:B------:R-:W-:Y:S01]  /*1660*/  LOP3.LUT R9, R10, 0x40, RZ, 0xfc, !PT ;  /* 0x000000400a097812 */ /* 0x000fe200078efcff */
[----:B------:R-:W-:Y:S01]  /*1670*/  IMAD.X R14, RZ, RZ, RZ, P0 ;  /* 0x000000ffff0e7224 */ /* 0x000fe200000e06ff */
[----:B------:R-:W-:Y:S01]  /*1680*/  IADD3.X R5, PT, PT, RZ, RZ, RZ, P1, !PT ;  /* 0x000000ffff057210 */ /* 0x000fe20000ffe4ff */
[----:B------:R-:W-:Y:S08]  /*1690*/  BRA.U UP0, `(.L_x_479) ;  /* 0x0000000d00087547 */ /* 0x000ff0000b800000 */
        /* <DEDUP_REMOVED lines=11> */
[----:B------:R-:W-:Y:S05]  /*1750*/  BRA `(.L_x_481) ;  /* 0x0000000000187947 */ /* 0x000fea0003800000 */
.L_x_480:
[----:B------:R-:W1:Y:S01]  /*1760*/  LDCU.64 UR10, c[0x0][0x5c0] ;  /* 0x0000b800ff0a77ac */ /* 0x000e620008000a00 */
[----:B------:R-:W-:-:S04]  /*1770*/  UIADD3 UR5, UPT, UPT, UR35, UR37, URZ ;  /* 0x0000002523057290 */ /* 0x000fc8000fffe0ff */
[----:B-1----:R-:W-:Y:S02]  /*1780*/  UIMAD.WIDE.U32 UR16, UR5, UR10, URZ ;  /* 0x0000000a051072a5 */ /* 0x002fe4000f8e00ff */
[----:B------:R-:W-:-:S04]  /*1790*/  UIMAD UR5, UR5, UR11, URZ ;  /* 0x0000000b050572a4 */ /* 0x000fc8000f8e02ff */
[----:B------:R-:W-:-:S06]  /*17a0*/  UIADD3 UR5, UPT, UPT, UR17, UR5, URZ ;  /* 0x0000000511057290 */ /* 0x000fcc000fffe0ff */
[----:B------:R-:W-:Y:S02]  /*17b0*/  MOV R2, UR5 ;  /* 0x0000000500027c02 */ /* 0x000fe40008000f00 */
.L_x_481:
        /* <DEDUP_REMOVED lines=12> */
.L_x_482:
[----:B------:R-:W1:Y:S01]  /*1880*/  LDCU.64 UR8, c[0x0][0x5c8] ;  /* 0x0000b900ff0877ac */ /* 0x000e620008000a00 */
[----:B------:R-:W-:-:S04]  /*1890*/  UIADD3 UR35, UPT, UPT, UR35, UR37, URZ ;  /* 0x0000002523237290 */ /* 0x000fc8000fffe0ff */
[----:B-1----:R-:W-:Y:S02]  /*18a0*/  UIMAD.WIDE.U32 UR14, UR35, UR8, URZ ;  /* 0x00000008230e72a5 */ /* 0x002fe4000f8e00ff */
[----:B------:R-:W-:-:S04]  /*18b0*/  UIMAD UR35, UR35, UR9, URZ ;  /* 0x00000009232372a4 */ /* 0x000fc8000f8e02ff */
[----:B------:R-:W-:-:S06]  /*18c0*/  UIADD3 UR35, UPT, UPT, UR15, UR35, URZ ;  /* 0x000000230f237290 */ /* 0x000fcc000fffe0ff */
[----:B------:R-:W-:Y:S02]  /*18d0*/  MOV R7, UR35 ;  /* 0x0000002300077c02 */ /* 0x000fe40008000f00 */
.L_x_483:
        /* <DEDUP_REMOVED lines=30> */
.L_x_485:
[----:B------:R-:W-:Y:S05]  /*1ac0*/  BSYNC.RECONVERGENT B0 ;  /* 0x0000000000007941 */ /* 0x000fea0003800200 */
.L_x_484:
        /* <DEDUP_REMOVED lines=16> */
.L_x_487:
[----:B------:R-:W-:Y:S05]  /*1bd0*/  BSYNC.RECONVERGENT B0 ;  /* 0x0000000000007941 */ /* 0x000fea0003800200 */
.L_x_486:
[----:B------:R-:W-:Y:S04]  /*1be0*/  BSSY.RECONVERGENT B0, `(.L_x_488) ;  /* 0x0000010000007945 */ /* 0x000fe80003800200 */
[----:B------:R-:W-:Y:S05]  /*1bf0*/  @P4 BRA `(.L_x_489) ;  /* 0x0000000000384947 */ /* 0x000fea0003800000 */
[----:B------:R-:W3:Y:S01]  /*1c00*/  LDCU UR5, c[0x0][0x440] ;  /* 0x00008800ff0577ac */ /* 0x000ee20008000800 */
[----:B-1----:R-:W-:Y:S01]  /*1c10*/  MOV R17, R2 ;  /* 0x0000000200117202 */ /* 0x002fe20000000f00 */
        /* <DEDUP_REMOVED lines=10> */
[----:B------:R3:W-:Y:S04]  /*1cc0*/  @!P1 STG.E.128 desc[UR32][R18.64], RZ ;  /* 0x000000ff12009986 */ /* 0x0007e8000c101d20 */
[----:B------:R3:W-:Y:S02]  /*1cd0*/  @!P0 STG.E.128 desc[UR32][R18.64+0x80], RZ ;  /* 0x000080ff12008986 */ /* 0x0007e4000c101d20 */
.L_x_489:
[----:B------:R-:W-:Y:S05]  /*1ce0*/  BSYNC.RECONVERGENT B0 ;  /* 0x0000000000007941 */ /* 0x000fea0003800200 */
.L_x_488:
[----:B------:R-:W-:Y:S04]  /*1cf0*/  BSSY.RECONVERGENT B0, `(.L_x_490) ;  /* 0x000000f000007945 */ /* 0x000fe80003800200 */
        /* <DEDUP_REMOVED lines=12> */
[----:B------:R4:W-:Y:S04]  /*1dc0*/  @!P1 STG.E.128 desc[UR32][R16.64], RZ ;  /* 0x000000ff10009986 */ /* 0x0009e8000c101d20 */
[----:B------:R4:W-:Y:S02]  /*1dd0*/  @!P0 STG.E.128 desc[UR32][R16.64+0x80], RZ ;  /* 0x000080ff10008986 */ /* 0x0009e4000c101d20 */
.L_x_491:
[----:B------:R-:W-:Y:S05]  /*1de0*/  BSYNC.RECONVERGENT B0 ;  /* 0x0000000000007941 */ /* 0x000fea0003800200 */
.L_x_490:
[----:B------:R-:W5:Y:S01]  /*1df0*/  LDCU.64 UR10, c[0x0][0x5e0] ;  /* 0x0000bc00ff0a77ac */ /* 0x000f620008000a00 */
[----:B------:R-:W-:Y:S01]  /*1e00*/  MOV R0, UR8 ;  /* 0x0000000800007c02 */ /* 0x000fe20008000f00 */
[----:B------:R-:W-:Y:S01]  /*1e10*/  BSSY.RECONVERGENT B0, `(.L_x_492) ;  /* 0x0000017000007945 */ /* 0x000fe20003800200 */
[----:B------:R-:W-:-:S03]  /*1e20*/  UIMAD UR45, UR45, UR8, URZ ;  /* 0x000000082d2d72a4 */ /* 0x000fc6000f8e02ff */
[----:B------:R-:W-:Y:S01]  /*1e30*/  IMAD.WIDE.U32 R12, R0, UR46, R10 ;  /* 0x0000002e000c7c25 */ /* 0x000fe2000f8e000a */
[----:B------:R-:W-:Y:S02]  /*1e40*/  UIMAD UR45, UR46, UR9, UR45 ;  /* 0x000000092e2d72a4 */ /* 0x000fe4000f8e022d */
[----:B-1--4-:R-:W-:-:S04]  /*1e50*/  IADD3 R16, P0, PT, R12, UR14, RZ ;  /* 0x0000000e0c107c10 */ /* 0x012fc8000ff1e0ff */
        /* <DEDUP_REMOVED lines=14> */
[----:B--23--:R-:W-:-:S04]  /*1f40*/  LEA R18, P2, R16, UR10, 0x1 ;  /* 0x0000000a10127c11 */ /* 0x00cfc8000f8408ff */
[----:B------:R-:W-:-:S05]  /*1f50*/  LEA.HI.X R19, R16, UR11, R21, 0x1, P2 ;  /* 0x0000000b10137c11 */ /* 0x000fca00090f0c15 */
[----:B------:R1:W-:Y:S04]  /*1f60*/  @!P1 STG.E.128 desc[UR32][R18.64], RZ ;  /* 0x000000ff12009986 */ /* 0x0003e8000c101d20 */
[----:B------:R1:W-:Y:S02]  /*1f70*/  @!P0 STG.E.128 desc[UR32][R18.64+0x80], RZ ;  /* 0x000080ff12008986 */ /* 0x0003e4000c101d20 */
.L_x_493:
[----:B------:R-:W-:Y:S05]  /*1f80*/  BSYNC.RECONVERGENT B0 ;  /* 0x0000000000007941 */ /* 0x000fea0003800200 */
.L_x_492:
[----:B------:R-:W-:Y:S04]  /*1f90*/  BSSY.RECONVERGENT B0, `(.L_x_494) ;  /* 0x0000010000007945 */ /* 0x000fe80003800200 */
[----:B------:R-:W-:Y:S05]  /*1fa0*/  @P5 BRA `(.L_x_495) ;  /* 0x0000000000385947 */ /* 0x000fea0003800000 */
[----:B------:R-:W4:Y:S01]  /*1fb0*/  LDCU UR5, c[0x0][0x440] ;  /* 0x00008800ff0577ac */ /* 0x000f220008000800 */
[----:B------:R-:W-:Y:S01]  /*1fc0*/  IMAD R2, R14, UR8, RZ ;  /* 0x000000080e027c24 */ /* 0x000fe2000f8e02ff */
[----:B------:R-:W-:Y:S01]  /*1fd0*/  MOV R17, R0 ;  /* 0x0000000000117202 */ /* 0x000fe20000000f00 */
[----:B------:R-:W-:Y:S01]  /*1fe0*/  IMAD.MOV.U32 R16, RZ, RZ, R12 ;  /* 0x000000ffff107224 */ /* 0x000fe200078e000c */
[----:B------:R-:W5:Y:S01]  /*1ff0*/  LDCU.64 UR10, c[0x0][0x568] ;  /* 0x0000ad00ff0a77ac */ /* 0x000f620008000a00 */
[C---:B------:R-:W-:Y:S02]  /*2000*/  IMAD R2, R15.reuse, UR9, R2 ;  /* 0x000000090f027c24 */ /* 0x040fe4000f8e0202 */
[----:B------:R-:W-:-:S04]  /*2010*/  IMAD.WIDE.U32 R14, R15, UR8, R16 ;  /* 0x000000080f0e7c25 */ /* 0x000fc8000f8e0010 */
[----:B------:R-:W-:Y:S01]  /*2020*/  IMAD.IADD R2, R15, 0x1, R2 ;  /* 0x000000010f027824 */ /* 0x000fe200078e0202 */
[----:B----4-:R-:W-:Y:S02]  /*2030*/  ISETP.GE.AND P1, PT, R10, UR5, PT ;  /* 0x000000050a007c0c */ /* 0x010fe4000bf26270 */
[----:B------:R-:W-:Y:S02]  /*2040*/  ISETP.GE.AND P0, PT, R9, UR5, PT ;  /* 0x0000000509007c0c */ /* 0x000fe4000bf06270 */
[----:B-----5:R-:W-:-:S04]  /*2050*/  LEA R16, P2, R14, UR10, 0x1 ;  /* 0x0000000a0e107c11 */ /* 0x020fc8000f8408ff */
[----:B------:R-:W-:-:S05]  /*2060*/  LEA.HI.X R17, R14, UR11, R2, 0x1, P2 ;  /* 0x0000000b0e117c11 */ /* 0x000fca00090f0c02 */
[----:B------:R4:W-:Y:S04]  /*2070*/  @!P1 STG.E.128 desc[UR32][R16.64], RZ ;  /* 0x000000ff10009986 */ /* 0x0009e8000c101d20 */
[----:B------:R4:W-:Y:S02]  /*2080*/  @!P0 STG.E.128 desc[UR32][R16.64+0x80], RZ ;  /* 0x000080ff10008986 */ /* 0x0009e4000c101d20 */
.L_x_495:
[----:B------:R-:W-:Y:S05]  /*2090*/  BSYNC.RECONVERGENT B0 ;  /* 0x0000000000007941 */ /* 0x000fea0003800200 */
.L_x_494:
[----:B------:R-:W-:Y:S04]  /*20a0*/  BSSY.RECONVERGENT B0, `(.L_x_496) ;  /* 0x0000010000007945 */ /* 0x000fe80003800200 */
[----:B------:R-:W-:Y:S05]  /*20b0*/  @P4 BRA `(.L_x_497) ;  /* 0x0000000000384947 */ /* 0x000fea0003800000 */
[----:B------:R-:W5:Y:S01]  /*20c0*/  LDCU UR5, c[0x0][0x440] ;  /* 0x00008800ff0577ac */ /* 0x000f620008000800 */
[----:B------:R-:W-:Y:S01]  /*20d0*/  MOV R15, R0 ;  /* 0x00000000000f7202 */ /* 0x000fe20000000f00 */
[----:B------:R-:W-:Y:S01]  /*20e0*/  IMAD R2, R3, UR8, RZ ;  /* 0x0000000803027c24 */ /* 0x000fe2000f8e02ff */
[----:B------:R-:W4:Y:S01]  /*20f0*/  LDCU.64 UR10, c[0x0][0x568] ;  /* 0x0000ad00ff0a77ac */ /* 0x000f220008000a00 */
[----:B------:R-:W-:Y:S02]  /*2100*/  IMAD.MOV.U32 R14, RZ, RZ, R12 ;  /* 0x000000ffff0e7224 */ /* 0x000fe400078e000c */
[C---:B------:R-:W-:Y:S02]  /*2110*/  IMAD R2, R4.reuse, UR9, R2 ;  /* 0x0000000904027c24 */ /* 0x040fe4000f8e0202 */
[----:B------:R-:W-:-:S04]  /*2120*/  IMAD.WIDE.U32 R14, R4, UR8, R14 ;  /* 0x00000008040e7c25 */ /* 0x000fc8000f8e000e */
[----:B------:R-:W-:Y:S01]  /*2130*/  IMAD.IADD R2, R15, 0x1, R2 ;  /* 0x000000010f027824 */ /* 0x000fe200078e0202 */
[----:B-----5:R-:W-:Y:S02]  /*2140*/  ISETP.GE.AND P1, PT, R10, UR5, PT ;  /* 0x000000050a007c0c */ /* 0x020fe4000bf26270 */
[----:B------:R-:W-:Y:S02]  /*2150*/  ISETP.GE.AND P0, PT, R9, UR5, PT ;  /* 0x0000000509007c0c */ /* 0x000fe4000bf06270 */
[----:B----4-:R-:W-:-:S04]  /*2160*/  LEA R16, P2, R14, UR10, 0x1 ;  /* 0x0000000a0e107c11 */ /* 0x010fc8000f8408ff */
[----:B------:R-:W-:-:S05]  /*2170*/  LEA.HI.X R17, R14, UR11, R2, 0x1, P2 ;  /* 0x0000000b0e117c11 */ /* 0x000fca00090f0c02 */
[----:B------:R4:W-:Y:S04]  /*2180*/  @!P1 STG.E.128 desc[UR32][R16.64], RZ ;  /* 0x000000ff10009986 */ /* 0x0009e8000c101d20 */
[----:B------:R4:W-:Y:S02]  /*2190*/  @!P0 STG.E.128 desc[UR32][R16.64+0x80], RZ ;  /* 0x000080ff10008986 */ /* 0x0009e4000c101d20 */
.L_x_497:
[----:B------:R-:W-:Y:S05]  /*21a0*/  BSYNC.RECONVERGENT B0 ;  /* 0x0000000000007941 */ /* 0x000fea0003800200 */
.L_x_496:
[----:B------:R-:W-:Y:S05]  /*21b0*/  @P3 BRA `(.L_x_498) ;  /* 0x00000080007c3947 */ /* 0x000fea0003800000 */
[----:B------:R-:W5:Y:S01]  /*21c0*/  LDCU UR5, c[0x0][0x440] ;  /* 0x00008800ff0577ac */ /* 0x000f620008000800 */
[----:B------:R-:W-:Y:S01]  /*21d0*/  MOV R3, R0 ;  /* 0x0000000000037202 */ /* 0x000fe20000000f00 */
[----:B------:R-:W-:Y:S01]  /*21e0*/  IMAD R5, R5, UR8, RZ ;  /* 0x0000000805057c24 */ /* 0x000fe2000f8e02ff */
[----:B------:R-:W1:Y:S01]  /*21f0*/  LDCU.64 UR10, c[0x0][0x568] ;  /* 0x0000ad00ff0a77ac */ /* 0x000e620008000a00 */
[----:B------:R-:W-:Y:S02]  /*2200*/  IMAD.MOV.U32 R2, RZ, RZ, R12 ;  /* 0x000000ffff027224 */ /* 0x000fe400078e000c */
[C---:B------:R-:W-:Y:S02]  /*2210*/  IMAD R5, R6.reuse, UR9, R5 ;  /* 0x0000000906057c24 */ /* 0x040fe4000f8e0205 */
[----:B------:R-:W-:-:S04]  /*2220*/  IMAD.WIDE.U32 R2, R6, UR8, R2 ;  /* 0x0000000806027c25 */ /* 0x000fc8000f8e0002 */
[----:B------:R-:W-:Y:S01]  /*2230*/  IMAD.IADD R5, R3, 0x1, R5 ;  /* 0x0000000103057824 */ /* 0x000fe200078e0205 */
[----:B-----5:R-:W-:Y:S02]  /*2240*/  ISETP.GE.AND P0, PT, R10, UR5, PT ;  /* 0x000000050a007c0c */ /* 0x020fe4000bf06270 */
[----:B-1----:R-:W-:-:S04]  /*2250*/  LEA R4, P1, R2, UR10, 0x1 ;  /* 0x0000000a02047c11 */ /* 0x002fc8000f8208ff */
[----:B------:R-:W-:-:S07]  /*2260*/  LEA.HI.X R5, R2, UR11, R5, 0x1, P1 ;  /* 0x0000000b02057c11 */ /* 0x000fce00088f0c05 */
[----:B------:R1:W-:Y:S01]  /*2270*/  @!P0 STG.E.128 desc[UR32][R4.64], RZ ;  /* 0x000000ff04008986 */ /* 0x0003e2000c101d20 */
[----:B------:R-:W-:-:S13]  /*2280*/  ISETP.GE.AND P0, PT, R9, UR5, PT ;  /* 0x0000000509007c0c */ /* 0x000fda000bf06270 */
[----:B------:R-:W-:Y:S05]  /*2290*/  @P0 BRA `(.L_x_498) ;  /* 0x0000008000440947 */ /* 0x000fea0003800000 */
[----:B------:R1:W-:Y:S01]  /*22a0*/  STG.E.128 desc[UR32][R4.64+0x80], RZ ;  /* 0x000080ff04007986 */ /* 0x0003e2000c101d20 */
[----:B------:R-:W-:Y:S05]  /*22b0*/  BRA `(.L_x_498) ;  /* 0x00000080003c7947 */ /* 0x000fea0003800000 */
.L_x_479:
        /* <DEDUP_REMOVED lines=30> */
.L_x_500:
[----:B------:R2:W-:Y:S04]  /*24a0*/  STS.128 [R8+0x8000], RZ ;  /* 0x008000ff08007388 */ /* 0x0005e80000000c00 */
[----:B------:R2:W-:Y:S02]  /*24b0*/  STS.128 [R8+0xa000], RZ ;  /* 0x00a000ff08007388 */ /* 0x0005e40000000c00 */
.L_x_501:
[----:B------:R-:W-:Y:S05]  /*24c0*/  BSYNC.RECONVERGENT B0 ;  /* 0x0000000000007941 */ /* 0x000fea0003800200 */
.L_x_499:
        /* <DEDUP_REMOVED lines=23> */
.L_x_503:
[----:B------:R-:W-:Y:S05]  /*2640*/  BSYNC.RECONVERGENT B0 ;  /* 0x0000000000007941 */ /* 0x000fea0003800200 */
.L_x_502:
[----:B------:R-:W-:Y:S01]  /*2650*/  BSSY.RECONVERGENT B0, `(.L_x_504) ;  /* 0x0000017000007945 */ /* 0x000fe20003800200 */
[----:B------:R-:W-:-:S03]  /*2660*/  IADD3 R238, PT, PT, R8, UR16, RZ ;  /* 0x0000001008ee7c10 */ /* 0x000fc6000fffe0ff */
[----:B------:R-:W-:Y:S05]  /*2670*/  @P3 BRA `(.L_x_505) ;  /* 0x0000000000483947 */ /* 0x000fea0003800000 */
[----:B------:R-:W5:Y:S02]  /*2680*/  LDCU UR8, c[0x0][0x440] ;  /* 0x00008800ff0877ac */ /* 0x000f640008000800 */
[----:B-----5:R-:W-:Y:S02]  /*2690*/  ISETP.GE.AND P1, PT, R10, UR8, PT ;  /* 0x000000080a007c0c */ /* 0x020fe4000bf26270 */
[----:B------:R-:W-:-:S11]  /*26a0*/  ISETP.GE.AND P0, PT, R9, UR8, PT ;  /* 0x0000000809007c0c */ /* 0x000fd6000bf06270 */
[----:B-1--4-:R-:W-:Y:S02]  /*26b0*/  @!P1 IMAD.MOV.U32 R26, RZ, RZ, R228 ;  /* 0x000000ffff1a9224 */ /* 0x012fe400078e00e4 */
[--C-:B------:R-:W-:Y:S01]  /*26c0*/  @!P1 IMAD.MOV.U32 R27, RZ, RZ, R227.reuse ;  /* 0x000000ffff1b9224 */ /* 0x100fe200078e00e3 */
[----:B------:R-:W-:Y:S01]  /*26d0*/  @!P0 MOV R24, R228 ;  /* 0x000000e400188202 */ /* 0x000fe20000000f00 */
        /* <DEDUP_REMOVED lines=12> */
.L_x_505:
[----:B------:R1:W-:Y:S04]  /*27a0*/  STS.128 [R238], RZ ;  /* 0x000000ffee007388 */ /* 0x0003e80000000c00 */
[----:B------:R1:W-:Y:S02]  /*27b0*/  STS.128 [R238+0x2000], RZ ;  /* 0x002000ffee007388 */ /* 0x0003e40000000c00 */
.L_x_506:
[----:B------:R-:W-:Y:S05]  /*27c0*/  BSYNC.RECONVERGENT B0 ;  /* 0x0000000000007941 */ /* 0x000fea0003800200 */
.L_x_504:
[--C-:B------:R-:W-:Y:S01]  /*27d0*/  SHF.R.U32.HI R17, RZ, 0x1, R7.reuse ;  /* 0x00000001ff117819 */ /* 0x100fe20000011607 */
[----:B------:R-:W-:Y:S01]  /*27e0*/  IMAD.MOV.U32 R236, RZ, RZ, 0x7f800000 ;  /* 0x7f800000ffec7424 */ /* 0x000fe200078e00ff */
[----:B------:R-:W-:Y:S01]  /*27f0*/  SHF.R.U32.HI R237, RZ, 0x2, R7 ;  /* 0x00000002ffed7819 */ /* 0x000fe20000011607 */
[----:B------:R-:W-:Y:S01]  /*2800*/  IMAD.MOV.U32 R235, RZ, RZ, 0x7f800000 ;  /* 0x7f800000ffeb7424 */ /* 0x000fe200078e00ff */
[----:B-1----:R-:W-:Y:S01]  /*2810*/  LOP3.LUT R24, R17, 0x10, RZ, 0xc0, !PT ;  /* 0x0000001011187812 */ /* 0x002fe200078ec0ff */
[----:B------:R-:W-:Y:S02]  /*2820*/  IMAD.MOV.U32 R234, RZ, RZ, 0x7f800000 ;  /* 0x7f800000ffea7424 */ /* 0x000fe400078e00ff */
[----:B------:R-:W-:Y:S01]  /*2830*/  IMAD.MOV.U32 R233, RZ, RZ, 0x7f800000 ;  /* 0x7f800000ffe97424 */ /* 0x000fe200078e00ff */
[----:B------:R-:W-:-:S04]  /*2840*/  LOP3.LUT R237, R24, 0x7, R237, 0xf8, !PT ;  /* 0x0000000718ed7812 */ /* 0x000fc800078ef8ed */
[C---:B------:R-:W-:Y:S01]  /*2850*/  LOP3.LUT R25, R237.reuse, 0x20, RZ, 0xfc, !PT ;  /* 0x00000020ed197812 */ /* 0x040fe200078efcff */
[C---:B----4-:R-:W-:Y:S01]  /*2860*/  VIADD R26, R237.reuse, 0x8 ;  /* 0x00000008ed1a7836 */ /* 0x050fe20000000000 */
[C---:B------:R-:W-:Y:S01]  /*2870*/  ISETP.GE.AND P3, PT, R237.reuse, UR9, PT ;  /* 0x00000009ed007c0c */ /* 0x040fe2000bf66270 */
[----:B------:R-:W-:Y:S01]  /*2880*/  VIADD R24, R237, 0x28 ;  /* 0x00000028ed187836 */ /* 0x000fe20000000000 */
[----:B------:R-:W-:Y:S02]  /*2890*/  ISETP.GE.AND P1, PT, R25, UR9, PT ;  /* 0x0000000919007c0c */ /* 0x000fe4000bf26270 */
[----:B------:R-:W-:Y:S02]  /*28a0*/  ISETP.GE.AND P2, PT, R26, UR9, PT ;  /* 0x000000091a007c0c */ /* 0x000fe4000bf46270 */
[----:B------:R-:W-:Y:S01]  /*28b0*/  ISETP.GE.AND P0, PT, R24, UR9, PT ;  /* 0x0000000918007c0c */ /* 0x000fe2000bf06270 */
[----:B------:R-:W-:-:S04]  /*28c0*/  IMAD.MOV.U32 R24, RZ, RZ, 0x4 ;  /* 0x00000004ff187424 */ /* 0x000fc800078e00ff */
[----:B------:R-:W-:-:S05]  /*28d0*/  IMAD.WIDE.U32 R24, R237, R24, UR54 ;  /* 0x00000036ed187e25 */ /* 0x000fca000f8e0018 */
        /* <DEDUP_REMOVED lines=23> */
.L_x_508:
[----:B------:R-:W-:Y:S05]  /*2a50*/  BSYNC.RECONVERGENT B0 ;  /* 0x0000000000007941 */ /* 0x000fea0003800200 */
.L_x_507:
[----:B------:R-:W2:Y:S01]  /*2a60*/  LDCU.64 UR8, c[0x0][0x3d0] ;  /* 0x00007a00ff0877ac */ /* 0x000ea20008000a00 */
[----:B------:R-:W-:Y:S01]  /*2a70*/  MOV R16, UR14 ;  /* 0x0000000e00107c02 */ /* 0x000fe20008000f00 */
[----:B------:R-:W-:Y:S01]  /*2a80*/  BSSY.RECONVERGENT B0, `(.L_x_509) ;  /* 0x0000024000007945 */ /* 0x000fe20003800200 */
[----:B------:R-:W-:Y:S02]  /*2a90*/  UIADD3 UR17, UPT, UPT, -UR46, UR34, URZ ;  /* 0x000000222e117290 */ /* 0x000fe4000fffe1ff */
[----:B------:R-:W-:Y:S01]  /*2aa0*/  UIMAD UR49, UR45, UR14, URZ ;  /* 0x0000000e2d3172a4 */ /* 0x000fe2000f8e02ff */
[----:B-1--4-:R-:W-:-:S03]  /*2ab0*/  IMAD.WIDE.U32 R24, R16, UR46, R10 ;  /* 0x0000002e10187c25 */ /* 0x012fc6000f8e000a */
        /* <DEDUP_REMOVED lines=30> */
.L_x_510:
[----:B------:R2:W-:Y:S04]  /*2ca0*/  STS.128 [R8+0xc000], RZ ;  /* 0x00c000ff08007388 */ /* 0x0005e80000000c00 */
[----:B------:R2:W-:Y:S02]  /*2cb0*/  STS.128 [R8+0x10000], RZ ;  /* 0x010000ff08007388 */ /* 0x0005e40000000c00 */
.L_x_511:
[----:B------:R-:W-:Y:S05]  /*2cc0*/  BSYNC.RECONVERGENT B0 ;  /* 0x0000000000007941 */ /* 0x000fea0003800200 */
.L_x_509:
[----:B------:R-:W-:Y:S01]  /*2cd0*/  ISETP.GE.AND P5, PT, R20, UR17, PT ;  /* 0x0000001114007c0c */ /* 0x000fe2000bfa6270 */
[----:B------:R-:W-:Y:S01]  /*2ce0*/  BSSY.RECONVERGENT B0, `(.L_x_512) ;  /* 0x000001c000007945 */ /* 0x000fe20003800200 */
[----:B------:R-:W-:Y:S02]  /*2cf0*/  ISETP.GE.AND P4, PT, R19, UR17, PT ;  /* 0x0000001113007c0c */ /* 0x000fe4000bf86270 */
[----:B------:R-:W-:-:S09]  /*2d00*/  ISETP.GE.AND P3, PT, R18, UR17, PT ;  /* 0x0000001112007c0c */ /* 0x000fd2000bf66270 */
[----:B------:R4:W-:Y:S04]  /*2d10*/  @P5 STS.128 [R8+0xd000], RZ ;  /* 0x00d000ff08005388 */ /* 0x0009e80000000c00 */
[----:B------:R4:W-:Y:S01]  /*2d20*/  @P5 STS.128 [R8+0x11000], RZ ;  /* 0x011000ff08005388 */ /* 0x0009e20000000c00 */
[----:B------:R-:W-:Y:S05]  /*2d30*/  @P5 BRA `(.L_x_513) ;  /* 0x0000000000585947 */ /* 0x000fea0003800000 */
        /* <DEDUP_REMOVED lines=22> */
.L_x_513:
[----:B------:R-:W-:Y:S05]  /*2ea0*/  BSYNC.RECONVERGENT B0 ;  /* 0x0000000000007941 */ /* 0x000fea0003800200 */
.L_x_512:
[----:B------:R1:W-:Y:S01]  /*2eb0*/  @P4 STS.128 [R8+0xe000], RZ ;  /* 0x00e000ff08004388 */ /* 0x0003e20000000c00 */
[----:B------:R-:W-:Y:S03]  /*2ec0*/  BSSY.RECONVERGENT B0, `(.L_x_514) ;  /* 0x0000019000007945 */ /* 0x000fe60003800200 */
[----:B------:R1:W-:Y:S01]  /*2ed0*/  @P4 STS.128 [R8+0x12000], RZ ;  /* 0x012000ff08004388 */ /* 0x0003e20000000c00 */
[----:B------:R-:W-:Y:S05]  /*2ee0*/  @P4 BRA `(.L_x_515) ;  /* 0x0000000000584947 */ /* 0x000fea0003800000 */
[----:B------:R-:W2:Y:S01]  /*2ef0*/  LDCU UR49, c[0x0][0x440] ;  /* 0x00008800ff3177ac */ /* 0x000ea20008000800 */
[----:B------:R-:W-:Y:S01]  /*2f00*/  MOV R19, R0 ;  /* 0x0000000000137202 */ /* 0x000fe20000000f00 */
        /* <DEDUP_REMOVED lines=20> */
.L_x_515:
[----:B------:R-:W-:Y:S05]  /*3050*/  BSYNC.RECONVERGENT B0 ;  /* 0x0000000000007941 */ /* 0x000fea0003800200 */
.L_x_514:
        /* <DEDUP_REMOVED lines=26> */
.L_x_517:
[----:B------:R-:W-:Y:S05]  /*3200*/  BSYNC.RECONVERGENT B0 ;  /* 0x0000000000007941 */ /* 0x000fea0003800200 */
.L_x_516:
[----:B------:R-:W2:Y:S01]  /*3210*/  LDCU.64 UR8, c[0x0][0x3d8] ;  /* 0x00007b00ff0877ac */ /* 0x000ea20008000a00 */
[----:B------:R-:W-:Y:S01]  /*3220*/  MOV R0, UR12 ;  /* 0x0000000c00007c02 */ /* 0x000fe20008000f00 */
        /* <DEDUP_REMOVED lines=11> */
[----:B------:R-:W2:Y:S01]  /*32e0*/  LDCU UR14, c[0x0][0x440] ;  /* 0x00008800ff0e77ac */ /* 0x000ea20008000800 */
[----:B-1----:R-:W-:Y:S02]  /*32f0*/  IMAD.MOV.U32 R24, RZ, RZ, R18 ;  /* 0x000000ffff187224 */ /* 0x002fe400078e0012 */
[----:B------:R-:W-:Y:S01]  /*3300*/  IMAD.MOV.U32 R25, RZ, RZ, R12 ;  /* 0x000000ffff197224 */ /* 0x000fe200078e000c */
[----:B------:R-:W1:Y:S01]  /*3310*/  LDCU.64 UR8, c[0x0][0x390] ;  /* 0x00007200ff0877ac */ /* 0x000e620008000a00 */
[----:B------:R-:W-:-:S04]  /*3320*/  IMAD.WIDE.U32 R24, R21, UR12, R24 ;  /* 0x0000000c15187c25 */ /* 0x000fc8000f8e0018 */
[----:B------:R-:W-:Y:S01]  /*3330*/  IMAD R21, R21, UR13, R25 ;  /* 0x0000000d15157c24 */ /* 0x000fe2000f8e0219 */
        /* <DEDUP_REMOVED lines=15> */
.L_x_519:
[----:B------:R2:W-:Y:S04]  /*3430*/  STS.128 [R8+0x14000], RZ ;  /* 0x014000ff08007388 */ /* 0x0005e80000000c00 */
[----:B------:R2:W-:Y:S02]  /*3440*/  STS.128 [R8+0x18000], RZ ;  /* 0x018000ff08007388 */ /* 0x0005e40000000c00 */
.L_x_520:
[----:B------:R-:W-:Y:S05]  /*3450*/  BSYNC.RECONVERGENT B0 ;  /* 0x0000000000007941 */ /* 0x000fea0003800200 */
.L_x_518:
[----:B------:R1:W-:Y:S01]  /*3460*/  @P5 STS.128 [R8+0x15000], RZ ;  /* 0x015000ff08005388 */ /* 0x0003e20000000c00 */
[C---:B------:R-:W-:Y:S01]  /*3470*/  IMAD.SHL.U32 R0, R7.reuse, 0x40, RZ ;  /* 0x0000004007007824 */ /* 0x040fe200078e00ff */
[----:B------:R-:W-:Y:S01]  /*3480*/  SHF.R.U32.HI R16, RZ, 0x4, R7 ;  /* 0x00000004ff107819 */ /* 0x000fe20000011607 */
[----:B------:R-:W-:Y:S01]  /*3490*/  IMAD.SHL.U32 R210, R7, 0x20, RZ ;  /* 0x0000002007d27824 */ /* 0x000fe200078e00ff */
[----:B------:R1:W-:Y:S01]  /*34a0*/  @P5 STS.128 [R8+0x19000], RZ ;  /* 0x019000ff08005388 */ /* 0x0003e20000000c00 */
[----:B------:R-:W1:Y:S01]  /*34b0*/  LDCU UR14, c[0x0][0x440] ;  /* 0x00008800ff0e77ac */ /* 0x000e620008000800 */
[----:B------:R-:W-:Y:S01]  /*34c0*/  LOP3.LUT R13, R0, 0x1c0, RZ, 0xc0, !PT ;  /* 0x000001c0000d7812 */ /* 0x000fe200078ec0ff */
[----:B------:R-:W-:Y:S01]  /*34d0*/  BSSY.RECONVERGENT B0, `(.L_x_521) ;  /* 0x0000024000007945 */ /* 0x000fe20003800200 */
[----:B------:R-:W-:Y:S01]  /*34e0*/  LOP3.LUT R16, R16, 0x8, RZ, 0xc0, !PT ;  /* 0x0000000810107812 */ /* 0x000fe200078ec0ff */
[----:B------:R-:W1:Y:S01]  /*34f0*/  LDCU UR45, c[0x0][0x504] ;  /* 0x0000a080ff2d77ac */ /* 0x000e620008000800 */
[----:B------:R-:W-:-:S02]  /*3500*/  LOP3.LUT R13, R13, 0x38, R22, 0xf8, !PT ;  /* 0x000000380d0d7812 */ /* 0x000fc400078ef816 */
[----:B------:R-:W-:Y:S01]  /*3510*/  LOP3.LUT R16, R16, 0x10, R7, 0xf8, !PT ;  /* 0x0000001010107812 */ /* 0x000fe200078ef807 */
[----:B------:R-:W1:Y:S01]  /*3520*/  LDCU UR17, c[0x0][0x508] ;  /* 0x0000a100ff1177ac */ /* 0x000e620008000800 */
[----:B------:R-:W-:Y:S02]  /*3530*/  LOP3.LUT R2, R0, 0x200, RZ, 0xc0, !PT ;  /* 0x0000020000027812 */ /* 0x000fe400078ec0ff */
[C---:B------:R-:W-:Y:S01]  /*3540*/  LOP3.LUT R17, R13.reuse, 0x8, R17, 0x78, !PT ;  /* 0x000000080d117812 */ /* 0x040fe200078e7811 */
[----:B------:R-:W1:Y:S01]  /*3550*/  LDCU UR15, c[0x0][0x3e0] ;  /* 0x00007c00ff0f77ac */ /* 0x000e620008000800 */
[----:B------:R-:W-:Y:S02]  /*3560*/  LOP3.LUT R16, R16, R13, RZ, 0x3c, !PT ;  /* 0x0000000d10107212 */ /* 0x000fe400078e3cff */
[----:B------:R-:W-:Y:S01]  /*3570*/  LOP3.LUT R2, R2, 0x400, R210, 0xf8, !PT ;  /* 0x0000040002027812 */ /* 0x000fe200078ef8d2 */
[----:B------:R-:W1:Y:S01]  /*3580*/  LDCU UR46, c[0x0][0x45c] ;  /* 0x00008b80ff2e77ac */ /* 0x000e620008000800 */
[----:B------:R-:W-:Y:S01]  /*3590*/  LOP3.LUT R13, R13, 0x8, R7, 0x78, !PT ;  /* 0x000000080d0d7812 */ /* 0x000fe200078e7807 */
[----:B------:R-:W-:Y:S06]  /*35a0*/  @P5 BRA `(.L_x_522) ;  /* 0x0000000000585947 */ /* 0x000fec0003800000 */
        /* <DEDUP_REMOVED lines=22> */
.L_x_522:
[----:B-1----:R-:W-:Y:S05]  /*3710*/  BSYNC.RECONVERGENT B0 ;  /* 0x0000000000007941 */ /* 0x002fea0003800200 */
.L_x_521:
[----:B------:R1:W-:Y:S01]  /*3720*/  @P4 STS.128 [R8+0x16000], RZ ;  /* 0x016000ff08004388 */ /* 0x0003e20000000c00 */
[----:B------:R-:W-:Y:S01]  /*3730*/  BSSY.RECONVERGENT B0, `(.L_x_523) ;  /* 0x000001c000007945 */ /* 0x000fe20003800200 */
[----:B------:R-:W-:Y:S02]  /*3740*/  LOP3.LUT R2, R2, R17, RZ, 0xfc, !PT ;  /* 0x0000001102027212 */ /* 0x000fe400078efcff */
[----:B------:R1:W-:Y:S01]  /*3750*/  @P4 STS.128 [R8+0x1a000], RZ ;  /* 0x01a000ff08004388 */ /* 0x0003e20000000c00 */
[----:B------:R-:W-:Y:S02]  /*3760*/  LOP3.LUT R0, R16, 0x200, R0, 0xf8, !PT ;  /* 0x0000020010007812 */ /* 0x000fe400078ef800 */
[----:B------:R-:W-:Y:S01]  /*3770*/  LOP3.LUT R210, R13, 0x7a00, R210, 0xf8, !PT ;  /* 0x00007a000dd27812 */ /* 0x000fe200078ef8d2 */
[----:B------:R-:W-:Y:S06]  /*3780*/  @P4 BRA `(.L_x_524) ;  /* 0x0000000000584947 */ /* 0x000fec0003800000 */
[----:B------:R-:W2:Y:S01]  /*3790*/  LDCU UR49, c[0x0][0x440] ;  /* 0x00008800ff3177ac */ /* 0x000ea20008000800 */
[----:B------:R-:W-:Y:S01]  /*37a0*/  MOV R15, R12 ;  /* 0x0000000c000f7202 */ /* 0x000fe20000000f00 */
[----:B------:R-:W-:Y:S01]  /*37b0*/  IMAD R3, R3, UR12, RZ ;  /* 0x0000000c03037c24 */ /* 0x000fe2000f8e02ff */
[----:B------:R-:W3:Y:S01]  /*37c0*/  LDCU.64 UR8, c[0x0][0x390] ;  /* 0x00007200ff0877ac */ /* 0x000ee20008000a00 */
[----:B------:R-:W-:Y:S02]  /*37d0*/  IMAD.MOV.U32 R14, RZ, RZ, R18 ;  /* 0x000000ffff0e7224 */ /* 0x000fe400078e0012 */
[C---:B------:R-:W-:Y:S02]  /*37e0*/  IMAD R3, R4.reuse, UR13, R3 ;  /* 0x0000000d04037c24 */ /* 0x040fe4000f8e0203 */
[----:B------:R-:W-:-:S04]  /*37f0*/  IMAD.WIDE.U32 R14, R4, UR12, R14 ;  /* 0x0000000c040e7c25 */ /* 0x000fc8000f8e000e */
[----:B------:R-:W-:Y:S01]  /*3800*/  IMAD.IADD R3, R15, 0x1, R3 ;  /* 0x000000010f037824 */ /* 0x000fe200078e0203 */
        /* <DEDUP_REMOVED lines=14> */
.L_x_524:
[----:B------:R-:W-:Y:S05]  /*38f0*/  BSYNC.RECONVERGENT B0 ;  /* 0x0000000000007941 */ /* 0x000fea0003800200 */
.L_x_523:
[----:B------:R1:W-:Y:S01]  /*3900*/  @P3 STS.128 [R8+0x17000], RZ ;  /* 0x017000ff08003388 */ /* 0x0003e20000000c00 */
[----:B------:R-:W-:Y:S03]  /*3910*/  BSSY.RECONVERGENT B0, `(.L_x_525) ;  /* 0x0000019000007945 */ /* 0x000fe60003800200 */
[----:B------:R1:W-:Y:S01]  /*3920*/  @P3 STS.128 [R8+0x1b000], RZ ;  /* 0x01b000ff08003388 */ /* 0x0003e20000000c00 */
[----:B------:R-:W-:Y:S05]  /*3930*/  @P3 BRA `(.L_x_526) ;  /* 0x0000000000583947 */ /* 0x000fea0003800000 */
[----:B------:R-:W3:Y:S01]  /*3940*/  LDCU UR49, c[0x0][0x440] ;  /* 0x00008800ff3177ac */ /* 0x000ee20008000800 */
[----:B------:R-:W-:Y:S01]  /*3950*/  IMAD.MOV.U32 R13, RZ, RZ, R12 ;  /* 0x000000ffff0d7224 */ /* 0x000fe200078e000c */
[----:B------:R-:W-:Y:S01]  /*3960*/  MOV R12, R18 ;  /* 0x00000012000c7202 */ /* 0x000fe20000000f00 */
[----:B------:R-:W-:Y:S01]  /*3970*/  IMAD R5, R5, UR12, RZ ;  /* 0x0000000c05057c24 */ /* 0x000fe2000f8e02ff */
[----:B------:R-:W4:Y:S03]  /*3980*/  LDCU.64 UR8, c[0x0][0x390] ;  /* 0x00007200ff0877ac */ /* 0x000f260008000a00 */
[----:B------:R-:W-:-:S04]  /*3990*/  IMAD.WIDE.U32 R12, R6, UR12, R12 ;  /* 0x0000000c060c7c25 */ /* 0x000fc8000f8e000c */
[----:B------:R-:W-:-:S04]  /*39a0*/  IMAD R5, R6, UR13, R5 ;  /* 0x0000000d06057c24 */ /* 0x000fc8000f8e0205 */
[----:B------:R-:W-:Y:S01]  /*39b0*/  IMAD.IADD R5, R13, 0x1, R5 ;  /* 0x000000010d057824 */ /* 0x000fe200078e0205 */
        /* <DEDUP_REMOVED lines=14> */
.L_x_526:
[----:B------:R-:W-:Y:S05]  /*3aa0*/  BSYNC.RECONVERGENT B0 ;  /* 0x0000000000007941 */ /* 0x000fea0003800200 */
.L_x_525:
[----:B------:R-:W0:Y:S01]  /*3ab0*/  LDGDEPBAR ;  /* 0x00000000000079af */ /* 0x000e220000000000 */
[----:B------:R-:W4:Y:S01]  /*3ac0*/  LDCU UR8, c[0x0][0x590] ;  /* 0x0000b200ff0877ac */ /* 0x000f220008000800 */
[----:B------:R-:W-:Y:S01]  /*3ad0*/  R2P PR, R7, 0x6 ;  /* 0x0000000607007804 */ /* 0x000fe20000000000 */
[----:B------:R-:W-:Y:S01]  /*3ae0*/  IMAD.MOV.U32 R212, RZ, RZ, 0x40 ;  /* 0x00000040ffd47424 */ /* 0x000fe200078e00ff */
[----:B------:R-:W-:Y:S01]  /*3af0*/  LEA R210, R210, UR24, 0x1 ;  /* 0x00000018d2d27c11 */ /* 0x000fe2000f8e08ff */
[----:B------:R-:W-:Y:S01]  /*3b00*/  IMAD.MOV.U32 R211, RZ, RZ, 0x20 ;  /* 0x00000020ffd37424 */ /* 0x000fe200078e00ff */
[----:B------:R-:W-:Y:S01]  /*3b10*/  LEA R2, R2, UR24, 0x1 ;  /* 0x0000001802027c11 */ /* 0x000fe2000f8e08ff */
[----:B------:R-:W-:Y:S01]  /*3b20*/  IMAD.MOV.U32 R232, RZ, RZ, R238 ;  /* 0x000000ffffe87224 */ /* 0x000fe200078e00ee */
[----:B------:R-:W-:Y:S01]  /*3b30*/  SEL R212, R212, 0xffffffc0, !P2 ;  /* 0xffffffc0d4d47807 */ /* 0x000fe20005000000 */
[----:B------:R-:W-:Y:S01]  /*3b40*/  IMAD.MOV.U32 R226, RZ, RZ, 0x4 ;  /* 0x00000004ffe27424 */ /* 0x000fe200078e00ff */
[----:B------:R-:W-:-:S02]  /*3b50*/  LEA R0, R0, UR24, 0x1 ;  /* 0x0000001800007c11 */ /* 0x000fc4000f8e08ff */
[----:B------:R-:W-:Y:S02]  /*3b60*/  CS2R R158, SRZ ;  /* 0x00000000009e7805 */ /* 0x000fe4000001ff00 */
[----:B------:R-:W-:Y:S01]  /*3b70*/  SEL R211, R211, 0xffffffe0, !P1 ;  /* 0xffffffe0d3d37807 */ /* 0x000fe20004800000 */
        /* <DEDUP_REMOVED lines=64> */
[----:B------:R-:W-:Y:S01]  /*3f80*/  VIADD R2, R2, UR16 ;  /* 0x0000001002027c36 */ /* 0x000fe20008000000 */
[----:B----4-:R-:W-:Y:S01]  /*3f90*/  USHF.L.U32 UR8, UR8, 0x6, URZ ;  /* 0x0000000608087899 */ /* 0x010fe200080006ff */
[----:B------:R-:W-:Y:S01]  /*3fa0*/  VIADD R0, R0, UR16 ;  /* 0x0000001000007c36 */ /* 0x000fe20008000000 */
[----:B------:R-:W-:Y:S01]  /*3fb0*/  UIADD3 UR5, UPT, UPT, -UR42, UR5, URZ ;  /* 0x000000052a057290 */ /* 0x000fe2000fffe1ff */
[C---:B------:R-:W-:Y:S01]  /*3fc0*/  IMAD.IADD R209, R211.reuse, 0x1, R210 ;  /* 0x00000001d3d17824 */ /* 0x040fe200078e02d2 */
[----:B------:R-:W-:Y:S01]  /*3fd0*/  USHF.L.U32 UR44, UR44, 0x3, URZ ;  /* 0x000000032c2c7899 */ /* 0x000fe200080006ff */
[----:B------:R-:W-:-:S11]  /*3fe0*/  IMAD.IADD R208, R211, 0x1, R3 ;  /* 0x00000001d3d07824 */ /* 0x000fd600078e0203 */
.L_x_531:
[----:B------:R-:W0:Y:S01]  /*3ff0*/  LDGDEPBAR ;  /* 0x00000000000079af */ /* 0x000e220000000000 */
[----:B---3--:R-:W-:Y:S01]  /*4000*/  IMAD.U32 R4, RZ, RZ, UR10 ;  /* 0x0000000aff047e24 */ /* 0x008fe2000f8e00ff */
[----:B------:R-:W-:Y:S01]  /*4010*/  MOV R5, UR11 ;  /* 0x0000000b00057c02 */ /* 0x000fe20008000f00 */
[C---:B-----5:R-:W-:Y:S01]  /*4020*/  IMAD.IADD R213, R2.reuse, 0x1, R211 ;  /* 0x0000000102d57824 */ /* 0x060fe200078e02d3 */
[----:B------:R-:W-:Y:S01]  /*4030*/  IADD3 R212, PT, PT, R2, R212, RZ ;  /* 0x000000d402d47210 */ /* 0x000fe20007ffe0ff */
[----:B------:R-:W-:Y:S01]  /*4040*/  USHF.L.U32 UR12, UR43, 0x6, URZ ;  /* 0x000000062b0c7899 */ /* 0x000fe200080006ff */
[----:B------:R-:W-:Y:S03]  /*4050*/  LEA R216, P0, R237, R4, 0x2 ;  /* 0x00000004edd87211 */ /* 0x000fe600078010ff */
[----:B------:R-:W-:Y:S01]  /*4060*/  IMAD.IADD R211, R211, 0x1, R212 ;  /* 0x00000001d3d37824 */ /* 0x000fe200078e02d4 */
[----:B------:R-:W-:Y:S01]  /*4070*/  LEA.HI.X R217, R237, R5, RZ, 0x2, P0 ;  /* 0x00000005edd97211 */ /* 0x000fe200000f14ff */
[----:B------:R-:W-:Y:S01]  /*4080*/  UISETP.GE.AND UP0, UPT, UR12, UR5, UPT ;  /* 0x000000050c00728c */ /* 0x000fe2000bf06270 */
[----:B------:R-:W-:Y:S04]  /*4090*/  DEPBAR.LE SB0, 0x0 ;  /* 0x000080000000791a */ /* 0x000fe80000000000 */
[----:B------:R-:W-:Y:S06]  /*40a0*/  BAR.SYNC.DEFER_BLOCKING 0x0 ;  /* 0x0000000000007b1d */ /* 0x000fec0000010000 */
[----:B------:R-:W-:Y:S06]  /*40b0*/  LDSM.16.M88.4 R32, [R2] ;  /* 0x000000000220783b */ /* 0x000fec0000000200 */
[----:B--2---:R-:W2:Y:S06]  /*40c0*/  LDSM.16.M88.4 R16, [R210+0xc000] ;  /* 0x00c00000d210783b */ /* 0x004eac0000000200 */
[----:B------:R-:W1:Y:S06]  /*40d0*/  LDSM.16.M88.4 R28, [R2+0x1000] ;  /* 0x00100000021c783b */ /* 0x000e6c0000000200 */
[----:B------:R-:W3:Y:S06]  /*40e0*/  LDSM.16.M88.4 R164, [R210+0xc800] ;  /* 0x00c80000d2a4783b */ /* 0x000eec0000000200 */
[----:B------:R-:W-:Y:S06]  /*40f0*/  LDSM.16.M88.4 R168, [R213] ;  /* 0x00000000d5a8783b */ /* 0x000fec0000000200 */
[----:B------:R-:W4:Y:S06]  /*4100*/  LDSM.16.M88.4 R172, [R209+0xc000] ;  /* 0x00c00000d1ac783b */ /* 0x000f2c0000000200 */
[----:B------:R-:W4:Y:S06]  /*4110*/  LDSM.16.M88.4 R176, [R213+0x1000] ;  /* 0x00100000d5b0783b */ /* 0x000f2c0000000200 */
[----:B------:R-:W4:Y:S01]  /*4120*/  LDSM.16.M88.4 R180, [R209+0xc800] ;  /* 0x00c80000d1b4783b */ /* 0x000f220000000200 */
[-C--:B--2---:R-:W-:Y:S05]  /*4130*/  HMMA.16816.F32 R4, R32, R16.reuse, RZ ;  /* 0x000000102004723c */ /* 0x084fea00000018ff */
[----:B------:R-:W-:Y:S03]  /*4140*/  LDSM.16.M88.4 R184, [R3+0xc000] ;  /* 0x00c0000003b8783b */ /* 0x000fe60000000200 */
[C---:B-1----:R-:W-:Y:S03]  /*4150*/  HMMA.16816.F32 R8, R28.reuse, R16, RZ ;  /* 0x000000101c08723c */ /* 0x042fe600000018ff */
[----:B------:R-:W-:Y:S06]  /*4160*/  LDSM.16.M88.4 R188, [R212+0x1000] ;  /* 0x00100000d4bc783b */ /* 0x000fec0000000200 */
[----:B------:R-:W-:Y:S01]  /*4170*/  LDSM.16.M88.4 R192, [R3+0xc800] ;  /* 0x00c8000003c0783b */ /* 0x000fe20000000200 */
[-C--:B------:R-:W-:Y:S05]  /*4180*/  HMMA.16816.F32 R12, R28, R18.reuse, RZ ;  /* 0x000000121c0c723c */ /* 0x080fea00000018ff */
[----:B------:R-:W-:Y:S03]  /*4190*/  LDSM.16.M88.4 R196, [R208+0xc000] ;  /* 0x00c00000d0c4783b */ /* 0x000fe60000000200 */
[C---:B------:R-:W-:Y:S03]  /*41a0*/  HMMA.16816.F32 R16, R32.reuse, R18, RZ ;  /* 0x000000122010723c */ /* 0x040fe600000018ff */
[----:B------:R-:W-:Y:S05]  /*41b0*/  LDSM.16.M88.4 R200, [R211+0x1000] ;  /* 0x00100000d3c8783b */ /* 0x000fea0000000200 */
[-C--:B---3--:R-:W-:Y:S01]  /*41c0*/  HMMA.16816.F32 R20, R32, R164.reuse, RZ ;  /* 0x000000a42014723c */ /* 0x088fe200000018ff */
[----:B------:R-:W-:Y:S06]  /*41d0*/  LDSM.16.M88.4 R204, [R208+0xc800] ;  /* 0x00c80000d0cc783b */ /* 0x000fec0000000200 */
[----:B-----5:R1:W5:Y:S01]  /*41e0*/  LDG.E R221, desc[UR32][R216.64] ;  /* 0x00000020d8dd7981 */ /* 0x020362000c1e1900 */
[C---:B------:R-:W-:Y:S05]  /*41f0*/  HMMA.16816.F32 R24, R28.reuse, R164, RZ ;  /* 0x000000a41c18723c */ /* 0x040fea00000018ff */
[----:B------:R1:W5:Y:S06]  /*4200*/  LDG.E R220, desc[UR32][R216.64+0x20] ;  /* 0x00002020d8dc7981 */ /* 0x00036c000c1e1900 */
[----:B------:R1:W5:Y:S01]  /*4210*/  LDG.E R218, desc[UR32][R216.64+0x80] ;  /* 0x00008020d8da7981 */ /* 0x000362000c1e1900 */
[-C--:B------:R-:W-:Y:S08]  /*4220*/  HMMA.16816.F32 R28, R28, R166.reuse, RZ ;  /* 0x000000a61c1c723c */ /* 0x080ff000000018ff */
[----:B------:R-:W-:Y:S01]  /*4230*/  HMMA.16816.F32 R32, R32, R166, RZ ;  /* 0x000000a62020723c */ /* 0x000fe200000018ff */
[----:B------:R-:W2:Y:S07]  /*4240*/  LDSM.16.M88.4 R164, [R212] ;  /* 0x00000000d4a4783b */ /* 0x000eae0000000200 */
[-C--:B----4-:R-:W-:Y:S08]  /*4250*/  HMMA.16816.F32 R4, R168, R172.reuse, R4 ;  /* 0x000000aca804723c */ /* 0x090ff00000001804 */
[C---:B------:R-:W-:Y:S01]  /*4260*/  HMMA.16816.F32 R8, R176.reuse, R172, R8 ;  /* 0x000000acb008723c */ /* 0x040fe20000001808 */
[----:B------:R1:W5:Y:S07]  /*4270*/  LDG.E R216, desc[UR32][R216.64+0xa0] ;  /* 0x0000a020d8d87981 */ /* 0x00036e000c1e1900 */
[-C--:B------:R-:W-:Y:S08]  /*4280*/  HMMA.16816.F32 R12, R176, R174.reuse, R12 ;  /* 0x000000aeb00c723c */ /* 0x080ff0000000180c */
[C---:B------:R-:W-:Y:S01]  /*4290*/  HMMA.16816.F32 R16, R168.reuse, R174, R16 ;  /* 0x000000aea810723c */ /* 0x040fe20000001810 */
[----:B------:R-:W3:Y:S07]  /*42a0*/  LDSM.16.M88.4 R172, [R211] ;  /* 0x00000000d3ac783b */ /* 0x000eee0000000200 */
[-C--:B------:R-:W-:Y:S08]  /*42b0*/  HMMA.16816.F32 R20, R168, R180.reuse, R20 ;  /* 0x000000b4a814723c */ /* 0x080ff00000001814 */
[C---:B------:R-:W-:Y:S08]  /*42c0*/  HMMA.16816.F32 R24, R176.reuse, R180, R24 ;  /* 0x000000b4b018723c */ /* 0x040ff00000001818 */
[-C--:B------:R-:W-:Y:S01]  /*42d0*/  HMMA.16816.F32 R28, R176, R182.reuse, R28 ;  /* 0x000000b6b01c723c */ /* 0x080fe2000000181c */
[----:B------:R-:W-:Y:S07]  /*42e0*/  LDSM.16.M88.4 R176, [R210+0x10000] ;  /* 0x01000000d2b0783b */ /* 0x000fee0000000200 */
[----:B------:R-:W-:Y:S01]  /*42f0*/  HMMA.16816.F32 R32, R168, R182, R32 ;  /* 0x000000b6a820723c */ /* 0x000fe20000001820 */
[----:B------:R-:W4:Y:S06]  /*4300*/  LDSM.16.M88.4 R168, [R2+0x2000] ;  /* 0x0020000002a8783b */ /* 0x000f2c0000000200 */
[----:B------:R-:W1:Y:S01]  /*4310*/  LDSM.16.M88.4 R180, [R2+0x3000] ;  /* 0x0030000002b4783b */ /* 0x000e620000000200 */
        /* <DEDUP_REMOVED lines=8> */
[----:B------:R-:W-:Y:S07]  /*43a0*/  LDSM.16.M88.4 R188, [R209+0x10000] ;  /* 0x01000000d1bc783b */ /* 0x000fee0000000200 */
[----:B------:R-:W-:Y:S01]  /*43b0*/  HMMA.16816.F32 R32, R164, R194, R32 ;  /* 0x000000c2a420723c */ /* 0x000fe20000001820 */
[----:B------:R-:W2:Y:S06]  /*43c0*/  LDSM.16.M88.4 R164, [R213+0x2000] ;  /* 0x00200000d5a4783b */ /* 0x000eac0000000200 */
[----:B------:R-:W2:Y:S01]  /*43d0*/  LDSM.16.M88.4 R192, [R213+0x3000] ;  /* 0x00300000d5c0783b */ /* 0x000ea20000000200 */
[-C--:B---3--:R-:W-:Y:S08]  /*43e0*/  HMMA.16816.F32 R4, R172, R196.reuse, R4 ;  /* 0x000000c4ac04723c */ /* 0x088ff00000001804 */
[C---:B------:R-:W-:Y:S08]  /*43f0*/  HMMA.16816.F32 R8, R200.reuse, R196, R8 ;  /* 0x000000c4c808723c */ /* 0x040ff00000001808 */
[-C--:B------:R-:W-:Y:S08]  /*4400*/  HMMA.16816.F32 R12, R200, R198.reuse, R12 ;  /* 0x000000c6c80c723c */ /* 0x080ff0000000180c */
[C---:B------:R-:W-:Y:S01]  /*4410*/  HMMA.16816.F32 R16, R172.reuse, R198, R16 ;  /* 0x000000c6ac10723c */ /* 0x040fe20000001810 */
[----:B------:R-:W3:Y:S07]  /*4420*/  LDSM.16.M88.4 R196, [R209+0x10800] ;  /* 0x01080000d1c4783b */ /* 0x000eee0000000200 */
[-C--:B------:R-:W-:Y:S08]  /*4430*/  HMMA.16816.F32 R20, R172, R204.reuse, R20 ;  /* 0x000000ccac14723c */ /* 0x080ff00000001814 */
[C---:B------:R-:W-:Y:S08]  /*4440*/  HMMA.16816.F32 R24, R200.reuse, R204, R24 ;  /* 0x000000ccc818723c */ /* 0x040ff00000001818 */
[-C--:B------:R-:W-:Y:S01]  /*4450*/  HMMA.16816.F32 R28, R200, R206.reuse, R28 ;  /* 0x000000cec81c723c */ /* 0x080fe2000000181c */
[----:B------:R-:W-:Y:S07]  /*4460*/  LDSM.16.M88.4 R200, [R208+0x10800] ;  /* 0x01080000d0c8783b */ /* 0x000fee0000000200 */
[----:B------:R-:W-:Y:S01]  /*4470*/  HMMA.16816.F32 R32, R172, R206, R32 ;  /* 0x000000ceac20723c */ /* 0x000fe20000001820 */
[----:B------:R-:W-:Y:S07]  /*4480*/  LDSM.16.M88.4 R172, [R212+0x2000] ;  /* 0x00200000d4ac783b */ /* 0x000fee0000000200 */
[-C--:B----4-:R-:W-:Y:S08]  /*4490*/  HMMA.16816.F32 R4, R168, R176.reuse, R4 ;  /* 0x000000b0a804723c */ /* 0x090ff00000001804 */
[C---:B-1----:R-:W-:Y:S08]  /*44a0*/  HMMA.16816.F32 R8, R180.reuse, R176, R8 ;  /* 0x000000b0b408723c */ /* 0x042ff00000001808 */
[-C--:B------:R-:W-:Y:S08]  /*44b0*/  HMMA.16816.F32 R12, R180, R178.reuse, R12 ;  /* 0x000000b2b40c723c */ /* 0x080ff0000000180c */
[C---:B------:R-:W-:Y:S01]  /*44c0*/  HMMA.16816.F32 R16, R168.reuse, R178, R16 ;  /* 0x000000b2a810723c */ /* 0x040fe20000001810 */
[----:B------:R-:W1:Y:S07]  /*44d0*/  LDSM.16.M88.4 R176, [R3+0x10000] ;  /* 0x0100000003b0783b */ /* 0x000e6e0000000200 */
[-C--:B--2---:R-:W-:Y:S08]  /*44e0*/  HMMA.16816.F32 R20, R168, R184.reuse, R20 ;  /* 0x000000b8a814723c */ /* 0x084ff00000001814 */
[C---:B------:R-:W-:Y:S08]  /*44f0*/  HMMA.16816.F32 R24, R180.reuse, R184, R24 ;  /* 0x000000b8b418723c */ /* 0x040ff00000001818 */
[-C--:B------:R-:W-:Y:S01]  /*4500*/  HMMA.16816.F32 R28, R180, R186.reuse, R28 ;  /* 0x000000bab41c723c */ /* 0x080fe2000000181c */
[----:B------:R-:W2:Y:S07]  /*4510*/  LDSM.16.M88.4 R180, [R212+0x3000] ;  /* 0x00300000d4b4783b */ /* 0x000eae0000000200 */
[----:B------:R-:W-:Y:S01]  /*4520*/  HMMA.16816.F32 R32, R168, R186, R32 ;  /* 0x000000baa820723c */ /* 0x000fe20000001820 */
[----:B------:R-:W4:Y:S06]  /*4530*/  LDSM.16.M88.4 R168, [R3+0x10800] ;  /* 0x0108000003a8783b */ /* 0x000f2c0000000200 */
[----:B------:R-:W-:Y:S01]  /*4540*/  LDSM.16.M88.4 R184, [R211+0x2000] ;  /* 0x00200000d3b8783b */ /* 0x000fe20000000200 */
[-C--:B------:R-:W-:Y:S08]  /*4550*/  HMMA.16816.F32 R4, R164, R188.reuse, R4 ;  /* 0x000000bca404723c */ /* 0x080ff00000001804 */
[C---:B------:R-:W-:Y:S08]  /*4560*/  HMMA.16816.F32 R8, R192.reuse, R188, R8 ;  /* 0x000000bcc008723c */ /* 0x040ff00000001808 */
[-C--:B------:R-:W-:Y:S08]  /*4570*/  HMMA.16816.F32 R12, R192, R190.reuse, R12 ;  /* 0x000000bec00c723c */ /* 0x080ff0000000180c */
[C---:B------:R-:W-:Y:S01]  /*4580*/  HMMA.16816.F32 R16, R164.reuse, R190, R16 ;  /* 0x000000bea410723c */ /* 0x040fe20000001810 */
[----:B------:R-:W4:Y:S07]  /*4590*/  LDSM.16.M88.4 R188, [R208+0x10000] ;  /* 0x01000000d0bc783b */ /* 0x000f2e0000000200 */
[-C--:B---3--:R-:W-:Y:S08]  /*45a0*/  HMMA.16816.F32 R20, R164, R196.reuse, R20 ;  /* 0x000000c4a414723c */ /* 0x088ff00000001814 */
[C---:B------:R-:W-:Y:S08]  /*45b0*/  HMMA.16816.F32 R24, R192.reuse, R196, R24 ;  /* 0x000000c4c018723c */ /* 0x040ff00000001818 */
[-C--:B------:R-:W-:Y:S01]  /*45c0*/  HMMA.16816.F32 R28, R192, R198.reuse, R28 ;  /* 0x000000c6c01c723c */ /* 0x080fe2000000181c */
[----:B------:R-:W3:Y:S07]  /*45d0*/  LDSM.16.M88.4 R192, [R211+0x3000] ;  /* 0x00300000d3c0783b */ /* 0x000eee0000000200 */
[----:B------:R-:W-:Y:S08]  /*45e0*/  HMMA.16816.F32 R32, R164, R198, R32 ;  /* 0x000000c6a420723c */ /* 0x000ff00000001820 */
[-C--:B-1----:R-:W-:Y:S08]  /*45f0*/  HMMA.16816.F32 R4, R172, R176.reuse, R4 ;  /* 0x000000b0ac04723c */ /* 0x082ff00000001804 */
[C---:B--2---:R-:W-:Y:S08]  /*4600*/  HMMA.16816.F32 R8, R180.reuse, R176, R8 ;  /* 0x000000b0b408723c */ /* 0x044ff00000001808 */
[-C--:B------:R-:W-:Y:S08]  /*4610*/  HMMA.16816.F32 R12, R180, R178.reuse, R12 ;  /* 0x000000b2b40c723c */ /* 0x080ff0000000180c */
[C---:B------:R-:W-:Y:S08]  /*4620*/  HMMA.16816.F32 R16, R172.reuse, R178, R16 ;  /* 0x000000b2ac10723c */ /* 0x040ff00000001810 */
[-C--:B----4-:R-:W-:Y:S08]  /*4630*/  HMMA.16816.F32 R20, R172, R168.reuse, R20 ;  /* 0x000000a8ac14723c */ /* 0x090ff00000001814 */
[C---:B------:R-:W-:Y:S08]  /*4640*/  HMMA.16816.F32 R24, R180.reuse, R168, R24 ;  /* 0x000000a8b418723c */ /* 0x040ff00000001818 */
[-C--:B------:R-:W-:Y:S08]  /*4650*/  HMMA.16816.F32 R28, R180, R170.reuse, R28 ;  /* 0x000000aab41c723c */ /* 0x080ff0000000181c */
[----:B------:R-:W-:Y:S08]  /*4660*/  HMMA.16816.F32 R32, R172, R170, R32 ;  /* 0x000000aaac20723c */ /* 0x000ff00000001820 */
[-C--:B------:R-:W-:Y:S08]  /*4670*/  HMMA.16816.F32 R4, R184, R188.reuse, R4 ;  /* 0x000000bcb804723c */ /* 0x080ff00000001804 */
[C---:B---3--:R-:W-:Y:S08]  /*4680*/  HMMA.16816.F32 R8, R192.reuse, R188, R8 ;  /* 0x000000bcc008723c */ /* 0x048ff00000001808 */
        /* <DEDUP_REMOVED lines=8> */
[----:B------:R-:W-:Y:S02]  /*4710*/  USHF.L.U32 UR9, UR38, 0x7, URZ ;  /* 0x0000000726097899 */ /* 0x000fe400080006ff */
[----:B------:R-:W-:Y:S02]  /*4720*/  UIADD3 UR16, UPT, UPT, UR12, 0x40, URZ ;  /* 0x000000400c107890 */ /* 0x000fe4000fffe0ff */
[----:B------:R-:W-:Y:S02]  /*4730*/  UIADD3 UR13, UPT, UPT, UR9, UR36, URZ ;  /* 0x00000024090d7290 */ /* 0x000fe4000fffe0ff */
[----:B------:R-:W-:Y:S02]  /*4740*/  UIADD3 UR9, UPT, UPT, UR9, 0x80, URZ ;  /* 0x0000008009097890 */ /* 0x000fe4000fffe0ff */
[----:B------:R-:W-:Y:S04]  /*4750*/  UIADD3 UR13, UPT, UPT, UR13, 0x80, URZ ;  /* 0x000000800d0d7890 */ /* 0x000fe8000fffe0ff */
[----:B------:R-:W-:Y:S01]  /*4760*/  UIADD3 UR13, UPT, UPT, UR13, UR45, -UR34 ;  /* 0x0000002d0d0d7290 */ /* 0x000fe2000fffe822 */
[----:B------:R-:W-:Y:S03]  /*4770*/  IMAD.U32 R3, RZ, RZ, UR9 ;  /* 0x00000009ff037e24 */ /* 0x000fe6000f8e00ff */
[----:B------:R-:W-:Y:S02]  /*4780*/  UIADD3 UR13, UPT, UPT, UR13, -0x80, URZ ;  /* 0xffffff800d0d7890 */ /* 0x000fe4000fffe0ff */
[----:B------:R-:W-:Y:S02]  /*4790*/  ISETP.LT.AND P0, PT, R3, UR34, PT ;  /* 0x0000002203007c0c */ /* 0x000fe4000bf01270 */
[----:B------:R-:W-:Y:S06]  /*47a0*/  UISETP.GE.AND UP0, UPT, UR16, UR13, UPT ;  /* 0x0000000d1000728c */ /* 0x000fec000bf06270 */
[----:B------:R-:W-:Y:S11]  /*47b0*/  PLOP3.LUT P1, PT, PT, PT, UP0, 0x80, 0x8 ;  /* 0x000000000008781c */ /* 0x000ff60003f2f008 */
[----:B------:R-:W-:Y:S02]  /*47c0*/  @!UPT UIADD3 URZ, UPT, UPT, URZ, URZ, URZ ;  /* 0x000000fffffff290 */ /* 0x000fe4000fffe0ff */
[----:B------:R-:W-:Y:S05]  /*47d0*/  @!P1 BRA P0, `(.L_x_528) ;  /* 0x00000008007c9947 */ /* 0x000fea0000000000 */
.L_x_527:
[----:B------:R-:W1:Y:S01]  /*47e0*/  S2R R3, SR_TID.X ;  /* 0x0000000000037919 */ /* 0x000e620000002100 */
[----:B------:R-:W-:Y:S01]  /*47f0*/  UIADD3 UR9, UPT, UPT, UR34, UR17, -UR36 ;  /* 0x0000001122097290 */ /* 0x000fe2000fffe824 */
[----:B------:R-:W-:Y:S01]  /*4800*/  VIADD R175, R237, UR12 ;  /* 0x0000000cedaf7c36 */ /* 0x000fe20008000000 */
[----:B------:R-:W-:Y:S01]  /*4810*/  UIADD3 UR12, UPT, UPT, UR34, -UR45, -UR36 ;  /* 0x8000002d220c7290 */ /* 0x000fe2000fffe824 */
[----:B------:R-:W-:Y:S02]  /*4820*/  IMAD.U32 R174, RZ, RZ, UR38 ;  /* 0x00000026ffae7e24 */ /* 0x000fe4000f8e00ff */
[----:B------:R-:W-:Y:S02]  /*4830*/  IMAD.MOV.U32 R173, RZ, RZ, 0x1 ;  /* 0x00000001ffad7424 */ /* 0x000fe400078e00ff */
[C---:B------:R-:W-:Y:S02]  /*4840*/  VIADD R166, R175.reuse, UR9 ;  /* 0x00000009afa67c36 */ /* 0x040fe40008000000 */
[----:B------:R-:W-:Y:S02]  /*4850*/  VIADD R175, R175, UR12 ;  /* 0x0000000cafaf7c36 */ /* 0x000fe40008000000 */
[----:B------:R-:W-:Y:S01]  /*4860*/  IMAD.MOV.U32 R165, RZ, RZ, 0x9 ;  /* 0x00000009ffa57424 */ /* 0x000fe200078e00ff */
[C---:B------:R-:W-:Y:S02]  /*4870*/  VIADDMNMX R173, R166.reuse, R173, UR34, PT ;  /* 0x00000022a6ad7e46 */ /* 0x040fe4000b8001ad */
[----:B------:R-:W-:Y:S02]  /*4880*/  VIMNMX R177, PT, PT, RZ, R175, !PT ;  /* 0x000000afffb17248 */ /* 0x000fe40007fe0100 */
[----:B------:R-:W-:Y:S02]  /*4890*/  VIADDMNMX R176, R175, 0x8, RZ, !PT ;  /* 0x00000008afb07846 */ /* 0x000fe400078001ff */
[----:B------:R-:W-:Y:S01]  /*48a0*/  VIADDMNMX R165, R166, R165, UR34, PT ;  /* 0x00000022a6a57e46 */ /* 0x000fe2000b8001a5 */
[----:B-1----:R-:W-:Y:S01]  /*48b0*/  IMAD.SHL.U32 R164, R3, 0x2, RZ ;  /* 0x0000000203a47824 */ /* 0x002fe200078e00ff */
[----:B------:R-:W-:Y:S04]  /*48c0*/  SHF.R.U32.HI R3, RZ, 0x1, R3 ;  /* 0x00000001ff037819 */ /* 0x000fe80000011603 */
[----:B------:R-:W-:Y:S04]  /*48d0*/  LOP3.LUT R164, R164, 0x6, RZ, 0xc0, !PT ;  /* 0x00000006a4a47812 */ /* 0x000fe800078ec0ff */
[----:B------:R-:W-:Y:S01]  /*48e0*/  LOP3.LUT R3, R164, 0x1e0, R3, 0xf8, !PT ;  /* 0x000001e0a4037812 */ /* 0x000fe200078ef803 */
[----:B------:R-:W-:Y:S04]  /*48f0*/  IMAD.MOV.U32 R164, RZ, RZ, 0x21 ;  /* 0x00000021ffa47424 */ /* 0x000fe800078e00ff */
[----:B------:R-:W-:Y:S01]  /*4900*/  IMAD R174, R174, 0x80, R3 ;  /* 0x00000080aeae7824 */ /* 0x000fe200078e0203 */
[----:B------:R-:W-:Y:S01]  /*4910*/  VIADDMNMX R164, R166, R164, UR34, PT ;  /* 0x00000022a6a47e46 */ /* 0x000fe2000b8001a4 */
[----:B------:R-:W-:Y:S02]  /*4920*/  IMAD.MOV.U32 R3, RZ, RZ, 0x29 ;  /* 0x00000029ff037424 */ /* 0x000fe400078e00ff */
[C---:B------:R-:W-:Y:S01]  /*4930*/  VIADD R172, R174.reuse, 0x1 ;  /* 0x00000001aeac7836 */ /* 0x040fe20000000000 */
[CC--:B------:R-:W-:Y:S01]  /*4940*/  ISETP.GE.AND P3, PT, R174.reuse, R177.reuse, PT ;  /* 0x000000b1ae00720c */ /* 0x0c0fe20003f66270 */
[C---:B------:R-:W-:Y:S01]  /*4950*/  VIADD R171, R174.reuse, 0x8 ;  /* 0x00000008aeab7836 */ /* 0x040fe20000000000 */
[CC--:B------:R-:W-:Y:S01]  /*4960*/  ISETP.GE.AND P1, PT, R174.reuse, R176.reuse, PT ;  /* 0x000000b0ae00720c */ /* 0x0c0fe20003f26270 */
[----:B------:R-:W-:Y:S01]  /*4970*/  VIADD R170, R174, 0x9 ;  /* 0x00000009aeaa7836 */ /* 0x000fe20000000000 */
[----:B------:R-:W-:Y:S01]  /*4980*/  ISETP.GE.AND P2, PT, R172, R177, PT ;  /* 0x000000b1ac00720c */ /* 0x000fe20003f46270 */
[----:B------:R-:W-:Y:S01]  /*4990*/  VIADD R169, R174, 0x10 ;  /* 0x00000010aea97836 */ /* 0x000fe20000000000 */
[-C--:B------:R-:W-:Y:S01]  /*49a0*/  ISETP.GE.AND P0, PT, R172, R176.reuse, PT ;  /* 0x000000b0ac00720c */ /* 0x080fe20003f06270 */
[----:B------:R-:W-:Y:S01]  /*49b0*/  VIADD R168, R174, 0x11 ;  /* 0x00000011aea87836 */ /* 0x000fe20000000000 */
[----:B------:R-:W-:Y:S01]  /*49c0*/  VIADDMNMX R3, R166, R3, UR34, PT ;  /* 0x00000022a6037e46 */ /* 0x000fe2000b800103 */
[----:B------:R-:W-:Y:S01]  /*49d0*/  VIADD R167, R174, 0x18 ;  /* 0x00000018aea77836 */ /* 0x000fe20000000000 */
[----:B------:R-:W-:Y:S01]  /*49e0*/  FSEL R4, R4, -INF , P3 ;  /* 0xff80000004047808 */ /* 0x000fe20001800000 */
[----:B------:R-:W-:Y:S01]  /*49f0*/  VIADD R166, R174, 0x19 ;  /* 0x00000019aea67836 */ /* 0x000fe20000000000 */
[----:B------:R-:W-:Y:S02]  /*4a00*/  FSEL R6, R6, -INF , P1 ;  /* 0xff80000006067808 */ /* 0x000fe40000800000 */
[----:B------:R-:W-:Y:S02]  /*4a10*/  FSEL R5, R5, -INF , P2 ;  /* 0xff80000005057808 */ /* 0x000fe40001000000 */
[----:B------:R-:W-:Y:S02]  /*4a20*/  FSEL R7, R7, -INF , P0 ;  /* 0xff80000007077808 */ /* 0x000fe40000000000 */
[CC--:B------:R-:W-:Y:S02]  /*4a30*/  ISETP.GE.AND P3, PT, R170.reuse, R177.reuse, PT ;  /* 0x000000b1aa00720c */ /* 0x0c0fe40003f66270 */
[-C--:B------:R-:W-:Y:S02]  /*4a40*/  ISETP.GE.AND P2, PT, R171, R176.reuse, PT ;  /* 0x000000b0ab00720c */ /* 0x080fe40003f46270 */
[-C--:B------:R-:W-:Y:S02]  /*4a50*/  ISETP.GE.AND P1, PT, R170, R176.reuse, PT ;  /* 0x000000b0aa00720c */ /* 0x080fe40003f26270 */
[-C--:B------:R-:W-:Y:S02]  /*4a60*/  ISETP.GE.AND P0, PT, R169, R177.reuse, PT ;  /* 0x000000b1a900720c */ /* 0x080fe40003f06270 */
[----:B------:R-:W-:Y:S02]  /*4a70*/  FSEL R17, R17, -INF , P3 ;  /* 0xff80000011117808 */ /* 0x000fe40001800000 */
[----:B------:R-:W-:Y:S02]  /*4a80*/  FSEL R18, R18, -INF , P2 ;  /* 0xff80000012127808 */ /* 0x000fe40001000000 */
[----:B------:R-:W-:Y:S02]  /*4a90*/  FSEL R19, R19, -INF , P1 ;  /* 0xff80000013137808 */ /* 0x000fe40000800000 */
[----:B------:R-:W-:Y:S02]  /*4aa0*/  FSEL R20, R20, -INF , P0 ;  /* 0xff80000014147808 */ /* 0x000fe40000000000 */
[-C--:B------:R-:W-:Y:S02]  /*4ab0*/  ISETP.GE.AND P3, PT, R169, R176.reuse, PT ;  /* 0x000000b0a900720c */ /* 0x080fe40003f66270 */
[-C--:B------:R-:W-:Y:S02]  /*4ac0*/  ISETP.GE.AND P2, PT, R168, R176.reuse, PT ;  /* 0x000000b0a800720c */ /* 0x080fe40003f46270 */
[-C--:B------:R-:W-:Y:S02]  /*4ad0*/  ISETP.GE.AND P1, PT, R167, R176.reuse, PT ;  /* 0x000000b0a700720c */ /* 0x080fe40003f26270 */
[----:B------:R-:W-:Y:S02]  /*4ae0*/  ISETP.GE.AND P0, PT, R166, R176, PT ;  /* 0x000000b0a600720c */ /* 0x000fe40003f06270 */
[----:B------:R-:W-:Y:S02]  /*4af0*/  VIADDMNMX R176, R175, 0x20, RZ, !PT ;  /* 0x00000020afb07846 */ /* 0x000fe400078001ff */
[----:B------:R-:W-:Y:S02]  /*4b00*/  FSEL R22, R22, -INF , P3 ;  /* 0xff80000016167808 */ /* 0x000fe40001800000 */
[----:B------:R-:W-:Y:S02]  /*4b10*/  FSEL R23, R23, -INF , P2 ;  /* 0xff80000017177808 */ /* 0x000fe40001000000 */
[-C--:B------:R-:W-:Y:S02]  /*4b20*/  ISETP.GE.AND P4, PT, R171, R177.reuse, PT ;  /* 0x000000b1ab00720c */ /* 0x080fe40003f86270 */
[-C--:B------:R-:W-:Y:S02]  /*4b30*/  ISETP.GE.AND P3, PT, R174, R176.reuse, PT ;  /* 0x000000b0ae00720c */ /* 0x080fe40003f66270 */
[-C--:B------:R-:W-:Y:S02]  /*4b40*/  ISETP.GE.AND P2, PT, R172, R176.reuse, PT ;  /* 0x000000b0ac00720c */ /* 0x080fe40003f46270 */
[----:B------:R-:W-:Y:S02]  /*4b50*/  VIADDMNMX R175, R175, 0x28, RZ, !PT ;  /* 0x00000028afaf7846 */ /* 0x000fe400078001ff */
        /* <DEDUP_REMOVED lines=33> */
[C---:B------:R-:W-:Y:S02]  /*4d70*/  ISETP.GE.AND P4, PT, R166.reuse, R176, PT ;  /* 0x000000b0a600720c */ /* 0x040fe40003f86270 */
[-C--:B------:R-:W-:Y:S02]  /*4d80*/  ISETP.GE.AND P1, PT, R167, R175.reuse, PT ;  /* 0x000000afa700720c */ /* 0x080fe40003f26270 */
[----:B------:R-:W-:Y:S02]  /*4d90*/  ISETP.GE.AND P0, PT, R166, R175, PT ;  /* 0x000000afa600720c */ /* 0x000fe40003f06270 */
[C---:B------:R-:W-:Y:S02]  /*4da0*/  ISETP.GE.AND P6, PT, R174.reuse, R173, PT ;  /* 0x000000adae00720c */ /* 0x040fe40003fc6270 */
[C---:B------:R-:W-:Y:S02]  /*4db0*/  ISETP.GE.AND P3, PT, R174.reuse, R165, PT ;  /* 0x000000a5ae00720c */ /* 0x040fe40003f66270 */
[CC--:B------:R-:W-:Y:S02]  /*4dc0*/  ISETP.GE.AND P2, PT, R174.reuse, R164.reuse, PT ;  /* 0x000000a4ae00720c */ /* 0x0c0fe40003f46270 */
[----:B------:R-:W-:Y:S02]  /*4dd0*/  ISETP.GE.AND P5, PT, R174, R3, PT ;  /* 0x00000003ae00720c */ /* 0x000fe40003fa6270 */
[----:B------:R-:W-:Y:S02]  /*4de0*/  FSEL R29, R29, -INF , P4 ;  /* 0xff8000001d1d7808 */ /* 0x000fe40002000000 */
[----:B------:R-:W-:Y:S02]  /*4df0*/  FSEL R30, R30, -INF , P1 ;  /* 0xff8000001e1e7808 */ /* 0x000fe40000800000 */
[----:B------:R-:W-:Y:S02]  /*4e00*/  FSEL R31, R31, -INF , P0 ;  /* 0xff8000001f1f7808 */ /* 0x000fe40000000000 */
        /* <DEDUP_REMOVED lines=60> */
.L_x_528:
[----:B------:R-:W1:Y:S01]  /*51d0*/  S2R R213, SR_TID.X ;  /* 0x0000000000d57919 */ /* 0x000e620000002100 */
[C---:B------:R-:W-:Y:S01]  /*51e0*/  FMUL.FTZ R164, R236.reuse, 1.4426950216293334961 ;  /* 0x3fb8aa3beca47820 */ /* 0x040fe20000410000 */
[----:B------:R-:W-:Y:S01]  /*51f0*/  FSETP.NEU.FTZ.AND P0, PT, R236, -INF , PT ;  /* 0xff800000ec00780b */ /* 0x000fe20003f1d000 */
[C---:B------:R-:W-:Y:S01]  /*5200*/  FMUL.FTZ R3, R235.reuse, 1.4426950216293334961 ;  /* 0x3fb8aa3beb037820 */ /* 0x040fe20000410000 */
[----:B------:R-:W-:Y:S01]  /*5210*/  MOV R211, 0x20 ;  /* 0x0000002000d37802 */ /* 0x000fe20000000f00 */
[----:B------:R-:W-:Y:S01]  /*5220*/  UISETP.GT.AND UP0, UPT, UR43, UR39, UPT ;  /* 0x000000272b00728c */ /* 0x000fe2000bf04270 */
[----:B------:R-:W-:Y:S02]  /*5230*/  FSEL R164, R164, RZ, P0 ;  /* 0x000000ffa4a47208 */ /* 0x000fe40000000000 */
[----:B------:R-:W-:Y:S02]  /*5240*/  FSETP.NEU.FTZ.AND P0, PT, R235, -INF , PT ;  /* 0xff800000eb00780b */ /* 0x000fe40003f1d000 */
[----:B------:R-:W-:Y:S01]  /*5250*/  MOV R212, 0x40 ;  /* 0x0000004000d47802 */ /* 0x000fe20000000f00 */
[--C-:B------:R-:W-:Y:S01]  /*5260*/  FFMA.FTZ R198, R4, UR46, -R164.reuse ;  /* 0x0000002e04c67c23 */ /* 0x100fe200080108a4 */
[----:B------:R-:W-:Y:S01]  /*5270*/  FSEL R3, R3, RZ, P0 ;  /* 0x000000ff03037208 */ /* 0x000fe20000000000 */
[C---:B------:R-:W-:Y:S01]  /*5280*/  FMUL.FTZ R4, R234.reuse, 1.4426950216293334961 ;  /* 0x3fb8aa3bea047820 */ /* 0x040fe20000410000 */
[----:B------:R-:W-:Y:S01]  /*5290*/  FSETP.NEU.FTZ.AND P0, PT, R234, -INF , PT ;  /* 0xff800000ea00780b */ /* 0x000fe20003f1d000 */
        /* <DEDUP_REMOVED lines=9> */
[----:B------:R-:W-:Y:S01]  /*5330*/  FFMA.FTZ R3, R35, UR46, -R3 ;  /* 0x0000002e23037c23 */ /* 0x000fe20008010803 */
[----:B------:R-:W-:Y:S01]  /*5340*/  FSEL R4, R4, RZ, P0 ;  /* 0x000000ff04047208 */ /* 0x000fe20000000000 */
[----:B------:R-:W-:Y:S01]  /*5350*/  MUFU.EX2 R203, R203 ;  /* 0x000000cb00cb7308 */ /* 0x000fe20000000800 */
[----:B------:R-:W-:Y:S01]  /*5360*/  FFMA.FTZ R192, R17, UR46, -R164 ;  /* 0x0000002e11c07c23 */ /* 0x000fe200080108a4 */
[C---:B------:R-:W-:Y:S01]  /*5370*/  FMUL.FTZ R7, R233.reuse, 1.4426950216293334961 ;  /* 0x3fb8aa3be9077820 */ /* 0x040fe20000410000 */
[----:B------:R-:W-:Y:S01]  /*5380*/  FSETP.NEU.FTZ.AND P0, PT, R233, -INF , PT ;  /* 0xff800000e900780b */ /* 0x000fe20003f1d000 */
[--C-:B------:R-:W-:Y:S01]  /*5390*/  FFMA.FTZ R249, R28, UR46, -R4.reuse ;  /* 0x0000002e1cf97c23 */ /* 0x100fe20008010804 */
[--C-:B------:R-:W-:Y:S01]  /*53a0*/  FFMA.FTZ R252, R29, UR46, -R4.reuse ;  /* 0x0000002e1dfc7c23 */ /* 0x100fe20008010804 */
[--C-:B------:R-:W-:Y:S01]  /*53b0*/  FFMA.FTZ R206, R24, UR46, -R4.reuse ;  /* 0x0000002e18ce7c23 */ /* 0x100fe20008010804 */
[--C-:B------:R-:W-:Y:S03]  /*53c0*/  FFMA.FTZ R239, R25, UR46, -R4.reuse ;  /* 0x0000002e19ef7c23 */ /* 0x100fe60008010804 */
[----:B------:R2:W-:Y:S01]  /*53d0*/  MUFU.EX2 R204, R3 ;  /* 0x0000000300cc7308 */ /* 0x0005e20000000800 */
[--C-:B------:R-:W-:Y:S01]  /*53e0*/  FFMA.FTZ R222, R8, UR46, -R4.reuse ;  /* 0x0000002e08de7c23 */ /* 0x100fe20008010804 */
[--C-:B------:R-:W-:Y:S01]  /*53f0*/  FFMA.FTZ R224, R9, UR46, -R4.reuse ;  /* 0x0000002e09e07c23 */ /* 0x100fe20008010804 */
[--C-:B------:R-:W-:Y:S01]  /*5400*/  FFMA.FTZ R207, R12, UR46, -R4.reuse ;  /* 0x0000002e0ccf7c23 */ /* 0x100fe20008010804 */
[----:B------:R-:W-:Y:S01]  /*5410*/  FFMA.FTZ R223, R13, UR46, -R4 ;  /* 0x0000002e0ddf7c23 */ /* 0x000fe20008010804 */
[----:B------:R-:W-:Y:S01]  /*5420*/  FSEL R7, R7, RZ, P0 ;  /* 0x000000ff07077208 */ /* 0x000fe20000000000 */
[--C-:B------:R-:W-:Y:S01]  /*5430*/  FFMA.FTZ R197, R20, UR46, -R164.reuse ;  /* 0x0000002e14c57c23 */ /* 0x100fe200080108a4 */
[--C-:B------:R-:W-:Y:S03]  /*5440*/  FFMA.FTZ R200, R21, UR46, -R164.reuse ;  /* 0x0000002e15c87c23 */ /* 0x100fe600080108a4 */
[----:B------:R-:W3:Y:S01]  /*5450*/  MUFU.EX2 R205, R205 ;  /* 0x000000cd00cd7308 */ /* 0x000ee20000000800 */
[--C-:B------:R-:W-:Y:S01]  /*5460*/  FFMA.FTZ R196, R32, UR46, -R164.reuse ;  /* 0x0000002e20c47c23 */ /* 0x100fe200080108a4 */
[--C-:B------:R-:W-:Y:S01]  /*5470*/  FFMA.FTZ R229, R10, UR46, -R7.reuse ;  /* 0x0000002e0ae57c23 */ /* 0x100fe20008010807 */
[--C-:B------:R-:W-:Y:S01]  /*5480*/  FFMA.FTZ R243, R11, UR46, -R7.reuse ;  /* 0x0000002e0bf37c23 */ /* 0x100fe20008010807 */
[--C-:B------:R-:W-:Y:S01]  /*5490*/  FFMA.FTZ R225, R14, UR46, -R7.reuse ;  /* 0x0000002e0ee17c23 */ /* 0x100fe20008010807 */
[--C-:B------:R-:W-:Y:S01]  /*54a0*/  FFMA.FTZ R242, R15, UR46, -R7.reuse ;  /* 0x0000002e0ff27c23 */ /* 0x100fe20008010807 */
[--C-:B------:R-:W-:Y:S01]  /*54b0*/  FFMA.FTZ R251, R30, UR46, -R7.reuse ;  /* 0x0000002e1efb7c23 */ /* 0x100fe20008010807 */
[--C-:B------:R-:W-:Y:S03]  /*54c0*/  FFMA.FTZ R245, R26, UR46, -R7.reuse ;  /* 0x0000002e1af57c23 */ /* 0x100fe60008010807 */
[----:B------:R-:W-:Y:S01]  /*54d0*/  MUFU.EX2 R198, R198 ;  /* 0x000000c600c67308 */ /* 0x000fe20000000800 */
[--C-:B------:R-:W-:Y:S01]  /*54e0*/  FFMA.FTZ R246, R27, UR46, -R7.reuse ;  /* 0x0000002e1bf67c23 */ /* 0x100fe20008010807 */
[----:B------:R-:W-:Y:S01]  /*54f0*/  FFMA.FTZ R7, R31, UR46, -R7 ;  /* 0x0000002e1f077c23 */ /* 0x000fe20008010807 */
[----:B------:R-:W-:Y:S07]  /*5500*/  FFMA.FTZ R164, R33, UR46, -R164 ;  /* 0x0000002e21a47c23 */ /* 0x000fee00080108a4 */
[----:B------:R-:W4:Y:S10]  /*5510*/  MUFU.EX2 R201, R201 ;  /* 0x000000c900c97308 */ /* 0x000f340000000800 */
[----:B------:R-:W-:Y:S10]  /*5520*/  MUFU.EX2 R193, R193 ;  /* 0x000000c100c17308 */ /* 0x000ff40000000800 */
[----:B------:R-:W-:Y:S10]  /*5530*/  MUFU.EX2 R190, R190 ;  /* 0x000000be00be7308 */ /* 0x000ff40000000800 */
[----:B------:R-:W-:Y:S10]  /*5540*/  MUFU.EX2 R191, R191 ;  /* 0x000000bf00bf7308 */ /* 0x000ff40000000800 */
[----:B------:R-:W-:Y:S10]  /*5550*/  MUFU.EX2 R192, R192 ;  /* 0x000000c000c07308 */ /* 0x000ff40000000800 */
[----:B------:R-:W-:Y:S10]  /*5560*/  MUFU.EX2 R222, R222 ;  /* 0x000000de00de7308 */ /* 0x000ff40000000800 */
[----:B------:R-:W4:Y:S10]  /*5570*/  MUFU.EX2 R224, R224 ;  /* 0x000000e000e07308 */ /* 0x000f340000000800 */
[----:B------:R-:W-:Y:S10]  /*5580*/  MUFU.EX2 R229, R229 ;  /* 0x000000e500e57308 */ /* 0x000ff40000000800 */
[----:B------:R-:W4:Y:S10]  /*5590*/  MUFU.EX2 R243, R243 ;  /* 0x000000f300f37308 */ /* 0x000f340000000800 */
[----:B------:R-:W-:Y:S10]  /*55a0*/  MUFU.EX2 R225, R225 ;  /* 0x000000e100e17308 */ /* 0x000ff40000000800 */
[----:B------:R-:W-:Y:S10]  /*55b0*/  MUFU.EX2 R242, R242 ;  /* 0x000000f200f27308 */ /* 0x000ff40000000800 */
[----:B------:R-:W-:Y:S10]  /*55c0*/  MUFU.EX2 R207, R207 ;  /* 0x000000cf00cf7308 */ /* 0x000ff40000000800 */
[----:B------:R-:W-:Y:S10]  /*55d0*/  MUFU.EX2 R223, R223 ;  /* 0x000000df00df7308 */ /* 0x000ff40000000800 */
[----:B------:R-:W-:Y:S10]  /*55e0*/  MUFU.EX2 R197, R197 ;  /* 0x000000c500c57308 */ /* 0x000ff40000000800 */
[----:B------:R-:W-:Y:S10]  /*55f0*/  MUFU.EX2 R200, R200 ;  /* 0x000000c800c87308 */ /* 0x000ff40000000800 */
[----:B------:R-:W-:Y:S10]  /*5600*/  MUFU.EX2 R194, R194 ;  /* 0x000000c200c27308 */ /* 0x000ff40000000800 */
[----:B------:R-:W4:Y:S10]  /*5610*/  MUFU.EX2 R195, R195 ;  /* 0x000000c300c37308 */ /* 0x000f340000000800 */
[----:B------:R4:W-:Y:S10]  /*5620*/  MUFU.EX2 R250, R7 ;  /* 0x0000000700fa7308 */ /* 0x0009f40000000800 */
[----:B------:R-:W-:Y:S10]  /*5630*/  MUFU.EX2 R202, R202 ;  /* 0x000000ca00ca7308 */ /* 0x000ff40000000800 */
[----:B------:R-:W-:Y:S10]  /*5640*/  MUFU.EX2 R199, R164 ;  /* 0x000000a400c77308 */ /* 0x000ff40000000800 */
[----:B------:R-:W-:Y:S10]  /*5650*/  MUFU.EX2 R196, R196 ;  /* 0x000000c400c47308 */ /* 0x000ff40000000800 */
[----:B------:R-:W-:Y:S10]  /*5660*/  MUFU.EX2 R206, R206 ;  /* 0x000000ce00ce7308 */ /* 0x000ff40000000800 */
[----:B------:R-:W4:Y:S10]  /*5670*/  MUFU.EX2 R239, R239 ;  /* 0x000000ef00ef7308 */ /* 0x000f340000000800 */
[----:B------:R-:W-:Y:S10]  /*5680*/  MUFU.EX2 R245, R245 ;  /* 0x000000f500f57308 */ /* 0x000ff40000000800 */
[----:B------:R-:W-:Y:S10]  /*5690*/  MUFU.EX2 R246, R246 ;  /* 0x000000f600f67308 */ /* 0x000ff40000000800 */
[----:B------:R-:W-:Y:S10]  /*56a0*/  MUFU.EX2 R249, R249 ;  /* 0x000000f900f97308 */ /* 0x000ff40000000800 */
[----:B------:R-:W4:Y:S10]  /*56b0*/  MUFU.EX2 R252, R252 ;  /* 0x000000fc00fc7308 */ /* 0x000f340000000800 */
[----:B------:R-:W4:Y:S01]  /*56c0*/  MUFU.EX2 R251, R251 ;  /* 0x000000fb00fb7308 */ /* 0x000f220000000800 */
[C---:B-1----:R-:W-:Y:S02]  /*56d0*/  SHF.L.U32 R247, R213.reuse, 0x4, RZ ;  /* 0x00000004d5f77819 */ /* 0x042fe400000006ff */
[C---:B------:R-:W-:Y:S02]  /*56e0*/  SHF.L.U32 R8, R213.reuse, 0x1, RZ ;  /* 0x00000001d5087819 */ /* 0x040fe400000006ff */
[----:B------:R-:W-:Y:S02]  /*56f0*/  SHF.L.U32 R4, R213, 0x6, RZ ;  /* 0x00000006d5047819 */ /* 0x000fe400000006ff */
[----:B------:R-:W-:Y:S02]  /*5700*/  LOP3.LUT R247, R247, 0x1c0, RZ, 0xc0, !PT ;  /* 0x000001c0f7f77812 */ /* 0x000fe400078ec0ff */
[C---:B------:R-:W-:Y:S02]  /*5710*/  SHF.L.U32 R5, R213.reuse, 0x5, RZ ;  /* 0x00000005d5057819 */ /* 0x040fe400000006ff */
[----:B------:R-:W-:Y:S02]  /*5720*/  SHF.L.U32 R214, R213, 0x3, RZ ;  /* 0x00000003d5d67819 */ /* 0x000fe400000006ff */
[----:B------:R-:W-:Y:S02]  /*5730*/  LOP3.LUT R6, R4, 0x1c0, RZ, 0xc0, !PT ;  /* 0x000001c004067812 */ /* 0x000fe400078ec0ff */
[----:B------:R-:W-:Y:S02]  /*5740*/  LOP3.LUT R247, R247, 0x38, R8, 0xf8, !PT ;  /* 0x00000038f7f77812 */ /* 0x000fe400078ef808 */
[----:B--2---:R-:W-:Y:S02]  /*5750*/  SHF.R.U32.HI R3, RZ, 0x1, R213 ;  /* 0x00000001ff037819 */ /* 0x004fe400000116d5 */
[--C-:B------:R-:W-:Y:S02]  /*5760*/  LOP3.LUT R8, R8, 0x7006, R5.reuse, 0xc8, !PT ;  /* 0x0000700608087812 */ /* 0x100fe400078ec805 */
[--C-:B------:R-:W-:Y:S02]  /*5770*/  LOP3.LUT R6, R6, 0x38, R214.reuse, 0xf8, !PT ;  /* 0x0000003806067812 */ /* 0x100fe400078ef8d6 */
[----:B------:R-:W-:Y:S02]  /*5780*/  LOP3.LUT R4, R4, 0x200, RZ, 0xc0, !PT ;  /* 0x0000020004047812 */ /* 0x000fe400078ec0ff */
[----:B------:R-:W-:Y:S02]  /*5790*/  LOP3.LUT R8, R8, 0x400, R5, 0xf8, !PT ;  /* 0x0000040008087812 */ /* 0x000fe400078ef805 */
[----:B------:R-:W-:Y:S02]  /*57a0*/  LOP3.LUT R247, R247, 0x20, R3, 0x78, !PT ;  /* 0x00000020f7f77812 */ /* 0x000fe400078e7803 */
[----:B------:R-:W-:Y:S02]  /*57b0*/  LOP3.LUT R4, R4, 0x400, R5, 0xf8, !PT ;  /* 0x0000040004047812 */ /* 0x000fe400078ef805 */
[----:B------:R-:W-:Y:S02]  /*57c0*/  LOP3.LUT R3, R6, 0x8, R3, 0x78, !PT ;  /* 0x0000000806037812 */ /* 0x000fe400078e7803 */
[----:B------:R-:W-:Y:S02]  /*57d0*/  LOP3.LUT R247, R8, R247, RZ, 0xfc, !PT ;  /* 0x000000f708f77212 */ /* 0x000fe400078efcff */
[----:B------:R-:W-:Y:S02]  /*57e0*/  LOP3.LUT R3, R4, R3, RZ, 0xfc, !PT ;  /* 0x0000000304037212 */ /* 0x000fe400078efcff */
[----:B------:R-:W-:Y:S02]  /*57f0*/  LEA R247, R247, UR4, 0x1 ;  /* 0x00000004f7f77c11 */ /* 0x000fe4000f8e08ff */
[----:B---3--:R-:W-:Y:S02]  /*5800*/  F2FP.F16.F32.PACK_AB R4, R205, R203 ;  /* 0x000000cbcd04723e */ /* 0x008fe400000000ff */
[----:B------:R-:W-:Y:S02]  /*5810*/  LOP3.LUT R9, R6, 0x8, R213, 0x78, !PT ;  /* 0x0000000806097812 */ /* 0x000fe400078e78d5 */
[----:B----4-:R-:W-:Y:S01]  /*5820*/  F2FP.F16.F32.PACK_AB R6, R201, R198 ;  /* 0x000000c6c906723e */ /* 0x010fe200000000ff */
[----:B------:R1:W-:Y:S01]  /*5830*/  STS [R247+0x20400], R4 ;  /* 0x02040004f7007388 */ /* 0x0003e20000000800 */
[----:B------:R-:W-:Y:S02]  /*5840*/  MOV R8, 0x10 ;  /* 0x0000001000087802 */ /* 0x000fe40000000f00 */
[C---:B------:R-:W-:Y:S01]  /*5850*/  LOP3.LUT P4, RZ, R213.reuse, 0x4, RZ, 0xc0, !PT ;  /* 0x00000004d5ff7812 */ /* 0x040fe2000788c0ff */
[----:B------:R2:W-:Y:S01]  /*5860*/  STS [R247+0x20000], R6 ;  /* 0x02000006f7007388 */ /* 0x0005e20000000800 */
[----:B------:R-:W-:Y:S02]  /*5870*/  LOP3.LUT P0, RZ, R213, 0x8, RZ, 0xc0, !PT ;  /* 0x00000008d5ff7812 */ /* 0x000fe4000780c0ff */
[----:B------:R-:W-:Y:S02]  /*5880*/  SEL R8, R8, 0xfffffff0, !P4 ;  /* 0xfffffff008087807 */ /* 0x000fe40006000000 */
[----:B------:R-:W-:Y:S02]  /*5890*/  LOP3.LUT R5, R9, 0x7a00, R5, 0xf8, !PT ;  /* 0x00007a0009057812 */ /* 0x000fe400078ef805 */
[C---:B------:R-:W-:Y:S02]  /*58a0*/  IADD3 R248, PT, PT, R247.reuse, R8, RZ ;  /* 0x00000008f7f87210 */ /* 0x040fe40007ffe0ff */
[C---:B------:R-:W-:Y:S02]  /*58b0*/  IADD3 R9, PT, PT, R247.reuse, 0x20000, RZ ;  /* 0x00020000f7097810 */ /* 0x040fe40007ffe0ff */
[----:B------:R-:W-:Y:S02]  /*58c0*/  IADD3 R244, PT, PT, R247, 0x20020, RZ ;  /* 0x00020020f7f47810 */ /* 0x000fe40007ffe0ff */
[----:B------:R-:W-:Y:S02]  /*58d0*/  F2FP.F16.F32.PACK_AB R10, R224, R222 ;  /* 0x000000dee00a723e */ /* 0x000fe400000000ff */
[----:B------:R-:W-:Y:S02]  /*58e0*/  @P0 IADD3 R244, PT, PT, R9, -0x20, RZ ;  /* 0xffffffe009f40810 */ /* 0x000fe40007ffe0ff */
[----:B------:R-:W-:Y:S02]  /*58f0*/  F2FP.F16.F32.PACK_AB R9, R243, R229 ;  /* 0x000000e5f309723e */ /* 0x000fe400000000ff */
[----:B------:R-:W-:Y:S02]  /*5900*/  F2FP.F16.F32.PACK_AB R7, R195, R194 ;  /* 0x000000c2c307723e */ /* 0x000fe400000000ff */
[----:B-1----:R-:W-:Y:S02]  /*5910*/  F2FP.F16.F32.PACK_AB R4, R190, R193 ;  /* 0x000000c1be04723e */ /* 0x002fe400000000ff */
[----:B------:R-:W-:Y:S02]  /*5920*/  LEA R219, R3, UR4, 0x1 ;  /* 0x0000000403db7c11 */ /* 0x000fe4000f8e08ff */
[----:B--2---:R-:W-:Y:S01]  /*5930*/  F2FP.F16.F32.PACK_AB R6, R192, R191 ;  /* 0x000000bfc006723e */ /* 0x004fe200000000ff */
[----:B------:R1:W-:Y:S01]  /*5940*/  STS [R248+0x20400], R4 ;  /* 0x02040004f8007388 */ /* 0x0003e20000000800 */
[----:B------:R-:W-:Y:S02]  /*5950*/  LEA R210, R5, UR4, 0x1 ;  /* 0x0000000405d27c11 */ /* 0x000fe4000f8e08ff */
[----:B------:R-:W-:Y:S01]  /*5960*/  LOP3.LUT P0, RZ, R213, 0x2, RZ, 0xc0, !PT ;  /* 0x00000002d5ff7812 */ /* 0x000fe2000780c0ff */
[----:B------:R2:W-:Y:S01]  /*5970*/  STS [R248+0x20000], R6 ;  /* 0x02000006f8007388 */ /* 0x0005e20000000800 */
[----:B------:R-:W-:Y:S02]  /*5980*/  SEL R212, R212, 0xffffffc0, !P4 ;  /* 0xffffffc0d4d47807 */ /* 0x000fe40006000000 */
[----:B------:R-:W-:Y:S01]  /*5990*/  SEL R211, R211, 0xffffffe0, !P0 ;  /* 0xffffffe0d3d37807 */ /* 0x000fe20004000000 */
[----:B------:R3:W-:Y:S01]  /*59a0*/  STS [R247+0x21000], R10 ;  /* 0x0210000af7007388 */ /* 0x0007e20000000800 */
[C---:B------:R-:W-:Y:S02]  /*59b0*/  IADD3 R188, PT, PT, R219.reuse, R212, RZ ;  /* 0x000000d4dbbc7210 */ /* 0x040fe40007ffe0ff */
[----:B------:R-:W-:Y:S01]  /*59c0*/  IADD3 R217, PT, PT, R219, R211, RZ ;  /* 0x000000d3dbd97210 */ /* 0x000fe20007ffe0ff */
[----:B------:R4:W-:Y:S01]  /*59d0*/  STS [R247+0x21400], R9 ;  /* 0x02140009f7007388 */ /* 0x0009e20000000800 */
[CC--:B------:R-:W-:Y:S02]  /*59e0*/  IADD3 R209, PT, PT, R211.reuse, R210.reuse, RZ ;  /* 0x000000d2d3d17210 */ /* 0x0c0fe40007ffe0ff */
[----:B------:R-:W-:Y:S02]  /*59f0*/  IADD3 R3, PT, PT, R212, R210, RZ ;  /* 0x000000d2d4037210 */ /* 0x000fe40007ffe0ff */
[C---:B------:R-:W-:Y:S02]  /*5a00*/  IADD3 R189, PT, PT, R211.reuse, R188, RZ ;  /* 0x000000bcd3bd7210 */ /* 0x040fe40007ffe0ff */
[----:B------:R-:W-:Y:S02]  /*5a10*/  IADD3 R208, PT, PT, R211, R3, RZ ;  /* 0x00000003d3d07210 */ /* 0x000fe40007ffe0ff */
[--C-:B------:R-:W-:Y:S02]  /*5a20*/  SHF.R.U32.HI R215, RZ, 0x4, R213.reuse ;  /* 0x00000004ffd77819 */ /* 0x100fe400000116d5 */
[----:B-1----:R-:W-:Y:S02]  /*5a30*/  F2FP.F16.F32.PACK_AB R4, R242, R225 ;  /* 0x000000e1f204723e */ /* 0x002fe400000000ff */
[----:B------:R-:W-:Y:S02]  /*5a40*/  LOP3.LUT R215, R215, 0x8, RZ, 0xc0, !PT ;  /* 0x00000008d7d77812 */ /* 0x000fe400078ec0ff */
[----:B--2---:R-:W-:Y:S01]  /*5a50*/  F2FP.F16.F32.PACK_AB R6, R223, R207 ;  /* 0x000000cfdf06723e */ /* 0x004fe200000000ff */
[----:B------:R1:W-:Y:S01]  /*5a60*/  STS [R248+0x21400], R4 ;  /* 0x02140004f8007388 */ /* 0x0003e20000000800 */
[----:B---3--:R-:W-:Y:S03]  /*5a70*/  F2FP.F16.F32.PACK_AB R10, R239, R206 ;  /* 0x000000ceef0a723e */ /* 0x008fe600000000ff */
[----:B------:R2:W-:Y:S01]  /*5a80*/  STS [R248+0x21000], R6 ;  /* 0x02100006f8007388 */ /* 0x0005e20000000800 */
[----:B----4-:R-:W-:Y:S03]  /*5a90*/  F2FP.F16.F32.PACK_AB R9, R200, R197 ;  /* 0x000000c5c809723e */ /* 0x010fe600000000ff */
[----:B------:R3:W-:Y:S04]  /*5aa0*/  STS [R244+0x400], R7 ;  /* 0x00040007f4007388 */ /* 0x0007e80000000800 */
[----:B------:R-:W-:Y:S01]  /*5ab0*/  STS [R244], R9 ;  /* 0x00000009f4007388 */ /* 0x000fe20000000800 */
[----:B-1----:R-:W-:Y:S02]  /*5ac0*/  IADD3 R4, PT, PT, R8, R244, RZ ;  /* 0x000000f408047210 */ /* 0x002fe40007ffe0ff */
[----:B------:R-:W-:Y:S02]  /*5ad0*/  F2FP.F16.F32.PACK_AB R8, R204, R202 ;  /* 0x000000cacc08723e */ /* 0x000fe400000000ff */
[----:B--2---:R-:W-:Y:S03]  /*5ae0*/  F2FP.F16.F32.PACK_AB R6, R199, R196 ;  /* 0x000000c4c706723e */ /* 0x004fe600000000ff */
[----:B------:R1:W-:Y:S01]  /*5af0*/  STS [R4+0x400], R8 ;  /* 0x0004000804007388 */ /* 0x0003e20000000800 */
[----:B---3--:R-:W-:Y:S03]  /*5b00*/  F2FP.F16.F32.PACK_AB R7, R252, R249 ;  /* 0x000000f9fc07723e */ /* 0x008fe600000000ff */
[----:B------:R2:W-:Y:S04]  /*5b10*/  STS [R4], R6 ;  /* 0x0000000604007388 */ /* 0x0005e80000000800 */
[----:B------:R-:W-:Y:S01]  /*5b20*/  STS [R244+0x1000], R10 ;  /* 0x0010000af4007388 */ /* 0x000fe20000000800 */
[----:B-1----:R-:W-:Y:S02]  /*5b30*/  F2FP.F16.F32.PACK_AB R8, R246, R245 ;  /* 0x000000f5f608723e */ /* 0x002fe400000000ff */
[----:B--2---:R-:W-:Y:S03]  /*5b40*/  F2FP.F16.F32.PACK_AB R6, R250, R251 ;  /* 0x000000fbfa06723e */ /* 0x004fe600000000ff */
[----:B------:R-:W-:Y:S04]  /*5b50*/  STS [R244+0x1400], R8 ;  /* 0x00140008f4007388 */ /* 0x000fe80000000800 */
[----:B------:R-:W-:Y:S04]  /*5b60*/  STS [R4+0x1000], R7 ;  /* 0x0010000704007388 */ /* 0x000fe80000000800 */
[----:B------:R-:W-:Y:S04]  /*5b70*/  STS [R4+0x1400], R6 ;  /* 0x0014000604007388 */ /* 0x000fe80000000800 */
[----:B------:R-:W-:Y:S08]  /*5b80*/  LDSM.16.M88.4 R32, [R219+0x8000] ;  /* 0x00800000db20783b */ /* 0x000ff00000000200 */
[----:B------:R-:W1:Y:S08]  /*5b90*/  LDSM.16.M88.4 R16, [R210+0x14000] ;  /* 0x01400000d210783b */ /* 0x000e700000000200 */
[----:B------:R-:W2:Y:S08]  /*5ba0*/  LDSM.16.M88.4 R28, [R219+0x9000] ;  /* 0x00900000db1c783b */ /* 0x000eb00000000200 */
[----:B------:R-:W3:Y:S08]  /*5bb0*/  LDSM.16.M88.4 R164, [R210+0x14800] ;  /* 0x01480000d2a4783b */ /* 0x000ef00000000200 */
[----:B------:R-:W-:Y:S08]  /*5bc0*/  LDSM.16.M88.4 R168, [R217+0x8000] ;  /* 0x00800000d9a8783b */ /* 0x000ff00000000200 */
[----:B------:R-:W4:Y:S01]  /*5bd0*/  LDSM.16.M88.4 R172, [R209+0x14000] ;  /* 0x01400000d1ac783b */ /* 0x000f220000000200 */
[-C--:B-1----:R-:W-:Y:S07]  /*5be0*/  HMMA.16816.F32 R4, R32, R16.reuse, RZ ;  /* 0x000000102004723c */ /* 0x082fee00000018ff */
[----:B------:R-:W1:Y:S01]  /*5bf0*/  LDSM.16.M88.4 R176, [R217+0x9000] ;  /* 0x00900000d9b0783b */ /* 0x000e620000000200 */
[C---:B--2---:R-:W-:Y:S07]  /*5c00*/  HMMA.16816.F32 R8, R28.reuse, R16, RZ ;  /* 0x000000101c08723c */ /* 0x044fee00000018ff */
[----:B------:R-:W2:Y:S01]  /*5c10*/  LDSM.16.M88.4 R180, [R209+0x14800] ;  /* 0x01480000d1b4783b */ /* 0x000ea20000000200 */
[-C--:B------:R-:W-:Y:S07]  /*5c20*/  HMMA.16816.F32 R12, R28, R18.reuse, RZ ;  /* 0x000000121c0c723c */ /* 0x080fee00000018ff */
[----:B------:R-:W-:Y:S01]  /*5c30*/  LDSM.16.M88.4 R184, [R188+0x9000] ;  /* 0x00900000bcb8783b */ /* 0x000fe20000000200 */
[C---:B------:R-:W-:Y:S08]  /*5c40*/  HMMA.16816.F32 R16, R32.reuse, R18, RZ ;  /* 0x000000122010723c */ /* 0x040ff000000018ff */
[-C--:B---3--:R-:W-:Y:S08]  /*5c50*/  HMMA.16816.F32 R20, R32, R164.reuse, RZ ;  /* 0x000000a42014723c */ /* 0x088ff000000018ff */
[C---:B------:R-:W-:Y:S08]  /*5c60*/  HMMA.16816.F32 R24, R28.reuse, R164, RZ ;  /* 0x000000a41c18723c */ /* 0x040ff000000018ff */
[-C--:B------:R-:W-:Y:S08]  /*5c70*/  HMMA.16816.F32 R28, R28, R166.reuse, RZ ;  /* 0x000000a61c1c723c */ /* 0x080ff000000018ff */
[----:B------:R-:W-:Y:S01]  /*5c80*/  HMMA.16816.F32 R32, R32, R166, RZ ;  /* 0x000000a62020723c */ /* 0x000fe200000018ff */
        /* <DEDUP_REMOVED lines=11> */
[----:B------:R-:W-:Y:S07]  /*5d40*/  LDSM.16.M88.4 R168, [R189+0x8000] ;  /* 0x00800000bda8783b */ /* 0x000fee0000000200 */
[-C--:B-1----:R-:W-:Y:S01]  /*5d50*/  HMMA.16816.F32 R4, R164, R172.reuse, R4 ;  /* 0x000000aca404723c */ /* 0x082fe20000001804 */
[----:B------:R-:W-:Y:S07]  /*5d60*/  LDSM.16.M88.4 R180, [R189+0x9000] ;  /* 0x00900000bdb4783b */ /* 0x000fee0000000200 */
[C---:B------:R-:W-:Y:S08]  /*5d70*/  HMMA.16816.F32 R8, R184.reuse, R172, R8 ;  /* 0x000000acb808723c */ /* 0x040ff00000001808 */
        /* <DEDUP_REMOVED lines=42> */
[----:B------:R-:W-:Y:S07]  /*6020*/  LDSM.16.M88.4 R184, [R208+0x18000] ;  /* 0x01800000d0b8783b */ /* 0x000fee0000000200 */
[----:B------:R-:W-:Y:S01]  /*6030*/  HMMA.16816.F32 R32, R168, R178, R32 ;  /* 0x000000b2a820723c */ /* 0x000fe20000001820 */
[----:B------:R-:W2:Y:S07]  /*6040*/  LDSM.16.M88.4 R168, [R3+0x18800] ;  /* 0x0188000003a8783b */ /* 0x000eae0000000200 */
[-C--:B-1----:R-:W-:Y:S01]  /*6050*/  HMMA.16816.F32 R4, R164, R172.reuse, R4 ;  /* 0x000000aca404723c */ /* 0x082fe20000001804 */
[----:B------:R-:W1:Y:S07]  /*6060*/  LDSM.16.M88.4 R176, [R189+0xa000] ;  /* 0x00a00000bdb0783b */ /* 0x000e6e0000000200 */
[C---:B------:R-:W-:Y:S08]  /*6070*/  HMMA.16816.F32 R8, R180.reuse, R172, R8 ;  /* 0x000000acb408723c */ /* 0x040ff00000001808 */
[-C--:B------:R-:W-:Y:S08]  /*6080*/  HMMA.16816.F32 R12, R180, R174.reuse, R12 ;  /* 0x000000aeb40c723c */ /* 0x080ff0000000180c */
[C---:B------:R-:W-:Y:S01]  /*6090*/  HMMA.16816.F32 R16, R164.reuse, R174, R16 ;  /* 0x000000aea410723c */ /* 0x040fe20000001810 */
[----:B------:R-:W3:Y:S07]  /*60a0*/  LDSM.16.M88.4 R172, [R189+0xb000] ;  /* 0x00b00000bdac783b */ /* 0x000eee0000000200 */
[-C--:B--2---:R-:W-:Y:S08]  /*60b0*/  HMMA.16816.F32 R20, R164, R168.reuse, R20 ;  /* 0x000000a8a414723c */ /* 0x084ff00000001814 */
[C---:B------:R-:W-:Y:S04]  /*60c0*/  HMMA.16816.F32 R24, R180.reuse, R168, R24 ;  /* 0x000000a8b418723c */ /* 0x040fe80000001818 */
[----:B------:R-:W-:Y:S04]  /*60d0*/  LOP3.LUT R169, R215, 0x10, R213, 0xf8, !PT ;  /* 0x00000010d7a97812 */ /* 0x000fe800078ef8d5 */
[-C--:B------:R-:W-:Y:S03]  /*60e0*/  HMMA.16816.F32 R28, R180, R170.reuse, R28 ;  /* 0x000000aab41c723c */ /* 0x080fe6000000181c */
[----:B------:R-:W-:Y:S04]  /*60f0*/  SHF.L.U32 R180, R213, 0x6, RZ ;  /* 0x00000006d5b47819 */ /* 0x000fe800000006ff */
[----:B------:R-:W-:Y:S01]  /*6100*/  LOP3.LUT R168, R180, 0x1c0, RZ, 0xc0, !PT ;  /* 0x000001c0b4a87812 */ /* 0x000fe200078ec0ff */
[----:B------:R-:W-:Y:S01]  /*6110*/  HMMA.16816.F32 R32, R164, R170, R32 ;  /* 0x000000aaa420723c */ /* 0x000fe20000001820 */
[----:B------:R-:W2:Y:S03]  /*6120*/  LDSM.16.M88.4 R164, [R208+0x18800] ;  /* 0x01880000d0a4783b */ /* 0x000ea60000000200 */
[----:B------:R-:W-:Y:S04]  /*6130*/  LOP3.LUT R168, R168, 0x38, R214, 0xf8, !PT ;  /* 0x00000038a8a87812 */ /* 0x000fe800078ef8d6 */
[-C--:B-1----:R-:W-:Y:S05]  /*6140*/  HMMA.16816.F32 R4, R176, R184.reuse, R4 ;  /* 0x000000b8b004723c */ /* 0x082fea0000001804 */
[----:B------:R-:W-:Y:S03]  /*6150*/  LOP3.LUT R168, R169, R168, RZ, 0x3c, !PT ;  /* 0x000000a8a9a87212 */ /* 0x000fe600078e3cff */
[C---:B---3--:R-:W-:Y:S08]  /*6160*/  HMMA.16816.F32 R8, R172.reuse, R184, R8 ;  /* 0x000000b8ac08723c */ /* 0x048ff00000001808 */
[-C--:B------:R-:W-:Y:S03]  /*6170*/  HMMA.16816.F32 R12, R172, R186.reuse, R12 ;  /* 0x000000baac0c723c */ /* 0x080fe6000000180c */
[C---:B-----5:R-:W-:Y:S01]  /*6180*/  FADD.FTZ R4, -R221.reuse, R4 ;  /* 0x00000004dd047221 */ /* 0x060fe20000010100 */
[----:B------:R-:W-:Y:S01]  /*6190*/  FADD.FTZ R5, -R221, R5 ;  /* 0x00000005dd057221 */ /* 0x000fe20000010100 */
[C---:B------:R-:W-:Y:S01]  /*61a0*/  FADD.FTZ R6, -R220.reuse, R6 ;  /* 0x00000006dc067221 */ /* 0x040fe20000010100 */
[----:B------:R-:W-:Y:S01]  /*61b0*/  FADD.FTZ R7, -R220, R7 ;  /* 0x00000007dc077221 */ /* 0x000fe20000010100 */
[----:B------:R-:W-:Y:S01]  /*61c0*/  FMUL.FTZ R4, R198, R4 ;  /* 0x00000004c6047220 */ /* 0x000fe20000410000 */
[C---:B------:R-:W-:Y:S04]  /*61d0*/  HMMA.16816.F32 R16, R176.reuse, R186, R16 ;  /* 0x000000bab010723c */ /* 0x040fe80000001810 */
[C---:B------:R-:W-:Y:S01]  /*61e0*/  FADD.FTZ R8, -R218.reuse, R8 ;  /* 0x00000008da087221 */ /* 0x040fe20000010100 */
[----:B------:R-:W-:Y:S01]  /*61f0*/  FADD.FTZ R9, -R218, R9 ;  /* 0x00000009da097221 */ /* 0x000fe20000010100 */
[C---:B------:R-:W-:Y:S01]  /*6200*/  FADD.FTZ R10, -R216.reuse, R10 ;  /* 0x0000000ad80a7221 */ /* 0x040fe20000010100 */
[C---:B------:R-:W-:Y:S01]  /*6210*/  FADD.FTZ R11, -R216.reuse, R11 ;  /* 0x0000000bd80b7221 */ /* 0x040fe20000010100 */
[----:B------:R-:W-:Y:S01]  /*6220*/  FMUL.FTZ R5, R201, R5 ;  /* 0x00000005c9057220 */ /* 0x000fe20000410000 */
[-C--:B--2---:R-:W-:Y:S03]  /*6230*/  HMMA.16816.F32 R20, R176, R164.reuse, R20 ;  /* 0x000000a4b014723c */ /* 0x084fe60000001814 */
[C---:B------:R-:W-:Y:S01]  /*6240*/  FADD.FTZ R14, -R216.reuse, R14 ;  /* 0x0000000ed80e7221 */ /* 0x040fe20000010100 */
[----:B------:R-:W-:Y:S01]  /*6250*/  FADD.FTZ R15, -R216, R15 ;  /* 0x0000000fd80f7221 */ /* 0x000fe20000010100 */
[C---:B------:R-:W-:Y:S01]  /*6260*/  FADD.FTZ R12, -R218.reuse, R12 ;  /* 0x0000000cda0c7221 */ /* 0x040fe20000010100 */
[----:B------:R-:W-:Y:S01]  /*6270*/  FADD.FTZ R13, -R218, R13 ;  /* 0x0000000dda0d7221 */ /* 0x000fe20000010100 */
[----:B------:R-:W-:Y:S01]  /*6280*/  FMUL.FTZ R225, R225, R14 ;  /* 0x0000000ee1e17220 */ /* 0x000fe20000410000 */
[C---:B------:R-:W-:Y:S04]  /*6290*/  HMMA.16816.F32 R24, R172.reuse, R164, R24 ;  /* 0x000000a4ac18723c */ /* 0x040fe80000001818 */
[----:B------:R-:W-:Y:S01]  /*62a0*/  FMUL.FTZ R242, R242, R15 ;  /* 0x0000000ff2f27220 */ /* 0x000fe20000410000 */
[C---:B------:R-:W-:Y:S01]  /*62b0*/  FADD.FTZ R16, -R221.reuse, R16 ;  /* 0x00000010dd107221 */ /* 0x040fe20000010100 */
[C---:B------:R-:W-:Y:S01]  /*62c0*/  FADD.FTZ R17, -R221.reuse, R17 ;  /* 0x00000011dd117221 */ /* 0x040fe20000010100 */
[C---:B------:R-:W-:Y:S01]  /*62d0*/  FADD.FTZ R18, -R220.reuse, R18 ;  /* 0x00000012dc127221 */ /* 0x040fe20000010100 */
[-C--:B------:R-:W-:Y:S03]  /*62e0*/  HMMA.16816.F32 R28, R172, R166.reuse, R28 ;  /* 0x000000a6ac1c723c */ /* 0x080fe6000000181c */
[C---:B------:R-:W-:Y:S01]  /*62f0*/  FADD.FTZ R19, -R220.reuse, R19 ;  /* 0x00000013dc137221 */ /* 0x040fe20000010100 */
[C---:B------:R-:W-:Y:S01]  /*6300*/  FADD.FTZ R20, -R221.reuse, R20 ;  /* 0x00000014dd147221 */ /* 0x040fe20000010100 */
[----:B------:R-:W-:Y:S01]  /*6310*/  FADD.FTZ R21, -R221, R21 ;  /* 0x00000015dd157221 */ /* 0x000fe20000010100 */
[C---:B------:R-:W-:Y:S01]  /*6320*/  FADD.FTZ R22, -R220.reuse, R22 ;  /* 0x00000016dc167221 */ /* 0x040fe20000010100 */
[----:B------:R-:W-:Y:S01]  /*6330*/  FADD.FTZ R23, -R220, R23 ;  /* 0x00000017dc177221 */ /* 0x000fe20000010100 */
[----:B------:R-:W-:Y:S04]  /*6340*/  HMMA.16816.F32 R32, R176, R166, R32 ;  /* 0x000000a6b020723c */ /* 0x000fe80000001820 */
[C---:B------:R-:W-:Y:S01]  /*6350*/  FADD.FTZ R24, -R218.reuse, R24 ;  /* 0x00000018da187221 */ /* 0x040fe20000010100 */
[----:B------:R-:W-:Y:S01]  /*6360*/  FADD.FTZ R25, -R218, R25 ;  /* 0x00000019da197221 */ /* 0x000fe20000010100 */
[C---:B------:R-:W-:Y:S01]  /*6370*/  FADD.FTZ R26, -R216.reuse, R26 ;  /* 0x0000001ad81a7221 */ /* 0x040fe20000010100 */
[----:B------:R-:W-:Y:S01]  /*6380*/  FADD.FTZ R27, -R216, R27 ;  /* 0x0000001bd81b7221 */ /* 0x000fe20000010100 */
[----:B------:R-:W-:Y:S01]  /*6390*/  FMUL.FTZ R6, R203, R6 ;  /* 0x00000006cb067220 */ /* 0x000fe20000410000 */
[----:B------:R-:W-:Y:S01]  /*63a0*/  F2FP.F16.F32.PACK_AB R225, R242, R225 ;  /* 0x000000e1f2e1723e */ /* 0x000fe200000000ff */
[----:B------:R-:W-:Y:S01]  /*63b0*/  FMUL.FTZ R7, R205, R7 ;  /* 0x00000007cd077220 */ /* 0x000fe20000410000 */
[----:B------:R-:W-:Y:S01]  /*63c0*/  FADD.FTZ R28, -R218, R28 ;  /* 0x0000001cda1c7221 */ /* 0x000fe20000010100 */
[----:B------:R-:W-:Y:S01]  /*63d0*/  LOP3.LUT R242, R214, 0x38, RZ, 0xc0, !PT ;  /* 0x00000038d6f27812 */ /* 0x000fe200078ec0ff */
[----:B------:R-:W-:Y:S01]  /*63e0*/  FADD.FTZ R29, -R218, R29 ;  /* 0x0000001dda1d7221 */ /* 0x000fe20000010100 */
[C---:B------:R-:W-:Y:S01]  /*63f0*/  FADD.FTZ R30, -R216.reuse, R30 ;  /* 0x0000001ed81e7221 */ /* 0x040fe20000010100 */
[----:B------:R-:W-:Y:S01]  /*6400*/  F2FP.F16.F32.PACK_AB R4, R5, R4 ;  /* 0x000000040504723e */ /* 0x000fe200000000ff */
[----:B------:R-:W-:Y:S01]  /*6410*/  FADD.FTZ R31, -R216, R31 ;  /* 0x0000001fd81f7221 */ /* 0x000fe20000010100 */
[----:B------:R-:W-:Y:S01]  /*6420*/  FMUL.FTZ R8, R222, R8 ;  /* 0x00000008de087220 */ /* 0x000fe20000410000 */
[----:B------:R-:W-:Y:S01]  /*6430*/  F2FP.F16.F32.PACK_AB R6, R7, R6 ;  /* 0x000000060706723e */ /* 0x000fe200000000ff */
        /* <DEDUP_REMOVED lines=15> */
[----:B------:R-:W-:Y:S01]  /*6530*/  FMUL.FTZ R19, R190, R19 ;  /* 0x00000013be137220 */ /* 0x000fe20000410000 */
[----:B------:R-:W-:Y:S01]  /*6540*/  FMUL.FTZ R197, R197, R20 ;  /* 0x00000014c5c57220 */ /* 0x000fe20000410000 */
[----:B------:R-:W-:Y:S01]  /*6550*/  F2FP.F16.F32.PACK_AB R191, R192, R191 ;  /* 0x000000bfc0bf723e */ /* 0x000fe200000000ff */
[----:B------:R-:W-:Y:S01]  /*6560*/  FMUL.FTZ R21, R200, R21 ;  /* 0x00000015c8157220 */ /* 0x000fe20000410000 */
[----:B------:R-:W-:Y:S01]  /*6570*/  FMUL.FTZ R22, R194, R22 ;  /* 0x00000016c2167220 */ /* 0x000fe20000410000 */
[----:B------:R-:W-:Y:S01]  /*6580*/  F2FP.F16.F32.PACK_AB R19, R19, R193 ;  /* 0x000000c11313723e */ /* 0x000fe200000000ff */
[----:B------:R-:W-:Y:S01]  /*6590*/  FMUL.FTZ R23, R195, R23 ;  /* 0x00000017c3177220 */ /* 0x000fe20000410000 */
[----:B------:R-:W-:Y:S01]  /*65a0*/  FMUL.FTZ R24, R206, R24 ;  /* 0x00000018ce187220 */ /* 0x000fe20000410000 */
[----:B------:R-:W-:Y:S01]  /*65b0*/  F2FP.F16.F32.PACK_AB R21, R21, R197 ;  /* 0x000000c51515723e */ /* 0x000fe200000000ff */
[----:B------:R-:W-:Y:S01]  /*65c0*/  FMUL.FTZ R25, R239, R25 ;  /* 0x00000019ef197220 */ /* 0x000fe20000410000 */
[----:B------:R-:W-:Y:S01]  /*65d0*/  LOP3.LUT R239, R242, 0x40, RZ, 0xfc, !PT ;  /* 0x00000040f2ef7812 */ /* 0x000fe200078efcff */
        /* <DEDUP_REMOVED lines=14> */
[----:B------:R-:W-:Y:S02]  /*66c0*/  FMUL.FTZ R35, R204, R35 ;  /* 0x00000023cc237220 */ /* 0x000fe40000410000 */
[----:B------:R-:W-:Y:S03]  /*66d0*/  F2FP.F16.F32.PACK_AB R32, R33, R32 ;  /* 0x000000202120723e */ /* 0x000fe600000000ff */
        /* <DEDUP_REMOVED lines=8> */
[----:B------:R-:W1:Y:S02]  /*6760*/  LDC R7, c[0x0][0x3b4] ;  /* 0x0000ed00ff077b82 */ /* 0x000e640000000800 */
[----:B------:R-:W-:Y:S06]  /*6770*/  USEL UR9, UR27, 0x4000, !UP1 ;  /* 0x000040001b097887 */ /* 0x000fec000c800000 */
[----:B------:R-:W-:Y:S02]  /*6780*/  VIADD R232, R232, UR9 ;  /* 0x00000009e8e87c36 */ /* 0x000fe40008000000 */
[----:B------:R-:W-:Y:S02]  /*6790*/  VIADD R238, R238, UR9 ;  /* 0x00000009eeee7c36 */ /* 0x000fe40008000000 */
[----:B------:R-:W-:Y:S01]  /*67a0*/  VIADD R2, R2, UR9 ;  /* 0x0000000902027c36 */ /* 0x000fe20008000000 */
[C---:B-1----:R-:W-:Y:S01]  /*67b0*/  SHF.L.U64.HI R7, R9.reuse, 0x5, R7 ;  /* 0x0000000509077819 */ /* 0x042fe20000010207 */
[----:B------:R-:W-:Y:S04]  /*67c0*/  IMAD.SHL.U32 R11, R9, 0x40, RZ ;  /* 0x00000040090b7824 */ /* 0x000fe800078e00ff */
[----:B------:R-:W-:Y:S05]  /*67d0*/  IMAD.X R11, RZ, RZ, ~R11, P0 ;  /* 0x000000ffff0b7224 */ /* 0x000fea00000e0e0b */
[----:B------:R-:W-:Y:S04]  /*67e0*/  SHF.R.S64 R5, R5, 0x1f, R11 ;  /* 0x0000001f05057819 */ /* 0x000fe8000000100b */
[----:B------:R-:W-:Y:S01]  /*67f0*/  IADD3 R228, P0, PT, R5, R228, RZ ;  /* 0x000000e405e47210 */ /* 0x000fe20007f1e0ff */
[----:B------:R-:W-:Y:S03]  /*6800*/  IMAD.SHL.U32 R5, R9, 0x20, RZ ;  /* 0x0000002009057824 */ /* 0x000fe600078e00ff */
[----:B------:R-:W-:Y:S02]  /*6810*/  LEA.HI.X.SX32 R227, R11, R227, 0x1, P0 ;  /* 0x000000e30be37211 */ /* 0x000fe400000f0eff */
[CC--:B------:R-:W-:Y:S02]  /*6820*/  @!P3 LEA R14, P1, R5.reuse, R228.reuse, 0x1 ;  /* 0x000000e4050eb211 */ /* 0x0c0fe400078208ff */
[C---:B------:R-:W-:Y:S01]  /*6830*/  @!P2 LEA R12, P0, R5.reuse, R228, 0x1 ;  /* 0x000000e4050ca211 */ /* 0x040fe200078008ff */
[----:B------:R-:W-:Y:S01]  /*6840*/  @!P3 IMAD.MOV.U32 R229, RZ, RZ, R227 ;  /* 0x000000ffffe5b224 */ /* 0x000fe200078e00e3 */
[CCC-:B------:R-:W-:Y:S02]  /*6850*/  @!P3 LEA.HI.X R15, R5.reuse, R227.reuse, R7.reuse, 0x1, P1 ;  /* 0x000000e3050fb211 */ /* 0x1c0fe400008f0c07 */
[----:B------:R-:W-:Y:S02]  /*6860*/  @!P2 LEA.HI.X R13, R5, R227, R7, 0x1, P0 ;  /* 0x000000e3050da211 */ /* 0x000fe400000f0c07 */
[----:B------:R-:W-:Y:S01]  /*6870*/  @!PT LDS RZ, [RZ] ;  /* 0x00000000fffff984 */ /* 0x000fe20000000800 */
[----:B------:R-:W-:Y:S01]  /*6880*/  @!PT LDS RZ, [RZ] ;  /* 0x00000000fffff984 */ /* 0x000fe20000000800 */
[----:B------:R-:W-:Y:S01]  /*6890*/  @!PT LDS RZ, [RZ] ;  /* 0x00000000fffff984 */ /* 0x000fe20000000800 */
[----:B------:R1:W-:Y:S04]  /*68a0*/  @!P3 LDGSTS.E.BYPASS.LTC128B.128 [R232], desc[UR32][R228.64] ;  /* 0x00000000e4e8bfae */ /* 0x0003e8000b981a20 */
[----:B------:R2:W-:Y:S04]  /*68b0*/  @P3 STS.64 [R238], RZ ;  /* 0x000000ffee003388 */ /* 0x0005e80000000a00 */
[----:B------:R2:W-:Y:S01]  /*68c0*/  @P3 STS.64 [R238+0x8], RZ ;  /* 0x000008ffee003388 */ /* 0x0005e20000000a00 */
[----:B-1----:R-:W-:Y:S05]  /*68d0*/  @!P2 IMAD.MOV.U32 R229, RZ, RZ, R227 ;  /* 0x000000ffffe5a224 */ /* 0x002fea00078e00e3 */
        /* <DEDUP_REMOVED lines=19> */
.L_x_529:
[----:B------:R1:W-:Y:S01]  /*6a10*/  STS [R247+0x1c000], R4 ;  /* 0x01c00004f7007388 */ /* 0x0003e20000000800 */
[--C-:B------:R-:W-:Y:S01]  /*6a20*/  SHF.R.U32.HI R222, RZ, 0x1, R213.reuse ;  /* 0x00000001ffde7819 */ /* 0x100fe200000116d5 */
[----:B------:R-:W-:Y:S01]  /*6a30*/  IMAD.SHL.U32 R216, R213, 0x20, RZ ;  /* 0x00000020d5d87824 */ /* 0x000fe200078e00ff */
[--C-:B------:R-:W-:Y:S02]  /*6a40*/  LOP3.LUT R168, R168, 0x200, R180.reuse, 0xf8, !PT ;  /* 0x00000200a8a87812 */ /* 0x100fe400078ef8b4 */
[----:B------:R-:W-:Y:S01]  /*6a50*/  STS [R247+0x1c400], R6 ;  /* 0x01c40006f7007388 */ /* 0x000fe20000000800 */
[----:B------:R-:W-:Y:S01]  /*6a60*/  LOP3.LUT R218, R222, 0x30, RZ, 0xc0, !PT ;  /* 0x00000030deda7812 */ /* 0x000fe200078ec0ff */
[----:B--2---:R-:W2:Y:S01]  /*6a70*/  LDC R229, c[0x0][0x44c] ;  /* 0x00011300ffe57b82 */ /* 0x004ea20000000800 */
[----:B------:R-:W-:Y:S02]  /*6a80*/  LEA R177, R168, UR4, 0x1 ;  /* 0x00000004a8b17c11 */ /* 0x000fe4000f8e08ff */
[----:B------:R-:W-:Y:S01]  /*6a90*/  STS [R248+0x1c000], R191 ;  /* 0x01c000bff8007388 */ /* 0x000fe20000000800 */
[----:B------:R-:W-:Y:S04]  /*6aa0*/  LOP3.LUT R218, R218, 0x8, R213, 0xf8, !PT ;  /* 0x00000008dada7812 */ /* 0x000fe800078ef8d5 */
[----:B------:R-:W-:Y:S01]  /*6ab0*/  STS [R248+0x1c400], R19 ;  /* 0x01c40013f8007388 */ /* 0x000fe20000000800 */
[----:B------:R-:W-:Y:S01]  /*6ac0*/  LOP3.LUT R218, R218, 0x1c0, R180, 0xf8, !PT ;  /* 0x000001c0dada7812 */ /* 0x000fe200078ef8b4 */
[C---:B------:R-:W-:Y:S03]  /*6ad0*/  VIADD R16, R177.reuse, 0x8000 ;  /* 0x00008000b1107836 */ /* 0x040fe60000000000 */
[----:B------:R-:W-:Y:S01]  /*6ae0*/  STS [R247+0x1d000], R8 ;  /* 0x01d00008f7007388 */ /* 0x000fe20000000800 */
[----:B------:R-:W-:Y:S01]  /*6af0*/  LOP3.LUT R218, R218, 0x38, R214, 0x78, !PT ;  /* 0x00000038dada7812 */ /* 0x000fe200078e78d6 */
[----:B------:R-:W-:Y:S03]  /*6b00*/  VIADD R176, R177, 0x8040 ;  /* 0x00008040b1b07836 */ /* 0x000fe60000000000 */
[----:B------:R-:W-:Y:S01]  /*6b10*/  STS [R247+0x1d400], R10 ;  /* 0x01d4000af7007388 */ /* 0x000fe20000000800 */
[----:B------:R-:W-:Y:S01]  /*6b20*/  LOP3.LUT R218, R218, 0x200, R216, 0xf8, !PT ;  /* 0x00000200dada7812 */ /* 0x000fe200078ef8d8 */
[----:B------:R-:W-:Y:S03]  /*6b30*/  @P4 VIADD R176, R16, 0xffffffc0 ;  /* 0xffffffc010b04836 */ /* 0x000fe60000000000 */
[----:B------:R-:W-:Y:S01]  /*6b40*/  STS [R248+0x1d000], R207 ;  /* 0x01d000cff8007388 */ /* 0x000fe20000000800 */
[----:B-1----:R-:W-:Y:S01]  /*6b50*/  IMAD.MOV.U32 R4, RZ, RZ, 0x10 ;  /* 0x00000010ff047424 */ /* 0x002fe200078e00ff */
[----:B------:R-:W-:Y:S03]  /*6b60*/  LEA R218, R218, UR4, 0x1 ;  /* 0x00000004dada7c11 */ /* 0x000fe6000f8e08ff */
[----:B------:R-:W-:Y:S01]  /*6b70*/  STS [R248+0x1d400], R225 ;  /* 0x01d400e1f8007388 */ /* 0x000fe20000000800 */
[----:B------:R-:W-:Y:S01]  /*6b80*/  SEL R4, R4, 0xfffffff0, !P4 ;  /* 0xfffffff004047807 */ /* 0x000fe20006000000 */
[----:B--2---:R-:W-:Y:S03]  /*6b90*/  IMAD R229, R229, UR15, RZ ;  /* 0x0000000fe5e57c24 */ /* 0x004fe6000f8e02ff */
[----:B------:R-:W-:Y:S01]  /*6ba0*/  STS [R244+-0x4000], R21 ;  /* 0xffc00015f4007388 */ /* 0x000fe20000000800 */
[----:B------:R-:W-:Y:S04]  /*6bb0*/  IMAD.IADD R4, R4, 0x1, R244 ;  /* 0x0000000104047824 */ /* 0x000fe800078e02f4 */
[----:B------:R-:W-:Y:S05]  /*6bc0*/  STS [R244+-0x3c00], R22 ;  /* 0xffc40016f4007388 */ /* 0x000fea0000000800 */
[----:B------:R-:W-:Y:S05]  /*6bd0*/  STS [R4+-0x4000], R32 ;  /* 0xffc0002004007388 */ /* 0x000fea0000000800 */
[----:B------:R-:W-:Y:S05]  /*6be0*/  STS [R4+-0x3c00], R34 ;  /* 0xffc4002204007388 */ /* 0x000fea0000000800 */
[----:B------:R-:W-:Y:S05]  /*6bf0*/  STS [R244+-0x3000], R24 ;  /* 0xffd00018f4007388 */ /* 0x000fea0000000800 */
[----:B------:R-:W-:Y:S05]  /*6c00*/  STS [R244+-0x2c00], R26 ;  /* 0xffd4001af4007388 */ /* 0x000fea0000000800 */
[----:B------:R-:W-:Y:S05]  /*6c10*/  STS [R4+-0x3000], R28 ;  /* 0xffd0001c04007388 */ /* 0x000fea0000000800 */
[----:B------:R-:W-:Y:S01]  /*6c20*/  STS [R4+-0x2c00], R30 ;  /* 0xffd4001e04007388 */ /* 0x000fe20000000800 */
[----:B------:R-:W-:Y:S06]  /*6c30*/  BAR.SYNC.DEFER_BLOCKING 0x0 ;  /* 0x0000000000007b1d */ /* 0x000fec0000010000 */
[----:B------:R-:W-:Y:S05]  /*6c40*/  LDSM.16.MT88.4 R4, [R218+0x20000] ;  /* 0x02000000da04783b */ /* 0x000fea0000004200 */
[----:B------:R-:W1:Y:S05]  /*6c50*/  LDSM.16.MT88.4 R8, [R177+0x8000] ;  /* 0x00800000b108783b */ /* 0x000e6a0000004200 */
[----:B------:R-:W2:Y:S05]  /*6c60*/  LDSM.16.MT88.4 R12, [R218+0x22000] ;  /* 0x02200000da0c783b */ /* 0x000eaa0000004200 */
[----:B------:R-:W3:Y:S05]  /*6c70*/  LDSM.16.MT88.4 R16, [R176] ;  /* 0x00000000b010783b */ /* 0x000eea0000004200 */
[----:B------:R-:W4:Y:S05]  /*6c80*/  LDSM.16.MT88.4 R20, [R177+0xa000] ;  /* 0x00a00000b114783b */ /* 0x000f2a0000004200 */
[----:B------:R-:W5:Y:S05]  /*6c90*/  LDSM.16.MT88.4 R24, [R176+0x2000] ;  /* 0x00200000b018783b */ /* 0x000f6a0000004200 */
[----:B------:R-:W-:Y:S05]  /*6ca0*/  LDSM.16.MT88.4 R28, [R177+0x8800] ;  /* 0x00880000b11c783b */ /* 0x000fea0000004200 */
[----:B------:R-:W-:Y:S05]  /*6cb0*/  LDSM.16.MT88.4 R32, [R218+0x22800] ;  /* 0x02280000da20783b */ /* 0x000fea0000004200 */
[----:B------:R-:W-:Y:S01]  /*6cc0*/  LDSM.16.MT88.4 R164, [R176+0x800] ;  /* 0x00080000b0a4783b */ /* 0x000fe20000004200 */
[-C--:B-1----:R-:W-:Y:S04]  /*6cd0*/  HMMA.16816.F32 R36, R4, R8.reuse, R36 ;  /* 0x000000080424723c */ /* 0x082fe80000001824 */
[----:B------:R-:W-:Y:S05]  /*6ce0*/  LDSM.16.MT88.4 R168, [R177+0xa800] ;  /* 0x00a80000b1a8783b */ /* 0x000fea0000004200 */
[----:B------:R-:W-:Y:S01]  /*6cf0*/  LDSM.16.MT88.4 R172, [R176+0x2800] ;  /* 0x00280000b0ac783b */ /* 0x000fe20000004200 */
[C---:B--2---:R-:W-:Y:S08]  /*6d00*/  HMMA.16816.F32 R40, R12.reuse, R8, R40 ;  /* 0x000000080c28723c */ /* 0x044ff00000001828 */
[-C--:B------:R-:W-:Y:S08]  /*6d10*/  HMMA.16816.F32 R44, R12, R10.reuse, R44 ;  /* 0x0000000a0c2c723c */ /* 0x080ff0000000182c */
[C---:B------:R-:W-:Y:S01]  /*6d20*/  HMMA.16816.F32 R48, R4.reuse, R10, R48 ;  /* 0x0000000a0430723c */ /* 0x040fe20000001830 */
[----:B------:R-:W1:Y:S07]  /*6d30*/  LDSM.16.MT88.4 R8, [R218+0x20800] ;  /* 0x02080000da08783b */ /* 0x000e6e0000004200 */
        /* <DEDUP_REMOVED lines=10> */
[-C--:B-----5:R-:W-:Y:S08]  /*6de0*/  HMMA.16816.F32 R84, R4, R24.reuse, R84 ;  /* 0x000000180454723c */ /* 0x0a0ff00000001854 */
[C---:B------:R-:W-:Y:S08]  /*6df0*/  HMMA.16816.F32 R88, R12.reuse, R24, R88 ;  /* 0x000000180c58723c */ /* 0x040ff00000001858 */
[-C--:B------:R-:W-:Y:S01]  /*6e00*/  HMMA.16816.F32 R92, R12, R26.reuse, R92 ;  /* 0x0000001a0c5c723c */ /* 0x080fe2000000185c */
[----:B------:R-:W-:Y:S07]  /*6e10*/  LDSM.16.MT88.4 R12, [R177+0x9000] ;  /* 0x00900000b10c783b */ /* 0x000fee0000004200 */
[----:B------:R-:W-:Y:S01]  /*6e20*/  HMMA.16816.F32 R96, R4, R26, R96 ;  /* 0x0000001a0460723c */ /* 0x000fe20000001860 */
[----:B------:R-:W2:Y:S05]  /*6e30*/  LDSM.16.MT88.4 R4, [R218+0x21000] ;  /* 0x02100000da04783b */ /* 0x000eaa0000004200 */
[----:B------:R-:W3:Y:S02]  /*6e40*/  LDSM.16.MT88.4 R24, [R177+0xb000] ;  /* 0x00b00000b118783b */ /* 0x000ee40000004200 */
[-C--:B-1----:R-:W-:Y:S08]  /*6e50*/  HMMA.16816.F32 R36, R8, R28.reuse, R36 ;  /* 0x0000001c0824723c */ /* 0x082ff00000001824 */
[C---:B------:R-:W-:Y:S08]  /*6e60*/  HMMA.16816.F32 R40, R32.reuse, R28, R40 ;  /* 0x0000001c2028723c */ /* 0x040ff00000001828 */
[-C--:B------:R-:W-:Y:S08]  /*6e70*/  HMMA.16816.F32 R44, R32, R30.reuse, R44 ;  /* 0x0000001e202c723c */ /* 0x080ff0000000182c */
[C---:B------:R-:W-:Y:S01]  /*6e80*/  HMMA.16816.F32 R48, R8.reuse, R30, R48 ;  /* 0x0000001e0830723c */ /* 0x040fe20000001830 */
[----:B------:R-:W1:Y:S07]  /*6e90*/  LDSM.16.MT88.4 R28, [R176+0x3000] ;  /* 0x00300000b01c783b */ /* 0x000e6e0000004200 */
[-C--:B------:R-:W-:Y:S08]  /*6ea0*/  HMMA.16816.F32 R52, R8, R164.reuse, R52 ;  /* 0x000000a40834723c */ /* 0x080ff00000001834 */
        /* <DEDUP_REMOVED lines=14> */
[----:B------:R-:W4:Y:S05]  /*6f90*/  LDSM.16.MT88.4 R8, [R218+0x21800] ;  /* 0x02180000da08783b */ /* 0x000f2a0000004200 */
[----:B------:R-:W5:Y:S02]  /*6fa0*/  LDSM.16.MT88.4 R172, [R177+0xb800] ;  /* 0x00b80000b1ac783b */ /* 0x000f640000004200 */
[-C--:B--2---:R-:W-:Y:S08]  /*6fb0*/  HMMA.16816.F32 R36, R4, R12.reuse, R36 ;  /* 0x0000000c0424723c */ /* 0x084ff00000001824 */
[C---:B------:R-:W-:Y:S08]  /*6fc0*/  HMMA.16816.F32 R40, R16.reuse, R12, R40 ;  /* 0x0000000c1028723c */ /* 0x040ff00000001828 */
[-C--:B------:R-:W-:Y:S08]  /*6fd0*/  HMMA.16816.F32 R44, R16, R14.reuse, R44 ;  /* 0x0000000e102c723c */ /* 0x080ff0000000182c */
[C---:B------:R-:W-:Y:S01]  /*6fe0*/  HMMA.16816.F32 R48, R4.reuse, R14, R48 ;  /* 0x0000000e0430723c */ /* 0x040fe20000001830 */
[----:B------:R-:W2:Y:S01]  /*6ff0*/  LDSM.16.MT88.4 R12, [R176+0x3800] ;  /* 0x00380000b00c783b */ /* 0x000ea20000004200 */
[----:B------:R-:W-:Y:S06]  /*7000*/  BAR.SYNC.DEFER_BLOCKING 0x0 ;  /* 0x0000000000007b1d */ /* 0x000fec0000010000 */
[-C--:B------:R-:W-:Y:S08]  /*7010*/  HMMA.16816.F32 R52, R4, R20.reuse, R52 ;  /* 0x000000140434723c */ /* 0x080ff00000001834 */
[C---:B------:R-:W-:Y:S08]  /*7020*/  HMMA.16816.F32 R56, R16.reuse, R20, R56 ;  /* 0x000000141038723c */ /* 0x040ff00000001838 */
[-C--:B------:R-:W-:Y:S08]  /*7030*/  HMMA.16816.F32 R60, R16, R22.reuse, R60 ;  /* 0x00000016103c723c */ /* 0x080ff0000000183c */
[C---:B------:R-:W-:Y:S08]  /*7040*/  HMMA.16816.F32 R64, R4.reuse, R22, R64 ;  /* 0x000000160440723c */ /* 0x040ff00000001840 */
[-C--:B---3--:R-:W-:Y:S08]  /*7050*/  HMMA.16816.F32 R68, R4, R24.reuse, R68 ;  /* 0x000000180444723c */ /* 0x088ff00000001844 */
[C---:B------:R-:W-:Y:S08]  /*7060*/  HMMA.16816.F32 R72, R16.reuse, R24, R72 ;  /* 0x000000181048723c */ /* 0x040ff00000001848 */
[-C--:B------:R-:W-:Y:S08]  /*7070*/  HMMA.16816.F32 R76, R16, R26.reuse, R76 ;  /* 0x0000001a104c723c */ /* 0x080ff0000000184c */
[C---:B------:R-:W-:Y:S08]  /*7080*/  HMMA.16816.F32 R80, R4.reuse, R26, R80 ;  /* 0x0000001a0450723c */ /* 0x040ff00000001850 */
[-C--:B-1----:R-:W-:Y:S08]  /*7090*/  HMMA.16816.F32 R84, R4, R28.reuse, R84 ;  /* 0x0000001c0454723c */ /* 0x082ff00000001854 */
[C---:B------:R-:W-:Y:S08]  /*70a0*/  HMMA.16816.F32 R88, R16.reuse, R28, R88 ;  /* 0x0000001c1058723c */ /* 0x040ff00000001858 */
[-C--:B------:R-:W-:Y:S08]  /*70b0*/  HMMA.16816.F32 R92, R16, R30.reuse, R92 ;  /* 0x0000001e105c723c */ /* 0x080ff0000000185c */
[----:B------:R-:W-:Y:S04]  /*70c0*/  HMMA.16816.F32 R96, R4, R30, R96 ;  /* 0x0000001e0460723c */ /* 0x000fe80000001860 */
[----:B------:R-:W-:Y:S04]  /*70d0*/  IMAD.U32 R4, R229, -0x40, RZ ;  /* 0xffffffc0e5047824 */ /* 0x000fe800078e00ff */
[-C--:B----4-:R-:W-:Y:S05]  /*70e0*/  HMMA.16816.F32 R36, R8, R32.reuse, R36 ;  /* 0x000000200824723c */ /* 0x090fea0000001824 */
[C---:B------:R-:W-:Y:S03]  /*70f0*/  LEA R240, P0, R4.reuse, R240, 0x2 ;  /* 0x000000f004f07211 */ /* 0x040fe600078010ff */
[C---:B------:R-:W-:Y:S04]  /*7100*/  HMMA.16816.F32 R40, R164.reuse, R32, R40 ;  /* 0x00000020a428723c */ /* 0x040fe80000001828 */
[----:B------:R-:W-:Y:S04]  /*7110*/  LEA.HI.X.SX32 R241, R4, R241, 0x2, P0 ;  /* 0x000000f104f17211 */ /* 0x000fe800000f16ff */
[-C--:B------:R-:W-:Y:S08]  /*7120*/  HMMA.16816.F32 R44, R164, R34.reuse, R44 ;  /* 0x00000022a42c723c */ /* 0x080ff0000000182c */
[C---:B------:R-:W-:Y:S08]  /*7130*/  HMMA.16816.F32 R48, R8.reuse, R34, R48 ;  /* 0x000000220830723c */ /* 0x040ff00000001830 */
[-C--:B------:R-:W-:Y:S08]  /*7140*/  HMMA.16816.F32 R52, R8, R168.reuse, R52 ;  /* 0x000000a80834723c */ /* 0x080ff00000001834 */
[C---:B------:R-:W-:Y:S08]  /*7150*/  HMMA.16816.F32 R56, R164.reuse, R168, R56 ;  /* 0x000000a8a438723c */ /* 0x040ff00000001838 */
[-C--:B------:R-:W-:Y:S08]  /*7160*/  HMMA.16816.F32 R60, R164, R170.reuse, R60 ;  /* 0x000000aaa43c723c */ /* 0x080ff0000000183c */
[C---:B------:R-:W-:Y:S08]  /*7170*/  HMMA.16816.F32 R64, R8.reuse, R170, R64 ;  /* 0x000000aa0840723c */ /* 0x040ff00000001840 */
[-C--:B-----5:R-:W-:Y:S08]  /*7180*/  HMMA.16816.F32 R68, R8, R172.reuse, R68 ;  /* 0x000000ac0844723c */ /* 0x0a0ff00000001844 */
[C---:B------:R-:W-:Y:S08]  /*7190*/  HMMA.16816.F32 R72, R164.reuse, R172, R72 ;  /* 0x000000aca448723c */ /* 0x040ff00000001848 */
[-C--:B------:R-:W-:Y:S08]  /*71a0*/  HMMA.16816.F32 R76, R164, R174.reuse, R76 ;  /* 0x000000aea44c723c */ /* 0x080ff0000000184c */
[C---:B------:R-:W-:Y:S08]  /*71b0*/  HMMA.16816.F32 R80, R8.reuse, R174, R80 ;  /* 0x000000ae0850723c */ /* 0x040ff00000001850 */
[-C--:B--2---:R-:W-:Y:S08]  /*71c0*/  HMMA.16816.F32 R84, R8, R12.reuse, R84 ;  /* 0x0000000c0854723c */ /* 0x084ff00000001854 */
[C---:B------:R-:W-:Y:S08]  /*71d0*/  HMMA.16816.F32 R88, R164.reuse, R12, R88 ;  /* 0x0000000ca458723c */ /* 0x040ff00000001858 */
[-C--:B------:R-:W-:Y:S08]  /*71e0*/  HMMA.16816.F32 R92, R164, R14.reuse, R92 ;  /* 0x0000000ea45c723c */ /* 0x080ff0000000185c */
[----:B------:R-:W-:Y:S01]  /*71f0*/  HMMA.16816.F32 R96, R8, R14, R96 ;  /* 0x0000000e0860723c */ /* 0x000fe20000001860 */
[----:B------:R-:W-:Y:S08]  /*7200*/  @!UPT UIADD3 URZ, UPT, UPT, URZ, URZ, URZ ;  /* 0x000000fffffff290 */ /* 0x000ff0000fffe0ff */
[----:B------:R-:W-:Y:S11]  /*7210*/  BRA.U !UP0, `(.L_x_530) ;  /* 0x0000000108a47547 */ /* 0x000ff6000b800000 */
[----:B------:R-:W-:Y:S01]  /*7220*/  IADD3 R5, P0, PT, RZ, -UR31, RZ ;  /* 0x8000001fff057c10 */ /* 0x000fe2000ff1e0ff */
[----:B------:R-:W-:Y:S01]  /*7230*/  IMAD.U32 R6, RZ, RZ, UR48 ;  /* 0x00000030ff067e24 */ /* 0x000fe2000f8e00ff */
[----:B------:R-:W-:Y:S02]  /*7240*/  ISETP.GE.AND P2, PT, R242, UR14, PT ;  /* 0x0000000ef2007c0c */ /* 0x000fe4000bf46270 */
[----:B------:R-:W-:Y:S01]  /*7250*/  LOP3.LUT R7, R214, 0x1f8, RZ, 0xc0, !PT ;  /* 0x000001f8d6077812 */ /* 0x000fe200078ec0ff */
[----:B------:R-:W-:Y:S01]  /*7260*/  IMAD.X R4, RZ, RZ, ~UR8, P0 ;  /* 0x80000008ff047e24 */ /* 0x000fe200080e06ff */
[----:B------:R-:W-:Y:S02]  /*7270*/  ISETP.GE.AND P1, PT, R239, UR14, PT ;  /* 0x0000000eef007c0c */ /* 0x000fe4000bf26270 */
[----:B------:R-:W-:Y:S02]  /*7280*/  LOP3.LUT R7, R7, 0x38, R213, 0x78, !PT ;  /* 0x0000003807077812 */ /* 0x000fe400078e78d5 */
[----:B------:R-:W-:Y:S02]  /*7290*/  SHF.R.S64 R5, R5, 0x1f, R4 ;  /* 0x0000001f05057819 */ /* 0x000fe40000001004 */
[----:B------:R-:W-:Y:S02]  /*72a0*/  LOP3.LUT R7, R7, 0x1e00, R214, 0xf8, !PT ;  /* 0x00001e0007077812 */ /* 0x000fe400078ef8d6 */
[----:B------:R-:W-:Y:S01]  /*72b0*/  IADD3 R231, P0, PT, R5, R231, RZ ;  /* 0x000000e705e77210 */ /* 0x000fe20007f1e0ff */
[----:B------:R-:W-:Y:S01]  /*72c0*/  IMAD.U32 R5, RZ, RZ, UR48 ;  /* 0x00000030ff057e24 */ /* 0x000fe2000f8e00ff */
[----:B------:R-:W-:Y:S02]  /*72d0*/  LEA R7, R7, UR4, 0x1 ;  /* 0x0000000407077c11 */ /* 0x000fe4000f8e08ff */
[----:B------:R-:W-:Y:S01]  /*72e0*/  LEA.HI.X.SX32 R230, R4, R230, 0x1, P0 ;  /* 0x000000e604e67211 */ /* 0x000fe200000f0eff */
[--C-:B------:R-:W-:Y:S01]  /*72f0*/  @!P2 IMAD.MOV.U32 R10, RZ, RZ, R231.reuse ;  /* 0x000000ffff0aa224 */ /* 0x100fe200078e00e7 */
[----:B------:R-:W-:Y:S01]  /*7300*/  LEA R8, P0, R6, R231, 0x1 ;  /* 0x000000e706087211 */ /* 0x000fe200078008ff */
[----:B------:R-:W-:Y:S02]  /*7310*/  IMAD.U32 R4, RZ, RZ, UR47 ;  /* 0x0000002fff047e24 */ /* 0x000fe4000f8e00ff */
[----:B------:R-:W-:Y:S03]  /*7320*/  @!P2 IMAD.MOV.U32 R11, RZ, RZ, R230 ;  /* 0x000000ffff0ba224 */ /* 0x000fe600078e00e6 */
[----:B------:R-:W-:Y:S01]  /*7330*/  LEA.HI.X R9, R5, R230, R4, 0x1, P0 ;  /* 0x000000e605097211 */ /* 0x000fe200000f0c04 */
[----:B------:R-:W-:Y:S01]  /*7340*/  @!P1 IMAD.MOV.U32 R4, RZ, RZ, R231 ;  /* 0x000000ffff049224 */ /* 0x000fe200078e00e7 */
[----:B------:R-:W-:Y:S01]  /*7350*/  @!PT LDS RZ, [RZ] ;  /* 0x00000000fffff984 */ /* 0x000fe20000000800 */
[----:B------:R-:W-:Y:S01]  /*7360*/  @!PT LDS RZ, [RZ] ;  /* 0x00000000fffff984 */ /* 0x000fe20000000800 */
[----:B------:R-:W-:Y:S01]  /*7370*/  @!PT LDS RZ, [RZ] ;  /* 0x00000000fffff984 */ /* 0x000fe20000000800 */
[----:B------:R1:W-:Y:S01]  /*7380*/  @!P2 LDGSTS.E.BYPASS.LTC128B.128 [R7+0x8000], desc[UR32][R10.64] ;  /* 0x080000000a07afae */ /* 0x0003e2000b981a20 */
[----:B------:R-:W-:Y:S03]  /*7390*/  @!P1 IMAD.MOV.U32 R5, RZ, RZ, R230 ;  /* 0x000000ffff059224 */ /* 0x000fe600078e00e6 */
        /* <DEDUP_REMOVED lines=17> */
.L_x_530:
[----:B------:R-:W-:Y:S01]  /*74b0*/  IMAD.SHL.U32 R220, R213, 0x2, RZ ;  /* 0x00000002d5dc7824 */ /* 0x000fe200078e00ff */
[----:B------:R-:W-:Y:S01]  /*74c0*/  SHF.R.U32.HI R221, RZ, 0x3, R213 ;  /* 0x00000003ffdd7819 */ /* 0x000fe200000116d5 */
[----:B------:R-:W-:Y:S01]  /*74d0*/  LDSM.16.M88.4 R32, [R219+0x1c000] ;  /* 0x01c00000db20783b */ /* 0x000fe20000000200 */
[C---:B------:R-:W-:Y:S01]  /*74e0*/  VIADD R12, R219.reuse, 0x8000 ;  /* 0x00008000db0c7836 */ /* 0x040fe20000000000 */
[----:B------:R-:W-:Y:S01]  /*74f0*/  PLOP3.LUT P2, PT, PT, PT, UP0, 0x80, 0x8 ;  /* 0x000000000008781c */ /* 0x000fe20003f4f008 */
[----:B------:R-:W-:Y:S01]  /*7500*/  VIADD R225, R219, 0x8040 ;  /* 0x00008040dbe17836 */ /* 0x000fe20000000000 */
[----:B-1----:R-:W-:Y:S01]  /*7510*/  LOP3.LUT R4, R220, 0x20, RZ, 0xc0, !PT ;  /* 0x00000020dc047812 */ /* 0x002fe200078ec0ff */
[----:B------:R-:W-:Y:S01]  /*7520*/  LDSM.16.M88.4 R28, [R219+0x1d000] ;  /* 0x01d00000db1c783b */ /* 0x000fe20000000200 */
[----:B------:R-:W-:Y:S01]  /*7530*/  @P4 VIADD R225, R12, 0xffffffc0 ;  /* 0xffffffc00ce14836 */ /* 0x000fe20000000000 */
[----:B------:R-:W-:Y:S01]  /*7540*/  @UP0 UIADD3 UR13, UP1, UPT, UR54, -0x100, URZ ;  /* 0xffffff00360d0890 */ /* 0x000fe2000ff3e0ff */
[----:B------:R-:W-:Y:S01]  /*7550*/  LOP3.LUT R4, R4, 0x18, R221, 0xf8, !PT ;  /* 0x0000001804047812 */ /* 0x000fe200078ef8dd */
[----:B------:R-:W-:Y:S01]  /*7560*/  ULOP3.LUT UR9, UR43, 0x1, URZ, 0xc0, !UPT ;  /* 0x000000012b097892 */ /* 0x000fe2000f8ec0ff */
[----:B------:R-:W-:Y:S01]  /*7570*/  LDSM.16.M88.4 R168, [R217+0x1c000] ;  /* 0x01c00000d9a8783b */ /* 0x000fe20000000200 */
[----:B------:R-:W-:Y:S01]  /*7580*/  IMAD.IADD R224, R211, 0x1, R225 ;  /* 0x00000001d3e07824 */ /* 0x000fe200078e02e1 */
[----:B------:R-:W-:Y:S01]  /*7590*/  LOP3.LUT R4, R4, 0x1c0, R180, 0xf8, !PT ;  /* 0x000001c004047812 */ /* 0x000fe200078ef8b4 */
[----:B------:R-:W-:Y:S02]  /*75a0*/  @UP0 UIADD3.X UR12, UPT, UPT, UR55, -0x1, URZ, UP1, !UPT ;  /* 0xffffffff370c0890 */ /* 0x000fe40008ffe4ff */
[----:B------:R-:W-:Y:S01]  /*75b0*/  LDSM.16.M88.4 R176, [R217+0x1d000] ;  /* 0x01d00000d9b0783b */ /* 0x000fe20000000200 */
[----:B------:R-:W-:Y:S01]  /*75c0*/  LOP3.LUT R4, R4, 0x38, R214, 0x78, !PT ;  /* 0x0000003804047812 */ /* 0x000fe200078e78d6 */
[----:B------:R-:W-:Y:S01]  /*75d0*/  @UP0 UIADD3 UR10, UP1, UPT, UR10, -0x100, URZ ;  /* 0xffffff000a0a0890 */ /* 0x000fe2000ff3e0ff */
[----:B------:R-:W-:Y:S02]  /*75e0*/  @P2 LOP3.LUT R222, R222, 0x10, RZ, 0xc0, !PT ;  /* 0x00000010dede2812 */ /* 0x000fe400078ec0ff */
[----:B------:R-:W-:Y:S01]  /*75f0*/  LOP3.LUT R4, R4, 0x200, R180, 0xf8, !PT ;  /* 0x0000020004047812 */ /* 0x000fe200078ef8b4 */
[----:B------:R-:W-:Y:S01]  /*7600*/  LDSM.16.M88.4 R184, [R225+0x14000] ;  /* 0x01400000e1b8783b */ /* 0x000fe20000000200 */
[----:B------:R-:W-:Y:S02]  /*7610*/  @UP0 UIADD3.X UR11, UPT, UPT, UR11, -0x1, URZ, UP1, !UPT ;  /* 0xffffffff0b0b0890 */ /* 0x000fe40008ffe4ff */
[----:B------:R-:W-:Y:S01]  /*7620*/  LEA R223, R4, UR4, 0x1 ;  /* 0x0000000404df7c11 */ /* 0x000fe2000f8e08ff */
[----:B------:R-:W-:Y:S01]  /*7630*/  UISETP.NE.U32.AND UP1, UPT, UR9, 0x1, UPT ;  /* 0x000000010900788c */ /* 0x000fe2000bf25070 */
[----:B------:R-:W-:Y:S05]  /*7640*/  LDSM.16.M88.4 R192, [R225+0x15000] ;  /* 0x01500000e1c0783b */ /* 0x000fea0000000200 */
[----:B------:R-:W1:Y:S01]  /*7650*/  LDSM.16.MT88.4 R16, [R223+0xc000] ;  /* 0x00c00000df10783b */ /* 0x000e620000004200 */
[----:B------:R-:W-:Y:S04]  /*7660*/  PLOP3.LUT P1, PT, PT, PT, UP1, 0x80, 0x8 ;  /* 0x000000000008781c */ /* 0x000fe80003f2f018 */
[----:B------:R-:W2:Y:S05]  /*7670*/  LDSM.16.MT88.4 R164, [R223+0x10000] ;  /* 0x01000000dfa4783b */ /* 0x000eaa0000004200 */
[----:B------:R-:W3:Y:S05]  /*7680*/  LDSM.16.MT88.4 R172, [R223+0xc800] ;  /* 0x00c80000dfac783b */ /* 0x000eea0000004200 */
[----:B------:R-:W4:Y:S05]  /*7690*/  LDSM.16.MT88.4 R180, [R223+0x10800] ;  /* 0x01080000dfb4783b */ /* 0x000f2a0000004200 */
[----:B------:R-:W4:Y:S05]  /*76a0*/  LDSM.16.MT88.4 R188, [R223+0xd000] ;  /* 0x00d00000dfbc783b */ /* 0x000f2a0000004200 */
[----:B------:R-:W-:Y:S05]  /*76b0*/  LDSM.16.M88.4 R196, [R224+0x14000] ;  /* 0x01400000e0c4783b */ /* 0x000fea0000000200 */
[----:B------:R-:W-:Y:S05]  /*76c0*/  LDSM.16.MT88.4 R200, [R223+0xd800] ;  /* 0x00d80000dfc8783b */ /* 0x000fea0000004200 */
[----:B------:R-:W-:Y:S01]  /*76d0*/  LDSM.16.M88.4 R204, [R224+0x15000] ;  /* 0x01500000e0cc783b */ /* 0x000fe20000000200 */
[-C--:B-1----:R-:W-:Y:S04]  /*76e0*/  HMMA.16816.F32 R4, R32, R16.reuse, RZ ;  /* 0x000000102004723c */ /* 0x082fe800000018ff */
[----:B------:R-:W-:Y:S04]  /*76f0*/  STL.64 [R1], R2 ;  /* 0x0000000201007387 */ /* 0x000fe80000100a00 */
[C---:B------:R-:W-:Y:S08]  /*7700*/  HMMA.16816.F32 R8, R28.reuse, R16, RZ ;  /* 0x000000101c08723c */ /* 0x040ff000000018ff */
[-C--:B------:R-:W-:Y:S08]  /*7710*/  HMMA.16816.F32 R12, R28, R18.reuse, RZ ;  /* 0x000000121c0c723c */ /* 0x080ff000000018ff */
[C---:B------:R-:W-:Y:S08]  /*7720*/  HMMA.16816.F32 R16, R32.reuse, R18, RZ ;  /* 0x000000122010723c */ /* 0x040ff000000018ff */
[-C--:B--2---:R-:W-:Y:S08]  /*7730*/  HMMA.16816.F32 R20, R32, R164.reuse, RZ ;  /* 0x000000a42014723c */ /* 0x084ff000000018ff */
[C---:B------:R-:W-:Y:S08]  /*7740*/  HMMA.16816.F32 R24, R28.reuse, R164, RZ ;  /* 0x000000a41c18723c */ /* 0x040ff000000018ff */
[-C--:B------:R-:W-:Y:S08]  /*7750*/  HMMA.16816.F32 R28, R28, R166.reuse, RZ ;  /* 0x000000a61c1c723c */ /* 0x080ff000000018ff */
[----:B------:R-:W-:Y:S01]  /*7760*/  HMMA.16816.F32 R32, R32, R166, RZ ;  /* 0x000000a62020723c */ /* 0x000fe200000018ff */
[----:B------:R-:W1:Y:S07]  /*7770*/  LDSM.16.MT88.4 R164, [R223+0x11000] ;  /* 0x01100000dfa4783b */ /* 0x000e6e0000004200 */
[-C--:B---3--:R-:W-:Y:S08]  /*7780*/  HMMA.16816.F32 R4, R168, R172.reuse, R4 ;  /* 0x000000aca804723c */ /* 0x088ff00000001804 */
[C---:B------:R-:W-:Y:S08]  /*7790*/  HMMA.16816.F32 R8, R176.reuse, R172, R8 ;  /* 0x000000acb008723c */ /* 0x040ff00000001808 */
[-C--:B------:R-:W-:Y:S08]  /*77a0*/  HMMA.16816.F32 R12, R176, R174.reuse, R12 ;  /* 0x000000aeb00c723c */ /* 0x080ff0000000180c */
[C---:B------:R-:W-:Y:S01]  /*77b0*/  HMMA.16816.F32 R16, R168.reuse, R174, R16 ;  /* 0x000000aea810723c */ /* 0x040fe20000001810 */
[----:B------:R-:W-:Y:S07]  /*77c0*/  LDSM.16.M88.4 R172, [R219+0x1e000] ;  /* 0x01e00000dbac783b */ /* 0x000fee0000000200 */
[-C--:B----4-:R-:W-:Y:S08]  /*77d0*/  HMMA.16816.F32 R20, R168, R180.reuse, R20 ;  /* 0x000000b4a814723c */ /* 0x090ff00000001814 */
[C---:B------:R-:W-:Y:S08]  /*77e0*/  HMMA.16816.F32 R24, R176.reuse, R180, R24 ;  /* 0x000000b4b018723c */ /* 0x040ff00000001818 */
[-C--:B------:R-:W-:Y:S01]  /*77f0*/  HMMA.16816.F32 R28, R176, R182.reuse, R28 ;  /* 0x000000b6b01c723c */ /* 0x080fe2000000181c */
[----:B------:R-:W-:Y:S07]  /*7800*/  LDSM.16.MT88.4 R176, [R223+0xe000] ;  /* 0x00e00000dfb0783b */ /* 0x000fee0000004200 */
[----:B------:R-:W-:Y:S01]  /*7810*/  HMMA.16816.F32 R32, R168, R182, R32 ;  /* 0x000000b6a820723c */ /* 0x000fe20000001820 */
[----:B------:R-:W2:Y:S05]  /*7820*/  LDSM.16.MT88.4 R168, [R223+0x11800] ;  /* 0x01180000dfa8783b */ /* 0x000eaa0000004200 */
[----:B------:R-:W3:Y:S02]  /*7830*/  LDSM.16.M88.4 R180, [R219+0x1f000] ;  /* 0x01f00000dbb4783b */ /* 0x000ee40000000200 */
[-C--:B------:R-:W-:Y:S08]  /*7840*/  HMMA.16816.F32 R4, R184, R188.reuse, R4 ;  /* 0x000000bcb804723c */ /* 0x080ff00000001804 */
[C---:B------:R-:W-:Y:S01]  /*7850*/  HMMA.16816.F32 R8, R192.reuse, R188, R8 ;  /* 0x000000bcc008723c */ /* 0x040fe20000001808 */
[----:B------:R-:W-:Y:S02]  /*7860*/  IMAD.U32 R188, RZ, RZ, UR44 ;  /* 0x0000002cffbc7e24 */ /* 0x000fe4000f8e00ff */
[----:B------:R-:W-:Y:S03]  /*7870*/  IMAD.U32 R189, RZ, RZ, UR44 ;  /* 0x0000002cffbd7e24 */ /* 0x000fe6000f8e00ff */
[----:B------:R-:W-:Y:S02]  /*7880*/  LEA R188, P0, R188, R240, 0x2 ;  /* 0x000000f0bcbc7211 */ /* 0x000fe400078010ff */
[-C--:B------:R-:W-:Y:S03]  /*7890*/  HMMA.16816.F32 R12, R192, R190.reuse, R12 ;  /* 0x000000bec00c723c */ /* 0x080fe6000000180c */
[----:B------:R-:W-:Y:S05]  /*78a0*/  LEA.HI.X.SX32 R189, R189, R241, 0x2, P0 ;  /* 0x000000f1bdbd7211 */ /* 0x000fea00000f16ff */
        /* <DEDUP_REMOVED lines=10> */
[C---:B------:R-:W-:Y:S02]  /*7950*/  LEA R194, P0, R229.reuse, R192, 0x5 ;  /* 0x000000c0e5c27211 */ /* 0x040fe400078028ff */
[----:B------:R-:W-:Y:S02]  /*7960*/  LDSM.16.MT88.4 R184, [R223+0xe800] ;  /* 0x00e80000dfb8783b */ /* 0x000fe40000004200 */
[-C--:B------:R-:W-:Y:S05]  /*7970*/  HMMA.16816.F32 R4, R196, R200.reuse, R4 ;  /* 0x000000c8c404723c */ /* 0x080fea0000001804 */
[C---:B------:R-:W-:Y:S03]  /*7980*/  LEA.HI.X.SX32 R195, R229.reuse, R193, 0x5, P0 ;  /* 0x000000c1e5c37211 */ /* 0x040fe600000f2eff */
[C---:B------:R-:W-:Y:S08]  /*7990*/  HMMA.16816.F32 R8, R204.reuse, R200, R8 ;  /* 0x000000c8cc08723c */ /* 0x040ff00000001808 */
[-C--:B------:R-:W-:Y:S08]  /*79a0*/  HMMA.16816.F32 R12, R204, R202.reuse, R12 ;  /* 0x000000cacc0c723c */ /* 0x080ff0000000180c */
[C---:B------:R-:W-:Y:S08]  /*79b0*/  HMMA.16816.F32 R16, R196.reuse, R202, R16 ;  /* 0x000000cac410723c */ /* 0x040ff00000001810 */
[-C--:B--2---:R-:W-:Y:S08]  /*79c0*/  HMMA.16816.F32 R20, R196, R168.reuse, R20 ;  /* 0x000000a8c414723c */ /* 0x084ff00000001814 */
[C---:B------:R-:W-:Y:S08]  /*79d0*/  HMMA.16816.F32 R24, R204.reuse, R168, R24 ;  /* 0x000000a8cc18723c */ /* 0x040ff00000001818 */
[-C--:B------:R-:W-:Y:S08]  /*79e0*/  HMMA.16816.F32 R28, R204, R170.reuse, R28 ;  /* 0x000000aacc1c723c */ /* 0x080ff0000000181c */
[----:B------:R-:W-:Y:S01]  /*79f0*/  HMMA.16816.F32 R32, R196, R170, R32 ;  /* 0x000000aac420723c */ /* 0x000fe20000001820 */
[----:B------:R-:W2:Y:S03]  /*7a00*/  LDSM.16.M88.4 R168, [R217+0x1e000] ;  /* 0x01e00000d9a8783b */ /* 0x000ea60000000200 */
[C---:B------:R-:W-:Y:S04]  /*7a10*/  LEA R196, P0, R229.reuse, R194, 0x5 ;  /* 0x000000c2e5c47211 */ /* 0x040fe800078028ff */
[-C--:B------:R-:W-:Y:S05]  /*7a20*/  HMMA.16816.F32 R4, R172, R176.reuse, R4 ;  /* 0x000000b0ac04723c */ /* 0x080fea0000001804 */
[C---:B------:R-:W-:Y:S02]  /*7a30*/  LEA.HI.X.SX32 R197, R229.reuse, R195, 0x5, P0 ;  /* 0x000000c3e5c57211 */ /* 0x040fe400000f2eff */
[C---:B------:R-:W-:Y:S01]  /*7a40*/  LEA R198, P0, R229.reuse, R196, 0x5 ;  /* 0x000000c4e5c67211 */ /* 0x040fe200078028ff */
[C---:B---3--:R-:W-:Y:S04]  /*7a50*/  HMMA.16816.F32 R8, R180.reuse, R176, R8 ;  /* 0x000000b0b408723c */ /* 0x048fe80000001808 */
[C---:B------:R-:W-:Y:S02]  /*7a60*/  LEA.HI.X.SX32 R199, R229.reuse, R197, 0x5, P0 ;  /* 0x000000c5e5c77211 */ /* 0x040fe400000f2eff */
[C---:B------:R-:W-:Y:S02]  /*7a70*/  LEA R200, P0, R229.reuse, R198, 0x5 ;  /* 0x000000c6e5c87211 */ /* 0x040fe400078028ff */
[-C--:B------:R-:W-:Y:S03]  /*7a80*/  HMMA.16816.F32 R12, R180, R178.reuse, R12 ;  /* 0x000000b2b40c723c */ /* 0x080fe6000000180c */
[C---:B------:R-:W-:Y:S05]  /*7a90*/  LEA.HI.X.SX32 R201, R229.reuse, R199, 0x5, P0 ;  /* 0x000000c7e5c97211 */ /* 0x040fea00000f2eff */
[C---:B------:R-:W-:Y:S01]  /*7aa0*/  HMMA.16816.F32 R16, R172.reuse, R178, R16 ;  /* 0x000000b2ac10723c */ /* 0x040fe20000001810 */
[----:B------:R-:W3:Y:S03]  /*7ab0*/  LDSM.16.M88.4 R176, [R217+0x1f000] ;  /* 0x01f00000d9b0783b */ /* 0x000ee60000000200 */
[C---:B------:R-:W-:Y:S04]  /*7ac0*/  IMAD.WIDE R202, R229.reuse, -0xc0, R200 ;  /* 0xffffff40e5ca7825 */ /* 0x040fe800078e02c8 */
[-C--:B-1----:R-:W-:Y:S03]  /*7ad0*/  HMMA.16816.F32 R20, R172, R164.reuse, R20 ;  /* 0x000000a4ac14723c */ /* 0x082fe60000001814 */
[C---:B------:R-:W-:Y:S04]  /*7ae0*/  LEA R204, P0, R229.reuse, R202, 0x5 ;  /* 0x000000cae5cc7211 */ /* 0x040fe800078028ff */
[C---:B------:R-:W-:Y:S01]  /*7af0*/  LEA.HI.X.SX32 R205, R229.reuse, R203, 0x5, P0 ;  /* 0x000000cbe5cd7211 */ /* 0x040fe200000f2eff */
[C---:B------:R-:W-:Y:S04]  /*7b00*/  HMMA.16816.F32 R24, R180.reuse, R164, R24 ;  /* 0x000000a4b418723c */ /* 0x040fe80000001818 */
[C---:B------:R-:W-:Y:S04]  /*7b10*/  LEA R206, P0, R229.reuse, R204, 0x5 ;  /* 0x000000cce5ce7211 */ /* 0x040fe800078028ff */
[-C--:B------:R-:W-:Y:S01]  /*7b20*/  HMMA.16816.F32 R28, R180, R166.reuse, R28 ;  /* 0x000000a6b41c723c */ /* 0x080fe2000000181c */
[----:B------:R-:W-:Y:S02]  /*7b30*/  LDSM.16.MT88.4 R180, [R223+0xf000] ;  /* 0x00f00000dfb4783b */ /* 0x000fe40000004200 */
[C---:B------:R-:W-:Y:S02]  /*7b40*/  LEA.HI.X.SX32 R207, R229.reuse, R205, 0x5, P0 ;  /* 0x000000cde5cf7211 */ /* 0x040fe400000f2eff */
[C---:B------:R-:W-:Y:S03]  /*7b50*/  LEA R244, P0, R229.reuse, R206, 0x5 ;  /* 0x000000cee5f47211 */ /* 0x040fe600078028ff */
[----:B------:R-:W-:Y:S01]  /*7b60*/  HMMA.16816.F32 R32, R172, R166, R32 ;  /* 0x000000a6ac20723c */ /* 0x000fe20000001820 */
[----:B------:R-:W1:Y:S03]  /*7b70*/  LDSM.16.MT88.4 R164, [R223+0x12800] ;  /* 0x01280000dfa4783b */ /* 0x000e660000004200 */
[C---:B------:R-:W-:Y:S02]  /*7b80*/  LEA.HI.X.SX32 R245, R229.reuse, R207, 0x5, P0 ;  /* 0x000000cfe5f57211 */ /* 0x040fe400000f2eff */
[----:B------:R-:W4:Y:S01]  /*7b90*/  LDSM.16.M88.4 R172, [R225+0x16000] ;  /* 0x01600000e1ac783b */ /* 0x000f220000000200 */
[C---:B------:R-:W-:Y:S01]  /*7ba0*/  LEA R246, P0, R229.reuse, R244, 0x5 ;  /* 0x000000f4e5f67211 */ /* 0x040fe200078028ff */
[-C--:B--2---:R-:W-:Y:S05]  /*7bb0*/  HMMA.16816.F32 R4, R168, R184.reuse, R4 ;  /* 0x000000b8a804723c */ /* 0x084fea0000001804 */
        /* <DEDUP_REMOVED lines=8> */
[----:B------:R-:W2:Y:S07]  /*7c40*/  LDSM.16.M88.4 R184, [R225+0x17000] ;  /* 0x01700000e1b8783b */ /* 0x000eae0000000200 */
[-C--:B-1----:R-:W-:Y:S08]  /*7c50*/  HMMA.16816.F32 R20, R168, R164.reuse, R20 ;  /* 0x000000a4a814723c */ /* 0x082ff00000001814 */
[C---:B------:R-:W-:Y:S08]  /*7c60*/  HMMA.16816.F32 R24, R176.reuse, R164, R24 ;  /* 0x000000a4b018723c */ /* 0x040ff00000001818 */
[-C--:B------:R-:W-:Y:S01]  /*7c70*/  HMMA.16816.F32 R28, R176, R166.reuse, R28 ;  /* 0x000000a6b01c723c */ /* 0x080fe2000000181c */
[----:B------:R-:W-:Y:S07]  /*7c80*/  LDSM.16.MT88.4 R176, [R223+0xf800] ;  /* 0x00f80000dfb0783b */ /* 0x000fee0000004200 */
[----:B------:R-:W-:Y:S01]  /*7c90*/  HMMA.16816.F32 R32, R168, R166, R32 ;  /* 0x000000a6a820723c */ /* 0x000fe20000001820 */
[----:B------:R-:W1:Y:S05]  /*7ca0*/  LDSM.16.MT88.4 R164, [R223+0x13000] ;  /* 0x01300000dfa4783b */ /* 0x000e6a0000004200 */
[----:B------:R-:W3:Y:S02]  /*7cb0*/  LDSM.16.M88.4 R168, [R224+0x16000] ;  /* 0x01600000e0a8783b */ /* 0x000ee40000000200 */
[-C--:B----4-:R-:W-:Y:S08]  /*7cc0*/  HMMA.16816.F32 R4, R172, R180.reuse, R4 ;  /* 0x000000b4ac04723c */ /* 0x090ff00000001804 */
[C---:B--2---:R-:W-:Y:S08]  /*7cd0*/  HMMA.16816.F32 R8, R184.reuse, R180, R8 ;  /* 0x000000b4b808723c */ /* 0x044ff00000001808 */
[-C--:B------:R-:W-:Y:S08]  /*7ce0*/  HMMA.16816.F32 R12, R184, R182.reuse, R12 ;  /* 0x000000b6b80c723c */ /* 0x080ff0000000180c */
[C---:B------:R-:W-:Y:S01]  /*7cf0*/  HMMA.16816.F32 R16, R172.reuse, R182, R16 ;  /* 0x000000b6ac10723c */ /* 0x040fe20000001810 */
[----:B------:R2:W4:Y:S07]  /*7d00*/  LDSM.16.M88.4 R180, [R224+0x17000] ;  /* 0x01700000e0b4783b */ /* 0x00052e0000000200 */
[-C--:B-1----:R-:W-:Y:S08]  /*7d10*/  HMMA.16816.F32 R20, R172, R164.reuse, R20 ;  /* 0x000000a4ac14723c */ /* 0x082ff00000001814 */
[C---:B------:R-:W-:Y:S04]  /*7d20*/  HMMA.16816.F32 R24, R184.reuse, R164, R24 ;  /* 0x000000a4b818723c */ /* 0x040fe80000001818 */
[C---:B--2---:R-:W-:Y:S04]  /*7d30*/  IMAD.WIDE R224, R229.reuse, -0xc0, R250 ;  /* 0xffffff40e5e07825 */ /* 0x044fe800078e02fa */
[-C--:B------:R-:W-:Y:S01]  /*7d40*/  HMMA.16816.F32 R28, R184, R166.reuse, R28 ;  /* 0x000000a6b81c723c */ /* 0x080fe2000000181c */
[----:B------:R-:W1:Y:S02]  /*7d50*/  LDSM.16.MT88.4 R184, [R223+0x13800] ;  /* 0x01380000dfb8783b */ /* 0x000e640000004200 */
[C---:B------:R-:W-:Y:S05]  /*7d60*/  LEA R164, P0, R229.reuse, R224, 0x5 ;  /* 0x000000e0e5a47211 */ /* 0x040fea00078028ff */
[----:B------:R-:W-:Y:S04]  /*7d70*/  HMMA.16816.F32 R32, R172, R166, R32 ;  /* 0x000000a6ac20723c */ /* 0x000fe80000001820 */
        /* <DEDUP_REMOVED lines=9> */
[C---:B------:R-:W-:Y:S02]  /*7e10*/  LEA.HI.X.SX32 R173, R229.reuse, R167, 0x5, P0 ;  /* 0x000000a7e5ad7211 */ /* 0x040fe400000f2eff */
[C---:B------:R-:W-:Y:S02]  /*7e20*/  LEA R176, P0, R229.reuse, R172, 0x5 ;  /* 0x000000ace5b07211 */ /* 0x040fe400078028ff */
[----:B------:R-:W-:Y:S01]  /*7e30*/  @P2 SHF.R.U32.HI R174, RZ, 0x2, R213 ;  /* 0x00000002ffae2819 */ /* 0x000fe200000116d5 */
[C---:B------:R-:W-:Y:S04]  /*7e40*/  HMMA.16816.F32 R16, R168.reuse, R178, R16 ;  /* 0x000000b2a810723c */ /* 0x040fe80000001810 */
[C---:B------:R-:W-:Y:S02]  /*7e50*/  LEA.HI.X.SX32 R177, R229.reuse, R173, 0x5, P0 ;  /* 0x000000ade5b17211 */ /* 0x040fe400000f2eff */
[C---:B------:R-:W-:Y:S02]  /*7e60*/  LEA R178, P0, R229.reuse, R176, 0x5 ;  /* 0x000000b0e5b27211 */ /* 0x040fe400078028ff */
[-C--:B-1----:R-:W-:Y:S03]  /*7e70*/  HMMA.16816.F32 R20, R168, R184.reuse, R20 ;  /* 0x000000b8a814723c */ /* 0x082fe60000001814 */
[C---:B------:R-:W-:Y:S02]  /*7e80*/  LEA.HI.X.SX32 R179, R229.reuse, R177, 0x5, P0 ;  /* 0x000000b1e5b37211 */ /* 0x040fe400000f2eff */
[----:B------:R-:W-:Y:S03]  /*7e90*/  @P2 LOP3.LUT R237, R222, 0x7, R174, 0xf8, !PT ;  /* 0x00000007deed2812 */ /* 0x000fe600078ef8ae */
[C---:B------:R-:W-:Y:S04]  /*7ea0*/  HMMA.16816.F32 R24, R180.reuse, R184, R24 ;  /* 0x000000b8b418723c */ /* 0x040fe80000001818 */
[----:B------:R-:W-:Y:S04]  /*7eb0*/  IMAD.WIDE R184, R229, -0xc0, R178 ;  /* 0xffffff40e5b87825 */ /* 0x000fe800078e02b2 */
[-C--:B------:R-:W-:Y:S03]  /*7ec0*/  HMMA.16816.F32 R28, R180, R186.reuse, R28 ;  /* 0x000000bab41c723c */ /* 0x080fe6000000181c */
[----:B------:R-:W-:Y:S01]  /*7ed0*/  @P2 IMAD.WIDE.U32 R182, R237, R226, UR54 ;  /* 0x00000036edb62e25 */ /* 0x000fe2000f8e00e2 */
[C---:B------:R-:W-:Y:S01]  /*7ee0*/  LEA R174, P0, R229.reuse, R184, 0x5 ;  /* 0x000000b8e5ae7211 */ /* 0x040fe200078028ff */
[----:B------:R-:W-:Y:S01]  /*7ef0*/  @UP0 UMOV UR54, UR13 ;  /* 0x0000000d00360c82 */ /* 0x000fe20008000000 */
[----:B------:R-:W-:Y:S01]  /*7f00*/  @UP0 UMOV UR55, UR12 ;  /* 0x0000000c00370c82 */ /* 0x000fe20008000000 */
[----:B------:R-:W-:Y:S01]  /*7f10*/  UISETP.GT.AND UP0, UPT, UR43, UR39, UPT ;  /* 0x000000272b00728c */ /* 0x000fe2000bf04270 */
[----:B------:R-:W-:Y:S01]  /*7f20*/  HMMA.16816.F32 R32, R168, R186, R32 ;  /* 0x000000baa820723c */ /* 0x000fe20000001820 */
[----:B------:R-:W5:Y:S01]  /*7f30*/  @P2 LDG.E R236, desc[UR32][R182.64+-0x100] ;  /* 0xffff0020b6ec2981 */ /* 0x000f62000c1e1900 */
[----:B------:R-:W-:Y:S02]  /*7f40*/  UIADD3 UR43, UPT, UPT, UR43, -0x1, URZ ;  /* 0xffffffff2b2b7890 */ /* 0x000fe4000fffe0ff */
[C---:B------:R-:W-:Y:S02]  /*7f50*/  LEA.HI.X.SX32 R175, R229.reuse, R185, 0x5, P0 ;  /* 0x000000b9e5af7211 */ /* 0x040fe400000f2eff */
[----:B------:R-:W5:Y:S01]  /*7f60*/  @P2 LDG.E R235, desc[UR32][R182.64+-0xe0] ;  /* 0xffff2020b6eb2981 */ /* 0x000f62000c1e1900 */
[C---:B------:R-:W-:Y:S04]  /*7f70*/  LEA R180, P0, R229.reuse, R174, 0x5 ;  /* 0x000000aee5b47211 */ /* 0x040fe800078028ff */
[----:B------:R-:W5:Y:S01]  /*7f80*/  @P2 LDG.E R234, desc[UR32][R182.64+-0x80] ;  /* 0xffff8020b6ea2981 */ /* 0x000f62000c1e1900 */
[C---:B------:R-:W-:Y:S04]  /*7f90*/  LEA.HI.X.SX32 R181, R229.reuse, R175, 0x5, P0 ;  /* 0x000000afe5b57211 */ /* 0x040fe800000f2eff */
[----:B------:R1:W5:Y:S05]  /*7fa0*/  @P2 LDG.E R233, desc[UR32][R182.64+-0x60] ;  /* 0xffffa020b6e92981 */ /* 0x00036a000c1e1900 */
[----:B------:R2:W-:Y:S05]  /*7fb0*/  REDG.E.ADD.F32.FTZ.RN.STRONG.GPU desc[UR32][R240.64], R4 ;  /* 0x00000004f00079a6 */ /* 0x0005ea000c12f320 */
[----:B------:R3:W-:Y:S05]  /*7fc0*/  REDG.E.ADD.F32.FTZ.RN.STRONG.GPU desc[UR32][R188.64], R5 ;  /* 0x00000005bc0079a6 */ /* 0x0007ea000c12f320 */
[----:B------:R4:W-:Y:S05]  /*7fd0*/  REDG.E.ADD.F32.FTZ.RN.STRONG.GPU desc[UR32][R190.64], R6 ;  /* 0x00000006be0079a6 */ /* 0x0009ea000c12f320 */
[----:B------:R1:W-:Y:S05]  /*7fe0*/  REDG.E.ADD.F32.FTZ.RN.STRONG.GPU desc[UR32][R192.64], R7 ;  /* 0x00000007c00079a6 */ /* 0x0003ea000c12f320 */
[----:B------:R1:W-:Y:S05]  /*7ff0*/  REDG.E.ADD.F32.FTZ.RN.STRONG.GPU desc[UR32][R194.64], R8 ;  /* 0x00000008c20079a6 */ /* 0x0003ea000c12f320 */
[----:B------:R1:W-:Y:S05]  /*8000*/  REDG.E.ADD.F32.FTZ.RN.STRONG.GPU desc[UR32][R196.64], R9 ;  /* 0x00000009c40079a6 */ /* 0x0003ea000c12f320 */
[----:B------:R1:W-:Y:S01]  /*8010*/  REDG.E.ADD.F32.FTZ.RN.STRONG.GPU desc[UR32][R198.64], R10 ;  /* 0x0000000ac60079a6 */ /* 0x0003e2000c12f320 */
[C---:B--2---:R-:W-:Y:S04]  /*8020*/  LEA R4, P0, R229.reuse, R180, 0x5 ;  /* 0x000000b4e5047211 */ /* 0x044fe800078028ff */
[----:B------:R2:W-:Y:S01]  /*8030*/  REDG.E.ADD.F32.FTZ.RN.STRONG.GPU desc[UR32][R200.64], R11 ;  /* 0x0000000bc80079a6 */ /* 0x0005e2000c12f320 */
[C---:B---3--:R-:W-:Y:S04]  /*8040*/  LEA.HI.X.SX32 R5, R229.reuse, R181, 0x5, P0 ;  /* 0x000000b5e5057211 */ /* 0x048fe800000f2eff */
[----:B------:R-:W-:Y:S01]  /*8050*/  REDG.E.ADD.F32.FTZ.RN.STRONG.GPU desc[UR32][R240.64+0x80], R16 ;  /* 0x00008010f00079a6 */ /* 0x000fe2000c12f320 */
[C---:B----4-:R-:W-:Y:S04]  /*8060*/  LEA R6, P0, R229.reuse, R4, 0x5 ;  /* 0x00000004e5067211 */ /* 0x050fe800078028ff */
[----:B------:R-:W-:Y:S01]  /*8070*/  REDG.E.ADD.F32.FTZ.RN.STRONG.GPU desc[UR32][R202.64+0x80], R17 ;  /* 0x00008011ca0079a6 */ /* 0x000fe2000c12f320 */
[C---:B-1----:R-:W-:Y:S04]  /*8080*/  LEA.HI.X.SX32 R7, R229.reuse, R5, 0x5, P0 ;  /* 0x00000005e5077211 */ /* 0x042fe800000f2eff */
[----:B------:R-:W-:Y:S01]  /*8090*/  REDG.E.ADD.F32.FTZ.RN.STRONG.GPU desc[UR32][R204.64+0x80], R18 ;  /* 0x00008012cc0079a6 */ /* 0x000fe2000c12f320 */
[C---:B------:R-:W-:Y:S04]  /*80a0*/  LEA R8, P0, R229.reuse, R6, 0x5 ;  /* 0x00000006e5087211 */ /* 0x040fe800078028ff */
[----:B------:R-:W-:Y:S01]  /*80b0*/  REDG.E.ADD.F32.FTZ.RN.STRONG.GPU desc[UR32][R206.64+0x80], R19 ;  /* 0x00008013ce0079a6 */ /* 0x000fe2000c12f320 */
[C---:B------:R-:W-:Y:S04]  /*80c0*/  LEA.HI.X.SX32 R9, R229.reuse, R7, 0x5, P0 ;  /* 0x00000007e5097211 */ /* 0x040fe800000f2eff */
[----:B------:R-:W-:Y:S01]  /*80d0*/  REDG.E.ADD.F32.FTZ.RN.STRONG.GPU desc[UR32][R244.64+0x80], R12 ;  /* 0x0000800cf40079a6 */ /* 0x000fe2000c12f320 */
[C---:B------:R-:W-:Y:S04]  /*80e0*/  LEA R10, P0, R229.reuse, R8, 0x5 ;  /* 0x00000008e50a7211 */ /* 0x040fe800078028ff */
[----:B------:R-:W-:Y:S01]  /*80f0*/  REDG.E.ADD.F32.FTZ.RN.STRONG.GPU desc[UR32][R246.64+0x80], R13 ;  /* 0x0000800df60079a6 */ /* 0x000fe2000c12f320 */
[----:B--2---:R-:W-:Y:S04]  /*8100*/  LEA.HI.X.SX32 R11, R229, R9, 0x5, P0 ;  /* 0x00000009e50b7211 */ /* 0x004fe800000f2eff */
        /* <DEDUP_REMOVED lines=11> */
[----:B------:R1:W-:Y:S05]  /*81c0*/  REDG.E.ADD.F32.FTZ.RN.STRONG.GPU desc[UR32][R184.64+0x180], R33 ;  /* 0x00018021b80079a6 */ /* 0x0003ea000c12f320 */
[----:B------:R-:W-:Y:S05]  /*81d0*/  REDG.E.ADD.F32.FTZ.RN.STRONG.GPU desc[UR32][R174.64+0x180], R34 ;  /* 0x00018022ae0079a6 */ /* 0x000fea000c12f320 */
[----:B------:R-:W-:Y:S05]  /*81e0*/  REDG.E.ADD.F32.FTZ.RN.STRONG.GPU desc[UR32][R180.64+0x180], R35 ;  /* 0x00018023b40079a6 */ /* 0x000fea000c12f320 */
[----:B------:R-:W-:Y:S05]  /*81f0*/  REDG.E.ADD.F32.FTZ.RN.STRONG.GPU desc[UR32][R4.64+0x180], R28 ;  /* 0x0001801c040079a6 */ /* 0x000fea000c12f320 */
[----:B------:R-:W-:Y:S05]  /*8200*/  REDG.E.ADD.F32.FTZ.RN.STRONG.GPU desc[UR32][R6.64+0x180], R29 ;  /* 0x0001801d060079a6 */ /* 0x000fea000c12f320 */
[----:B------:R-:W-:Y:S05]  /*8210*/  REDG.E.ADD.F32.FTZ.RN.STRONG.GPU desc[UR32][R8.64+0x180], R30 ;  /* 0x0001801e080079a6 */ /* 0x000fea000c12f320 */
[----:B------:R-:W-:Y:S01]  /*8220*/  REDG.E.ADD.F32.FTZ.RN.STRONG.GPU desc[UR32][R10.64+0x180], R31 ;  /* 0x0001801f0a0079a6 */ /* 0x000fe2000c12f320 */
[C---:B-1----:R-:W-:Y:S04]  /*8230*/  VIADD R184, R0.reuse, 0x40 ;  /* 0x0000004000b87836 */ /* 0x042fe80000000000 */
[----:B------:R-:W-:Y:S01]  /*8240*/  LDSM.16.MT88.4 R4, [R218+0x1c000] ;  /* 0x01c00000da04783b */ /* 0x000fe20000004200 */
[C---:B------:R-:W-:Y:S04]  /*8250*/  @P4 VIADD R184, R0.reuse, 0xffffffc0 ;  /* 0xffffffc000b84836 */ /* 0x040fe80000000000 */
        /* <DEDUP_REMOVED lines=14> */
[----:B------:R-:W-:Y:S05]  /*8340*/  LDSM.16.MT88.4 R180, [R0+0x3800] ;  /* 0x0038000000b4783b */ /* 0x000fea0000004200 */
[----:B------:R2:W5:Y:S02]  /*8350*/  LDL.LU.64 R2, [R1] ;  /* 0x0000000001027983 */ /* 0x0005640000300a00 */
[C---:B------:R-:W-:Y:S03]  /*8360*/  HMMA.16816.F32 R112, R4.reuse, R10, R112 ;  /* 0x0000000a0470723c */ /* 0x040fe60000001870 */
[----:B------:R-:W2:Y:S05]  /*8370*/  LDSM.16.MT88.4 R8, [R184+0x2800] ;  /* 0x00280000b808783b */ /* 0x000eaa0000004200 */
        /* <DEDUP_REMOVED lines=37> */
[----:B------:R-:W2:Y:S07]  /*85d0*/  LDSM.16.MT88.4 R8, [R184+0x3800] ;  /* 0x00380000b808783b */ /* 0x000eae0000004200 */
[-C--:B---3--:R-:W-:Y:S08]  /*85e0*/  HMMA.16816.F32 R100, R4, R12.reuse, R100 ;  /* 0x0000000c0464723c */ /* 0x088ff00000001864 */
[C---:B------:R-:W-:Y:S08]  /*85f0*/  HMMA.16816.F32 R104, R16.reuse, R12, R104 ;  /* 0x0000000c1068723c */ /* 0x040ff00000001868 */
[-C--:B------:R-:W-:Y:S08]  /*8600*/  HMMA.16816.F32 R108, R16, R14.reuse, R108 ;  /* 0x0000000e106c723c */ /* 0x080ff0000000186c */
[C---:B------:R-:W-:Y:S08]  /*8610*/  HMMA.16816.F32 R112, R4.reuse, R14, R112 ;  /* 0x0000000e0470723c */ /* 0x040ff00000001870 */
[-C--:B------:R-:W-:Y:S08]  /*8620*/  HMMA.16816.F32 R116, R4, R20.reuse, R116 ;  /* 0x000000140474723c */ /* 0x080ff00000001874 */
[C---:B------:R-:W-:Y:S08]  /*8630*/  HMMA.16816.F32 R120, R16.reuse, R20, R120 ;  /* 0x000000141078723c */ /* 0x040ff00000001878 */
[-C--:B------:R-:W-:Y:S08]  /*8640*/  HMMA.16816.F32 R124, R16, R22.reuse, R124 ;  /* 0x00000016107c723c */ /* 0x080ff0000000187c */
[C---:B------:R-:W-:Y:S08]  /*8650*/  HMMA.16816.F32 R128, R4.reuse, R22, R128 ;  /* 0x000000160480723c */ /* 0x040ff00000001880 */
[-C--:B----4-:R-:W-:Y:S08]  /*8660*/  HMMA.16816.F32 R132, R4, R24.reuse, R132 ;  /* 0x000000180484723c */ /* 0x090ff00000001884 */
[C---:B------:R-:W-:Y:S08]  /*8670*/  HMMA.16816.F32 R136, R16.reuse, R24, R136 ;  /* 0x000000181088723c */ /* 0x040ff00000001888 */
[-C--:B------:R-:W-:Y:S08]  /*8680*/  HMMA.16816.F32 R140, R16, R26.reuse, R140 ;  /* 0x0000001a108c723c */ /* 0x080ff0000000188c */
[C---:B------:R-:W-:Y:S08]  /*8690*/  HMMA.16816.F32 R144, R4.reuse, R26, R144 ;  /* 0x0000001a0490723c */ /* 0x040ff00000001890 */
[-C--:B------:R-:W-:Y:S08]  /*86a0*/  HMMA.16816.F32 R148, R4, R28.reuse, R148 ;  /* 0x0000001c0494723c */ /* 0x080ff00000001894 */
[C---:B------:R-:W-:Y:S08]  /*86b0*/  HMMA.16816.F32 R152, R16.reuse, R28, R152 ;  /* 0x0000001c1098723c */ /* 0x040ff00000001898 */
[-C--:B------:R-:W-:Y:S08]  /*86c0*/  HMMA.16816.F32 R156, R16, R30.reuse, R156 ;  /* 0x0000001e109c723c */ /* 0x080ff0000000189c */
[----:B------:R-:W-:Y:S04]  /*86d0*/  HMMA.16816.F32 R160, R4, R30, R160 ;  /* 0x0000001e04a0723c */ /* 0x000fe800000018a0 */
[C---:B------:R-:W-:Y:S02]  /*86e0*/  VIADD R4, R0.reuse, 0xffffc000 ;  /* 0xffffc00000047836 */ /* 0x040fe40000000000 */
[----:B------:R-:W-:Y:S02]  /*86f0*/  @P1 VIADD R4, R0, 0x4000 ;  /* 0x0000400000041836 */ /* 0x000fe40000000000 */
[-C--:B-1----:R-:W-:Y:S05]  /*8700*/  HMMA.16816.F32 R100, R168, R172.reuse, R100 ;  /* 0x000000aca864723c */ /* 0x082fea0000001864 */
[----:B------:R-:W-:Y:S03]  /*8710*/  IMAD.MOV.U32 R0, RZ, RZ, R4 ;  /* 0x000000ffff007224 */ /* 0x000fe600078e0004 */
        /* <DEDUP_REMOVED lines=19> */
[----:B------:R-:W-:Y:S01]  /*8850*/  LOP3.LUT R216, R216, 0xc00, RZ, 0xc0, !PT ;  /* 0x00000c00d8d87812 */ /* 0x000fe200078ec0ff */
[----:B-----5:R-:W-:Y:S01]  /*8860*/  IMAD.MOV.U32 R2, RZ, RZ, 0x20 ;  /* 0x00000020ff027424 */ /* 0x020fe200078e00ff */
[----:B------:R-:W-:Y:S01]  /*8870*/  LOP3.LUT P1, RZ, R213, 0x10, RZ, 0xc0, !PT ;  /* 0x00000010d5ff7812 */ /* 0x000fe2000782c0ff */
[----:B------:R-:W-:Y:S01]  /*8880*/  UISETP.NE.AND UP0, UPT, UR37, -0x1, UPT ;  /* 0xffffffff2500788c */ /* 0x000fe2000bf05270 */
[----:B------:R-:W-:Y:S01]  /*8890*/  LOP3.LUT R0, R0, 0x1c0, RZ, 0xc0, !PT ;  /* 0x000001c000007812 */ /* 0x000fe200078ec0ff */
[----:B------:R-:W-:Y:S01]  /*88a0*/  UMOV UR49, UR18 ;  /* 0x0000001200317c82 */ /* 0x000fe20008000000 */
[--C-:B------:R-:W-:Y:S01]  /*88b0*/  LOP3.LUT R216, R216, 0x6, R220.reuse, 0xf8, !PT ;  /* 0x00000006d8d87812 */ /* 0x100fe200078ef8dc */
[----:B------:R-:W-:Y:S01]  /*88c0*/  UISETP.NE.AND UP1, UPT, UR37, -0x1, UPT ;  /* 0xffffffff2500788c */ /* 0x000fe2000bf25270 */
[----:B------:R-:W-:-:S02]  /*88d0*/  LOP3.LUT R0, R0, 0x38, R220, 0xf8, !PT ;  /* 0x0000003800007812 */ /* 0x000fc400078ef8dc */
[----:B------:R-:W-:Y:S02]  /*88e0*/  LOP3.LUT P0, RZ, R213, 0x8, RZ, 0xc0, !PT ;  /* 0x00000008d5ff7812 */ /* 0x000fe4000780c0ff */
[----:B------:R-:W-:Y:S02]  /*88f0*/  LOP3.LUT R0, R216, R0, R215, 0xf6, !PT ;  /* 0x00000000d8007212 */ /* 0x000fe400078ef6d7 */
[----:B------:R-:W-:Y:S01]  /*8900*/  SEL R2, R2, 0xffffffe0, !P0 ;  /* 0xffffffe002027807 */ /* 0x000fe20004000000 */
[----:B------:R-:W2:Y:S01]  /*8910*/  @UP0 LDCU.64 UR10, c[0x0][0x5c0] ;  /* 0x0000b800ff0a07ac */ /* 0x000ea20008000a00 */
[----:B------:R-:W-:Y:S01]  /*8920*/  LEA R0, R0, UR4, 0x1 ;  /* 0x0000000400007c11 */ /* 0x000fe2000f8e08ff */
        /* <DEDUP_REMOVED lines=103> */
[----:B------:R-:W-:Y:S01]  /*8fa0*/  @UP0 UIADD3 UR15, UPT, UPT, UR35, UR37, URZ ;  /* 0x00000025230f0290 */ /* 0x000fe2000fffe0ff */
[----:B------:R-:W-:Y:S01]  /*8fb0*/  F2FP.F16.F32.PACK_AB R140, R141, R140 ;  /* 0x0000008c8d8c723e */ /* 0x000fe200000000ff */
[----:B------:R1:W-:Y:S01]  /*8fc0*/  STS [R2+0x400], R130 ;  /* 0x0004008202007388 */ /* 0x0003e20000000800 */
[----:B------:R-:W-:Y:S01]  /*8fd0*/  F2FP.F16.F32.PACK_AB R142, R143, R142 ;  /* 0x0000008e8f8e723e */ /* 0x000fe200000000ff */
[----:B--2---:R-:W-:Y:S01]  /*8fe0*/  @UP0 UIMAD.WIDE.U32 UR8, UR15, UR10, URZ ;  /* 0x0000000a0f0802a5 */ /* 0x004fe2000f8e00ff */
[----:B------:R-:W-:Y:S01]  /*8ff0*/  F2FP.F16.F32.PACK_AB R148, R149, R148 ;  /* 0x000000949594723e */ /* 0x000fe200000000ff */
[----:B------:R1:W-:Y:S01]  /*9000*/  STS [R4+0x2000], R120 ;  /* 0x0020007804007388 */ /* 0x0003e20000000800 */
[----:B------:R-:W-:Y:S01]  /*9010*/  F2FP.F16.F32.PACK_AB R150, R151, R150 ;  /* 0x000000969796723e */ /* 0x000fe200000000ff */
[----:B------:R-:W-:Y:S01]  /*9020*/  @UP0 UIMAD UR15, UR15, UR11, URZ ;  /* 0x0000000b0f0f02a4 */ /* 0x000fe2000f8e02ff */
[----:B------:R-:W-:Y:S01]  /*9030*/  F2FP.F16.F32.PACK_AB R160, R161, R160 ;  /* 0x000000a0a1a0723e */ /* 0x000fe200000000ff */
[----:B------:R1:W-:Y:S01]  /*9040*/  STS [R4+0x2400], R122 ;  /* 0x0024007a04007388 */ /* 0x0003e20000000800 */
[----:B------:R-:W-:Y:S01]  /*9050*/  F2FP.F16.F32.PACK_AB R162, R163, R162 ;  /* 0x000000a2a3a2723e */ /* 0x000fe200000000ff */
[----:B------:R-:W-:Y:S01]  /*9060*/  @UP0 UIADD3 UR15, UPT, UPT, UR9, UR15, URZ ;  /* 0x0000000f090f0290 */ /* 0x000fe2000fffe0ff */
[----:B------:R-:W-:Y:S01]  /*9070*/  F2FP.F16.F32.PACK_AB R152, R153, R152 ;  /* 0x000000989998723e */ /* 0x000fe200000000ff */
[----:B------:R1:W-:Y:S01]  /*9080*/  STS [R2+0x2000], R124 ;  /* 0x0020007c02007388 */ /* 0x0003e20000000800 */
[----:B------:R-:W-:Y:S01]  /*9090*/  F2FP.F16.F32.PACK_AB R154, R155, R154 ;  /* 0x0000009a9b9a723e */ /* 0x000fe200000000ff */
[----:B------:R-:W-:Y:S01]  /*90a0*/  @UP0 UMOV UR36, UR8 ;  /* 0x0000000800240c82 */ /* 0x000fe20008000000 */
        /* <DEDUP_REMOVED lines=50> */
[----:B------:R-:W-:-:S03]  /*93d0*/  F2FP.F16.F32.PACK_AB R94, R95, R94 ;  /* 0x0000005e5f5e723e */ /* 0x000fc600000000ff */
        /* <DEDUP_REMOVED lines=41> */
[----:B------:R-:W-:-:S03]  /*9670*/  UIMAD UR15, UR49, UR9, UR13 ;  /* 0x00000009310f72a4 */ /* 0x000fc6000f8e020d */
[----:B------:R-:W-:-:S09]  /*9680*/  UMOV UR36, UR12 ;  /* 0x0000000c00247c82 */ /* 0x000fd20008000000 */
.L_x_532:
        /* <DEDUP_REMOVED lines=11> */
[----:B------:R-:W-:Y:S06]  /*9740*/  BRA `(.L_x_534) ;  /* 0x0000000000187947 */ /* 0x000fec0003800000 */
.L_x_533:
[----:B------:R-:W2:Y:S01]  /*9750*/  LDCU.64 UR8, c[0x0][0x5c8] ;  /* 0x0000b900ff0877ac */ /* 0x000ea20008000a00 */
[----:B------:R-:W-:-:S04]  /*9760*/  UIADD3 UR5, UPT, UPT, UR35, UR37, URZ ;  /* 0x0000002523057290 */ /* 0x000fc8000fffe0ff */
[----:B--2---:R-:W-:Y:S02]  /*9770*/  UIMAD.WIDE.U32 UR16, UR5, UR8, URZ ;  /* 0x00000008051072a5 */ /* 0x004fe4000f8e00ff */
[----:B------:R-:W-:-:S04]  /*9780*/  UIMAD UR5, UR5, UR9, URZ ;  /* 0x00000009050572a4 */ /* 0x000fc8000f8e02ff */
[----:B------:R-:W-:-:S06]  /*9790*/  UIADD3 UR5, UPT, UPT, UR17, UR5, URZ ;  /* 0x0000000511057290 */ /* 0x000fcc000fffe0ff */
[----:B-1----:R-:W-:-:S07]  /*97a0*/  MOV R0, UR5 ;  /* 0x0000000500007c02 */ /* 0x002fce0008000f00 */
.L_x_534:
[----:B------:R-:W-:Y:S01]  /*97b0*/  BAR.SYNC.DEFER_BLOCKING 0x0 ;  /* 0x0000000000007b1d */ /* 0x000fe20000010000 */
[----:B------:R-:W-:Y:S01]  /*97c0*/  LOP3.LUT R2, R214, 0x1f8, RZ, 0xc0, !PT ;  /* 0x000001f8d6027812 */ /* 0x000fe200078ec0ff */
[----:B------:R-:W-:Y:S01]  /*97d0*/  USHF.L.U32 UR5, UR38, 0x7, URZ ;  /* 0x0000000726057899 */ /* 0x000fe200080006ff */
[C---:B------:R-:W-:Y:S01]  /*97e0*/  VIADD R40, R221.reuse, 0x20 ;  /* 0x00000020dd287836 */ /* 0x040fe20000000000 */
[----:B------:R-:W-:Y:S01]  /*97f0*/  USHF.L.U32 UR13, UR38, 0x7, URZ ;  /* 0x00000007260d7899 */ /* 0x000fe200080006ff */
[----:B------:R-:W-:Y:S01]  /*9800*/  LOP3.LUT R2, R2, 0x38, R213, 0x78, !PT ;  /* 0x0000003802027812 */ /* 0x000fe200078e78d5 */
[----:B------:R-:W-:Y:S01]  /*9810*/  UIMAD.WIDE.U32 UR42, UR5, UR10, URZ ;  /* 0x0000000a052a72a5 */ /* 0x000fe2000f8e00ff */
[C---:B------:R-:W-:Y:S01]  /*9820*/  VIADD R41, R221.reuse, 0x40 ;  /* 0x00000040dd297836 */ /* 0x040fe20000000000 */
[----:B------:R-:W-:Y:S01]  /*9830*/  USHF.R.S32.HI UR14, URZ, 0x1f, UR5 ;  /* 0x0000001fff0e7899 */ /* 0x000fe20008011405 */
[--C-:B------:R-:W-:Y:S01]  /*9840*/  LOP3.LUT R6, R2, 0x1e00, R214.reuse, 0xf8, !PT ;  /* 0x00001e0002067812 */ /* 0x100fe200078ef8d6 */
[----:B------:R-:W-:Y:S01]  /*9850*/  UIADD3 UR34, UPT, UPT, -UR13, UR34, URZ ;  /* 0x000000220d227290 */ /* 0x000fe2000fffe1ff */
[----:B------:R-:W1:Y:S01]  /*9860*/  LDC.64 R2, c[0x0][0x5d8] ;  /* 0x00017600ff027b82 */ /* 0x000e620000000a00 */
[----:B------:R-:W-:Y:S01]  /*9870*/  IMAD.U32 R4, RZ, RZ, UR42 ;  /* 0x0000002aff047e24 */ /* 0x000fe2000f8e00ff */
[----:B------:R-:W-:Y:S01]  /*9880*/  LEA R6, R6, UR4, 0x1 ;  /* 0x0000000406067c11 */ /* 0x000fe2000f8e08ff */
[----:B------:R-:W-:Y:S01]  /*9890*/  IMAD.U32 R5, RZ, RZ, UR43 ;  /* 0x0000002bff057e24 */ /* 0x000fe2000f8e00ff */
[----:B------:R-:W-:Y:S01]  /*98a0*/  UIMAD UR12, UR14, UR10, URZ ;  /* 0x0000000a0e0c72a4 */ /* 0x000fe2000f8e02ff */
[C---:B------:R-:W-:Y:S01]  /*98b0*/  ISETP.GE.AND P3, PT, R221.reuse, UR34, PT ;  /* 0x00000022dd007c0c */ /* 0x040fe2000bf66270 */
[----:B------:R-:W-:Y:S01]  /*98c0*/  IMAD.U32 R43, RZ, RZ, UR43 ;  /* 0x0000002bff2b7e24 */ /* 0x000fe2000f8e00ff */
[----:B------:R-:W-:Y:S01]  /*98d0*/  LOP3.LUT R214, R4, 0x38, R214, 0xf8, !PT ;  /* 0x0000003804d67812 */ /* 0x000fe200078ef8d6 */
[----:B------:R-:W-:Y:S01]  /*98e0*/  UIMAD UR12, UR5, UR11, UR12 ;  /* 0x0000000b050c72a4 */ /* 0x000fe2000f8e020c */
[----:B------:R-:W2:Y:S01]  /*98f0*/  LDC.64 R4, c[0x0][0x5e0] ;  /* 0x00017800ff047b82 */ /* 0x000ea20000000a00 */
[----:B------:R-:W-:Y:S01]  /*9900*/  ISETP.GE.AND P6, PT, R40, UR34, PT ;  /* 0x0000002228007c0c */ /* 0x000fe2000bfc6270 */
[----:B------:R-:W-:Y:S01]  /*9910*/  VIADD R40, R221, 0x60 ;  /* 0x00000060dd287836 */ /* 0x000fe20000000000 */
[----:B------:R-:W-:Y:S01]  /*9920*/  IADD3 R50, P0, PT, R214, UR36, RZ ;  /* 0x00000024d6327c10 */ /* 0x000fe2000ff1e0ff */
[----:B------:R3:W4:Y:S01]  /*9930*/  LDS.128 R36, [R6+0xd000] ;  /* 0x00d0000006247984 */ /* 0x0007220000000c00 */
[----:B------:R-:W-:Y:S01]  /*9940*/  IMAD.U32 R7, RZ, RZ, UR12 ;  /* 0x0000000cff077e24 */ /* 0x000fe2000f8e00ff */
[----:B------:R-:W-:Y:S01]  /*9950*/  BSSY.RECONVERGENT B0, `(.L_x_535) ;  /* 0x000001f000007945 */ /* 0x000fe20003800200 */
[----:B------:R-:W-:Y:S01]  /*9960*/  IMAD.U32 R42, RZ, RZ, UR42 ;  /* 0x0000002aff2a7e24 */ /* 0x000fe2000f8e00ff */
[----:B------:R3:W2:Y:S01]  /*9970*/  LDS.128 R32, [R6+0x11000] ;  /* 0x0110000006207984 */ /* 0x0006a20000000c00 */
[----:B------:R-:W-:-:S02]  /*9980*/  ISETP.GE.AND P5, PT, R41, UR34, PT ;  /* 0x0000002229007c0c */ /* 0x000fc4000bfa6270 */
[----:B------:R-:W-:Y:S01]  /*9990*/  IADD3.X R51, PT, PT, R43, UR15, R7, P0, !PT ;  /* 0x0000000f2b337c10 */ /* 0x000fe200087fe407 */
[----:B------:R3:W2:Y:S01]  /*99a0*/  LDS.128 R28, [R6+0x15000] ;  /* 0x01500000061c7984 */ /* 0x0006a20000000c00 */
[----:B------:R-:W-:Y:S02]  /*99b0*/  IADD3 R7, P0, PT, R221, 0x20, RZ ;  /* 0x00000020dd077810 */ /* 0x000fe40007f1e0ff */
[----:B------:R-:W-:Y:S01]  /*99c0*/  ISETP.GE.AND P4, PT, R40, UR34, PT ;  /* 0x0000002228007c0c */ /* 0x000fe2000bf86270 */
[----:B------:R3:W2:Y:S01]  /*99d0*/  LDS.128 R24, [R6+0x16000] ;  /* 0x0160000006187984 */ /* 0x0006a20000000c00 */
[----:B-1----:R-:W-:-:S03]  /*99e0*/  IMAD.WIDE.U32 R50, R2, UR20, R50 ;  /* 0x0000001402327c25 */ /* 0x002fc6000f8e0032 */
[----:B------:R3:W1:Y:S01]  /*99f0*/  LDS.128 R20, [R6+0x17000] ;  /* 0x0170000006147984 */ /* 0x0006620000000c00 */
[----:B------:R-:W-:Y:S02]  /*9a00*/  IMAD.X R2, RZ, RZ, RZ, P0 ;  /* 0x000000ffff027224 */ /* 0x000fe400000e06ff */
[----:B------:R-:W-:Y:S01]  /*9a10*/  IMAD R3, R3, UR20, R51 ;  /* 0x0000001403037c24 */ /* 0x000fe2000f8e0233 */
[----:B------:R3:W1:Y:S04]  /*9a20*/  LDS.128 R16, [R6+0x19000] ;  /* 0x0190000006107984 */ /* 0x0006680000000c00 */
[----:B------:R3:W1:Y:S04]  /*9a30*/  LDS.128 R12, [R6+0x1a000] ;  /* 0x01a00000060c7984 */ /* 0x0006680000000c00 */
[----:B------:R3:W1:Y:S01]  /*9a40*/  LDS.128 R8, [R6+0x1b000] ;  /* 0x01b0000006087984 */ /* 0x0006620000000c00 */
[----:B----4-:R-:W-:Y:S05]  /*9a50*/  @P3 BRA `(.L_x_536) ;  /* 0x0000000000383947 */ /* 0x010fea0003800000 */
[----:B------:R-:W4:Y:S01]  /*9a60*/  LDCU UR15, c[0x0][0x440] ;  /* 0x00008800ff0f77ac */ /* 0x000f220008000800 */
[----:B------:R-:W5:Y:S01]  /*9a70*/  LDS.128 R44, [R6+0x10000] ;  /* 0x01000000062c7984 */ /* 0x000f620000000c00 */
[----:B------:R-:W-:Y:S01]  /*9a80*/  IMAD.MOV.U32 R48, RZ, RZ, R50 ;  /* 0x000000ffff307224 */ /* 0x000fe200078e0032 */
[----:B------:R-:W2:Y:S01]  /*9a90*/  LDCU.64 UR12, c[0x0][0x560] ;  /* 0x0000ac00ff0c77ac */ /* 0x000ea20008000a00 */
[----:B------:R-:W-:Y:S02]  /*9aa0*/  IMAD.MOV.U32 R49, RZ, RZ, R3 ;  /* 0x000000ffff317224 */ /* 0x000fe400078e0003 */
[----:B------:R-:W-:-:S04]  /*9ab0*/  IMAD.WIDE.U32 R54, R221, UR10, R48 ;  /* 0x0000000add367c25 */ /* 0x000fc8000f8e0030 */
[----:B------:R-:W-:Y:S01]  /*9ac0*/  IMAD R48, R221, UR11, R55 ;  /* 0x0000000bdd307c24 */ /* 0x000fe2000f8e0237 */
[----:B----4-:R-:W-:Y:S02]  /*9ad0*/  ISETP.GE.AND P1, PT, R242, UR15, PT ;  /* 0x0000000ff2007c0c */ /* 0x010fe4000bf26270 */
[----:B------:R-:W-:Y:S02]  /*9ae0*/  ISETP.GE.AND P0, PT, R239, UR15, PT ;  /* 0x0000000fef007c0c */ /* 0x000fe4000bf06270 */
[----:B--2---:R-:W-:-:S04]  /*9af0*/  LEA R52, P2, R54, UR12, 0x1 ;  /* 0x0000000c36347c11 */ /* 0x004fc8000f8408ff */
[----:B------:R-:W-:-:S05]  /*9b00*/  LEA.HI.X R53, R54, UR13, R48, 0x1, P2 ;  /* 0x0000000d36357c11 */ /* 0x000fca00090f0c30 */
[----:B------:R-:W2:Y:S04]  /*9b10*/  @!P1 LDS.128 R40, [R6+0xc000] ;  /* 0x00c0000006289984 */ /* 0x000ea80000000c00 */
[----:B-----5:R4:W-:Y:S04]  /*9b20*/  @!P0 STG.E.128 desc[UR32][R52.64+0x80], R44 ;  /* 0x0000802c34008986 */ /* 0x0209e8000c101d20 */
[----:B--2---:R4:W-:Y:S02]  /*9b30*/  @!P1 STG.E.128 desc[UR32][R52.64], R40 ;  /* 0x0000002834009986 */ /* 0x0049e4000c101d20 */
.L_x_536:
[----:B------:R-:W-:Y:S05]  /*9b40*/  BSYNC.RECONVERGENT B0 ;  /* 0x0000000000007941 */ /* 0x000fea0003800200 */
.L_x_535:
[----:B------:R-:W-:Y:S04]  /*9b50*/  BSSY.RECONVERGENT B0, `(.L_x_537) ;  /* 0x0000010000007945 */ /* 0x000fe80003800200 */
[----:B------:R-:W-:Y:S05]  /*9b60*/  @P6 BRA `(.L_x_538) ;  /* 0x0000000000386947 */ /* 0x000fea0003800000 */
[----:B------:R-:W5:Y:S01]  /*9b70*/  LDCU UR15, c[0x0][0x440] ;  /* 0x00008800ff0f77ac */ /* 0x000f620008000800 */
[----:B----4-:R-:W-:Y:S01]  /*9b80*/  MOV R43, R3 ;  /* 0x00000003002b7202 */ /* 0x010fe20000000f00 */
        /* <DEDUP_REMOVED lines=10> */
[----:B------:R4:W-:Y:S04]  /*9c30*/  @!P1 STG.E.128 desc[UR32][R44.64], R36 ;  /* 0x000000242c009986 */ /* 0x0009e8000c101d20 */
[----:B--2---:R4:W-:Y:S02]  /*9c40*/  @!P0 STG.E.128 desc[UR32][R44.64+0x80], R32 ;  /* 0x000080202c008986 */ /* 0x0049e4000c101d20 */
.L_x_538:
[----:B------:R-:W-:Y:S05]  /*9c50*/  BSYNC.RECONVERGENT B0 ;  /* 0x0000000000007941 */ /* 0x000fea0003800200 */
.L_x_537:
[----:B--2-4-:R-:W-:Y:S01]  /*9c60*/  IMAD.MOV.U32 R32, RZ, RZ, R242 ;  /* 0x000000ffff207224 */ /* 0x014fe200078e00f2 */
[----:B------:R-:W-:Y:S01]  /*9c70*/  MOV R33, RZ ;  /* 0x000000ff00217202 */ /* 0x000fe20000000f00 */
[----:B------:R-:W-:Y:S01]  /*9c80*/  IMAD.U32 R46, RZ, RZ, UR8 ;  /* 0x00000008ff2e7e24 */ /* 0x000fe2000f8e00ff */
[----:B------:R2:W4:Y:S01]  /*9c90*/  LDS.128 R36, [R6+0xe000] ;  /* 0x00e0000006247984 */ /* 0x0005220000000c00 */
[C---:B------:R-:W-:Y:S01]  /*9ca0*/  IADD3 R42, P1, PT, R221.reuse, 0x40, RZ ;  /* 0x00000040dd2a7810 */ /* 0x040fe20007f3e0ff */
[----:B------:R-:W-:Y:S01]  /*9cb0*/  BSSY.RECONVERGENT B0, `(.L_x_539) ;  /* 0x0000014000007945 */ /* 0x000fe20003800200 */
[----:B------:R-:W-:Y:S01]  /*9cc0*/  IMAD.WIDE.U32 R46, R46, UR5, R32 ;  /* 0x000000052e2e7c25 */ /* 0x000fe2000f8e0020 */
[----:B------:R-:W-:Y:S01]  /*9cd0*/  IADD3 R40, P0, PT, R221, 0x60, RZ ;  /* 0x00000060dd287810 */ /* 0x000fe20007f1e0ff */
[----:B------:R2:W1:Y:S01]  /*9ce0*/  LDS.128 R32, [R6+0x12000] ;  /* 0x0120000006207984 */ /* 0x0004620000000c00 */
[----:B------:R-:W-:Y:S01]  /*9cf0*/  IADD3.X R41, PT, PT, RZ, RZ, RZ, P1, !PT ;  /* 0x000000ffff297210 */ /* 0x000fe20000ffe4ff */
[----:B------:R-:W-:Y:S10]  /*9d00*/  @P5 BRA `(.L_x_540) ;  /* 0x0000000000385947 */ /* 0x000ff40003800000 */
[----:B------:R-:W5:Y:S01]  /*9d10*/  LDCU.64 UR12, c[0x0][0x560] ;  /* 0x0000ac00ff0c77ac */ /* 0x000f620008000a00 */
[----:B------:R-:W-:Y:S01]  /*9d20*/  MOV R45, R3 ;  /* 0x00000003002d7202 */ /* 0x000fe20000000f00 */
[----:B------:R-:W-:Y:S01]  /*9d30*/  IMAD R43, R41, UR10, RZ ;  /* 0x0000000a292b7c24 */ /* 0x000fe2000f8e02ff */
[----:B------:R-:W3:Y:S01]  /*9d40*/  LDCU UR15, c[0x0][0x440] ;  /* 0x00008800ff0f77ac */ /* 0x000ee20008000800 */
[----:B------:R-:W-:Y:S02]  /*9d50*/  IMAD.MOV.U32 R44, RZ, RZ, R50 ;  /* 0x000000ffff2c7224 */ /* 0x000fe400078e0032 */
[C---:B------:R-:W-:Y:S02]  /*9d60*/  IMAD R43, R42.reuse, UR11, R43 ;  /* 0x0000000b2a2b7c24 */ /* 0x040fe4000f8e022b */
[----:B------:R-:W-:-:S04]  /*9d70*/  IMAD.WIDE.U32 R44, R42, UR10, R44 ;  /* 0x0000000a2a2c7c25 */ /* 0x000fc8000f8e002c */
[----:B------:R-:W-:Y:S01]  /*9d80*/  IMAD.IADD R43, R43, 0x1, R45 ;  /* 0x000000012b2b7824 */ /* 0x000fe200078e022d */
[----:B-----5:R-:W-:-:S04]  /*9d90*/  LEA R48, P1, R44, UR12, 0x1 ;  /* 0x0000000c2c307c11 */ /* 0x020fc8000f8208ff */
[----:B------:R-:W-:Y:S02]  /*9da0*/  LEA.HI.X R49, R44, UR13, R43, 0x1, P1 ;  /* 0x0000000d2c317c11 */ /* 0x000fe400088f0c2b */
[----:B---3--:R-:W-:Y:S02]  /*9db0*/  ISETP.GE.AND P2, PT, R242, UR15, PT ;  /* 0x0000000ff2007c0c */ /* 0x008fe4000bf46270 */
[----:B------:R-:W-:-:S11]  /*9dc0*/  ISETP.GE.AND P1, PT, R239, UR15, PT ;  /* 0x0000000fef007c0c */ /* 0x000fd6000bf26270 */
[----:B----4-:R3:W-:Y:S04]  /*9dd0*/  @!P2 STG.E.128 desc[UR32][R48.64], R36 ;  /* 0x000000243000a986 */ /* 0x0107e8000c101d20 */
[----:B-1----:R3:W-:Y:S02]  /*9de0*/  @!P1 STG.E.128 desc[UR32][R48.64+0x80], R32 ;  /* 0x0000802030009986 */ /* 0x0027e4000c101d20 */
.L_x_540:
[----:B------:R-:W-:Y:S05]  /*9df0*/  BSYNC.RECONVERGENT B0 ;  /* 0x0000000000007941 */ /* 0x000fea0003800200 */
.L_x_539:
[----:B---34-:R3:W4:Y:S01]  /*9e00*/  LDS.128 R36, [R6+0xf000] ;  /* 0x00f0000006247984 */ /* 0x0187220000000c00 */
[----:B------:R-:W-:Y:S01]  /*9e10*/  BSSY.RECONVERGENT B0, `(.L_x_541) ;  /* 0x0000012000007945 */ /* 0x000fe20003800200 */
[----:B------:R-:W-:Y:S02]  /*9e20*/  IADD3.X R43, PT, PT, RZ, RZ, RZ, P0, !PT ;  /* 0x000000ffff2b7210 */ /* 0x000fe400007fe4ff */
[----:B-1----:R3:W1:Y:S01]  /*9e30*/  LDS.128 R32, [R6+0x13000] ;  /* 0x0130000006207984 */ /* 0x0026620000000c00 */
[----:B------:R-:W-:Y:S05]  /*9e40*/  @P4 BRA `(.L_x_542) ;  /* 0x0000000000384947 */ /* 0x000fea0003800000 */
[----:B------:R-:W5:Y:S01]  /*9e50*/  LDCU UR15, c[0x0][0x440] ;  /* 0x00008800ff0f77ac */ /* 0x000f620008000800 */
[----:B------:R-:W-:Y:S01]  /*9e60*/  MOV R49, R3 ;  /* 0x0000000300317202 */ /* 0x000fe20000000f00 */
[----:B------:R-:W-:Y:S01]  /*9e70*/  IMAD R44, R43, UR10, RZ ;  /* 0x0000000a2b2c7c24 */ /* 0x000fe2000f8e02ff */
[----:B------:R-:W2:Y:S01]  /*9e80*/  LDCU.64 UR12, c[0x0][0x560] ;  /* 0x0000ac00ff0c77ac */ /* 0x000ea20008000a00 */
[----:B------:R-:W-:Y:S02]  /*9e90*/  IMAD.MOV.U32 R48, RZ, RZ, R50 ;  /* 0x000000ffff307224 */ /* 0x000fe400078e0032 */
[C---:B------:R-:W-:Y:S02]  /*9ea0*/  IMAD R44, R40.reuse, UR11, R44 ;  /* 0x0000000b282c7c24 */ /* 0x040fe4000f8e022c */
[----:B------:R-:W-:-:S04]  /*9eb0*/  IMAD.WIDE.U32 R48, R40, UR10, R48 ;  /* 0x0000000a28307c25 */ /* 0x000fc8000f8e0030 */
[----:B------:R-:W-:Y:S01]  /*9ec0*/  IMAD.IADD R44, R44, 0x1, R49 ;  /* 0x000000012c2c7824 */ /* 0x000fe200078e0231 */
[----:B-----5:R-:W-:Y:S02]  /*9ed0*/  ISETP.GE.AND P1, PT, R242, UR15, PT ;  /* 0x0000000ff2007c0c */ /* 0x020fe4000bf26270 */
[----:B------:R-:W-:Y:S02]  /*9ee0*/  ISETP.GE.AND P0, PT, R239, UR15, PT ;  /* 0x0000000fef007c0c */ /* 0x000fe4000bf06270 */
[----:B--2---:R-:W-:-:S04]  /*9ef0*/  LEA R50, P2, R48, UR12, 0x1 ;  /* 0x0000000c30327c11 */ /* 0x004fc8000f8408ff */
[----:B------:R-:W-:-:S05]  /*9f00*/  LEA.HI.X R51, R48, UR13, R44, 0x1, P2 ;  /* 0x0000000d30337c11 */ /* 0x000fca00090f0c2c */
[----:B----4-:R2:W-:Y:S04]  /*9f10*/  @!P1 STG.E.128 desc[UR32][R50.64], R36 ;  /* 0x0000002432009986 */ /* 0x0105e8000c101d20 */
[----:B-1----:R2:W-:Y:S02]  /*9f20*/  @!P0 STG.E.128 desc[UR32][R50.64+0x80], R32 ;  /* 0x0000802032008986 */ /* 0x0025e4000c101d20 */
.L_x_542:
[----:B------:R-:W-:Y:S05]  /*9f30*/  BSYNC.RECONVERGENT B0 ;  /* 0x0000000000007941 */ /* 0x000fea0003800200 */
.L_x_541:
[----:B-12---:R1:W2:Y:S01]  /*9f40*/  LDS.128 R32, [R6+0x14000] ;  /* 0x0140000006207984 */ /* 0x0062a20000000c00 */
[----:B------:R-:W-:Y:S01]  /*9f50*/  UIMAD UR14, UR14, UR8, URZ ;  /* 0x000000080e0e72a4 */ /* 0x000fe2000f8e02ff */
[----:B------:R-:W-:Y:S01]  /*9f60*/  IADD3 R44, P0, PT, R46, UR16, RZ ;  /* 0x000000102e2c7c10 */ /* 0x000fe2000ff1e0ff */
[----:B------:R-:W-:Y:S01]  /*9f70*/  BSSY.RECONVERGENT B0, `(.L_x_543) ;  /* 0x0000012000007945 */ /* 0x000fe20003800200 */
[----:B----4-:R1:W4:Y:S01]  /*9f80*/  LDS.128 R36, [R6+0x18000] ;  /* 0x0180000006247984 */ /* 0x0103220000000c00 */
[----:B------:R-:W-:-:S06]  /*9f90*/  UIMAD UR14, UR5, UR9, UR14 ;  /* 0x00000009050e72a4 */ /* 0x000fcc000f8e020e */
[----:B------:R-:W-:-:S03]  /*9fa0*/  IADD3.X R45, PT, PT, R0, UR14, R47, P0, !PT ;  /* 0x0000000e002d7c10 */ /* 0x000fc600087fe42f */
[----:B------:R-:W-:-:S04]  /*9fb0*/  IMAD.WIDE.U32 R44, R4, UR20, R44 ;  /* 0x00000014042c7c25 */ /* 0x000fc8000f8e002c */
[----:B------:R-:W-:Y:S01]  /*9fc0*/  IMAD R5, R5, UR20, R45 ;  /* 0x0000001405057c24 */ /* 0x000fe2000f8e022d */
[----:B------:R-:W-:Y:S06]  /*9fd0*/  @P3 BRA `(.L_x_544) ;  /* 0x00000000002c3947 */ /* 0x000fec0003800000 */
[----:B------:R-:W5:Y:S01]  /*9fe0*/  LDCU UR5, c[0x0][0x440] ;  /* 0x00008800ff0577ac */ /* 0x000f620008000800 */
[----:B------:R-:W-:Y:S01]  /*9ff0*/  IMAD.MOV.U32 R4, RZ, RZ, R44 ;  /* 0x000000ffff047224 */ /* 0x000fe200078e002c */
[----:B------:R-:W3:Y:S03]  /*a000*/  LDCU.64 UR10, c[0x0][0x568] ;  /* 0x0000ad00ff0a77ac */ /* 0x000ee60008000a00 */
[----:B------:R-:W-:-:S04]  /*a010*/  IMAD.WIDE.U32 R46, R221, UR8, R4 ;  /* 0x00000008dd2e7c25 */ /* 0x000fc8000f8e0004 */
[----:B------:R-:W-:Y:S01]  /*a020*/  IMAD R221, R221, UR9, R47 ;  /* 0x00000009dddd7c24 */ /* 0x000fe2000f8e022f */
[----:B-----5:R-:W-:Y:S02]  /*a030*/  ISETP.GE.AND P1, PT, R242, UR5, PT ;  /* 0x00000005f2007c0c */ /* 0x020fe4000bf26270 */
[----:B------:R-:W-:Y:S02]  /*a040*/  ISETP.GE.AND P0, PT, R239, UR5, PT ;  /* 0x00000005ef007c0c */ /* 0x000fe4000bf06270 */
[----:B---3--:R-:W-:-:S04]  /*a050*/  LEA R48, P2, R46, UR10, 0x1 ;  /* 0x0000000a2e307c11 */ /* 0x008fc8000f8408ff */
[----:B------:R-:W-:-:S05]  /*a060*/  LEA.HI.X R49, R46, UR11, R221, 0x1, P2 ;  /* 0x0000000b2e317c11 */ /* 0x000fca00090f0cdd */
[----:B--2---:R2:W-:Y:S04]  /*a070*/  @!P1 STG.E.128 desc[UR32][R48.64], R32 ;  /* 0x0000002030009986 */ /* 0x0045e8000c101d20 */
[----:B----4-:R2:W-:Y:S02]  /*a080*/  @!P0 STG.E.128 desc[UR32][R48.64+0x80], R36 ;  /* 0x0000802430008986 */ /* 0x0105e4000c101d20 */
.L_x_544:
[----:B------:R-:W-:Y:S05]  /*a090*/  BSYNC.RECONVERGENT B0 ;  /* 0x0000000000007941 */ /* 0x000fea0003800200 */
.L_x_543:
[----:B------:R-:W-:Y:S04]  /*a0a0*/  BSSY.RECONVERGENT B0, `(.L_x_545) ;  /* 0x0000010000007945 */ /* 0x000fe80003800200 */
[----:B------:R-:W-:Y:S05]  /*a0b0*/  @P6 BRA `(.L_x_546) ;  /* 0x0000000000386947 */ /* 0x000fea0003800000 */
[----:B------:R-:W5:Y:S01]  /*a0c0*/  LDCU UR5, c[0x0][0x440] ;  /* 0x00008800ff0577ac */ /* 0x000f620008000800 */
[----:B------:R-:W-:Y:S01]  /*a0d0*/  IMAD R0, R2, UR8, RZ ;  /* 0x0000000802007c24 */ /* 0x000fe2000f8e02ff */
[----:B------:R-:W-:Y:S01]  /*a0e0*/  MOV R3, R5 ;  /* 0x0000000500037202 */ /* 0x000fe20000000f00 */
[----:B------:R-:W-:Y:S01]  /*a0f0*/  IMAD.MOV.U32 R2, RZ, RZ, R44 ;  /* 0x000000ffff027224 */ /* 0x000fe200078e002c */
[----:B------:R-:W1:Y:S01]  /*a100*/  LDCU.64 UR10, c[0x0][0x568] ;  /* 0x0000ad00ff0a77ac */ /* 0x000e620008000a00 */
[C---:B------:R-:W-:Y:S02]  /*a110*/  IMAD R0, R7.reuse, UR9, R0 ;  /* 0x0000000907007c24 */ /* 0x040fe4000f8e0200 */
[----:B------:R-:W-:-:S04]  /*a120*/  IMAD.WIDE.U32 R2, R7, UR8, R2 ;  /* 0x0000000807027c25 */ /* 0x000fc8000f8e0002 */
[----:B------:R-:W-:Y:S01]  /*a130*/  IMAD.IADD R0, R0, 0x1, R3 ;  /* 0x0000000100007824 */ /* 0x000fe200078e0203 */
[----:B-----5:R-:W-:Y:S02]  /*a140*/  ISETP.GE.AND P1, PT, R242, UR5, PT ;  /* 0x00000005f2007c0c */ /* 0x020fe4000bf26270 */
[----:B------:R-:W-:Y:S02]  /*a150*/  ISETP.GE.AND P0, PT, R239, UR5, PT ;  /* 0x00000005ef007c0c */ /* 0x000fe4000bf06270 */
[----:B-1-3--:R-:W-:-:S04]  /*a160*/  LEA R6, P2, R2, UR10, 0x1 ;  /* 0x0000000a02067c11 */ /* 0x00afc8000f8408ff */
[----:B------:R-:W-:-:S05]  /*a170*/  LEA.HI.X R7, R2, UR11, R0, 0x1, P2 ;  /* 0x0000000b02077c11 */ /* 0x000fca00090f0c00 */
[----:B------:R1:W-:Y:S04]  /*a180*/  @!P1 STG.E.128 desc[UR32][R6.64], R28 ;  /* 0x0000001c06009986 */ /* 0x0003e8000c101d20 */
[----:B------:R1:W-:Y:S02]  /*a190*/  @!P0 STG.E.128 desc[UR32][R6.64+0x80], R16 ;  /* 0x0000801006008986 */ /* 0x0003e4000c101d20 */
.L_x_546:
[----:B------:R-:W-:Y:S05]  /*a1a0*/  BSYNC.RECONVERGENT B0 ;  /* 0x0000000000007941 */ /* 0x000fea0003800200 */
.L_x_545:
[----:B------:R-:W-:Y:S04]  /*a1b0*/  BSSY.RECONVERGENT B0, `(.L_x_547) ;  /* 0x0000010000007945 */ /* 0x000fe80003800200 */
        /* <DEDUP_REMOVED lines=15> */
.L_x_548:
[----:B------:R-:W-:Y:S05]  /*a2b0*/  BSYNC.RECONVERGENT B0 ;  /* 0x0000000000007941 */ /* 0x000fea0003800200 */
.L_x_547:
        /* <DEDUP_REMOVED lines=13> */
[----:B------:R2:W-:Y:S04]  /*a390*/  @!P1 STG.E.128 desc[UR32][R4.64], R20 ;  /* 0x0000001404009986 */ /* 0x0005e8000c101d20 */
[----:B------:R2:W-:Y:S02]  /*a3a0*/  @!P0 STG.E.128 desc[UR32][R4.64+0x80], R8 ;  /* 0x0000800804008986 */ /* 0x0005e4000c101d20 */
.L_x_498:
[----:B------:R-:W-:Y:S05]  /*a3b0*/  BSYNC.RECONVERGENT B1 ;  /* 0x0000000000017941 */ /* 0x000fea0003800200 */
.L_x_468:
[----:B------:R-:W5:Y:S01]  /*a3c0*/  LDCU UR8, c[0x0][0x438] ;  /* 0x00008700ff0877ac */ /* 0x000f620008000800 */
[----:B------:R-:W3:Y:S01]  /*a3d0*/  LDCU UR9, c[0x0][0x370] ;  /* 0x00006e00ff0977ac */ /* 0x000ee20008000800 */
[----:B------:R-:W-:Y:S01]  /*a3e0*/  UMOV UR10, UR19 ;  /* 0x00000013000a7c82 */ /* 0x000fe20008000000 */
[----:B-----5:R-:W-:-:S04]  /*a3f0*/  UIADD3 UR8, UPT, UPT, UR8, 0x7f, URZ ;  /* 0x0000007f08087890 */ /* 0x020fc8000fffe0ff */
[----:B------:R-:W-:Y:S02]  /*a400*/  USHF.R.S32.HI UR5, URZ, 0x1f, UR8 ;  /* 0x0000001fff057899 */ /* 0x000fe40008011408 */
[----:B---3--:R-:W-:Y:S02]  /*a410*/  UIADD3 UR38, UPT, UPT, UR9, UR38, URZ ;  /* 0x0000002609267290 */ /* 0x008fe4000fffe0ff */
[----:B------:R-:W-:-:S04]  /*a420*/  ULEA.HI UR5, UR5, UR8, URZ, 0x7 ;  /* 0x0000000805057291 */ /* 0x000fc8000f8f38ff */
[----:B------:R-:W-:-:S04]  /*a430*/  USHF.R.S32.HI UR5, URZ, 0x7, UR5 ;  /* 0x00000007ff057899 */ /* 0x000fc80008011405 */
[----:B------:R-:W-:-:S09]  /*a440*/  UISETP.GE.AND UP0, UPT, UR38, UR5, UPT ;  /* 0x000000052600728c */ /* 0x000fd2000bf06270 */
[----:B------:R-:W-:Y:S05]  /*a450*/  BRA.U !UP0, `(.L_x_549) ;  /* 0xffffff5d08ac7547 */ /* 0x000fea000b83ffff */
[----:B------:R-:W-:Y:S05]  /*a460*/  EXIT ;  /* 0x000000000000794d */ /* 0x000fea0003800000 */
.L_x_550:
        /* <DEDUP_REMOVED lines=9> */
.L_x_2420:


//--------------------- .text._ZN5flash44flash_bwd_dq_dk_dv_loop_seqk_parallel_kernelI23Flash_bwd_kernel_traitsILi128ELi64ELi128ELi8ELi2ELi4ELi2ELb0ELb0EN7cutlass6half_tE19Flash_kernel_traitsILi128ELi64ELi128ELi8ES3_EELb0ELb0ELb0ELb0ELb1ELb1ELb0EEEvNS_16Flash_bwd_paramsE --------------------------
	.section	.text._ZN5flash44flash_bwd_dq_dk_dv_loop_seqk_parallel_kernelI23Flash_bwd_kernel_traitsILi128ELi64ELi128ELi8ELi2ELi4ELi2ELb0ELb0EN7cutlass6half_tE19Flash_kernel_traitsILi128ELi64ELi128ELi8ES3_EELb0ELb0ELb0ELb0ELb1ELb1ELb0EEEvNS_16Flash_bwd_paramsE,"ax",@progbits
	.align	128
        .global         _ZN5flash44flash_bwd_dq_dk_dv_loop_seqk_parallel_kernelI23Flash_bwd_kernel_traitsILi128ELi64ELi128ELi8ELi2ELi4ELi2ELb0ELb0EN7cutlass6half_tE19Flash_kernel_traitsILi128ELi64ELi128ELi8ES3_EELb0ELb0ELb0ELb0ELb1ELb1ELb0EEEvNS_16Flash_bwd_paramsE
        .type           _ZN5flash44flash_bwd_dq_dk_dv_loop_seqk_parallel_kernelI23Flash_bwd_kernel_traitsILi128ELi64ELi128ELi8ELi2ELi4ELi2ELb0ELb0EN7cutlass6half_tE19Flash_kernel_traitsILi128ELi64ELi128ELi8ES3_EELb0ELb0ELb0ELb0ELb1ELb1ELb0EEEvNS_16Flash_bwd_paramsE,@function
        .size           _ZN5flash44flash_bwd_dq_dk_dv_loop_seqk_parallel_kernelI23Flash_bwd_kernel_traitsILi128ELi64ELi128ELi8ELi2ELi4ELi2ELb0ELb0EN7cutlass6half_tE19Flash_kernel_traitsILi128ELi64ELi128ELi8ES3_EELb0ELb0ELb0ELb0ELb1ELb1ELb0EEEvNS_16Flash_bwd_paramsE,(.L_x_2421 - _ZN5flash44flash_bwd_dq_dk_dv_loop_seqk_parallel_kernelI23Flash_bwd_kernel_traitsILi128ELi64ELi128ELi8ELi2ELi4ELi2ELb0ELb0EN7cutlass6half_tE19Flash_kernel_traitsILi128ELi64ELi128ELi8ES3_EELb0ELb0ELb0ELb0ELb1ELb1ELb0EEEvNS_16Flash_bwd_paramsE)
        .other          _ZN5flash44flash_bwd_dq_dk_dv_loop_seqk_parallel_kernelI23Flash_bwd_kernel_traitsILi128ELi64ELi128ELi8ELi2ELi4ELi2ELb0ELb0EN7cutlass6half_tE19Flash_kernel_traitsILi128ELi64ELi128ELi8ES3_EELb0ELb0ELb0ELb0ELb1ELb1ELb0EEEvNS_16Flash_bwd_paramsE,@"STO_CUDA_ENTRY STV_DEFAULT"
_ZN5flash44flash_bwd_dq_dk_dv_loop_seqk_parallel_kernelI23Flash_bwd_kernel_traitsILi128ELi64ELi128ELi8ELi2ELi4ELi2ELb0ELb0EN7cutlass6half_tE19Flash_kernel_traitsILi128ELi64ELi128ELi8ES3_EELb0ELb0ELb0ELb0ELb1ELb1ELb0EEEvNS_16Flash_bwd_paramsE:
.text._ZN5flash44flash_bwd_dq_dk_dv_loop_seqk_parallel_kernelI23Flash_bwd_kernel_traitsILi128ELi64ELi128ELi8ELi2ELi4ELi2ELb0ELb0EN7cutlass6half_tE19Flash_kernel_traitsILi128ELi64ELi128ELi8ES3_EELb0ELb0ELb0ELb0ELb1ELb1ELb0EEEvNS_16Flash_bwd_paramsE:
        /* <DEDUP_REMOVED lines=10> */
[----:B------:R-:W1:Y:S01]  /*00a0*/  LDCU.64 UR8, c[0x0][0x478] ;  /* 0x00008f00ff0877ac */ /* 0x000e620008000a00 */
[----:B------:R-:W-:Y:S01]  /*00b0*/  S2UR UR24, SR_CgaCtaId ;  /* 0x00000000001879c3 */ /* 0x000fe20000008800 */
[----:B------:R-:W2:Y:S01]  /*00c0*/  LDCU.64 UR10, c[0x0][0x470] ;  /* 0x00008e00ff0a77ac */ /* 0x000ea20008000a00 */
[----:B------:R-:W3:Y:S06]  /*00d0*/  LDCU.64 UR30, c[0x0][0x358] ;  /* 0x00006b00ff1e77ac */ /* 0x000eec0008000a00 */
[----:B------:R-:W4:Y:S01]  /*00e0*/  S2UR UR23, SR_CgaCtaId ;  /* 0x00000000001779c3 */ /* 0x000f220000008800 */
[----:B------:R-:W-:Y:S01]  /*00f0*/  UMOV UR28, URZ ;  /* 0x000000ff001c7c82 */ /* 0x000fe20008000000 */
[----:B------:R-:W-:-:S06]  /*0100*/  UMOV UR29, URZ ;  /* 0x000000ff001d7c82 */ /* 0x000fcc0008000000 */
[----:B------:R-:W3:Y:S01]  /*0110*/  S2UR UR27, SR_CTAID.Y ;  /* 0x00000000001b79c3 */ /* 0x000ee20000002600 */
[----:B-1----:R-:W-:-:S04]  /*0120*/  UISETP.NE.U32.AND UP3, UPT, UR8, URZ, UPT ;  /* 0x000000ff0800728c */ /* 0x002fc8000bf65070 */
[----:B------:R-:W-:Y:S02]  /*0130*/  UISETP.NE.AND.EX UP3, UPT, UR9, URZ, UPT, UP3 ;  /* 0x000000ff0900728c */ /* 0x000fe4000bf65330 */
[----:B--2---:R-:W-:Y:S01]  /*0140*/  UISETP.NE.U32.AND UP4, UPT, UR10, URZ, UPT ;  /* 0x000000ff0a00728c */ /* 0x004fe2000bf85070 */
[----:B------:R-:W1:Y:S03]  /*0150*/  S2UR UR26, SR_CTAID.Z ;  /* 0x00000000001a79c3 */ /* 0x000e660000002700 */
[----:B------:R-:W-:-:S05]  /*0160*/  UISETP.NE.AND.EX UP4, UPT, UR11, URZ, UPT, UP4 ;  /* 0x000000ff0b00728c */ /* 0x000fca000bf85340 */
[----:B------:R-:W2:Y:S01]  /*0170*/  @!UP3 LDCU.64 UR4, c[0x0][0x488] ;  /* 0x00009100ff04b7ac */ /* 0x000ea20008000a00 */
[----:B------:R-:W1:Y:S01]  /*0180*/  S2UR UR22, SR_CTAID.Y ;  /* 0x00000000001679c3 */ /* 0x000e620000002600 */
[----:B------:R-:W5:Y:S07]  /*0190*/  @!UP3 LDCU.64 UR20, c[0x0][0x438] ;  /* 0x00008700ff14b7ac */ /* 0x000f6e0008000a00 */
[----:B------:R-:W1:Y:S01]  /*01a0*/  S2UR UR25, SR_CTAID.Z ;  /* 0x00000000001979c3 */ /* 0x000e620000002700 */
[----:B--2---:R-:W-:-:S03]  /*01b0*/  @!UP3 UISETP.NE.U32.AND UP0, UPT, UR4, URZ, UPT ;  /* 0x000000ff0400b28c */ /* 0x004fc6000bf05070 */
[----:B------:R-:W-:Y:S01]  /*01c0*/  UMOV UR4, 0x400 ;  /* 0x0000040000047882 */ /* 0x000fe20000000000 */
[----:B------:R-:W-:Y:S02]  /*01d0*/  @!UP3 UISETP.NE.AND.EX UP0, UPT, UR5, URZ, UPT, UP0 ;  /* 0x000000ff0500b28c */ /* 0x000fe4000bf05300 */
[----:B----4-:R-:W-:Y:S01]  /*01e0*/  ULEA UR23, UR23, UR4, 0x18 ;  /* 0x0000000417177291 */ /* 0x010fe2000f8ec0ff */
[----:B------:R-:W-:Y:S01]  /*01f0*/  UMOV UR5, 0x400 ;  /* 0x0000040000057882 */ /* 0x000fe20000000000 */
[----:B-----5:R-:W-:Y:S02]  /*0200*/  @!UP3 USEL UR32, UR21, URZ, UP0 ;  /* 0x000000ff1520b287 */ /* 0x020fe40008000000 */
[----:B------:R-:W-:Y:S01]  /*0210*/  ULEA UR24, UR24, UR5, 0x18 ;  /* 0x0000000518187291 */ /* 0x000fe2000f8ec0ff */
[----:B---3--:R-:W-:-:S11]  /*0220*/  UMOV UR21, 0xffffc000 ;  /* 0xffffc00000157882 */ /* 0x008fd60000000000 */
.L_x_558:
[----:B------:R-:W-:Y:S01]  /*0230*/  @UP4 ULEA UR6, UP1, UR27, UR10, 0x2 ;  /* 0x0000000a1b064291 */ /* 0x000fe2000f8210ff */
[----:B------:R-:W-:Y:S01]  /*0240*/  PLOP3.LUT P1, PT, PT, PT, UP4, 0x80, 0x8 ;  /* 0x000000000008781c */ /* 0x000fe20003f2f048 */
[----:B------:R-:W-:Y:S01]  /*0250*/  @UP3 ULEA UR4, UP0, UR27, UR8, 0x2 ;  /* 0x000000081b043291 */ /* 0x000fe2000f8010ff */
[----:B------:R-:W-:Y:S01]  /*0260*/  PLOP3.LUT P0, PT, PT, PT, UP3, 0x80, 0x8 ;  /* 0x000000000008781c */ /* 0x000fe20003f0f038 */
[----:B------:R-:W-:Y:S02]  /*0270*/  @UP4 ULEA.HI.X UR7, UR27, UR11, URZ, 0x2, UP1 ;  /* 0x0000000b1b074291 */ /* 0x000fe400088f14ff */
[----:B------:R-:W-:Y:S01]  /*0280*/  @UP3 ULEA.HI.X UR5, UR27, UR9, URZ, 0x2, UP0 ;  /* 0x000000091b053291 */ /* 0x000fe200080f14ff */
[----:B------:R-:W-:Y:S02]  /*0290*/  IMAD.U32 R2, RZ, RZ, UR6 ;  /* 0x00000006ff027e24 */ /* 0x000fe4000f8e00ff */
[----:B---3--:R-:W-:Y:S02]  /*02a0*/  IMAD.U32 R4, RZ, RZ, UR4 ;  /* 0x00000004ff047e24 */ /* 0x008fe4000f8e00ff */
[----:B------:R-:W-:-:S02]  /*02b0*/  IMAD.U32 R3, RZ, RZ, UR7 ;  /* 0x00000007ff037e24 */ /* 0x000fc4000f8e00ff */
[----:B------:R-:W-:-:S03]  /*02c0*/  IMAD.U32 R5, RZ, RZ, UR5 ;  /* 0x00000005ff057e24 */ /* 0x000fc6000f8e00ff */
[----:B------:R-:W2:Y:S04]  /*02d0*/  @P1 LDG.E R2, desc[UR30][R2.64] ;  /* 0x0000001e02021981 */ /* 0x000ea8000c1e1900 */
[----:B------:R-:W3:Y:S01]  /*02e0*/  @P0 LDG.E R0, desc[UR30][R4.64] ;  /* 0x0000001e04000981 */ /* 0x000ee2000c1e1900 */
[----:B------:R-:W-:Y:S01]  /*02f0*/  UMOV UR42, URZ ;  /* 0x000000ff002a7c82 */ /* 0x000fe20008000000 */
[----:B------:R-:W-:Y:S01]  /*0300*/  USHF.L.U32 UR18, UR33, 0x7, URZ ;  /* 0x0000000721127899 */ /* 0x000fe200080006ff */
[----:B--2---:R-:W-:Y:S02]  /*0310*/  @P1 R2UR UR42, R2 ;  /* 0x00000000022a12ca */ /* 0x004fe400000e0000 */
[----:B---3--:R-:W-:-:S13]  /*0320*/  @P0 R2UR UR4, R0 ;  /* 0x00000000000402ca */ /* 0x008fda00000e0000 */
[----:B------:R-:W-:Y:S02]  /*0330*/  @UP3 UIADD3 UR4, UPT, UPT, UR4, -UR42, URZ ;  /* 0x8000002a04043290 */ /* 0x000fe4000fffe0ff */
[----:B------:R-:W-:-:S04]  /*0340*/  @!UP3 UIADD3 UR4, UPT, UPT, UR32, UR20, -UR42 ;  /* 0x000000142004b290 */ /* 0x000fc8000fffe82a */
[----:B------:R-:W-:-:S09]  /*0350*/  UISETP.GE.AND UP0, UPT, UR18, UR4, UPT ;  /* 0x000000041200728c */ /* 0x000fd2000bf06270 */
[----:B------:R-:W-:Y:S05]  /*0360*/  BRA.U UP0, `(.L_x_551) ;  /* 0x0000006500e47547 */ /* 0x000fea000b800000 */
[----:B------:R-:W2:Y:S01]  /*0370*/  LDC R0, c[0x0][0x3e8] ;  /* 0x0000fa00ff007b82 */ /* 0x000ea20000000800 */
[----:B------:R-:W3:Y:S01]  /*0380*/  S2R R2, SR_CTAID.Z ;  /* 0x0000000000027919 */ /* 0x000ee20000002700 */
[----:B------:R-:W4:Y:S01]  /*0390*/  LDCU.U8 UR4, c[0x0][0x548] ;  /* 0x0000a900ff0477ac */ /* 0x000f220008000000 */
[----:B------:R-:W5:Y:S01]  /*03a0*/  LDCU UR37, c[0x0][0x434] ;  /* 0x00008680ff2577ac */ /* 0x000f620008000800 */
[----:B------:R-:W1:Y:S01]  /*03b0*/  LDCU.U8 UR36, c[0x0][0x5f0] ;  /* 0x0000be00ff2477ac */ /* 0x000e620008000000 */
[----:B------:R-:W-:Y:S02]  /*03c0*/  USHF.L.U32 UR41, UR27, 0x7, URZ ;  /* 0x000000071b297899 */ /* 0x000fe400080006ff */
[----:B----4-:R-:W-:Y:S01]  /*03d0*/  UISETP.NE.AND UP0, UPT, UR4, URZ, UPT ;  /* 0x000000ff0400728c */ /* 0x010fe2000bf05270 */
[----:B--2---:R-:W-:Y:S01]  /*03e0*/  IABS R4, R0 ;  /* 0x0000000000047213 */ /* 0x004fe20000000000 */
[----:B-----5:R-:W-:-:S03]  /*03f0*/  UIADD3 UR5, UPT, UPT, UR37, 0x3f, URZ ;  /* 0x0000003f25057890 */ /* 0x020fc6000fffe0ff */
[----:B------:R-:W2:Y:S01]  /*0400*/  I2F.RP R6, R4 ;  /* 0x0000000400067306 */ /* 0x000ea20000209400 */
[----:B------:R-:W-:-:S05]  /*0410*/  USHF.R.S32.HI UR45, URZ, 0x1f, UR5 ;  /* 0x0000001fff2d7899 */ /* 0x000fca0008011405 */
[----:B------:R-:W1:Y:S01]  /*0420*/  @UP0 LDCU UR44, c[0x0][0x454] ;  /* 0x00008a80ff2c07ac */ /* 0x000e620008000800 */
[----:B---3--:R-:W-:Y:S01]  /*0430*/  IABS R2, R2 ;  /* 0x0000000200027213 */ /* 0x008fe20000000000 */
[----:B------:R-:W3:Y:S01]  /*0440*/  @!UP0 LDCU UR4, c[0x0][0x3e0] ;  /* 0x00007c00ff0487ac */ /* 0x000ee20008000800 */
[----:B------:R-:W-:Y:S01]  /*0450*/  ULEA.HI UR45, UR45, UR5, URZ, 0x6 ;  /* 0x000000052d2d7291 */ /* 0x000fe2000f8f30ff */
[----:B--2---:R-:W2:Y:S03]  /*0460*/  MUFU.RCP R6, R6 ;  /* 0x0000000600067308 */ /* 0x004ea60000001000 */
[----:B------:R-:W-:-:S04]  /*0470*/  USHF.R.S32.HI UR45, URZ, 0x6, UR45 ;  /* 0x00000006ff2d7899 */ /* 0x000fc8000801142d */
[----:B------:R-:W-:Y:S02]  /*0480*/  UIADD3 UR40, UPT, UPT, UR45, -0x1, URZ ;  /* 0xffffffff2d287890 */ /* 0x000fe4000fffe0ff */
[----:B-1----:R-:W-:Y:S02]  /*0490*/  @UP0 UIMAD UR44, UR26, UR44, URZ ;  /* 0x0000002c1a2c02a4 */ /* 0x002fe4000f8e02ff */
[----:B---3--:R-:W-:Y:S02]  /*04a0*/  @!UP0 UIMAD UR4, UR27, UR4, UR26 ;  /* 0x000000041b0482a4 */ /* 0x008fe4000f8e021a */
[----:B------:R-:W-:Y:S02]  /*04b0*/  @UP0 UIMAD UR44, UR27, UR37, UR44 ;  /* 0x000000251b2c02a4 */ /* 0x000fe4000f8e022c */
[----:B------:R-:W-:Y:S01]  /*04c0*/  @!UP0 UIMAD UR44, UR4, UR37, URZ ;  /* 0x00000025042c82a4 */ /* 0x000fe2000f8e02ff */
[----:B--2---:R-:W-:-:S04]  /*04d0*/  VIADD R6, R6, 0xffffffe ;  /* 0x0ffffffe06067836 */ /* 0x004fc80000000000 */
        /* <DEDUP_REMOVED lines=14> */
[----:B------:R-:W-:-:S04]  /*05c0*/  LOP3.LUT R2, R0, UR26, RZ, 0x3c, !PT ;  /* 0x0000001a00027c12 */ /* 0x000fc8000f8e3cff */
[----:B------:R-:W-:-:S07]  /*05d0*/  ISETP.GE.AND P0, PT, R2, RZ, PT ;  /* 0x000000ff0200720c */ /* 0x000fce0003f06270 */
[----:B------:R-:W-:-:S06]  /*05e0*/  @P2 VIADD R28, R28, 0x1 ;  /* 0x000000011c1c2836 */ /* 0x000fcc0000000000 */
[----:B------:R-:W-:Y:S02]  /*05f0*/  @!P0 IADD3 R28, PT, PT, -R28, RZ, RZ ;  /* 0x000000ff1c1c8210 */ /* 0x000fe40007ffe1ff */
[----:B------:R-:W-:-:S04]  /*0600*/  @!P1 LOP3.LUT R28, RZ, R0, RZ, 0x33, !PT ;  /* 0x00000000ff1c9212 */ /* 0x000fc800078e33ff */
[----:B------:R-:W-:Y:S01]  /*0610*/  SHF.R.S32.HI R6, RZ, 0x1f, R28 ;  /* 0x0000001fff067819 */ /* 0x000fe2000001141c */
[----:B------:R-:W-:Y:S06]  /*0620*/  BRA.U !UP0, `(.L_x_552) ;  /* 0x00000001081c7547 */ /* 0x000fec000b800000 */
[----:B------:R-:W1:Y:S01]  /*0630*/  LDCU UR5, c[0x0][0x430] ;  /* 0x00008600ff0577ac */ /* 0x000e620008000800 */
[----:B------:R-:W1:Y:S01]  /*0640*/  LDCU UR4, c[0x0][0x454] ;  /* 0x00008a80ff0477ac */ /* 0x000e620008000800 */
[----:B------:R-:W2:Y:S01]  /*0650*/  LDCU UR43, c[0x0][0x444] ;  /* 0x00008880ff2b77ac */ /* 0x000ea20008000800 */
[----:B-1----:R-:W-:Y:S02]  /*0660*/  ULEA UR4, UR5, UR4, 0x7 ;  /* 0x0000000405047291 */ /* 0x002fe4000f8e38ff */
[----:B--2---:R-:W-:-:S04]  /*0670*/  UIMAD UR39, UR27, UR43, UR41 ;  /* 0x0000002b1b2772a4 */ /* 0x004fc8000f8e0229 */
[----:B------:R-:W-:Y:S01]  /*0680*/  UIMAD UR39, UR4, UR26, UR39 ;  /* 0x0000001a042772a4 */ /* 0x000fe2000f8e0227 */
[----:B------:R-:W-:Y:S11]  /*0690*/  BRA `(.L_x_553) ;  /* 0x0000000000107947 */ /* 0x000ff60003800000 */
.L_x_552:
[----:B------:R-:W1:Y:S01]  /*06a0*/  LDCU UR39, c[0x0][0x3e0] ;  /* 0x00007c00ff2777ac */ /* 0x000e620008000800 */
[----:B------:R-:W2:Y:S01]  /*06b0*/  LDCU UR43, c[0x0][0x444] ;  /* 0x00008880ff2b77ac */ /* 0x000ea20008000800 */
[----:B-1----:R-:W-:-:S04]  /*06c0*/  UIMAD UR39, UR27, UR39, UR26 ;  /* 0x000000271b2772a4 */ /* 0x002fc8000f8e021a */
[----:B--2---:R-:W-:-:S12]  /*06d0*/  UIMAD UR39, UR39, UR43, URZ ;  /* 0x0000002b272772a4 */ /* 0x004fd8000f8e02ff */
.L_x_553:
[----:B------:R-:W1:Y:S01]  /*06e0*/  S2R R210, SR_TID.X ;  /* 0x0000000000d27919 */ /* 0x000e620000002100 */
[----:B------:R-:W2:Y:S01]  /*06f0*/  LDCU.64 UR16, c[0x0][0x588] ;  /* 0x0000b100ff1077ac */ /* 0x000ea20008000a00 */
[----:B------:R-:W-:Y:S01]  /*0700*/  IMAD.MOV.U32 R11, RZ, RZ, RZ ;  /* 0x000000ffff0b7224 */ /* 0x000fe200078e00ff */
[----:B------:R-:W-:Y:S02]  /*0710*/  CS2R R158, SRZ ;  /* 0x00000000009e7805 */ /* 0x000fe4000001ff00 */
[----:B------:R-:W-:Y:S01]  /*0720*/  CS2R R156, SRZ ;  /* 0x00000000009c7805 */ /* 0x000fe2000001ff00 */
[----:B------:R-:W3:Y:S01]  /*0730*/  LDCU.64 UR14, c[0x0][0x3b8] ;  /* 0x00007700ff0e77ac */ /* 0x000ee20008000a00 */
[----:B------:R-:W-:Y:S02]  /*0740*/  CS2R R162, SRZ ;  /* 0x0000000000a27805 */ /* 0x000fe4000001ff00 */
[----:B------:R-:W-:Y:S02]  /*0750*/  CS2R R160, SRZ ;  /* 0x0000000000a07805 */ /* 0x000fe4000001ff00 */
[----:B------:R-:W-:Y:S01]  /*0760*/  CS2R R154, SRZ ;  /* 0x00000000009a7805 */ /* 0x000fe2000001ff00 */
[----:B------:R-:W4:Y:S01]  /*0770*/  LDCU.64 UR6, c[0x0][0x3c0] ;  /* 0x00007800ff0677ac */ /* 0x000f220008000a00 */
[----:B------:R-:W-:-:S02]  /*0780*/  CS2R R152, SRZ ;  /* 0x0000000000987805 */ /* 0x000fc4000001ff00 */
[----:B------:R-:W-:Y:S02]  /*0790*/  CS2R R150, SRZ ;  /* 0x0000000000967805 */ /* 0x000fe4000001ff00 */
[----:B------:R-:W-:Y:S01]  /*07a0*/  CS2R R148, SRZ ;  /* 0x0000000000947805 */ /* 0x000fe2000001ff00 */
[----:B------:R-:W-:Y:S01]  /*07b0*/  USHF.R.S32.HI UR46, URZ, 0x1f, UR42 ;  /* 0x0000001fff2e7899 */ /* 0x000fe2000801142a */
[----:B------:R-:W-:Y:S01]  /*07c0*/  CS2R R142, SRZ ;  /* 0x00000000008e7805 */ /* 0x000fe2000001ff00 */
[----:B------:R-:W-:Y:S01]  /*07d0*/  UIADD3 UR19, UP0, UPT, UR18, UR42, URZ ;  /* 0x0000002a12137290 */ /* 0x000fe2000ff1e0ff */
[----:B------:R-:W-:Y:S01]  /*07e0*/  CS2R R140, SRZ ;  /* 0x00000000008c7805 */ /* 0x000fe2000001ff00 */
[----:B------:R-:W5:Y:S01]  /*07f0*/  LDCU.64 UR4, c[0x0][0x3a8] ;  /* 0x00007500ff0477ac */ /* 0x000f620008000a00 */
[----:B------:R-:W-:Y:S01]  /*0800*/  CS2R R146, SRZ ;  /* 0x0000000000927805 */ /* 0x000fe2000001ff00 */
[----:B--2---:R-:W-:Y:S01]  /*0810*/  IMAD.U32 R12, RZ, RZ, UR16 ;  /* 0x00000010ff0c7e24 */ /* 0x004fe2000f8e00ff */
[----:B------:R-:W-:Y:S01]  /*0820*/  CS2R R144, SRZ ;  /* 0x0000000000907805 */ /* 0x000fe2000001ff00 */
[----:B------:R-:W-:Y:S01]  /*0830*/  ULEA.HI.X.SX32 UR46, UR18, UR46, 0x1, UP0 ;  /* 0x0000002e122e7291 */ /* 0x000fe200080f0eff */
[----:B------:R-:W-:Y:S01]  /*0840*/  IMAD.U32 R32, RZ, RZ, UR17 ;  /* 0x00000011ff207e24 */ /* 0x000fe2000f8e00ff */
[----:B------:R-:W2:Y:S01]  /*0850*/  LDCU UR34, c[0x0][0x3e0] ;  /* 0x00007c00ff2277ac */ /* 0x000ea20008000800 */
[----:B---3--:R-:W-:Y:S01]  /*0860*/  IMAD.U32 R14, RZ, RZ, UR14 ;  /* 0x0000000eff0e7e24 */ /* 0x008fe2000f8e00ff */
[----:B------:R-:W-:-:S02]  /*0870*/  CS2R R138, SRZ ;  /* 0x00000000008a7805 */ /* 0x000fc4000001ff00 */
[----:B------:R-:W-:Y:S01]  /*0880*/  CS2R R136, SRZ ;  /* 0x0000000000887805 */ /* 0x000fe2000001ff00 */
[----:B------:R-:W-:Y:S01]  /*0890*/  UIMAD UR16, UR46, UR14, URZ ;  /* 0x0000000e2e1072a4 */ /* 0x000fe2000f8e02ff */
[----:B----4-:R-:W-:Y:S01]  /*08a0*/  IMAD.U32 R4, RZ, RZ, UR6 ;  /* 0x00000006ff047e24 */ /* 0x010fe2000f8e00ff */
[----:B------:R-:W-:Y:S01]  /*08b0*/  UIMAD UR46, UR46, UR6, URZ ;  /* 0x000000062e2e72a4 */ /* 0x000fe2000f8e02ff */
[----:B------:R-:W-:Y:S01]  /*08c0*/  CS2R R134, SRZ ;  /* 0x0000000000867805 */ /* 0x000fe2000001ff00 */
[----:B------:R-:W2:Y:S01]  /*08d0*/  LDCU UR35, c[0x0][0x44c] ;  /* 0x00008980ff2377ac */ /* 0x000ea20008000800 */
[----:B-1----:R-:W-:Y:S01]  /*08e0*/  IMAD.SHL.U32 R242, R210, 0x8, RZ ;  /* 0x00000008d2f27824 */ /* 0x002fe200078e00ff */
[--C-:B------:R-:W-:Y:S02]  /*08f0*/  SHF.R.U32.HI R3, RZ, 0x5, R210.reuse ;  /* 0x00000005ff037819 */ /* 0x100fe400000116d2 */
[----:B------:R-:W-:Y:S01]  /*0900*/  CS2R R132, SRZ ;  /* 0x0000000000847805 */ /* 0x000fe2000001ff00 */
[----:B------:R-:W-:Y:S01]  /*0910*/  UIMAD UR46, UR19, UR7, UR46 ;  /* 0x00000007132e72a4 */ /* 0x000fe2000f8e022e */
[--C-:B------:R-:W-:Y:S01]  /*0920*/  SHF.R.U32.HI R0, RZ, 0x2, R210.reuse ;  /* 0x00000002ff007819 */ /* 0x100fe200000116d2 */
[----:B------:R-:W1:Y:S01]  /*0930*/  LDCU.64 UR12, c[0x0][0x3a0] ;  /* 0x00007400ff0c77ac */ /* 0x000e620008000a00 */
[----:B------:R-:W-:Y:S01]  /*0940*/  LOP3.LUT R217, R242, 0x38, RZ, 0xc0, !PT ;  /* 0x00000038f2d97812 */ /* 0x000fe200078ec0ff */
[----:B------:R-:W-:Y:S01]  /*0950*/  IMAD.SHL.U32 R2, R3, 0x10, RZ ;  /* 0x0000001003027824 */ /* 0x000fe200078e00ff */
[----:B------:R-:W-:Y:S01]  /*0960*/  LOP3.LUT R8, R210, 0x1f, RZ, 0xc0, !PT ;  /* 0x0000001fd2087812 */ /* 0x000fe200078ec0ff */
[----:B------:R-:W-:Y:S01]  /*0970*/  UIMAD UR16, UR19, UR15, UR16 ;  /* 0x0000000f131072a4 */ /* 0x000fe2000f8e0210 */
[----:B------:R-:W-:Y:S01]  /*0980*/  SHF.R.U32.HI R221, RZ, 0x3, R210 ;  /* 0x00000003ffdd7819 */ /* 0x000fe200000116d2 */
[----:B------:R-:W-:Y:S01]  /*0990*/  IMAD.MOV.U32 R10, RZ, RZ, R217 ;  /* 0x000000ffff0a7224 */ /* 0x000fe200078e00d9 */
[----:B------:R-:W-:Y:S01]  /*09a0*/  LOP3.LUT R2, R2, 0x10, RZ, 0xc0, !PT ;  /* 0x0000001002027812 */ /* 0x000fe200078ec0ff */
[----:B------:R-:W-:Y:S01]  /*09b0*/  USHF.L.U32 UR17, UR14, 0x6, URZ ;  /* 0x000000060e117899 */ /* 0x000fe200080006ff */
[----:B------:R-:W-:Y:S01]  /*09c0*/  CS2R R126, SRZ ;  /* 0x00000000007e7805 */ /* 0x000fe2000001ff00 */
[----:B------:R-:W-:Y:S01]  /*09d0*/  IMAD.WIDE.U32 R4, R4, UR19, R10 ;  /* 0x0000001304047c25 */ /* 0x000fe2000f8e000a */
[----:B------:R-:W-:Y:S01]  /*09e0*/  LOP3.LUT R0, R2, 0x7, R0, 0xf8, !PT ;  /* 0x0000000702007812 */ /* 0x000fe200078ef800 */
[----:B--2---:R-:W-:Y:S01]  /*09f0*/  UIMAD UR38, UR34, UR35, URZ ;  /* 0x00000023222672a4 */ /* 0x004fe2000f8e02ff */
[----:B------:R-:W-:Y:S01]  /*0a00*/  CS2R R124, SRZ ;  /* 0x00000000007c7805 */ /* 0x000fe2000001ff00 */
[----:B------:R-:W-:Y:S01]  /*0a10*/  IMAD.WIDE.U32 R14, R14, UR19, R10 ;  /* 0x000000130e0e7c25 */ /* 0x000fe2000f8e000a */
[----:B------:R-:W2:Y:S01]  /*0a20*/  LDCU.64 UR18, c[0x0][0x3d0] ;  /* 0x00007a00ff1277ac */ /* 0x000ea20008000a00 */
[----:B------:R-:W-:-:S02]  /*0a30*/  CS2R R130, SRZ ;  /* 0x0000000000827805 */ /* 0x000fc4000001ff00 */
[----:B------:R-:W-:Y:S01]  /*0a40*/  CS2R R128, SRZ ;  /* 0x0000000000807805 */ /* 0x000fe2000001ff00 */
[----:B------:R-:W-:Y:S01]  /*0a50*/  IMAD.WIDE.U32 R12, R12, UR27, R10 ;  /* 0x0000001b0c0c7c25 */ /* 0x000fe2000f8e000a */
[----:B------:R-:W-:Y:S01]  /*0a60*/  ULEA UR45, UR45, 0xffffffc0, 0x6 ;  /* 0xffffffc02d2d7891 */ /* 0x000fe2000f8e30ff */
[----:B------:R-:W-:Y:S01]  /*0a70*/  CS2R R122, SRZ ;  /* 0x00000000007a7805 */ /* 0x000fe2000001ff00 */
[----:B------:R-:W-:Y:S01]  /*0a80*/  ULEA UR44, UR40, UR44, 0x6 ;  /* 0x0000002c282c7291 */ /* 0x000fe2000f8e30ff */
[----:B------:R-:W-:Y:S01]  /*0a90*/  VIADD R5, R5, UR46 ;  /* 0x0000002e05057c36 */ /* 0x000fe20008000000 */
[----:B------:R-:W-:Y:S01]  /*0aa0*/  USHF.R.S32.HI UR46, URZ, 0x1f, UR45 ;  /* 0x0000001fff2e7899 */ /* 0x000fe2000801142d */
[----:B-----5:R-:W-:Y:S01]  /*0ab0*/  IMAD.U32 R10, RZ, RZ, UR4 ;  /* 0x00000004ff0a7e24 */ /* 0x020fe2000f8e00ff */
[----:B------:R-:W-:Y:S01]  /*0ac0*/  ULEA UR39, UR40, UR39, 0x6 ;  /* 0x0000002728277291 */ /* 0x000fe2000f8e30ff */
[----:B------:R-:W-:Y:S01]  /*0ad0*/  VIADD R15, R15, UR16 ;  /* 0x000000100f0f7c36 */ /* 0x000fe20008000000 */
[----:B------:R-:W-:Y:S01]  /*0ae0*/  USHF.L.U64.HI UR16, UR14, 0x6, UR15 ;  /* 0x000000060e107899 */ /* 0x000fe2000801020f */
[----:B------:R-:W-:Y:S01]  /*0af0*/  IMAD.WIDE.U32 R10, R10, UR27, R4 ;  /* 0x0000001b0a0a7c25 */ /* 0x000fe2000f8e0004 */
[----:B------:R-:W-:-:S02]  /*0b00*/  CS2R R120, SRZ ;  /* 0x0000000000787805 */ /* 0x000fc4000001ff00 */
[----:B------:R-:W-:Y:S02]  /*0b10*/  CS2R R118, SRZ ;  /* 0x0000000000767805 */ /* 0x000fe4000001ff00 */
[----:B------:R-:W-:Y:S01]  /*0b20*/  CS2R R116, SRZ ;  /* 0x0000000000747805 */ /* 0x000fe2000001ff00 */
[----:B------:R-:W-:Y:S01]  /*0b30*/  IMAD.U32 R4, RZ, RZ, UR5 ;  /* 0x00000005ff047e24 */ /* 0x000fe2000f8e00ff */
[----:B------:R-:W3:Y:S01]  /*0b40*/  LDCU.64 UR4, c[0x0][0x3d8] ;  /* 0x00007b00ff0477ac */ /* 0x000ee20008000a00 */
[----:B-1----:R-:W-:Y:S01]  /*0b50*/  IMAD.U32 R2, RZ, RZ, UR12 ;  /* 0x0000000cff027e24 */ /* 0x002fe2000f8e00ff */
[----:B------:R-:W-:Y:S01]  /*0b60*/  CS2R R110, SRZ ;  /* 0x00000000006e7805 */ /* 0x000fe2000001ff00 */
[----:B------:R-:W-:Y:S01]  /*0b70*/  IMAD R8, R3, UR38, R8 ;  /* 0x0000002603087c24 */ /* 0x000fe2000f8e0208 */
[----:B------:R-:W-:Y:S01]  /*0b80*/  CS2R R108, SRZ ;  /* 0x00000000006c7805 */ /* 0x000fe2000001ff00 */
[----:B------:R-:W-:Y:S01]  /*0b90*/  IMAD.WIDE.U32 R2, R2, UR27, R14 ;  /* 0x0000001b02027c25 */ /* 0x000fe2000f8e000e */
[----:B------:R-:W-:-:S02]  /*0ba0*/  CS2R R114, SRZ ;  /* 0x0000000000727805 */ /* 0x000fc4000001ff00 */
[----:B------:R-:W-:Y:S02]  /*0bb0*/  CS2R R112, SRZ ;  /* 0x0000000000707805 */ /* 0x000fe4000001ff00 */
[----:B------:R-:W-:Y:S01]  /*0bc0*/  CS2R R106, SRZ ;  /* 0x00000000006a7805 */ /* 0x000fe2000001ff00 */
[----:B------:R-:W-:Y:S01]  /*0bd0*/  IMAD.U32 R30, RZ, RZ, UR13 ;  /* 0x0000000dff1e7e24 */ /* 0x000fe2000f8e00ff */
[----:B------:R-:W1:Y:S01]  /*0be0*/  LDCU.64 UR12, c[0x0][0x398] ;  /* 0x00007300ff0c77ac */ /* 0x000e620008000a00 */
[----:B------:R-:W-:Y:S01]  /*0bf0*/  IMAD R5, R4, UR27, R11 ;  /* 0x0000001b04057c24 */ /* 0x000fe2000f8e020b */
[----:B------:R-:W-:Y:S01]  /*0c00*/  CS2R R104, SRZ ;  /* 0x0000000000687805 */ /* 0x000fe2000001ff00 */
[----:B------:R-:W-:Y:S01]  /*0c10*/  IMAD R31, R30, UR27, R3 ;  /* 0x0000001b1e1f7c24 */ /* 0x000fe2000f8e0203 */
[----:B------:R-:W-:Y:S01]  /*0c20*/  CS2R R102, SRZ ;  /* 0x0000000000667805 */ /* 0x000fe2000001ff00 */
[----:B------:R-:W-:Y:S01]  /*0c30*/  IMAD.MOV.U32 R30, RZ, RZ, R2 ;  /* 0x000000ffff1e7224 */ /* 0x000fe200078e0002 */
[----:B------:R-:W-:Y:S01]  /*0c40*/  CS2R R100, SRZ ;  /* 0x0000000000647805 */ /* 0x000fe2000001ff00 */
[C---:B--2---:R-:W-:Y:S01]  /*0c50*/  IMAD R2, R6.reuse, UR18, RZ ;  /* 0x0000001206027c24 */ /* 0x044fe2000f8e02ff */
[----:B------:R-:W-:Y:S01]  /*0c60*/  CS2R R94, SRZ ;  /* 0x00000000005e7805 */ /* 0x000fe2000001ff00 */
[----:B------:R-:W-:Y:S01]  /*0c70*/  IMAD.MOV.U32 R4, RZ, RZ, R10 ;  /* 0x000000ffff047224 */ /* 0x000fe200078e000a */
[----:B------:R-:W-:Y:S01]  /*0c80*/  CS2R R92, SRZ ;  /* 0x00000000005c7805 */ /* 0x000fe2000001ff00 */
[----:B---3--:R-:W-:Y:S01]  /*0c90*/  IMAD R6, R6, UR4, RZ ;  /* 0x0000000406067c24 */ /* 0x008fe2000f8e02ff */
[----:B------:R-:W-:Y:S01]  /*0ca0*/  CS2R R98, SRZ ;  /* 0x0000000000627805 */ /* 0x000fe2000001ff00 */
[----:B------:R-:W-:Y:S01]  /*0cb0*/  IMAD R33, R32, UR27, R13 ;  /* 0x0000001b20217c24 */ /* 0x000fe2000f8e020d */
[----:B------:R-:W-:Y:S01]  /*0cc0*/  CS2R R96, SRZ ;  /* 0x0000000000607805 */ /* 0x000fe2000001ff00 */
[C---:B------:R-:W-:Y:S01]  /*0cd0*/  IMAD R2, R28.reuse, UR19, R2 ;  /* 0x000000131c027c24 */ /* 0x040fe2000f8e0202 */
[----:B------:R-:W-:Y:S01]  /*0ce0*/  CS2R R90, SRZ ;  /* 0x00000000005a7805 */ /* 0x000fe2000001ff00 */
[----:B------:R-:W-:Y:S01]  /*0cf0*/  IMAD.WIDE.U32 R30, R28, UR18, R30 ;  /* 0x000000121c1e7c25 */ /* 0x000fe2000f8e001e */
[----:B------:R-:W2:Y:S01]  /*0d00*/  LDCU.64 UR18, c[0x0][0x3c8] ;  /* 0x00007900ff1277ac */ /* 0x000ea20008000a00 */
[----:B------:R-:W-:-:S02]  /*0d10*/  CS2R R88, SRZ ;  /* 0x0000000000587805 */ /* 0x000fc4000001ff00 */
[----:B------:R-:W-:Y:S01]  /*0d20*/  CS2R R86, SRZ ;  /* 0x0000000000567805 */ /* 0x000fe2000001ff00 */
[C---:B------:R-:W-:Y:S01]  /*0d30*/  IMAD R6, R28.reuse, UR5, R6 ;  /* 0x000000051c067c24 */ /* 0x040fe2000f8e0206 */
[----:B------:R-:W-:Y:S01]  /*0d40*/  USHF.L.U32 UR5, UR6, 0x6, URZ ;  /* 0x0000000606057899 */ /* 0x000fe200080006ff */
[----:B------:R-:W-:Y:S01]  /*0d50*/  IMAD.MOV.U32 R32, RZ, RZ, R12 ;  /* 0x000000ffff207224 */ /* 0x000fe200078e000c */
[----:B------:R-:W-:Y:S01]  /*0d60*/  CS2R R84, SRZ ;  /* 0x0000000000547805 */ /* 0x000fe2000001ff00 */
[----:B------:R-:W-:Y:S01]  /*0d70*/  IMAD.WIDE.U32 R28, R28, UR4, R4 ;  /* 0x000000041c1c7c25 */ /* 0x000fe2000f8e0004 */
[----:B------:R-:W-:Y:S01]  /*0d80*/  USHF.L.U64.HI UR4, UR14, 0x5, UR15 ;  /* 0x000000050e047899 */ /* 0x000fe2000801020f */
[----:B------:R-:W3:Y:S01]  /*0d90*/  LDC.64 R4, c[0x0][0x3b0] ;  /* 0x0000ec00ff047b82 */ /* 0x000ee20000000a00 */
[----:B------:R-:W-:Y:S01]  /*0da0*/  CS2R R78, SRZ ;  /* 0x00000000004e7805 */ /* 0x000fe2000001ff00 */
[----:B------:R-:W-:Y:S01]  /*0db0*/  IMAD.U32 R13, RZ, RZ, UR16 ;  /* 0x00000010ff0d7e24 */ /* 0x000fe2000f8e00ff */
[----:B------:R-:W-:Y:S01]  /*0dc0*/  USHF.L.U32 UR16, UR14, 0x5, URZ ;  /* 0x000000050e107899 */ /* 0x000fe200080006ff */
[----:B------:R-:W-:Y:S01]  /*0dd0*/  IMAD.U32 R12, RZ, RZ, UR17 ;  /* 0x00000011ff0c7e24 */ /* 0x000fe2000f8e00ff */
[----:B------:R-:W-:Y:S01]  /*0de0*/  USHF.L.U64.HI UR17, UR6, 0x6, UR7 ;  /* 0x0000000606117899 */ /* 0x000fe20008010207 */
[C---:B------:R-:W-:Y:S01]  /*0df0*/  IMAD R21, R221.reuse, UR15, RZ ;  /* 0x0000000fdd157c24 */ /* 0x040fe2000f8e02ff */
[----:B------:R-:W-:Y:S01]  /*0e00*/  USHF.L.U64.HI UR15, UR6, 0x5, UR7 ;  /* 0x00000005060f7899 */ /* 0x000fe20008010207 */
[----:B------:R-:W-:Y:S01]  /*0e10*/  IMAD.U32 R14, RZ, RZ, UR5 ;  /* 0x00000005ff0e7e24 */ /* 0x000fe2000f8e00ff */
[----:B------:R-:W-:Y:S01]  /*0e20*/  USHF.L.U32 UR5, UR6, 0x5, URZ ;  /* 0x0000000506057899 */ /* 0x000fe200080006ff */
[----:B------:R-:W-:Y:S01]  /*0e30*/  IMAD.U32 R16, RZ, RZ, UR16 ;  /* 0x00000010ff107e24 */ /* 0x000fe2000f8e00ff */
[----:B------:R-:W-:Y:S01]  /*0e40*/  CS2R R76, SRZ ;  /* 0x00000000004c7805 */ /* 0x000fe2000001ff00 */
[----:B------:R-:W-:Y:S01]  /*0e50*/  IMAD.U32 R15, RZ, RZ, UR17 ;  /* 0x00000011ff0f7e24 */ /* 0x000fe2000f8e00ff */
[----:B------:R-:W-:Y:S01]  /*0e60*/  CS2R R82, SRZ ;  /* 0x0000000000527805 */ /* 0x000fe2000001ff00 */
[----:B------:R-:W-:Y:S01]  /*0e70*/  IMAD.U32 R17, RZ, RZ, UR4 ;  /* 0x00000004ff117e24 */ /* 0x000fe2000f8e00ff */
[----:B------:R-:W-:Y:S01]  /*0e80*/  CS2R R80, SRZ ;  /* 0x0000000000507805 */ /* 0x000fe2000001ff00 */
[----:B------:R-:W-:Y:S01]  /*0e90*/  IMAD.WIDE.U32 R12, R221, UR14, R12 ;  /* 0x0000000edd0c7c25 */ /* 0x000fe2000f8e000c */
[----:B------:R-:W-:-:S02]  /*0ea0*/  CS2R R74, SRZ ;  /* 0x00000000004a7805 */ /* 0x000fc4000001ff00 */
[----:B------:R-:W-:Y:S02]  /*0eb0*/  CS2R R72, SRZ ;  /* 0x0000000000487805 */ /* 0x000fe4000001ff00 */
[----:B------:R-:W-:Y:S01]  /*0ec0*/  CS2R R70, SRZ ;  /* 0x0000000000467805 */ /* 0x000fe2000001ff00 */
[C---:B------:R-:W-:Y:S01]  /*0ed0*/  IMAD R20, R221.reuse, UR7, RZ ;  /* 0x00000007dd147c24 */ /* 0x040fe2000f8e02ff */
[C---:B------:R-:W-:Y:S01]  /*0ee0*/  IADD3 R9, P6, PT, R30.reuse, R12, RZ ;  /* 0x0000000c1e097210 */ /* 0x040fe20007fde0ff */
[C---:B------:R-:W-:Y:S01]  /*0ef0*/  IMAD.WIDE.U32 R14, R221.reuse, UR6, R14 ;  /* 0x00000006dd0e7c25 */ /* 0x040fe2000f8e000e */
[----:B------:R-:W-:Y:S01]  /*0f00*/  IADD3 R12, P5, P4, R30, UR16, R12 ;  /* 0x000000101e0c7c10 */ /* 0x000fe2000fcbe00c */
[----:B------:R-:W4:Y:S01]  /*0f10*/  LDCU.64 UR16, c[0x0][0x388] ;  /* 0x00007100ff1077ac */ /* 0x000f220008000a00 */
[----:B------:R-:W-:Y:S01]  /*0f20*/  CS2R R68, SRZ ;  /* 0x0000000000447805 */ /* 0x000fe2000001ff00 */
[----:B------:R-:W-:Y:S01]  /*0f30*/  IMAD.WIDE.U32 R16, R221, UR14, R16 ;  /* 0x0000000edd107c25 */ /* 0x000fe2000f8e0010 */
[----:B------:R-:W-:-:S02]  /*0f40*/  IADD3 R23, P2, PT, R28, R14, RZ ;  /* 0x0000000e1c177210 */ /* 0x000fc40007f5e0ff */
[----:B------:R-:W-:Y:S02]  /*0f50*/  CS2R R62, SRZ ;  /* 0x00000000003e7805 */ /* 0x000fe4000001ff00 */
[----:B------:R-:W-:Y:S01]  /*0f60*/  IADD3 R25, P1, P0, R28, UR5, R14 ;  /* 0x000000051c197c10 */ /* 0x000fe2000f83e00e */
[----:B------:R-:W-:Y:S01]  /*0f70*/  IMAD.U32 R18, RZ, RZ, UR5 ;  /* 0x00000005ff127e24 */ /* 0x000fe2000f8e00ff */
[----:B------:R-:W-:Y:S01]  /*0f80*/  CS2R R60, SRZ ;  /* 0x00000000003c7805 */ /* 0x000fe2000001ff00 */
[----:B------:R-:W-:Y:S01]  /*0f90*/  IMAD.U32 R19, RZ, RZ, UR15 ;  /* 0x0000000fff137e24 */ /* 0x000fe2000f8e00ff */
[----:B------:R-:W-:Y:S01]  /*0fa0*/  CS2R R66, SRZ ;  /* 0x0000000000427805 */ /* 0x000fe2000001ff00 */
[----:B------:R-:W-:Y:S01]  /*0fb0*/  IMAD.IADD R24, R20, 0x1, R15 ;  /* 0x0000000114187824 */ /* 0x000fe200078e020f */
[----:B------:R-:W-:Y:S01]  /*0fc0*/  IADD3 R15, P3, PT, R30, R16, RZ ;  /* 0x000000101e0f7210 */ /* 0x000fe20007f7e0ff */
[----:B------:R-:W-:Y:S01]  /*0fd0*/  IMAD.IADD R31, R31, 0x1, R2 ;  /* 0x000000011f1f7824 */ /* 0x000fe200078e0202 */
[----:B------:R-:W-:Y:S01]  /*0fe0*/  CS2R R64, SRZ ;  /* 0x0000000000407805 */ /* 0x000fe2000001ff00 */
[----:B------:R-:W-:Y:S01]  /*0ff0*/  IMAD.WIDE.U32 R2, R221, UR6, R18 ;  /* 0x00000006dd027c25 */ /* 0x000fe2000f8e0012 */
[----:B------:R-:W-:-:S02]  /*1000*/  CS2R R58, SRZ ;  /* 0x00000000003a7805 */ /* 0x000fc4000001ff00 */
[----:B------:R-:W-:Y:S02]  /*1010*/  CS2R R56, SRZ ;  /* 0x0000000000387805 */ /* 0x000fe4000001ff00 */
[----:B------:R-:W-:Y:S01]  /*1020*/  IADD3.X R14, PT, PT, R31, R21, R17, P3, !PT ;  /* 0x000000151f0e7210 */ /* 0x000fe20001ffe411 */
[----:B------:R-:W-:Y:S01]  /*1030*/  IMAD.IADD R10, R21, 0x1, R13 ;  /* 0x00000001150a7824 */ /* 0x000fe200078e020d */
[----:B------:R-:W-:Y:S01]  /*1040*/  IADD3 R13, P3, PT, R28, R2, RZ ;  /* 0x000000021c0d7210 */ /* 0x000fe20007f7e0ff */
[----:B------:R-:W-:Y:S01]  /*1050*/  IMAD.IADD R29, R29, 0x1, R6 ;  /* 0x000000011d1d7824 */ /* 0x000fe200078e0206 */
[----:B------:R-:W-:Y:S01]  /*1060*/  CS2R R54, SRZ ;  /* 0x0000000000367805 */ /* 0x000fe2000001ff00 */
[----:B---3--:R-:W-:Y:S01]  /*1070*/  IMAD R6, R4, UR46, RZ ;  /* 0x0000002e04067c24 */ /* 0x008fe2000f8e02ff */
[----:B------:R-:W-:Y:S01]  /*1080*/  CS2R R52, SRZ ;  /* 0x0000000000347805 */ /* 0x000fe2000001ff00 */
[----:B------:R-:W-:Y:S01]  /*1090*/  IMAD.X R7, R10, 0x1, R31, P6 ;  /* 0x000000010a077824 */ /* 0x000fe200030e061f */
[----:B------:R-:W-:Y:S01]  /*10a0*/  IADD3.X R11, PT, PT, R29, R20, R3, P3, !PT ;  /* 0x000000141d0b7210 */ /* 0x000fe20001ffe403 */
[----:B------:R-:W-:Y:S01]  /*10b0*/  IMAD.WIDE.U32 R26, R4, UR45, RZ ;  /* 0x0000002d041a7c25 */ /* 0x000fe2000f8e00ff */
[----:B------:R-:W3:Y:S01]  /*10c0*/  LDC.64 R2, c[0x0][0x590] ;  /* 0x00016400ff027b82 */ /* 0x000ee20000000a00 */
[----:B------:R-:W-:Y:S01]  /*10d0*/  IADD3.X R10, PT, PT, R31, UR4, R10, P5, P4 ;  /* 0x000000041f0a7c10 */ /* 0x000fe2000afe840a */
[----:B------:R-:W5:Y:S01]  /*10e0*/  LDCU.64 UR4, c[0x0][0x390] ;  /* 0x00007200ff0477ac */ /* 0x000f620008000a00 */
[----:B------:R-:W-:Y:S01]  /*10f0*/  IMAD R6, R5, UR45, R6 ;  /* 0x0000002d05067c24 */ /* 0x000fe2000f8e0206 */
[----:B------:R-:W-:Y:S01]  /*1100*/  LOP3.LUT R34, R26, R217, RZ, 0xfc, !PT ;  /* 0x000000d91a227212 */ /* 0x000fe200078efcff */
[----:B------:R-:W-:Y:S01]  /*1110*/  IMAD.X R22, R24, 0x1, R29, P2 ;  /* 0x0000000118167824 */ /* 0x000fe200010e061d */
[----:B------:R-:W-:Y:S01]  /*1120*/  IADD3.X R24, PT, PT, R29, UR15, R24, P1, P0 ;  /* 0x0000000f1d187c10 */ /* 0x000fe20008fe0418 */
[----:B------:R-:W-:Y:S01]  /*1130*/  IMAD.IADD R35, R27, 0x1, R6 ;  /* 0x000000011b237824 */ /* 0x000fe200078e0206 */
[----:B----4-:R-:W-:Y:S01]  /*1140*/  LEA R16, P0, R9, UR16, 0x1 ;  /* 0x0000001009107c11 */ /* 0x010fe2000f8008ff */
[----:B-1----:R-:W-:Y:S01]  /*1150*/  IMAD.U32 R6, RZ, RZ, UR12 ;  /* 0x0000000cff067e24 */ /* 0x002fe2000f8e00ff */
[----:B------:R-:W-:Y:S01]  /*1160*/  LEA R18, P3, R15, UR16, 0x1 ;  /* 0x000000100f127c11 */ /* 0x000fe2000f8608ff */
[----:B------:R-:W-:Y:S01]  /*1170*/  IMAD.WIDE.U32 R30, R221, UR14, R30 ;  /* 0x0000000edd1e7c25 */ /* 0x000fe2000f8e001e */
[----:B------:R-:W-:Y:S01]  /*1180*/  LEA.HI.X R17, R9, UR17, R7, 0x1, P0 ;  /* 0x0000001109117c11 */ /* 0x000fe200080f0c07 */
[----:B------:R-:W1:Y:S01]  /*1190*/  LDCU.64 UR14, c[0x0][0x380] ;  /* 0x00007000ff0e77ac */ /* 0x000e620008000a00 */
[----:B------:R-:W-:Y:S01]  /*11a0*/  LEA.HI.X R19, R15, UR17, R14, 0x1, P3 ;  /* 0x000000110f137c11 */ /* 0x000fe200098f0c0e */
[----:B------:R-:W-:Y:S01]  /*11b0*/  IMAD.WIDE.U32 R34, R6, UR27, R34 ;  /* 0x0000001b06227c25 */ /* 0x000fe2000f8e0022 */
[C---:B------:R-:W-:Y:S01]  /*11c0*/  LEA R14, P0, R12.reuse, UR16, 0x1 ;  /* 0x000000100c0e7c11 */ /* 0x040fe2000f8008ff */
[----:B------:R-:W4:Y:S01]  /*11d0*/  LDC.64 R6, c[0x0][0x598] ;  /* 0x00016600ff067b82 */ /* 0x000f220000000a00 */
[----:B------:R-:W-:Y:S01]  /*11e0*/  ISETP.NE.AND P2, PT, RZ, UR36, PT ;  /* 0x00000024ff007c0c */ /* 0x000fe2000bf45270 */
[----:B------:R-:W-:Y:S01]  /*11f0*/  IMAD.U32 R9, RZ, RZ, UR13 ;  /* 0x0000000dff097e24 */ /* 0x000fe2000f8e00ff */
[----:B------:R-:W-:Y:S01]  /*1200*/  LEA.HI.X R15, R12, UR17, R10, 0x1, P0 ;  /* 0x000000110c0f7c11 */ /* 0x000fe200080f0c0a */
[----:B------:R-:W-:Y:S01]  /*1210*/  IMAD.IADD R21, R31, 0x1, R21 ;  /* 0x000000011f157824 */ /* 0x000fe200078e0215 */
[----:B-----5:R-:W-:Y:S01]  /*1220*/  LEA R12, P1, R13, UR4, 0x1 ;  /* 0x000000040d0c7c11 */ /* 0x020fe2000f8208ff */
[----:B------:R-:W-:Y:S01]  /*1230*/  IMAD R35, R9, UR27, R35 ;  /* 0x0000001b09237c24 */ /* 0x000fe2000f8e0223 */
[----:B------:R-:W-:Y:S01]  /*1240*/  LEA R10, P0, R23, UR4, 0x1 ;  /* 0x00000004170a7c11 */ /* 0x000fe2000f8008ff */
[C---:B---3--:R-:W-:Y:S01]  /*1250*/  IMAD R26, R2.reuse, UR46, RZ ;  /* 0x0000002e021a7c24 */ /* 0x048fe2000f8e02ff */
[----:B------:R-:W-:Y:S01]  /*1260*/  LEA.HI.X R13, R13, UR5, R11, 0x1, P1 ;  /* 0x000000050d0d7c11 */ /* 0x000fe200088f0c0b */
[----:B--2---:R-:W-:Y:S01]  /*1270*/  IMAD.U32 R9, RZ, RZ, UR18 ;  /* 0x00000012ff097e24 */ /* 0x004fe2000f8e00ff */
[----:B------:R-:W-:Y:S01]  /*1280*/  LEA.HI.X R11, R23, UR5, R22, 0x1, P0 ;  /* 0x00000005170b7c11 */ /* 0x000fe200080f0c16 */
[----:B------:R-:W-:Y:S01]  /*1290*/  IMAD R26, R3, UR45, R26 ;  /* 0x0000002d031a7c24 */ /* 0x000fe2000f8e021a */
[----:B------:R-:W-:Y:S01]  /*12a0*/  LEA R22, P0, R25, UR4, 0x1 ;  /* 0x0000000419167c11 */ /* 0x000fe2000f8008ff */
[----:B------:R-:W-:Y:S01]  /*12b0*/  IMAD.WIDE.U32 R32, R2, UR45, R32 ;  /* 0x0000002d02207c25 */ /* 0x000fe2000f8e0020 */
[----:B------:R-:W2:Y:S01]  /*12c0*/  LDCU.64 UR12, c[0x0][0x460] ;  /* 0x00008c00ff0c77ac */ /* 0x000ea20008000a00 */
[----:B------:R-:W-:-:S02]  /*12d0*/  CS2R R46, SRZ ;  /* 0x00000000002e7805 */ /* 0x000fc4000001ff00 */
[----:B------:R-:W-:Y:S01]  /*12e0*/  LEA.HI.X R23, R25, UR5, R24, 0x1, P0 ;  /* 0x0000000519177c11 */ /* 0x000fe200080f0c18 */
[----:B------:R-:W-:Y:S01]  /*12f0*/  IMAD.WIDE.U32 R34, R9, UR26, R34 ;  /* 0x0000001a09227c25 */ /* 0x000fe2000f8e0022 */
[C---:B------:R-:W-:Y:S01]  /*1300*/  LEA R24, P0, R30.reuse, UR16, 0x1 ;  /* 0x000000101e187c11 */ /* 0x040fe2000f8008ff */
[----:B------:R-:W-:Y:S01]  /*1310*/  UIMAD UR18, UR26, UR35, URZ ;  /* 0x000000231a1272a4 */ /* 0x000fe2000f8e02ff */
[----:B------:R-:W-:Y:S01]  /*1320*/  CS2R R44, SRZ ;  /* 0x00000000002c7805 */ /* 0x000fe2000001ff00 */
[----:B------:R-:W-:Y:S01]  /*1330*/  IMAD.U32 R9, RZ, RZ, UR19 ;  /* 0x00000013ff097e24 */ /* 0x000fe2000f8e00ff */
[----:B------:R-:W-:Y:S01]  /*1340*/  LEA.HI.X R25, R30, UR17, R21, 0x1, P0 ;  /* 0x000000111e197c11 */ /* 0x000fe200080f0c15 */
[----:B------:R-:W-:Y:S01]  /*1350*/  IMAD.IADD R27, R33, 0x1, R26 ;  /* 0x00000001211b7824 */ /* 0x000fe200078e021a */
[----:B------:R-:W-:Y:S01]  /*1360*/  USHF.R.S32.HI UR19, URZ, 0x1f, UR18 ;  /* 0x0000001fff137899 */ /* 0x000fe20008011412 */
[----:B------:R-:W-:Y:S01]  /*1370*/  IMAD.MOV.U32 R26, RZ, RZ, R32 ;  /* 0x000000ffff1a7224 */ /* 0x000fe200078e0020 */
[----:B------:R-:W-:Y:S01]  /*1380*/  UIMAD.WIDE UR16, UR34, UR35, URZ ;  /* 0x00000023221072a5 */ /* 0x000fe2000f8e02ff */
[----:B------:R-:W-:Y:S01]  /*1390*/  IMAD.WIDE.U32 R28, R221, UR6, R28 ;  /* 0x00000006dd1c7c25 */ /* 0x000fe2000f8e001c */
[----:B------:R-:W3:Y:S01]  /*13a0*/  LDCU.64 UR6, c[0x0][0x550] ;  /* 0x0000aa00ff0677ac */ /* 0x000ee20008000a00 */
[----:B------:R-:W-:-:S02]  /*13b0*/  CS2R R50, SRZ ;  /* 0x0000000000327805 */ /* 0x000fc4000001ff00 */
[----:B------:R-:W-:Y:S01]  /*13c0*/  CS2R R48, SRZ ;  /* 0x0000000000307805 */ /* 0x000fe2000001ff00 */
[----:B------:R-:W-:Y:S01]  /*13d0*/  IMAD R35, R9, UR26, R35 ;  /* 0x0000001a09237c24 */ /* 0x000fe2000f8e0223 */
[----:B--2---:R-:W-:Y:S01]  /*13e0*/  UISETP.NE.U32.AND UP1, UPT, UR12, URZ, UPT ;  /* 0x000000ff0c00728c */ /* 0x004fe2000bf25070 */
[----:B----4-:R-:W-:Y:S01]  /*13f0*/  IMAD.WIDE.U32 R26, R6, UR26, R26 ;  /* 0x0000001a061a7c25 */ /* 0x010fe2000f8e001a */
[----:B------:R-:W-:Y:S01]  /*1400*/  LEA R6, P0, R28, UR4, 0x1 ;  /* 0x000000041c067c11 */ /* 0x000fe2000f8008ff */
[----:B------:R-:W-:Y:S01]  /*1410*/  UMOV UR4, UR24 ;  /* 0x0000001800047c82 */ /* 0x000fe20008000000 */
[----:B------:R-:W-:Y:S01]  /*1420*/  UISETP.NE.AND.EX UP1, UPT, UR13, URZ, UPT, UP1 ;  /* 0x000000ff0d00728c */ /* 0x000fe2000bf25310 */
[----:B------:R-:W-:Y:S01]  /*1430*/  IMAD.IADD R20, R29, 0x1, R20 ;  /* 0x000000011d147824 */ /* 0x000fe200078e0214 */
[----:B------:R-:W-:Y:S01]  /*1440*/  UIMAD.WIDE.U32 UR12, UR27, UR43, URZ ;  /* 0x0000002b1b0c72a5 */ /* 0x000fe2000f8e00ff */
[C---:B------:R-:W-:Y:S01]  /*1450*/  IMAD R228, R221.reuse, R5, RZ ;  /* 0x00000005dde47224 */ /* 0x040fe200078e02ff */
[----:B------:R-:W-:Y:S01]  /*1460*/  SHF.L.U64.HI R5, R4, 0x5, R5 ;  /* 0x0000000504057819 */ /* 0x000fe20000010205 */
[----:B------:R-:W-:Y:S01]  /*1470*/  IMAD.WIDE.U32 R34, R221, R4, R34 ;  /* 0x00000004dd227225 */ /* 0x000fe200078e0022 */
[----:B------:R-:W-:Y:S01]  /*1480*/  UIMAD.WIDE.U32 UR48, UR12, UR34, URZ ;  /* 0x000000220c3072a5 */ /* 0x000fe2000f8e00ff */
[----:B------:R-:W-:Y:S01]  /*1490*/  CS2R R42, SRZ ;  /* 0x00000000002a7805 */ /* 0x000fe2000001ff00 */
[----:B------:R-:W-:Y:S01]  /*14a0*/  USEL UR41, UR41, URZ, UP1 ;  /* 0x000000ff29297287 */ /* 0x000fe20008800000 */
[----:B------:R-:W-:Y:S01]  /*14b0*/  IMAD R21, R7, UR26, R27 ;  /* 0x0000001a07157c24 */ /* 0x000fe2000f8e021b */
[----:B------:R-:W-:Y:S01]  /*14c0*/  LEA.HI.X R7, R28, UR5, R20, 0x1, P0 ;  /* 0x000000051c077c11 */ /* 0x000fe200080f0c14 */
[----:B------:R-:W-:Y:S01]  /*14d0*/  IMAD.IADD R228, R35, 0x1, R228 ;  /* 0x0000000123e47824 */ /* 0x000fe200078e02e4 */
[----:B-1----:R-:W-:Y:S01]  /*14e0*/  LEA R229, P0, R34, UR14, 0x1 ;  /* 0x0000000e22e57c11 */ /* 0x002fe2000f8008ff */
[----:B------:R-:W-:Y:S01]  /*14f0*/  IMAD.MOV.U32 R20, RZ, RZ, R26 ;  /* 0x000000ffff147224 */ /* 0x000fe200078e001a */
[----:B------:R-:W-:Y:S01]  /*1500*/  USHF.R.S32.HI UR14, URZ, 0x1f, UR43 ;  /* 0x0000001fff0e7899 */ /* 0x000fe2000801142b */
[----:B------:R-:W-:Y:S01]  /*1510*/  IMAD.SHL.U32 R4, R4, 0x20, RZ ;  /* 0x0000002004047824 */ /* 0x000fe200078e00ff */
[----:B------:R-:W-:Y:S01]  /*1520*/  LEA.HI.X R228, R34, UR15, R228, 0x1, P0 ;  /* 0x0000000f22e47c11 */ /* 0x000fe200080f0ce4 */
[----:B------:R-:W-:Y:S01]  /*1530*/  IMAD.WIDE.U32 R26, R221, R2, R20 ;  /* 0x00000002dd1a7225 */ /* 0x000fe200078e0014 */
[----:B------:R-:W-:Y:S01]  /*1540*/  UIMAD UR14, UR14, UR27, URZ ;  /* 0x0000001b0e0e72a4 */ /* 0x000fe2000f8e02ff */
[----:B------:R-:W-:-:S02]  /*1550*/  CS2R R40, SRZ ;  /* 0x0000000000287805 */ /* 0x000fc4000001ff00 */
[----:B------:R-:W-:Y:S01]  /*1560*/  LEA R20, P0, R4, R229, 0x1 ;  /* 0x000000e504147211 */ /* 0x000fe200078008ff */
[----:B------:R-:W-:Y:S01]  /*1570*/  IMAD R230, R221, R3, RZ ;  /* 0x00000003dde67224 */ /* 0x000fe200078e02ff */
[C---:B------:R-:W-:Y:S01]  /*1580*/  SHF.L.U64.HI R3, R2.reuse, 0x5, R3 ;  /* 0x0000000502037819 */ /* 0x040fe20000010203 */
[----:B------:R-:W-:Y:S01]  /*1590*/  IMAD.SHL.U32 R2, R2, 0x20, RZ ;  /* 0x0000002002027824 */ /* 0x000fe200078e00ff */
[----:B------:R-:W-:Y:S01]  /*15a0*/  LEA.HI.X R21, R4, R228, R5, 0x1, P0 ;  /* 0x000000e404157211 */ /* 0x000fe200000f0c05 */
[----:B------:R-:W-:Y:S01]  /*15b0*/  IMAD.IADD R230, R27, 0x1, R230 ;  /* 0x000000011be67824 */ /* 0x000fe200078e02e6 */
[----:B------:R-:W-:Y:S01]  /*15c0*/  LOP3.LUT R4, R242, 0x1f8, RZ, 0xc0, !PT ;  /* 0x000001f8f2047812 */ /* 0x000fe200078ec0ff */
[----:B------:R-:W-:Y:S01]  /*15d0*/  UIADD3 UR14, UPT, UPT, UR13, UR14, URZ ;  /* 0x0000000e0d0e7290 */ /* 0x000fe2000fffe0ff */
[----:B---3--:R-:W-:Y:S01]  /*15e0*/  LEA R231, P1, R26, UR6, 0x1 ;  /* 0x000000061ae77c11 */ /* 0x008fe2000f8208ff */
[----:B------:R-:W1:Y:S01]  /*15f0*/  S2R R5, SR_CTAID.X ;  /* 0x0000000000057919 */ /* 0x000e620000002500 */
[----:B------:R-:W-:Y:S01]  /*1600*/  LOP3.LUT R4, R4, 0x38, R210, 0x78, !PT ;  /* 0x0000003804047812 */ /* 0x000fe200078e78d2 */
[----:B------:R-:W-:Y:S01]  /*1610*/  ULOP3.LUT UR5, UR40, 0x80000001, URZ, 0xc0, !UPT ;  /* 0x8000000128057892 */ /* 0x000fe2000f8ec0ff */
[----:B------:R-:W-:Y:S01]  /*1620*/  LEA.HI.X R230, R26, UR7, R230, 0x1, P1 ;  /* 0x000000071ae67c11 */ /* 0x000fe200088f0ce6 */
[----:B------:R-:W-:Y:S01]  /*1630*/  USHF.R.S32.HI UR7, URZ, 0x1f, UR34 ;  /* 0x0000001fff077899 */ /* 0x000fe20008011422 */
[----:B------:R-:W-:Y:S01]  /*1640*/  LEA R26, P0, R2, R231, 0x1 ;  /* 0x000000e7021a7211 */ /* 0x000fe200078008ff */
[----:B------:R-:W-:Y:S01]  /*1650*/  UIMAD UR14, UR14, UR34, URZ ;  /* 0x000000220e0e72a4 */ /* 0x000fe2000f8e02ff */
[----:B------:R-:W-:Y:S01]  /*1660*/  LOP3.LUT R4, R4, 0x1e00, R242, 0xf8, !PT ;  /* 0x00001e0004047812 */ /* 0x000fe200078ef8f2 */
[----:B------:R-:W-:Y:S01]  /*1670*/  UISETP.NE.AND UP0, UPT, UR5, 0x1, UPT ;  /* 0x000000010500788c */ /* 0x000fe2000bf05270 */
[----:B------:R-:W-:Y:S01]  /*1680*/  LEA.HI.X R27, R2, R230, R3, 0x1, P0 ;  /* 0x000000e6021b7211 */ /* 0x000fe200000f0c03 */
[----:B------:R-:W-:Y:S01]  /*1690*/  IMAD.MOV.U32 R2, RZ, RZ, R231 ;  /* 0x000000ffff027224 */ /* 0x000fe200078e00e7 */
[----:B------:R-:W-:Y:S01]  /*16a0*/  LEA R4, R4, UR4, 0x1 ;  /* 0x0000000404047c11 */ /* 0x000fe2000f8e08ff */
[----:B------:R-:W-:Y:S01]  /*16b0*/  IMAD.MOV.U32 R3, RZ, RZ, R230 ;  /* 0x000000ffff037224 */ /* 0x000fe200078e00e6 */
[----:B------:R-:W-:Y:S01]  /*16c0*/  @P2 BAR.SYNC.DEFER_BLOCKING 0x0 ;  /* 0x0000000000002b1d */ /* 0x000fe20000010000 */
[----:B------:R-:W-:Y:S01]  /*16d0*/  UIMAD UR7, UR7, UR12, UR14 ;  /* 0x0000000c070772a4 */ /* 0x000fe2000f8e020e */
[----:B------:R-:W-:Y:S01]  /*16e0*/  CS2R R38, SRZ ;  /* 0x0000000000267805 */ /* 0x000fe2000001ff00 */
[----:B------:R-:W-:Y:S01]  /*16f0*/  USEL UR5, URZ, 0x4000, UP0 ;  /* 0x00004000ff057887 */ /* 0x000fe20008000000 */
[----:B------:R-:W-:Y:S01]  /*1700*/  CS2R R36, SRZ ;  /* 0x0000000000247805 */ /* 0x000fe2000001ff00 */
[----:B------:R-:W-:-:S02]  /*1710*/  UIADD3 UR7, UPT, UPT, UR49, UR7, URZ ;  /* 0x0000000731077290 */ /* 0x000fc4000fffe0ff */
[----:B------:R-:W-:Y:S02]  /*1720*/  USHF.R.S32.HI UR6, URZ, 0x1f, UR35 ;  /* 0x0000001fff067899 */ /* 0x000fe40008011423 */
[----:B------:R-:W-:Y:S01]  /*1730*/  VIADD R238, R4, UR5 ;  /* 0x0000000504ee7c36 */ /* 0x000fe20008000000 */
[----:B------:R-:W-:Y:S02]  /*1740*/  UIMAD UR7, UR7, UR35, URZ ;  /* 0x00000023070772a4 */ /* 0x000fe4000f8e02ff */
[----:B------:R-:W-:Y:S02]  /*1750*/  UIMAD.WIDE.U32 UR18, UR48, UR35, UR18 ;  /* 0x00000023301272a5 */ /* 0x000fe4000f8e0012 */
[----:B------:R-:W-:Y:S02]  /*1760*/  UIMAD UR6, UR6, UR48, UR7 ;  /* 0x00000030060672a4 */ /* 0x000fe4000f8e0207 */
[----:B------:R-:W-:Y:S02]  /*1770*/  UIADD3 UR41, UP0, UPT, UR45, UR41, URZ ;  /* 0x000000292d297290 */ /* 0x000fe4000ff1e0ff */
[----:B------:R-:W-:-:S02]  /*1780*/  UIADD3 UR7, UPT, UPT, UR19, UR6, URZ ;  /* 0x0000000613077290 */ /* 0x000fc4000fffe0ff */
[----:B------:R-:W-:Y:S01]  /*1790*/  UIADD3.X UR46, UPT, UPT, URZ, UR46, URZ, UP0, !UPT ;  /* 0x0000002eff2e7290 */ /* 0x000fe200087fe4ff */
[----:B------:R-:W-:Y:S01]  /*17a0*/  UMOV UR6, UR18 ;  /* 0x0000001200067c82 */ /* 0x000fe20008000000 */
[----:B------:R-:W-:Y:S01]  /*17b0*/  UIMAD UR12, UR17, UR41, URZ ;  /* 0x00000029110c72a4 */ /* 0x000fe2000f8e02ff */
[----:B------:R-:W-:Y:S01]  /*17c0*/  @!PT LDS RZ, [RZ] ;  /* 0x00000000fffff984 */ /* 0x000fe20000000800 */
[----:B------:R-:W-:Y:S01]  /*17d0*/  @!PT LDS RZ, [RZ] ;  /* 0x00000000fffff984 */ /* 0x000fe20000000800 */
[----:B------:R-:W-:Y:S01]  /*17e0*/  @!PT LDS RZ, [RZ] ;  /* 0x00000000fffff984 */ /* 0x000fe20000000800 */
[----:B------:R-:W-:Y:S01]  /*17f0*/  LDGSTS.E.BYPASS.LTC128B.128 [R4+0x8000], desc[UR30][R2.64] ;  /* 0x0800000002047fae */ /* 0x000fe2000b981a1e */
[----:B------:R-:W-:Y:S02]  /*1800*/  UIMAD.WIDE.U32 UR14, UR16, UR41, UR6 ;  /* 0x00000029100e72a5 */ /* 0x000fe4000f8e0006 */
[----:B------:R-:W-:Y:S01]  /*1810*/  UIMAD UR12, UR16, UR46, UR12 ;  /* 0x0000002e100c72a4 */ /* 0x000fe2000f8e020c */
[----:B------:R2:W-:Y:S02]  /*1820*/  LDGSTS.E.BYPASS.LTC128B.128 [R4+0xa000], desc[UR30][R2.64+0x80] ;  /* 0x0a00008002047fae */ /* 0x0005e4000b981a1e */
[----:B------:R-:W3:Y:S02]  /*1830*/  LDCU.64 UR6, c[0x0][0x570] ;  /* 0x0000ae00ff0677ac */ /* 0x000ee40008000a00 */
[----:B------:R-:W-:Y:S01]  /*1840*/  LDGSTS.E.BYPASS.LTC128B.128 [R4+0x9000], desc[UR30][R26.64] ;  /* 0x090000001a047fae */ /* 0x000fe2000b981a1e */
[----:B------:R-:W-:-:S02]  /*1850*/  UIADD3 UR12, UPT, UPT, UR15, UR12, URZ ;  /* 0x0000000c0f0c7290 */ /* 0x000fc4000fffe0ff */
[----:B------:R-:W-:Y:S01]  /*1860*/  USHF.L.U32 UR13, UR38, 0x6, URZ ;  /* 0x00000006260d7899 */ /* 0x000fe200080006ff */
[----:B------:R4:W-:Y:S01]  /*1870*/  LDGSTS.E.BYPASS.LTC128B.128 [R4+0xb000], desc[UR30][R26.64+0x80] ;  /* 0x0b0000801a047fae */ /* 0x0009e2000b981a1e */
[----:B------:R-:W-:Y:S01]  /*1880*/  UISETP.GE.AND UP0, UPT, UR37, 0x1, UPT ;  /* 0x000000012500788c */ /* 0x000fe2000bf06270 */
[----:B--2---:R-:W1:Y:S01]  /*1890*/  LDC.64 R2, c[0x0][0x5f8] ;  /* 0x00017e00ff027b82 */ /* 0x004e620000000a00 */
[----:B----4-:R-:W-:Y:S02]  /*18a0*/  IMAD.MOV.U32 R26, RZ, RZ, R229 ;  /* 0x000000ffff1a7224 */ /* 0x010fe400078e00e5 */
[----:B------:R-:W-:-:S05]  /*18b0*/  IMAD.MOV.U32 R27, RZ, RZ, R228 ;  /* 0x000000ffff1b7224 */ /* 0x000fca00078e00e4 */
[----:B------:R-:W-:Y:S04]  /*18c0*/  LDGSTS.E.BYPASS.LTC128B.128 [R238], desc[UR30][R26.64] ;  /* 0x000000001aee7fae */ /* 0x000fe8000b981a1e */
[----:B------:R-:W-:Y:S04]  /*18d0*/  LDGSTS.E.BYPASS.LTC128B.128 [R238+0x2000], desc[UR30][R26.64+0x80] ;  /* 0x020000801aee7fae */ /* 0x000fe8000b981a1e */
        /* <DEDUP_REMOVED lines=9> */
[----:B------:R1:W-:Y:S04]  /*1970*/  LDGSTS.E.BYPASS.LTC128B.128 [R4+0x13000], desc[UR30][R14.64+0x80] ;  /* 0x130000800e047fae */ /* 0x0003e8000b981a1e */
[----:B------:R2:W-:Y:S04]  /*1980*/  LDGSTS.E.BYPASS.LTC128B.128 [R4+0x14000], desc[UR30][R6.64] ;  /* 0x1400000006047fae */ /* 0x0005e8000b981a1e */
[----:B------:R2:W-:Y:S04]  /*1990*/  LDGSTS.E.BYPASS.LTC128B.128 [R4+0x18000], desc[UR30][R6.64+0x80] ;  /* 0x1800008006047fae */ /* 0x0005e8000b981a1e */
[----:B------:R2:W-:Y:S04]  /*19a0*/  LDGSTS.E.BYPASS.LTC128B.128 [R4+0x15000], desc[UR30][R12.64] ;  /* 0x150000000c047fae */ /* 0x0005e8000b981a1e */
[----:B------:R2:W-:Y:S04]  /*19b0*/  LDGSTS.E.BYPASS.LTC128B.128 [R4+0x19000], desc[UR30][R12.64+0x80] ;  /* 0x190000800c047fae */ /* 0x0005e8000b981a1e */
[----:B------:R2:W-:Y:S04]  /*19c0*/  LDGSTS.E.BYPASS.LTC128B.128 [R4+0x16000], desc[UR30][R10.64] ;  /* 0x160000000a047fae */ /* 0x0005e8000b981a1e */
[----:B------:R2:W-:Y:S01]  /*19d0*/  LDGSTS.E.BYPASS.LTC128B.128 [R4+0x1a000], desc[UR30][R10.64+0x80] ;  /* 0x1a0000800a047fae */ /* 0x0005e2000b981a1e */
[----:B-1----:R-:W-:-:S03]  /*19e0*/  IMAD.WIDE.U32 R14, R5, R2, RZ ;  /* 0x00000002050e7225 */ /* 0x002fc600078e00ff */
[----:B------:R2:W-:Y:S01]  /*19f0*/  LDGSTS.E.BYPASS.LTC128B.128 [R4+0x17000], desc[UR30][R22.64] ;  /* 0x1700000016047fae */ /* 0x0005e2000b981a1e */
[----:B------:R-:W-:Y:S01]  /*1a00*/  IMAD R3, R5, R3, R15 ;  /* 0x0000000305037224 */ /* 0x000fe200078e020f */
[----:B------:R-:W-:Y:S02]  /*1a10*/  SEL R2, R14, RZ, P2 ;  /* 0x000000ff0e027207 */ /* 0x000fe40001000000 */
[----:B------:R2:W-:Y:S02]  /*1a20*/  LDGSTS.E.BYPASS.LTC128B.128 [R4+0x1b000], desc[UR30][R22.64+0x80] ;  /* 0x1b00008016047fae */ /* 0x0005e4000b981a1e */
[----:B------:R-:W-:Y:S02]  /*1a30*/  IADD3 R2, P1, P0, R8, UR14, R2 ;  /* 0x0000000e08027c10 */ /* 0x000fe4000f83e002 */
[----:B------:R-:W0:Y:S01]  /*1a40*/  LDGDEPBAR ;  /* 0x00000000000079af */ /* 0x000e220000000000 */
[----:B------:R-:W-:Y:S02]  /*1a50*/  SHF.R.S32.HI R8, RZ, 0x1f, R8 ;  /* 0x0000001fff087819 */ /* 0x000fe40000011408 */
[----:B------:R-:W-:-:S04]  /*1a60*/  SEL R3, R3, RZ, P2 ;  /* 0x000000ff03037207 */ /* 0x000fc80001000000 */
[----:B------:R-:W-:Y:S01]  /*1a70*/  IADD3.X R8, PT, PT, R8, UR12, R3, P1, P0 ;  /* 0x0000000c08087c10 */ /* 0x000fe20008fe0403 */
[----:B------:R-:W-:Y:S01]  /*1a80*/  IMAD.U32 R3, RZ, RZ, UR13 ;  /* 0x0000000dff037e24 */ /* 0x000fe2000f8e00ff */
[----:B------:R-:W-:Y:S01]  /*1a90*/  IADD3 R2, P0, PT, R2, UR13, RZ ;  /* 0x0000000d02027c10 */ /* 0x000fe2000ff1e0ff */
[----:B------:R-:W1:Y:S03]  /*1aa0*/  LDCU.64 UR12, c[0x0][0x420] ;  /* 0x00008400ff0c77ac */ /* 0x000e660008000a00 */
[----:B------:R-:W-:Y:S02]  /*1ab0*/  LEA.HI.X.SX32 R3, R3, R8, 0x1, P0 ;  /* 0x0000000803037211 */ /* 0x000fe400000f0eff */
[----:B---3--:R-:W-:-:S04]  /*1ac0*/  LEA R240, P0, R2, UR6, 0x2 ;  /* 0x0000000602f07c11 */ /* 0x008fc8000f8010ff */
[----:B------:R-:W-:Y:S01]  /*1ad0*/  LEA.HI.X R241, R2, UR7, R3, 0x2, P0 ;  /* 0x0000000702f17c11 */ /* 0x000fe200080f1403 */
[----:B------:R-:W3:Y:S01]  /*1ae0*/  LDCU.64 UR6, c[0x0][0x5e8] ;  /* 0x0000bd00ff0677ac */ /* 0x000ee20008000a00 */
[----:B-1----:R-:W-:Y:S02]  /*1af0*/  UIMAD.WIDE UR16, UR44, 0x4, UR12 ;  /* 0x000000042c1078a5 */ /* 0x002fe4000f8e020c */
[----:B---3--:R-:W-:Y:S01]  /*1b00*/  UIMAD.WIDE UR12, UR39, 0x4, UR6 ;  /* 0x00000004270c78a5 */ /* 0x008fe2000f8e0206 */
[----:B--2---:R-:W-:Y:S11]  /*1b10*/  BRA.U !UP0, `(.L_x_554) ;  /* 0x0000003d08247547 */ /* 0x004ff6000b800000 */
[----:B------:R-:W-:Y:S01]  /*1b20*/  IMAD.MOV.U32 R6, RZ, RZ, 0x4 ;  /* 0x00000004ff067424 */ /* 0x000fe200078e00ff */
[----:B------:R-:W-:Y:S01]  /*1b30*/  SHF.R.U32.HI R4, RZ, 0x4, R210 ;  /* 0x00000004ff047819 */ /* 0x000fe200000116d2 */
[----:B------:R-:W-:Y:S01]  /*1b40*/  IMAD.SHL.U32 R215, R210, 0x40, RZ ;  /* 0x00000040d2d77824 */ /* 0x000fe200078e00ff */
[----:B------:R-:W1:Y:S01]  /*1b50*/  LDC R227, c[0x0][0x44c] ;  /* 0x00011300ffe37b82 */ /* 0x000e620000000800 */
[----:B------:R-:W-:-:S04]  /*1b60*/  IMAD.WIDE.U32 R6, R0, R6, UR16 ;  /* 0x0000001000067e25 */ /* 0x000fc8000f8e0006 */
[----:B------:R-:W-:Y:S01]  /*1b70*/  IMAD.SHL.U32 R2, R210, 0x20, RZ ;  /* 0x00000020d2027824 */ /* 0x000fe200078e00ff */
[----:B------:R2:W5:Y:S01]  /*1b80*/  LDG.E R237, desc[UR30][R6.64] ;  /* 0x0000001e06ed7981 */ /* 0x000562000c1e1900 */
[----:B------:R-:W-:Y:S01]  /*1b90*/  USHF.L.U32 UR38, UR38, 0x3, URZ ;  /* 0x0000000326267899 */ /* 0x000fe200080006ff */
[----:B------:R-:W3:Y:S02]  /*1ba0*/  LDCU UR6, c[0x0][0x3e0] ;  /* 0x00007c00ff0677ac */ /* 0x000ee40008000800 */
[----:B------:R2:W5:Y:S01]  /*1bb0*/  LDG.E R236, desc[UR30][R6.64+0x20] ;  /* 0x0000201e06ec7981 */ /* 0x000562000c1e1900 */
[----:B------:R-:W4:Y:S03]  /*1bc0*/  LDCU UR7, c[0x0][0x45c] ;  /* 0x00008b80ff0777ac */ /* 0x000f260008000800 */
[----:B------:R2:W5:Y:S04]  /*1bd0*/  LDG.E R235, desc[UR30][R6.64+0x80] ;  /* 0x0000801e06eb7981 */ /* 0x000568000c1e1900 */
[----:B------:R2:W5:Y:S01]  /*1be0*/  LDG.E R234, desc[UR30][R6.64+0xa0] ;  /* 0x0000a01e06ea7981 */ /* 0x000562000c1e1900 */
[----:B------:R-:W-:Y:S01]  /*1bf0*/  LOP3.LUT R4, R4, 0x8, RZ, 0xc0, !PT ;  /* 0x0000000804047812 */ /* 0x000fe200078ec0ff */
[----:B------:R-:W-:Y:S01]  /*1c00*/  IMAD.MOV.U32 R214, RZ, RZ, 0x20 ;  /* 0x00000020ffd67424 */ /* 0x000fe200078e00ff */
[--C-:B------:R-:W-:Y:S01]  /*1c10*/  SHF.R.U32.HI R0, RZ, 0x1, R210.reuse ;  /* 0x00000001ff007819 */ /* 0x100fe200000116d2 */
[----:B------:R-:W-:Y:S01]  /*1c20*/  IMAD.MOV.U32 R213, RZ, RZ, 0x40 ;  /* 0x00000040ffd57424 */ /* 0x000fe200078e00ff */
[----:B------:R-:W-:Y:S01]  /*1c30*/  LOP3.LUT R4, R4, 0x10, R210, 0xf8, !PT ;  /* 0x0000001004047812 */ /* 0x000fe200078ef8d2 */
[----:B------:R-:W-:Y:S01]  /*1c40*/  IMAD.MOV.U32 R239, RZ, RZ, 0x10 ;  /* 0x00000010ffef7424 */ /* 0x000fe200078e00ff */
[----:B------:R-:W3:Y:S01]  /*1c50*/  S2R R210, SR_TID.X ;  /* 0x0000000000d27919 */ /* 0x000ee20000002100 */
[----:B------:R-:W-:Y:S01]  /*1c60*/  LOP3.LUT R3, R215, 0x200, RZ, 0xc0, !PT ;  /* 0x00000200d7037812 */ /* 0x000fe200078ec0ff */
[----:B------:R-:W-:Y:S01]  /*1c70*/  IMAD.MOV.U32 R226, RZ, RZ, 0x4 ;  /* 0x00000004ffe27424 */ /* 0x000fe200078e00ff */
[----:B------:R-:W-:Y:S01]  /*1c80*/  LOP3.LUT R217, R217, 0x1c0, R215, 0xf8, !PT ;  /* 0x000001c0d9d97812 */ /* 0x000fe200078ef8d7 */
[----:B------:R-:W-:Y:S01]  /*1c90*/  IMAD.MOV.U32 R159, RZ, RZ, RZ ;  /* 0x000000ffff9f7224 */ /* 0x000fe200078e00ff */
[----:B------:R-:W-:-:S02]  /*1ca0*/  LOP3.LUT R2, R3, 0x400, R2, 0xf8, !PT ;  /* 0x0000040003027812 */ /* 0x000fc400078ef802 */
[----:B------:R-:W-:Y:S02]  /*1cb0*/  LOP3.LUT R0, R217, 0x8, R0, 0x78, !PT ;  /* 0x00000008d9007812 */ /* 0x000fe400078e7800 */
[----:B------:R-:W-:Y:S02]  /*1cc0*/  LOP3.LUT R4, R4, R217, RZ, 0x3c, !PT ;  /* 0x000000d904047212 */ /* 0x000fe400078e3cff */
[----:B------:R-:W-:Y:S02]  /*1cd0*/  LOP3.LUT R216, R2, R0, RZ, 0xfc, !PT ;  /* 0x0000000002d87212 */ /* 0x000fe400078efcff */
[----:B------:R-:W-:Y:S01]  /*1ce0*/  LOP3.LUT R215, R4, 0x200, R215, 0xf8, !PT ;  /* 0x0000020004d77812 */ /* 0x000fe200078ef8d7 */
[C---:B---3--:R-:W-:Y:S01]  /*1cf0*/  IMAD.SHL.U32 R232, R210.reuse, 0x10, RZ ;  /* 0x00000010d2e87824 */ /* 0x048fe200078e00ff */
[--C-:B------:R-:W-:Y:S01]  /*1d00*/  SHF.R.U32.HI R0, RZ, 0x1, R210.reuse ;  /* 0x00000001ff007819 */ /* 0x100fe200000116d2 */
[C---:B------:R-:W-:Y:S01]  /*1d10*/  IMAD.SHL.U32 R211, R210.reuse, 0x2, RZ ;  /* 0x00000002d2d37824 */ /* 0x040fe200078e00ff */
[----:B------:R-:W-:Y:S01]  /*1d20*/  SHF.R.U32.HI R233, RZ, 0x2, R210 ;  /* 0x00000002ffe97819 */ /* 0x000fe200000116d2 */
[----:B------:R-:W-:Y:S01]  /*1d30*/  IMAD.SHL.U32 R209, R210, 0x20, RZ ;  /* 0x00000020d2d17824 */ /* 0x000fe200078e00ff */
[----:B------:R-:W-:-:S02]  /*1d40*/  LOP3.LUT R232, R232, 0x1c0, RZ, 0xc0, !PT ;  /* 0x000001c0e8e87812 */ /* 0x000fc400078ec0ff */
[----:B------:R-:W-:Y:S02]  /*1d50*/  LOP3.LUT R3, R0, 0x10, RZ, 0xc0, !PT ;  /* 0x0000001000037812 */ /* 0x000fe400078ec0ff */
[----:B------:R-:W-:Y:S02]  /*1d60*/  LOP3.LUT R2, R211, 0x7006, R209, 0xc8, !PT ;  /* 0x00007006d3027812 */ /* 0x000fe400078ec8d1 */
[----:B------:R-:W-:Y:S02]  /*1d70*/  LOP3.LUT R232, R232, 0x38, R211, 0xf8, !PT ;  /* 0x00000038e8e87812 */ /* 0x000fe400078ef8d3 */
[----:B------:R-:W-:Y:S02]  /*1d80*/  LOP3.LUT R2, R2, 0x400, R209, 0xf8, !PT ;  /* 0x0000040002027812 */ /* 0x000fe400078ef8d1 */
[----:B------:R-:W-:Y:S02]  /*1d90*/  LOP3.LUT R232, R232, 0x20, R0, 0x78, !PT ;  /* 0x00000020e8e87812 */ /* 0x000fe400078e7800 */
[----:B------:R-:W-:-:S02]  /*1da0*/  LOP3.LUT R233, R3, 0x7, R233, 0xf8, !PT ;  /* 0x0000000703e97812 */ /* 0x000fc400078ef8e9 */
[----:B------:R-:W-:Y:S01]  /*1db0*/  LOP3.LUT R232, R2, R232, RZ, 0xfc, !PT ;  /* 0x000000e802e87212 */ /* 0x000fe200078efcff */
[C---:B------:R-:W-:Y:S01]  /*1dc0*/  IMAD.SHL.U32 R208, R210.reuse, 0x40, RZ ;  /* 0x00000040d2d07824 */ /* 0x040fe200078e00ff */
[C---:B------:R-:W-:Y:S02]  /*1dd0*/  LOP3.LUT P1, RZ, R210.reuse, 0x2, RZ, 0xc0, !PT ;  /* 0x00000002d2ff7812 */ /* 0x040fe4000782c0ff */
[----:B------:R-:W-:Y:S02]  /*1de0*/  LOP3.LUT P0, RZ, R210, 0x4, RZ, 0xc0, !PT ;  /* 0x00000004d2ff7812 */ /* 0x000fe4000780c0ff */
[----:B------:R-:W-:Y:S02]  /*1df0*/  LOP3.LUT R2, R208, 0x200, RZ, 0xc0, !PT ;  /* 0x00000200d0027812 */ /* 0x000fe400078ec0ff */
[----:B------:R-:W-:Y:S02]  /*1e00*/  LEA R216, R216, UR4, 0x1 ;  /* 0x00000004d8d87c11 */ /* 0x000fe4000f8e08ff */
[----:B------:R-:W-:-:S02]  /*1e10*/  LEA R215, R215, UR4, 0x1 ;  /* 0x00000004d7d77c11 */ /* 0x000fc4000f8e08ff */
[----:B------:R-:W-:Y:S01]  /*1e20*/  LOP3.LUT P2, RZ, R210, 0x8, RZ, 0xc0, !PT ;  /* 0x00000008d2ff7812 */ /* 0x000fe2000784c0ff */
[----:B------:R-:W-:Y:S01]  /*1e30*/  VIADD R216, R216, UR5 ;  /* 0x00000005d8d87c36 */ /* 0x000fe20008000000 */
[----:B------:R-:W-:Y:S01]  /*1e40*/  LOP3.LUT R3, R210, 0x8, RZ, 0xc0, !PT ;  /* 0x00000008d2037812 */ /* 0x000fe200078ec0ff */
[----:B------:R-:W-:Y:S01]  /*1e50*/  VIADD R215, R215, UR5 ;  /* 0x00000005d7d77c36 */ /* 0x000fe20008000000 */
[----:B------:R-:W-:Y:S01]  /*1e60*/  SEL R214, R214, 0xffffffe0, !P1 ;  /* 0xffffffe0d6d67807 */ /* 0x000fe20004800000 */
[----:B------:R-:W-:Y:S01]  /*1e70*/  UMOV UR5, UR13 ;  /* 0x0000000d00057c82 */ /* 0x000fe20008000000 */
[----:B------:R-:W-:Y:S02]  /*1e80*/  SEL R213, R213, 0xffffffc0, !P0 ;  /* 0xffffffc0d5d57807 */ /* 0x000fe40004000000 */
[----:B------:R-:W-:Y:S02]  /*1e90*/  SEL R239, R239, 0xfffffff0, !P0 ;  /* 0xfffffff0efef7807 */ /* 0x000fe40004000000 */
[----:B------:R-:W-:-:S02]  /*1ea0*/  LOP3.LUT R212, R209, 0x7a00, RZ, 0xc0, !PT ;  /* 0x00007a00d1d47812 */ /* 0x000fc400078ec0ff */
[----:B-12-4-:R-:W-:-:S07]  /*1eb0*/  LOP3.LUT R2, R2, 0x400, R209, 0xf8, !PT ;  /* 0x0000040002027812 */ /* 0x016fce00078ef8d1 */
.L_x_557:
[----:B------:R-:W0:Y:S01]  /*1ec0*/  LDGDEPBAR ;  /* 0x00000000000079af */ /* 0x000e220000000000 */
[----:B------:R-:W-:Y:S01]  /*1ed0*/  SHF.L.U32 R242, R210, 0x3, RZ ;  /* 0x00000003d2f27819 */ /* 0x000fe200000006ff */
[----:B------:R-:W-:Y:S01]  /*1ee0*/  UMOV UR4, UR23 ;  /* 0x0000001700047c82 */ /* 0x000fe20008000000 */
[C---:B------:R-:W-:Y:S01]  /*1ef0*/  IADD3 R225, PT, PT, R216.reuse, R214, RZ ;  /* 0x000000d6d8e17210 */ /* 0x040fe20007ffe0ff */
[----:B------:R-:W-:Y:S01]  /*1f00*/  IMAD.IADD R220, R216, 0x1, R213 ;  /* 0x00000001d8dc7824 */ /* 0x000fe200078e02d5 */
[----:B------:R-:W-:Y:S01]  /*1f10*/  LOP3.LUT R217, R242, 0x38, RZ, 0xc0, !PT ;  /* 0x00000038f2d97812 */ /* 0x000fe200078ec0ff */
[----:B------:R-:W-:Y:S01]  /*1f20*/  UIADD3 UR13, UPT, UPT, UR40, 0x1, URZ ;  /* 0x00000001280d7890 */ /* 0x000fe2000fffe0ff */
[----:B------:R-:W-:Y:S02]  /*1f30*/  LEA R245, R232, UR4, 0x1 ;  /* 0x00000004e8f57c11 */ /* 0x000fe4000f8e08ff */
[----:B------:R-:W-:Y:S01]  /*1f40*/  LOP3.LUT R219, R217, 0x1c0, R208, 0xf8, !PT ;  /* 0x000001c0d9db7812 */ /* 0x000fe200078ef8d0 */
[----:B------:R-:W-:Y:S01]  /*1f50*/  UISETP.NE.AND UP0, UPT, UR13, 0x1, UPT ;  /* 0x000000010d00788c */ /* 0x000fe2000bf05270 */
[----:B------:R-:W-:Y:S02]  /*1f60*/  IADD3 R218, PT, PT, R214, R220, RZ ;  /* 0x000000dcd6da7210 */ /* 0x000fe40007ffe0ff */
[----:B-----5:R-:W-:Y:S02]  /*1f70*/  LOP3.LUT R224, R212, R219, R3, 0xf6, !PT ;  /* 0x000000dbd4e07212 */ /* 0x020fe400078ef603 */
[----:B-----5:R-:W-:Y:S02]  /*1f80*/  FSETP.NEU.FTZ.AND P1, PT, R237, -INF , PT ;  /* 0xff800000ed00780b */ /* 0x020fe40003f3d000 */
[----:B------:R-:W-:Y:S04]  /*1f90*/  LEA R224, R224, UR4, 0x1 ;  /* 0x00000004e0e07c11 */ /* 0x000fe8000f8e08ff */
[CC--:B------:R-:W-:Y:S02]  /*1fa0*/  IADD3 R223, PT, PT, R214.reuse, R224.reuse, RZ ;  /* 0x000000e0d6df7210 */ /* 0x0c0fe40007ffe0ff */
[----:B------:R-:W-:Y:S01]  /*1fb0*/  IADD3 R222, PT, PT, R213, R224, RZ ;  /* 0x000000e0d5de7210 */ /* 0x000fe20007ffe0ff */
[----:B------:R-:W-:Y:S04]  /*1fc0*/  DEPBAR.LE SB0, 0x0 ;  /* 0x000080000000791a */ /* 0x000fe80000000000 */
[----:B------:R-:W-:Y:S01]  /*1fd0*/  BAR.SYNC.DEFER_BLOCKING 0x0 ;  /* 0x0000000000007b1d */ /* 0x000fe20000010000 */
[----:B------:R-:W-:Y:S05]  /*1fe0*/  IADD3 R221, PT, PT, R214, R222, RZ ;  /* 0x000000ded6dd7210 */ /* 0x000fea0007ffe0ff */
        /* <DEDUP_REMOVED lines=39> */
[----:B------:R-:W-:Y:S07]  /*2260*/  LDSM.16.M88.4 R184, [R225+0x2000] ;  /* 0x00200000e1b8783b */ /* 0x000fee0000000200 */
[-C--:B------:R-:W-:Y:S08]  /*2270*/  HMMA.16816.F32 R20, R164, R192.reuse, R20 ;  /* 0x000000c0a414723c */ /* 0x080ff00000001814 */
[C---:B------:R-:W-:Y:S08]  /*2280*/  HMMA.16816.F32 R24, R188.reuse, R192, R24 ;  /* 0x000000c0bc18723c */ /* 0x040ff00000001818 */
[-C--:B------:R-:W-:Y:S01]  /*2290*/  HMMA.16816.F32 R28, R188, R194.reuse, R28 ;  /* 0x000000c2bc1c723c */ /* 0x080fe2000000181c */
[----:B------:R-:W-:Y:S07]  /*22a0*/  LDSM.16.M88.4 R188, [R223+0x10000] ;  /* 0x01000000dfbc783b */ /* 0x000fee0000000200 */
[----:B------:R-:W-:Y:S01]  /*22b0*/  HMMA.16816.F32 R32, R164, R194, R32 ;  /* 0x000000c2a420723c */ /* 0x000fe20000001820 */
[----:B------:R-:W4:Y:S07]  /*22c0*/  LDSM.16.M88.4 R164, [R224+0x10800] ;  /* 0x01080000e0a4783b */ /* 0x000f2e0000000200 */
[-C--:B-1----:R-:W-:Y:S01]  /*22d0*/  HMMA.16816.F32 R4, R172, R196.reuse, R4 ;  /* 0x000000c4ac04723c */ /* 0x082fe20000001804 */
[----:B------:R-:W1:Y:S07]  /*22e0*/  LDSM.16.M88.4 R192, [R225+0x3000] ;  /* 0x00300000e1c0783b */ /* 0x000e6e0000000200 */
        /* <DEDUP_REMOVED lines=9> */
[----:B------:R-:W1:Y:S03]  /*2380*/  LDSM.16.M88.4 R172, [R223+0x10800] ;  /* 0x01080000dfac783b */ /* 0x000e660000000200 */
[----:B------:R-:W-:Y:S04]  /*2390*/  IADD3 R207, PT, PT, R245, 0x20020, RZ ;  /* 0x00020020f5cf7810 */ /* 0x000fe80007ffe0ff */
[-C--:B--2---:R-:W-:Y:S08]  /*23a0*/  HMMA.16816.F32 R4, R168, R176.reuse, R4 ;  /* 0x000000b0a804723c */ /* 0x084ff00000001804 */
[C---:B---3--:R-:W-:Y:S08]  /*23b0*/  HMMA.16816.F32 R8, R180.reuse, R176, R8 ;  /* 0x000000b0b408723c */ /* 0x048ff00000001808 */
[-C--:B------:R-:W-:Y:S08]  /*23c0*/  HMMA.16816.F32 R12, R180, R178.reuse, R12 ;  /* 0x000000b2b40c723c */ /* 0x080ff0000000180c */
[C---:B------:R-:W-:Y:S01]  /*23d0*/  HMMA.16816.F32 R16, R168.reuse, R178, R16 ;  /* 0x000000b2a810723c */ /* 0x040fe20000001810 */
[----:B------:R2:W3:Y:S07]  /*23e0*/  LDSM.16.M88.4 R176, [R220+0x3000] ;  /* 0x00300000dcb0783b */ /* 0x0004ee0000000200 */
[-C--:B----4-:R-:W-:Y:S08]  /*23f0*/  HMMA.16816.F32 R20, R168, R164.reuse, R20 ;  /* 0x000000a4a814723c */ /* 0x090ff00000001814 */
[C---:B------:R-:W-:Y:S08]  /*2400*/  HMMA.16816.F32 R24, R180.reuse, R164, R24 ;  /* 0x000000a4b418723c */ /* 0x040ff00000001818 */
[-C--:B------:R-:W-:Y:S01]  /*2410*/  HMMA.16816.F32 R28, R180, R166.reuse, R28 ;  /* 0x000000a6b41c723c */ /* 0x080fe2000000181c */
[----:B------:R-:W-:Y:S02]  /*2420*/  LDSM.16.M88.4 R180, [R221+0x10000] ;  /* 0x01000000ddb4783b */ /* 0x000fe40000000200 */
[----:B--2---:R-:W-:Y:S04]  /*2430*/  LOP3.LUT R220, R219, 0x8, R0, 0x78, !PT ;  /* 0x00000008dbdc7812 */ /* 0x004fe800078e7800 */
[----:B------:R-:W-:Y:S01]  /*2440*/  LOP3.LUT R220, R2, R220, RZ, 0xfc, !PT ;  /* 0x000000dc02dc7212 */ /* 0x000fe200078efcff */
[----:B------:R-:W-:Y:S01]  /*2450*/  HMMA.16816.F32 R32, R168, R166, R32 ;  /* 0x000000a6a820723c */ /* 0x000fe20000001820 */
[----:B------:R-:W2:Y:S03]  /*2460*/  LDSM.16.M88.4 R164, [R222+0x10800] ;  /* 0x01080000dea4783b */ /* 0x000ea60000000200 */
[----:B------:R-:W-:Y:S04]  /*2470*/  LEA R220, R220, UR4, 0x1 ;  /* 0x00000004dcdc7c11 */ /* 0x000fe8000f8e08ff */
[-C--:B------:R-:W-:Y:S01]  /*2480*/  HMMA.16816.F32 R4, R184, R188.reuse, R4 ;  /* 0x000000bcb804723c */ /* 0x080fe20000001804 */
[----:B------:R-:W4:Y:S07]  /*2490*/  LDSM.16.M88.4 R168, [R218+0x2000] ;  /* 0x00200000daa8783b */ /* 0x000f2e0000000200 */
[C---:B-1----:R-:W-:Y:S08]  /*24a0*/  HMMA.16816.F32 R8, R192.reuse, R188, R8 ;  /* 0x000000bcc008723c */ /* 0x042ff00000001808 */
[-C--:B------:R-:W-:Y:S08]  /*24b0*/  HMMA.16816.F32 R12, R192, R190.reuse, R12 ;  /* 0x000000bec00c723c */ /* 0x080ff0000000180c */
[C---:B------:R-:W-:Y:S08]  /*24c0*/  HMMA.16816.F32 R16, R184.reuse, R190, R16 ;  /* 0x000000beb810723c */ /* 0x040ff00000001810 */
[-C--:B------:R-:W-:Y:S08]  /*24d0*/  HMMA.16816.F32 R20, R184, R172.reuse, R20 ;  /* 0x000000acb814723c */ /* 0x080ff00000001814 */
[C---:B------:R-:W-:Y:S08]  /*24e0*/  HMMA.16816.F32 R24, R192.reuse, R172, R24 ;  /* 0x000000acc018723c */ /* 0x040ff00000001818 */
[-C--:B------:R-:W-:Y:S08]  /*24f0*/  HMMA.16816.F32 R28, R192, R174.reuse, R28 ;  /* 0x000000aec01c723c */ /* 0x080ff0000000181c */
[----:B------:R-:W-:Y:S01]  /*2500*/  HMMA.16816.F32 R32, R184, R174, R32 ;  /* 0x000000aeb820723c */ /* 0x000fe20000001820 */
[----:B------:R1:W4:Y:S07]  /*2510*/  LDSM.16.M88.4 R172, [R218+0x3000] ;  /* 0x00300000daac783b */ /* 0x00032e0000000200 */
[-C--:B------:R-:W-:Y:S08]  /*2520*/  HMMA.16816.F32 R4, R196, R200.reuse, R4 ;  /* 0x000000c8c404723c */ /* 0x080ff00000001804 */
[C---:B---3--:R-:W-:Y:S08]  /*2530*/  HMMA.16816.F32 R8, R176.reuse, R200, R8 ;  /* 0x000000c8b008723c */ /* 0x048ff00000001808 */
[-C--:B------:R-:W-:Y:S03]  /*2540*/  HMMA.16816.F32 R12, R176, R202.reuse, R12 ;  /* 0x000000cab00c723c */ /* 0x080fe6000000180c */
[----:B-1----:R-:W-:Y:S05]  /*2550*/  IADD3 R218, PT, PT, R220, R214, RZ ;  /* 0x000000d6dcda7210 */ /* 0x002fea0007ffe0ff */
[C---:B------:R-:W-:Y:S08]  /*2560*/  HMMA.16816.F32 R16, R196.reuse, R202, R16 ;  /* 0x000000cac410723c */ /* 0x040ff00000001810 */
[-C--:B--2---:R-:W-:Y:S08]  /*2570*/  HMMA.16816.F32 R20, R196, R164.reuse, R20 ;  /* 0x000000a4c414723c */ /* 0x084ff00000001814 */
[C---:B------:R-:W-:Y:S04]  /*2580*/  HMMA.16816.F32 R24, R176.reuse, R164, R24 ;  /* 0x000000a4b018723c */ /* 0x040fe80000001818 */
[----:B------:R-:W-:Y:S01]  /*2590*/  FMUL.FTZ R165, R237, 1.4426950216293334961 ;  /* 0x3fb8aa3beda57820 */ /* 0x000fe20000410000 */
[C---:B------:R-:W-:Y:S03]  /*25a0*/  FMUL.FTZ R164, R236.reuse, 1.4426950216293334961 ;  /* 0x3fb8aa3beca47820 */ /* 0x040fe60000410000 */
[-C--:B------:R-:W-:Y:S03]  /*25b0*/  HMMA.16816.F32 R28, R176, R166.reuse, R28 ;  /* 0x000000a6b01c723c */ /* 0x080fe6000000181c */
[----:B------:R-:W-:Y:S02]  /*25c0*/  FSEL R165, R165, RZ, P1 ;  /* 0x000000ffa5a57208 */ /* 0x000fe40000800000 */
[----:B------:R-:W-:Y:S03]  /*25d0*/  FSETP.NEU.FTZ.AND P1, PT, R236, -INF , PT ;  /* 0xff800000ec00780b */ /* 0x000fe60003f3d000 */
[----:B------:R-:W-:Y:S04]  /*25e0*/  HMMA.16816.F32 R32, R196, R166, R32 ;  /* 0x000000a6c420723c */ /* 0x000fe80000001820 */
[----:B------:R-:W-:Y:S01]  /*25f0*/  FMUL.FTZ R167, R234, 1.4426950216293334961 ;  /* 0x3fb8aa3beaa77820 */ /* 0x000fe20000410000 */
[----:B------:R-:W-:Y:S01]  /*2600*/  FSEL R164, R164, RZ, P1 ;  /* 0x000000ffa4a47208 */ /* 0x000fe20000800000 */
[C---:B------:R-:W-:Y:S01]  /*2610*/  FMUL.FTZ R166, R235.reuse, 1.4426950216293334961 ;  /* 0x3fb8aa3beba67820 */ /* 0x040fe20000410000 */
[----:B------:R-:W-:Y:S01]  /*2620*/  FSETP.NEU.FTZ.AND P1, PT, R235, -INF , PT ;  /* 0xff800000eb00780b */ /* 0x000fe20003f3d000 */
[-C--:B----4-:R-:W-:Y:S05]  /*2630*/  HMMA.16816.F32 R4, R168, R180.reuse, R4 ;  /* 0x000000b4a804723c */ /* 0x090fea0000001804 */
[----:B------:R-:W-:Y:S02]  /*2640*/  FSEL R166, R166, RZ, P1 ;  /* 0x000000ffa6a67208 */ /* 0x000fe40000800000 */
[----:B------:R-:W-:Y:S01]  /*2650*/  FSETP.NEU.FTZ.AND P1, PT, R234, -INF , PT ;  /* 0xff800000ea00780b */ /* 0x000fe20003f3d000 */
[C---:B------:R-:W-:Y:S08]  /*2660*/  HMMA.16816.F32 R8, R172.reuse, R180, R8 ;  /* 0x000000b4ac08723c */ /* 0x040ff00000001808 */
[-C--:B------:R-:W-:Y:S03]  /*2670*/  HMMA.16816.F32 R12, R172, R182.reuse, R12 ;  /* 0x000000b6ac0c723c */ /* 0x080fe6000000180c */
[--C-:B------:R-:W-:Y:S01]  /*2680*/  FFMA.FTZ R4, R4, UR7, -R165.reuse ;  /* 0x0000000704047c23 */ /* 0x100fe200080108a5 */
[--C-:B------:R-:W-:Y:S01]  /*2690*/  FFMA.FTZ R5, R5, UR7, -R165.reuse ;  /* 0x0000000705057c23 */ /* 0x100fe200080108a5 */
[--C-:B------:R-:W-:Y:S01]  /*26a0*/  FFMA.FTZ R6, R6, UR7, -R164.reuse ;  /* 0x0000000706067c23 */ /* 0x100fe200080108a4 */
[----:B------:R-:W-:Y:S01]  /*26b0*/  FFMA.FTZ R7, R7, UR7, -R164 ;  /* 0x0000000707077c23 */ /* 0x000fe200080108a4 */
[----:B------:R-:W-:Y:S01]  /*26c0*/  MUFU.EX2 R184, R4 ;  /* 0x0000000400b87308 */ /* 0x000fe20000000800 */
[C---:B------:R-:W-:Y:S04]  /*26d0*/  HMMA.16816.F32 R16, R168.reuse, R182, R16 ;  /* 0x000000b6a810723c */ /* 0x040fe80000001810 */
[--C-:B------:R-:W-:Y:S01]  /*26e0*/  FFMA.FTZ R8, R8, UR7, -R166.reuse ;  /* 0x0000000708087c23 */ /* 0x100fe200080108a6 */
[--C-:B------:R-:W-:Y:S04]  /*26f0*/  FFMA.FTZ R9, R9, UR7, -R166.reuse ;  /* 0x0000000709097c23 */ /* 0x100fe800080108a6 */
[----:B------:R-:W1:Y:S02]  /*2700*/  MUFU.EX2 R185, R5 ;  /* 0x0000000500b97308 */ /* 0x000e640000000800 */
[--C-:B------:R-:W-:Y:S01]  /*2710*/  FFMA.FTZ R12, R12, UR7, -R166.reuse ;  /* 0x000000070c0c7c23 */ /* 0x100fe200080108a6 */
[----:B------:R-:W-:Y:S07]  /*2720*/  FFMA.FTZ R13, R13, UR7, -R166 ;  /* 0x000000070d0d7c23 */ /* 0x000fee00080108a6 */
[----:B------:R-:W-:Y:S01]  /*2730*/  MUFU.EX2 R186, R6 ;  /* 0x0000000600ba7308 */ /* 0x000fe20000000800 */
[--C-:B------:R-:W-:Y:S01]  /*2740*/  FFMA.FTZ R16, R16, UR7, -R165.reuse ;  /* 0x0000000710107c23 */ /* 0x100fe200080108a5 */
[--C-:B------:R-:W-:Y:S01]  /*2750*/  FFMA.FTZ R17, R17, UR7, -R165.reuse ;  /* 0x0000000711117c23 */ /* 0x100fe200080108a5 */
[--C-:B------:R-:W-:Y:S01]  /*2760*/  FFMA.FTZ R18, R18, UR7, -R164.reuse ;  /* 0x0000000712127c23 */ /* 0x100fe200080108a4 */
[----:B------:R-:W-:Y:S06]  /*2770*/  FFMA.FTZ R19, R19, UR7, -R164 ;  /* 0x0000000713137c23 */ /* 0x000fec00080108a4 */
[----:B------:R2:W-:Y:S10]  /*2780*/  MUFU.EX2 R187, R7 ;  /* 0x0000000700bb7308 */ /* 0x0005f40000000800 */
[----:B------:R-:W-:Y:S10]  /*2790*/  MUFU.EX2 R196, R16 ;  /* 0x0000001000c47308 */ /* 0x000ff40000000800 */
[----:B------:R-:W-:Y:S01]  /*27a0*/  MUFU.EX2 R197, R17 ;  /* 0x0000001100c57308 */ /* 0x000fe20000000800 */
[----:B--2---:R-:W2:Y:S09]  /*27b0*/  LDSM.16.M88.4 R4, [R221+0x10800] ;  /* 0x01080000dd04783b */ /* 0x004eb20000000200 */
[----:B------:R-:W-:Y:S10]  /*27c0*/  MUFU.EX2 R198, R18 ;  /* 0x0000001200c67308 */ /* 0x000ff40000000800 */
[----:B------:R-:W-:Y:S10]  /*27d0*/  MUFU.EX2 R199, R19 ;  /* 0x0000001300c77308 */ /* 0x000ff40000000800 */
[----:B------:R3:W-:Y:S10]  /*27e0*/  MUFU.EX2 R188, R8 ;  /* 0x0000000800bc7308 */ /* 0x0007f40000000800 */
[----:B------:R-:W4:Y:S10]  /*27f0*/  MUFU.EX2 R189, R9 ;  /* 0x0000000900bd7308 */ /* 0x000f340000000800 */
[----:B------:R-:W-:Y:S01]  /*2800*/  MUFU.EX2 R192, R12 ;  /* 0x0000000c00c07308 */ /* 0x000fe20000000800 */
[-C--:B--2---:R-:W-:Y:S03]  /*2810*/  HMMA.16816.F32 R20, R168, R4.reuse, R20 ;  /* 0x00000004a814723c */ /* 0x084fe60000001814 */
[----:B---3--:R-:W-:Y:S06]  /*2820*/  FSEL R8, R167, RZ, P1 ;  /* 0x000000ffa7087208 */ /* 0x008fec0000800000 */
[----:B------:R-:W-:Y:S01]  /*2830*/  MUFU.EX2 R193, R13 ;  /* 0x0000000d00c17308 */ /* 0x000fe20000000800 */
[C---:B------:R-:W-:Y:S04]  /*2840*/  HMMA.16816.F32 R24, R172.reuse, R4, R24 ;  /* 0x00000004ac18723c */ /* 0x040fe80000001818 */
[----:B------:R-:W-:Y:S01]  /*2850*/  VIADD R5, R245, 0x20000 ;  /* 0x00020000f5057836 */ /* 0x000fe20000000000 */
[----:B-1----:R-:W-:Y:S01]  /*2860*/  F2FP.F16.F32.PACK_AB R4, R185, R184 ;  /* 0x000000b8b904723e */ /* 0x002fe200000000ff */
[--C-:B------:R-:W-:Y:S01]  /*2870*/  FFMA.FTZ R10, R10, UR7, -R8.reuse ;  /* 0x000000070a0a7c23 */ /* 0x100fe20008010808 */
[----:B----4-:R-:W-:Y:S01]  /*2880*/  F2FP.F16.F32.PACK_AB R9, R189, R188 ;  /* 0x000000bcbd09723e */ /* 0x010fe200000000ff */
[-C--:B------:R-:W-:Y:S02]  /*2890*/  HMMA.16816.F32 R28, R172, R6.reuse, R28 ;  /* 0x00000006ac1c723c */ /* 0x080fe4000000181c */
[----:B------:R1:W-:Y:S01]  /*28a0*/  STS [R245+0x20000], R4 ;  /* 0x02000004f5007388 */ /* 0x0003e20000000800 */
[----:B------:R-:W-:Y:S01]  /*28b0*/  @P2 IADD3 R207, PT, PT, R5, -0x20, RZ ;  /* 0xffffffe005cf2810 */ /* 0x000fe20007ffe0ff */
[--C-:B------:R-:W-:Y:S01]  /*28c0*/  FFMA.FTZ R11, R11, UR7, -R8.reuse ;  /* 0x000000070b0b7c23 */ /* 0x100fe20008010808 */
[----:B------:R-:W-:Y:S01]  /*28d0*/  F2FP.F16.F32.PACK_AB R5, R187, R186 ;  /* 0x000000babb05723e */ /* 0x000fe200000000ff */
[----:B------:R-:W-:Y:S01]  /*28e0*/  MUFU.EX2 R190, R10 ;  /* 0x0000000a00be7308 */ /* 0x000fe20000000800 */
[--C-:B------:R-:W-:Y:S01]  /*28f0*/  FFMA.FTZ R14, R14, UR7, -R8.reuse ;  /* 0x000000070e0e7c23 */ /* 0x100fe20008010808 */
[----:B------:R-:W-:Y:S02]  /*2900*/  HMMA.16816.F32 R32, R168, R6, R32 ;  /* 0x00000006a820723c */ /* 0x000fe40000001820 */
[----:B------:R2:W-:Y:S02]  /*2910*/  STS [R245+0x20400], R5 ;  /* 0x02040005f5007388 */ /* 0x0005e40000000800 */
[----:B------:R-:W-:Y:S01]  /*2920*/  F2FP.F16.F32.PACK_AB R6, R197, R196 ;  /* 0x000000c4c506723e */ /* 0x000fe200000000ff */
[--C-:B------:R-:W-:Y:S03]  /*2930*/  FFMA.FTZ R15, R15, UR7, -R8.reuse ;  /* 0x000000070f0f7c23 */ /* 0x100fe60008010808 */
[----:B------:R-:W3:Y:S01]  /*2940*/  MUFU.EX2 R191, R11 ;  /* 0x0000000b00bf7308 */ /* 0x000ee20000000800 */
[--C-:B------:R-:W-:Y:S01]  /*2950*/  FFMA.FTZ R26, R26, UR7, -R8.reuse ;  /* 0x000000071a1a7c23 */ /* 0x100fe20008010808 */
[--C-:B------:R-:W-:Y:S01]  /*2960*/  FFMA.FTZ R27, R27, UR7, -R8.reuse ;  /* 0x000000071b1b7c23 */ /* 0x100fe20008010808 */
[--C-:B------:R-:W-:Y:S01]  /*2970*/  FFMA.FTZ R20, R20, UR7, -R165.reuse ;  /* 0x0000000714147c23 */ /* 0x100fe200080108a5 */
[--C-:B------:R-:W-:Y:S01]  /*2980*/  FFMA.FTZ R21, R21, UR7, -R165.reuse ;  /* 0x0000000715157c23 */ /* 0x100fe200080108a5 */
[--C-:B------:R-:W-:Y:S01]  /*2990*/  FFMA.FTZ R30, R30, UR7, -R8.reuse ;  /* 0x000000071e1e7c23 */ /* 0x100fe20008010808 */
[----:B------:R-:W-:Y:S01]  /*29a0*/  FFMA.FTZ R8, R31, UR7, -R8 ;  /* 0x000000071f087c23 */ /* 0x000fe20008010808 */
[--C-:B------:R-:W-:Y:S03]  /*29b0*/  FFMA.FTZ R22, R22, UR7, -R164.reuse ;  /* 0x0000000716167c23 */ /* 0x100fe600080108a4 */
[----:B------:R-:W-:Y:S01]  /*29c0*/  MUFU.EX2 R194, R14 ;  /* 0x0000000e00c27308 */ /* 0x000fe20000000800 */
[----:B------:R-:W-:Y:S01]  /*29d0*/  FFMA.FTZ R23, R23, UR7, -R164 ;  /* 0x0000000717177c23 */ /* 0x000fe200080108a4 */
[--C-:B------:R-:W-:Y:S01]  /*29e0*/  FFMA.FTZ R24, R24, UR7, -R166.reuse ;  /* 0x0000000718187c23 */ /* 0x100fe200080108a6 */
[--C-:B------:R-:W-:Y:S01]  /*29f0*/  FFMA.FTZ R25, R25, UR7, -R166.reuse ;  /* 0x0000000719197c23 */ /* 0x100fe200080108a6 */
[----:B------:R-:W-:Y:S01]  /*2a00*/  FFMA.FTZ R28, R28, UR7, -R166 ;  /* 0x000000071c1c7c23 */ /* 0x000fe200080108a6 */
[----:B-1----:R-:W-:Y:S01]  /*2a10*/  IADD3 R4, PT, PT, R245, R239, RZ ;  /* 0x000000eff5047210 */ /* 0x002fe20007ffe0ff */
[--C-:B------:R-:W-:Y:S01]  /*2a20*/  FFMA.FTZ R32, R32, UR7, -R165.reuse ;  /* 0x0000000720207c23 */ /* 0x100fe200080108a5 */
[--C-:B------:R-:W-:Y:S03]  /*2a30*/  FFMA.FTZ R34, R34, UR7, -R164.reuse ;  /* 0x0000000722227c23 */ /* 0x100fe600080108a4 */
[----:B------:R-:W1:Y:S01]  /*2a40*/  MUFU.EX2 R195, R15 ;  /* 0x0000000f00c37308 */ /* 0x000e620000000800 */
[----:B---3--:R-:W-:Y:S01]  /*2a50*/  F2FP.F16.F32.PACK_AB R7, R191, R190 ;  /* 0x000000bebf07723e */ /* 0x008fe200000000ff */
[----:B------:R3:W-:Y:S01]  /*2a60*/  STS [R4+0x20000], R6 ;  /* 0x0200000604007388 */ /* 0x0007e20000000800 */
[----:B------:R-:W-:Y:S01]  /*2a70*/  FFMA.FTZ R165, R33, UR7, -R165 ;  /* 0x0000000721a57c23 */ /* 0x000fe200080108a5 */
[----:B------:R-:W-:Y:S01]  /*2a80*/  FFMA.FTZ R164, R35, UR7, -R164 ;  /* 0x0000000723a47c23 */ /* 0x000fe200080108a4 */
[----:B--2---:R-:W-:Y:S01]  /*2a90*/  F2FP.F16.F32.PACK_AB R5, R199, R198 ;  /* 0x000000c6c705723e */ /* 0x004fe200000000ff */
[----:B------:R-:W-:Y:S04]  /*2aa0*/  FFMA.FTZ R166, R29, UR7, -R166 ;  /* 0x000000071da67c23 */ /* 0x000fe800080108a6 */
[----:B------:R-:W-:Y:S01]  /*2ab0*/  MUFU.EX2 R200, R20 ;  /* 0x0000001400c87308 */ /* 0x000fe20000000800 */
[----:B------:R1:W-:Y:S04]  /*2ac0*/  STS [R4+0x20400], R5 ;  /* 0x0204000504007388 */ /* 0x0003e80000000800 */
[----:B------:R-:W-:Y:S05]  /*2ad0*/  STS [R245+0x21000], R9 ;  /* 0x02100009f5007388 */ /* 0x000fea0000000800 */
[----:B------:R-:W-:Y:S01]  /*2ae0*/  MUFU.EX2 R201, R21 ;  /* 0x0000001500c97308 */ /* 0x000fe20000000800 */
[----:B------:R2:W-:Y:S09]  /*2af0*/  STS [R245+0x21400], R7 ;  /* 0x02140007f5007388 */ /* 0x0005f20000000800 */
[----:B------:R-:W-:Y:S01]  /*2b00*/  MUFU.EX2 R202, R22 ;  /* 0x0000001600ca7308 */ /* 0x000fe20000000800 */
[----:B---3--:R-:W-:Y:S05]  /*2b10*/  F2FP.F16.F32.PACK_AB R6, R193, R192 ;  /* 0x000000c0c106723e */ /* 0x008fea00000000ff */
[----:B------:R-:W-:Y:S04]  /*2b20*/  STS [R4+0x21000], R6 ;  /* 0x0210000604007388 */ /* 0x000fe80000000800 */
[----:B------:R-:W2:Y:S01]  /*2b30*/  MUFU.EX2 R203, R23 ;  /* 0x0000001700cb7308 */ /* 0x000ea20000000800 */
[----:B-1----:R-:W-:Y:S05]  /*2b40*/  F2FP.F16.F32.PACK_AB R5, R195, R194 ;  /* 0x000000c2c305723e */ /* 0x002fea00000000ff */
[----:B------:R1:W-:Y:S04]  /*2b50*/  STS [R4+0x21400], R5 ;  /* 0x0214000504007388 */ /* 0x0003e80000000800 */
[----:B------:R3:W-:Y:S10]  /*2b60*/  MUFU.EX2 R250, R8 ;  /* 0x0000000800fa7308 */ /* 0x0007f40000000800 */
[----:B------:R-:W-:Y:S01]  /*2b70*/  MUFU.EX2 R246, R32 ;  /* 0x0000002000f67308 */ /* 0x000fe20000000800 */
[----:B--2---:R-:W-:Y:S05]  /*2b80*/  F2FP.F16.F32.PACK_AB R7, R203, R202 ;  /* 0x000000cacb07723e */ /* 0x004fea00000000ff */
[----:B------:R-:W-:Y:S04]  /*2b90*/  STS [R207+0x400], R7 ;  /* 0x00040007cf007388 */ /* 0x000fe80000000800 */
[----:B------:R-:W2:Y:S01]  /*2ba0*/  MUFU.EX2 R247, R165 ;  /* 0x000000a500f77308 */ /* 0x000ea20000000800 */
[----:B---3--:R-:W-:Y:S05]  /*2bb0*/  F2FP.F16.F32.PACK_AB R8, R201, R200 ;  /* 0x000000c8c908723e */ /* 0x008fea00000000ff */
[----:B------:R3:W-:Y:S04]  /*2bc0*/  STS [R207], R8 ;  /* 0x00000008cf007388 */ /* 0x0007e80000000800 */
[----:B------:R-:W-:Y:S01]  /*2bd0*/  MUFU.EX2 R248, R34 ;  /* 0x0000002200f87308 */ /* 0x000fe20000000800 */
[----:B-1----:R-:W-:Y:S09]  /*2be0*/  IMAD.IADD R4, R239, 0x1, R207 ;  /* 0x00000001ef047824 */ /* 0x002ff200078e02cf */
[----:B------:R-:W1:Y:S01]  /*2bf0*/  MUFU.EX2 R249, R164 ;  /* 0x000000a400f97308 */ /* 0x000e620000000800 */
[----:B--2---:R-:W-:Y:S05]  /*2c00*/  F2FP.F16.F32.PACK_AB R6, R247, R246 ;  /* 0x000000f6f706723e */ /* 0x004fea00000000ff */
[----:B------:R2:W-:Y:S04]  /*2c10*/  STS [R4], R6 ;  /* 0x0000000604007388 */ /* 0x0005e80000000800 */
[----:B------:R-:W-:Y:S10]  /*2c20*/  MUFU.EX2 R204, R24 ;  /* 0x0000001800cc7308 */ /* 0x000ff40000000800 */
[----:B------:R-:W3:Y:S01]  /*2c30*/  MUFU.EX2 R205, R25 ;  /* 0x0000001900cd7308 */ /* 0x000ee20000000800 */
[----:B-1----:R-:W-:Y:S05]  /*2c40*/  F2FP.F16.F32.PACK_AB R5, R249, R248 ;  /* 0x000000f8f905723e */ /* 0x002fea00000000ff */
[----:B------:R1:W-:Y:S04]  /*2c50*/  STS [R4+0x400], R5 ;  /* 0x0004000504007388 */ /* 0x0003e80000000800 */
[----:B------:R-:W-:Y:S10]  /*2c60*/  MUFU.EX2 R206, R26 ;  /* 0x0000001a00ce7308 */ /* 0x000ff40000000800 */
[----:B------:R-:W4:Y:S01]  /*2c70*/  MUFU.EX2 R225, R27 ;  /* 0x0000001b00e17308 */ /* 0x000f220000000800 */
[----:B---3--:R-:W-:Y:S05]  /*2c80*/  F2FP.F16.F32.PACK_AB R8, R205, R204 ;  /* 0x000000cccd08723e */ /* 0x008fea00000000ff */
[----:B------:R-:W-:Y:S04]  /*2c90*/  STS [R207+0x1000], R8 ;  /* 0x00100008cf007388 */ /* 0x000fe80000000800 */
[----:B------:R-:W-:Y:S10]  /*2ca0*/  MUFU.EX2 R243, R28 ;  /* 0x0000001c00f37308 */ /* 0x000ff40000000800 */
[----:B------:R-:W2:Y:S01]  /*2cb0*/  MUFU.EX2 R244, R166 ;  /* 0x000000a600f47308 */ /* 0x000ea20000000800 */
[----:B----4-:R-:W-:Y:S05]  /*2cc0*/  F2FP.F16.F32.PACK_AB R7, R225, R206 ;  /* 0x000000cee107723e */ /* 0x010fea00000000ff */
[----:B------:R-:W-:Y:S04]  /*2cd0*/  STS [R207+0x1400], R7 ;  /* 0x00140007cf007388 */ /* 0x000fe80000000800 */
[----:B------:R-:W1:Y:S01]  /*2ce0*/  MUFU.EX2 R251, R30 ;  /* 0x0000001e00fb7308 */ /* 0x000e620000000800 */
[----:B--2---:R-:W-:Y:S05]  /*2cf0*/  F2FP.F16.F32.PACK_AB R6, R244, R243 ;  /* 0x000000f3f406723e */ /* 0x004fea00000000ff */
[----:B------:R-:W-:Y:S01]  /*2d00*/  STS [R4+0x1000], R6 ;  /* 0x0010000604007388 */ /* 0x000fe20000000800 */
[----:B-1----:R-:W-:Y:S05]  /*2d10*/  F2FP.F16.F32.PACK_AB R5, R250, R251 ;  /* 0x000000fbfa05723e */ /* 0x002fea00000000ff */
        /* <DEDUP_REMOVED lines=11> */
[-C--:B------:R-:W-:Y:S08]  /*2dd0*/  HMMA.16816.F32 R12, R28, R18.reuse, RZ ;  /* 0x000000121c0c723c */ /* 0x080ff000000018ff */
[C---:B------:R-:W-:Y:S08]  /*2de0*/  HMMA.16816.F32 R16, R32.reuse, R18, RZ ;  /* 0x000000122010723c */ /* 0x040ff000000018ff */
[-C--:B---3--:R-:W-:Y:S08]  /*2df0*/  HMMA.16816.F32 R20, R32, R164.reuse, RZ ;  /* 0x000000a42014723c */ /* 0x088ff000000018ff */
[C---:B------:R-:W-:Y:S08]  /*2e00*/  HMMA.16816.F32 R24, R28.reuse, R164, RZ ;  /* 0x000000a41c18723c */ /* 0x040ff000000018ff */
[-C--:B------:R-:W-:Y:S08]  /*2e10*/  HMMA.16816.F32 R28, R28, R166.reuse, RZ ;  /* 0x000000a61c1c723c */ /* 0x080ff000000018ff */
[----:B------:R-:W-:Y:S08]  /*2e20*/  HMMA.16816.F32 R32, R32, R166, RZ ;  /* 0x000000a62020723c */ /* 0x000ff000000018ff */
[-C--:B----4-:R-:W-:Y:S08]  /*2e30*/  HMMA.16816.F32 R4, R168, R172.reuse, R4 ;  /* 0x000000aca804723c */ /* 0x090ff00000001804 */
[C---:B-1----:R-:W-:Y:S08]  /*2e40*/  HMMA.16816.F32 R8, R176.reuse, R172, R8 ;  /* 0x000000acb008723c */ /* 0x042ff00000001808 */
[-C--:B------:R-:W-:Y:S08]  /*2e50*/  HMMA.16816.F32 R12, R176, R174.reuse, R12 ;  /* 0x000000aeb00c723c */ /* 0x080ff0000000180c */
[C---:B------:R-:W-:Y:S01]  /*2e60*/  HMMA.16816.F32 R16, R168.reuse, R174, R16 ;  /* 0x000000aea810723c */ /* 0x040fe20000001810 */
[----:B------:R-:W-:Y:S07]  /*2e70*/  LDSM.16.M88.4 R172, [R222+0x14000] ;  /* 0x01400000deac783b */ /* 0x000fee0000000200 */
[-C--:B--2---:R-:W-:Y:S08]  /*2e80*/  HMMA.16816.F32 R20, R168, R180.reuse, R20 ;  /* 0x000000b4a814723c */ /* 0x084ff00000001814 */
[C---:B------:R-:W-:Y:S04]  /*2e90*/  HMMA.16816.F32 R24, R176.reuse, R180, R24 ;  /* 0x000000b4b018723c */ /* 0x040fe80000001818 */
[----:B------:R-:W-:Y:S04]  /*2ea0*/  IADD3 R181, PT, PT, R220, R213, RZ ;  /* 0x000000d5dcb57210 */ /* 0x000fe80007ffe0ff */
[-C--:B------:R-:W-:Y:S01]  /*2eb0*/  HMMA.16816.F32 R28, R176, R182.reuse, R28 ;  /* 0x000000b6b01c723c */ /* 0x080fe2000000181c */
[----:B------:R-:W1:Y:S02]  /*2ec0*/  LDSM.16.M88.4 R164, [R181+0x8000] ;  /* 0x00800000b5a4783b */ /* 0x000e640000000200 */
[----:B------:R-:W-:Y:S05]  /*2ed0*/  IADD3 R180, PT, PT, R214, R181, RZ ;  /* 0x000000b5d6b47210 */ /* 0x000fea0007ffe0ff */
        /* <DEDUP_REMOVED lines=22> */
[----:B------:R-:W-:Y:S01]  /*3040*/  IMAD.U32 R176, RZ, RZ, UR12 ;  /* 0x0000000cffb07e24 */ /* 0x000fe2000f8e00ff */
[----:B------:R-:W-:Y:S06]  /*3050*/  MOV R177, UR5 ;  /* 0x0000000500b17c02 */ /* 0x000fec0008000f00 */
[-C--:B------:R-:W-:Y:S01]  /*3060*/  HMMA.16816.F32 R28, R164, R178.reuse, R28 ;  /* 0x000000b2a41c723c */ /* 0x080fe2000000181c */
[----:B------:R-:W1:Y:S07]  /*3070*/  LDSM.16.M88.4 R164, [R220+0xa000] ;  /* 0x00a00000dca4783b */ /* 0x000e6e0000000200 */
[----:B------:R-:W-:Y:S01]  /*3080*/  HMMA.16816.F32 R32, R168, R178, R32 ;  /* 0x000000b2a820723c */ /* 0x000fe20000001820 */
[----:B------:R-:W2:Y:S03]  /*3090*/  LDSM.16.M88.4 R168, [R220+0xb000] ;  /* 0x00b00000dca8783b */ /* 0x000ea60000000200 */
[C---:B------:R-:W-:Y:S04]  /*30a0*/  LEA R178, P1, R233.reuse, R176, 0x2 ;  /* 0x000000b0e9b27211 */ /* 0x040fe800078210ff */
[----:B------:R-:W-:Y:S05]  /*30b0*/  LEA.HI.X R179, R233, R177, RZ, 0x2, P1 ;  /* 0x000000b1e9b37211 */ /* 0x000fea00008f14ff */
[----:B------:R3:W4:Y:S01]  /*30c0*/  LDG.E R182, desc[UR30][R178.64] ;  /* 0x0000001eb2b67981 */ /* 0x000722000c1e1900 */
[-C--:B-1----:R-:W-:Y:S08]  /*30d0*/  HMMA.16816.F32 R4, R164, R172.reuse, R4 ;  /* 0x000000aca404723c */ /* 0x082ff00000001804 */
[C---:B--2---:R-:W-:Y:S04]  /*30e0*/  HMMA.16816.F32 R8, R168.reuse, R172, R8 ;  /* 0x000000aca808723c */ /* 0x044fe80000001808 */
[----:B------:R-:W-:Y:S02]  /*30f0*/  MOV R172, R178 ;  /* 0x000000b200ac7202 */ /* 0x000fe40000000f00 */
[----:B------:R-:W-:Y:S02]  /*3100*/  MOV R173, R179 ;  /* 0x000000b300ad7202 */ /* 0x000fe40000000f00 */
[-C--:B------:R-:W-:Y:S01]  /*3110*/  HMMA.16816.F32 R12, R168, R174.reuse, R12 ;  /* 0x000000aea80c723c */ /* 0x080fe2000000180c */
[----:B---3--:R1:W2:Y:S07]  /*3120*/  LDSM.16.M88.4 R176, [R224+0x18800] ;  /* 0x01880000e0b0783b */ /* 0x0082ae0000000200 */
[C---:B------:R-:W-:Y:S01]  /*3130*/  HMMA.16816.F32 R16, R164.reuse, R174, R16 ;  /* 0x000000aea410723c */ /* 0x040fe20000001810 */
[----:B------:R-:W3:Y:S04]  /*3140*/  LDG.E R252, desc[UR30][R172.64+0x20] ;  /* 0x0000201eacfc7981 */ /* 0x000ee8000c1e1900 */
[----:B------:R-:W5:Y:S04]  /*3150*/  LDG.E R183, desc[UR30][R172.64+0xa0] ;  /* 0x0000a01eacb77981 */ /* 0x000f68000c1e1900 */
[----:B-1----:R1:W5:Y:S01]  /*3160*/  LDG.E R224, desc[UR30][R172.64+0x80] ;  /* 0x0000801eace07981 */ /* 0x002362000c1e1900 */
[-C--:B--2---:R-:W-:Y:S08]  /*3170*/  HMMA.16816.F32 R20, R164, R176.reuse, R20 ;  /* 0x000000b0a414723c */ /* 0x084ff00000001814 */
[C---:B------:R-:W-:Y:S01]  /*3180*/  HMMA.16816.F32 R24, R168.reuse, R176, R24 ;  /* 0x000000b0a818723c */ /* 0x040fe20000001818 */
[----:B-1----:R-:W-:Y:S07]  /*3190*/  LDSM.16.M88.4 R172, [R218+0xb000] ;  /* 0x00b00000daac783b */ /* 0x002fee0000000200 */
[-C--:B------:R-:W-:Y:S01]  /*31a0*/  HMMA.16816.F32 R28, R168, R178.reuse, R28 ;  /* 0x000000b2a81c723c */ /* 0x080fe2000000181c */
[----:B------:R-:W-:Y:S07]  /*31b0*/  LDSM.16.M88.4 R168, [R223+0x18000] ;  /* 0x01800000dfa8783b */ /* 0x000fee0000000200 */
[----:B------:R-:W-:Y:S01]  /*31c0*/  HMMA.16816.F32 R32, R164, R178, R32 ;  /* 0x000000b2a420723c */ /* 0x000fe20000001820 */
[----:B------:R-:W1:Y:S08]  /*31d0*/  LDSM.16.M88.4 R164, [R218+0xa000] ;  /* 0x00a00000daa4783b */ /* 0x000e700000000200 */
[----:B------:R-:W-:Y:S01]  /*31e0*/  LDSM.16.M88.4 R176, [R222+0x18800] ;  /* 0x01880000deb0783b */ /* 0x000fe20000000200 */
[-C--:B-1----:R-:W-:Y:S08]  /*31f0*/  HMMA.16816.F32 R4, R164, R168.reuse, R4 ;  /* 0x000000a8a404723c */ /* 0x082ff00000001804 */
        /* <DEDUP_REMOVED lines=9> */
[----:B------:R-:W-:Y:S08]  /*3290*/  LDSM.16.M88.4 R164, [R181+0xa000] ;  /* 0x00a00000b5a4783b */ /* 0x000ff00000000200 */
[----:B------:R-:W1:Y:S02]  /*32a0*/  LDSM.16.M88.4 R168, [R222+0x18000] ;  /* 0x01800000dea8783b */ /* 0x000e640000000200 */
[-C--:B-1----:R-:W-:Y:S08]  /*32b0*/  HMMA.16816.F32 R4, R164, R168.reuse, R4 ;  /* 0x000000a8a404723c */ /* 0x082ff00000001804 */
        /* <DEDUP_REMOVED lines=9> */
[----:B------:R-:W1:Y:S08]  /*3350*/  LDSM.16.M88.4 R164, [R180+0xa000] ;  /* 0x00a00000b4a4783b */ /* 0x000e700000000200 */
[----:B------:R-:W2:Y:S01]  /*3360*/  LDSM.16.M88.4 R176, [R221+0x18800] ;  /* 0x01880000ddb0783b */ /* 0x000ea20000000200 */
[-C--:B-1----:R-:W-:Y:S08]  /*3370*/  HMMA.16816.F32 R4, R164, R168.reuse, R4 ;  /* 0x000000a8a404723c */ /* 0x082ff00000001804 */
[C---:B------:R-:W-:Y:S04]  /*3380*/  HMMA.16816.F32 R8, R172.reuse, R168, R8 ;  /* 0x000000a8ac08723c */ /* 0x040fe80000001808 */
[----:B------:R-:W-:Y:S04]  /*3390*/  SHF.R.U32.HI R168, RZ, 0x4, R210 ;  /* 0x00000004ffa87819 */ /* 0x000fe800000116d2 */
[-C--:B------:R-:W-:Y:S03]  /*33a0*/  HMMA.16816.F32 R12, R172, R170.reuse, R12 ;  /* 0x000000aaac0c723c */ /* 0x080fe6000000180c */
[C---:B----4-:R-:W-:Y:S01]  /*33b0*/  FADD.FTZ R4, -R182.reuse, R4 ;  /* 0x00000004b6047221 */ /* 0x050fe20000010100 */
[----:B------:R-:W-:Y:S03]  /*33c0*/  FADD.FTZ R5, -R182, R5 ;  /* 0x00000005b6057221 */ /* 0x000fe60000010100 */
[----:B------:R-:W-:Y:S01]  /*33d0*/  FMUL.FTZ R4, R184, R4 ;  /* 0x00000004b8047220 */ /* 0x000fe20000410000 */
[C---:B------:R-:W-:Y:S04]  /*33e0*/  HMMA.16816.F32 R16, R164.reuse, R170, R16 ;  /* 0x000000aaa410723c */ /* 0x040fe80000001810 */
[----:B------:R-:W-:Y:S04]  /*33f0*/  FMUL.FTZ R5, R185, R5 ;  /* 0x00000005b9057220 */ /* 0x000fe80000410000 */
[-C--:B--2---:R-:W-:Y:S03]  /*3400*/  HMMA.16816.F32 R20, R164, R176.reuse, R20 ;  /* 0x000000b0a414723c */ /* 0x084fe60000001814 */
[----:B------:R-:W-:Y:S05]  /*3410*/  F2FP.F16.F32.PACK_AB R4, R5, R4 ;  /* 0x000000040504723e */ /* 0x000fea00000000ff */
[C---:B------:R-:W-:Y:S04]  /*3420*/  HMMA.16816.F32 R24, R172.reuse, R176, R24 ;  /* 0x000000b0ac18723c */ /* 0x040fe80000001818 */
[C---:B------:R-:W-:Y:S01]  /*3430*/  FADD.FTZ R16, -R182.reuse, R16 ;  /* 0x00000010b6107221 */ /* 0x040fe20000010100 */
[C---:B------:R-:W-:Y:S03]  /*3440*/  FADD.FTZ R17, -R182.reuse, R17 ;  /* 0x00000011b6117221 */ /* 0x040fe60000010100 */
[-C--:B------:R-:W-:Y:S03]  /*3450*/  HMMA.16816.F32 R28, R172, R178.reuse, R28 ;  /* 0x000000b2ac1c723c */ /* 0x080fe6000000181c */
[C---:B------:R-:W-:Y:S01]  /*3460*/  FADD.FTZ R20, -R182.reuse, R20 ;  /* 0x00000014b6147221 */ /* 0x040fe20000010100 */
[----:B------:R-:W-:Y:S01]  /*3470*/  FADD.FTZ R21, -R182, R21 ;  /* 0x00000015b6157221 */ /* 0x000fe20000010100 */
[----:B------:R-:W-:Y:S01]  /*3480*/  FMUL.FTZ R16, R196, R16 ;  /* 0x00000010c4107220 */ /* 0x000fe20000410000 */
[----:B------:R-:W-:Y:S01]  /*3490*/  FMUL.FTZ R17, R197, R17 ;  /* 0x00000011c5117220 */ /* 0x000fe20000410000 */
[----:B------:R-:W-:Y:S01]  /*34a0*/  FMUL.FTZ R20, R200, R20 ;  /* 0x00000014c8147220 */ /* 0x000fe20000410000 */
[----:B------:R-:W-:Y:S04]  /*34b0*/  HMMA.16816.F32 R32, R164, R178, R32 ;  /* 0x000000b2a420723c */ /* 0x000fe80000001820 */
[----:B------:R-:W-:Y:S01]  /*34c0*/  LOP3.LUT R164, R168, 0x8, RZ, 0xc0, !PT ;  /* 0x00000008a8a47812 */ /* 0x000fe200078ec0ff */
[----:B------:R-:W-:Y:S01]  /*34d0*/  FMUL.FTZ R21, R201, R21 ;  /* 0x00000015c9157220 */ /* 0x000fe20000410000 */
[----:B------:R-:W-:Y:S02]  /*34e0*/  F2FP.F16.F32.PACK_AB R16, R17, R16 ;  /* 0x000000101110723e */ /* 0x000fe400000000ff */
[----:B------:R-:W-:Y:S02]  /*34f0*/  LOP3.LUT R164, R164, 0x10, R210, 0xf8, !PT ;  /* 0x00000010a4a47812 */ /* 0x000fe400078ef8d2 */
[----:B------:R-:W-:Y:S02]  /*3500*/  F2FP.F16.F32.PACK_AB R20, R21, R20 ;  /* 0x000000141514723e */ /* 0x000fe400000000ff */
[----:B------:R-:W-:Y:S07]  /*3510*/  LOP3.LUT R164, R164, R219, RZ, 0x3c, !PT ;  /* 0x000000dba4a47212 */ /* 0x000fee00078e3cff */
[C---:B------:R-:W-:Y:S01]  /*3520*/  FADD.FTZ R32, -R182.reuse, R32 ;  /* 0x00000020b6207221 */ /* 0x040fe20000010100 */
[----:B------:R-:W-:Y:S03]  /*3530*/  FADD.FTZ R33, -R182, R33 ;  /* 0x00000021b6217221 */ /* 0x000fe60000010100 */
[----:B------:R-:W-:Y:S01]  /*3540*/  FMUL.FTZ R32, R246, R32 ;  /* 0x00000020f6207220 */ /* 0x000fe20000410000 */
[----:B------:R-:W-:Y:S05]  /*3550*/  FMUL.FTZ R33, R247, R33 ;  /* 0x00000021f7217220 */ /* 0x000fea0000410000 */
[----:B------:R-:W-:Y:S01]  /*3560*/  F2FP.F16.F32.PACK_AB R32, R33, R32 ;  /* 0x000000202120723e */ /* 0x000fe200000000ff */
[----:B---3--:R-:W-:Y:S01]  /*3570*/  FADD.FTZ R33, -R252, R6 ;  /* 0x00000006fc217221 */ /* 0x008fe20000010100 */
        /* <DEDUP_REMOVED lines=13> */
[----:B------:R-:W-:Y:S01]  /*3650*/  LEA.HI.X.SX32 R228, R17, R228, 0x1, P1 ;  /* 0x000000e411e47211 */ /* 0x000fe200008f0eff */
[----:B------:R-:W-:Y:S01]  /*3660*/  IMAD.MOV.U32 R168, RZ, RZ, R229 ;  /* 0x000000ffffa87224 */ /* 0x000fe200078e00e5 */
[C---:B------:R-:W-:Y:S03]  /*3670*/  LEA R166, P1, R6.reuse, R229, 0x6 ;  /* 0x000000e506a67211 */ /* 0x040fe600078230ff */
[----:B------:R-:W-:Y:S01]  /*3680*/  IMAD.MOV.U32 R169, RZ, RZ, R228 ;  /* 0x000000ffffa97224 */ /* 0x000fe200078e00e4 */
[----:B--2---:R-:W-:Y:S04]  /*3690*/  LEA.HI.X R167, R6, R228, R5, 0x6, P1 ;  /* 0x000000e406a77211 */ /* 0x004fe800008f3405 */
        /* <DEDUP_REMOVED lines=8> */
.L_x_555:
[----:B------:R2:W-:Y:S01]  /*3720*/  STS [R245+0x1c000], R4 ;  /* 0x01c00004f5007388 */ /* 0x0005e20000000800 */
[----:B------:R-:W-:Y:S01]  /*3730*/  FADD.FTZ R7, -R252, R7 ;  /* 0x00000007fc077221 */ /* 0x000fe20000010100 */
[----:B------:R-:W-:Y:S01]  /*3740*/  FMUL.FTZ R33, R186, R33 ;  /* 0x00000021ba217220 */ /* 0x000fe20000410000 */
[C---:B------:R-:W-:Y:S01]  /*3750*/  FADD.FTZ R19, -R252.reuse, R19 ;  /* 0x00000013fc137221 */ /* 0x040fe20000010100 */
[----:B------:R-:W-:Y:S01]  /*3760*/  FADD.FTZ R18, -R252, R18 ;  /* 0x00000012fc127221 */ /* 0x000fe20000010100 */
[----:B------:R-:W-:Y:S01]  /*3770*/  FMUL.FTZ R7, R187, R7 ;  /* 0x00000007bb077220 */ /* 0x000fe20000410000 */
[----:B-----5:R-:W-:Y:S01]  /*3780*/  FADD.FTZ R10, -R183, R10 ;  /* 0x0000000ab70a7221 */ /* 0x020fe20000010100 */
[----:B------:R-:W-:Y:S01]  /*3790*/  FMUL.FTZ R19, R199, R19 ;  /* 0x00000013c7137220 */ /* 0x000fe20000410000 */
[----:B------:R-:W-:Y:S01]  /*37a0*/  FADD.FTZ R11, -R183, R11 ;  /* 0x0000000bb70b7221 */ /* 0x000fe20000010100 */
[----:B------:R-:W-:Y:S01]  /*37b0*/  FMUL.FTZ R18, R198, R18 ;  /* 0x00000012c6127220 */ /* 0x000fe20000410000 */
[C---:B------:R-:W-:Y:S01]  /*37c0*/  FADD.FTZ R9, -R224.reuse, R9 ;  /* 0x00000009e0097221 */ /* 0x040fe20000010100 */
[C---:B------:R-:W-:Y:S01]  /*37d0*/  FADD.FTZ R8, -R224.reuse, R8 ;  /* 0x00000008e0087221 */ /* 0x040fe20000010100 */
[----:B------:R-:W-:Y:S01]  /*37e0*/  F2FP.F16.F32.PACK_AB R7, R7, R33 ;  /* 0x000000210707723e */ /* 0x000fe200000000ff */
[----:B------:R-:W-:Y:S01]  /*37f0*/  FADD.FTZ R14, -R183, R14 ;  /* 0x0000000eb70e7221 */ /* 0x000fe20000010100 */
[----:B------:R-:W-:Y:S01]  /*3800*/  FMUL.FTZ R9, R189, R9 ;  /* 0x00000009bd097220 */ /* 0x000fe20000410000 */
[----:B------:R-:W-:Y:S01]  /*3810*/  FADD.FTZ R15, -R183, R15 ;  /* 0x0000000fb70f7221 */ /* 0x000fe20000010100 */
[----:B------:R-:W-:Y:S01]  /*3820*/  FMUL.FTZ R11, R191, R11 ;  /* 0x0000000bbf0b7220 */ /* 0x000fe20000410000 */
[----:B------:R-:W-:Y:S01]  /*3830*/  FADD.FTZ R13, -R224, R13 ;  /* 0x0000000de00d7221 */ /* 0x000fe20000010100 */
[----:B------:R-:W-:Y:S01]  /*3840*/  FMUL.FTZ R8, R188, R8 ;  /* 0x00000008bc087220 */ /* 0x000fe20000410000 */
[----:B------:R-:W-:Y:S01]  /*3850*/  FMUL.FTZ R10, R190, R10 ;  /* 0x0000000abe0a7220 */ /* 0x000fe20000410000 */
[----:B------:R-:W-:Y:S01]  /*3860*/  FADD.FTZ R12, -R224, R12 ;  /* 0x0000000ce00c7221 */ /* 0x000fe20000010100 */
[----:B------:R-:W-:Y:S01]  /*3870*/  F2FP.F16.F32.PACK_AB R18, R19, R18 ;  /* 0x000000121312723e */ /* 0x000fe200000000ff */
[----:B------:R-:W-:Y:S01]  /*3880*/  STS [R245+0x1c400], R7 ;  /* 0x01c40007f5007388 */ /* 0x000fe20000000800 */
[----:B------:R-:W-:Y:S01]  /*3890*/  FMUL.FTZ R13, R193, R13 ;  /* 0x0000000dc10d7220 */ /* 0x000fe20000410000 */
[----:B------:R-:W-:Y:S01]  /*38a0*/  FMUL.FTZ R15, R195, R15 ;  /* 0x0000000fc30f7220 */ /* 0x000fe20000410000 */
[----:B--2---:R-:W-:Y:S01]  /*38b0*/  MOV R4, 0x10 ;  /* 0x0000001000047802 */ /* 0x004fe20000000f00 */
[----:B------:R-:W-:Y:S01]  /*38c0*/  FADD.FTZ R23, -R252, R23 ;  /* 0x00000017fc177221 */ /* 0x000fe20000010100 */
[----:B------:R-:W-:Y:S01]  /*38d0*/  FMUL.FTZ R12, R192, R12 ;  /* 0x0000000cc00c7220 */ /* 0x000fe20000410000 */
[----:B------:R-:W-:Y:S01]  /*38e0*/  FMUL.FTZ R14, R194, R14 ;  /* 0x0000000ec20e7220 */ /* 0x000fe20000410000 */
[----:B------:R-:W-:Y:S01]  /*38f0*/  SEL R4, R4, 0xfffffff0, !P0 ;  /* 0xfffffff004047807 */ /* 0x000fe20004000000 */
[----:B------:R-:W-:Y:S01]  /*3900*/  FADD.FTZ R22, -R252, R22 ;  /* 0x00000016fc167221 */ /* 0x000fe20000010100 */
[----:B------:R-:W-:Y:S01]  /*3910*/  F2FP.F16.F32.PACK_AB R8, R9, R8 ;  /* 0x000000080908723e */ /* 0x000fe200000000ff */
[----:B------:R-:W-:Y:S01]  /*3920*/  FMUL.FTZ R23, R203, R23 ;  /* 0x00000017cb177220 */ /* 0x000fe20000410000 */
[----:B------:R-:W-:Y:S01]  /*3930*/  IADD3 R5, PT, PT, R245, R4, RZ ;  /* 0x00000004f5057210 */ /* 0x000fe20007ffe0ff */
[----:B------:R-:W-:Y:S01]  /*3940*/  FMUL.FTZ R22, R202, R22 ;  /* 0x00000016ca167220 */ /* 0x000fe20000410000 */
[----:B------:R-:W-:Y:S01]  /*3950*/  F2FP.F16.F32.PACK_AB R10, R11, R10 ;  /* 0x0000000a0b0a723e */ /* 0x000fe200000000ff */
[C---:B------:R-:W-:Y:S01]  /*3960*/  FADD.FTZ R35, -R252.reuse, R35 ;  /* 0x00000023fc237221 */ /* 0x040fe20000010100 */
[----:B------:R-:W-:Y:S01]  /*3970*/  FADD.FTZ R34, -R252, R34 ;  /* 0x00000022fc227221 */ /* 0x000fe20000010100 */
[----:B------:R-:W-:Y:S01]  /*3980*/  STS [R5+0x1c000], R16 ;  /* 0x01c0001005007388 */ /* 0x000fe20000000800 */
[----:B------:R-:W-:Y:S01]  /*3990*/  F2FP.F16.F32.PACK_AB R12, R13, R12 ;  /* 0x0000000c0d0c723e */ /* 0x000fe200000000ff */
[----:B------:R-:W-:Y:S01]  /*39a0*/  FMUL.FTZ R35, R249, R35 ;  /* 0x00000023f9237220 */ /* 0x000fe20000410000 */
[----:B------:R-:W-:Y:S02]  /*39b0*/  F2FP.F16.F32.PACK_AB R14, R15, R14 ;  /* 0x0000000e0f0e723e */ /* 0x000fe400000000ff */
[----:B------:R-:W-:Y:S01]  /*39c0*/  STS [R5+0x1c400], R18 ;  /* 0x01c4001205007388 */ /* 0x000fe20000000800 */
[C---:B------:R-:W-:Y:S01]  /*39d0*/  FADD.FTZ R26, -R183.reuse, R26 ;  /* 0x0000001ab71a7221 */ /* 0x040fe20000010100 */
[----:B------:R-:W-:Y:S01]  /*39e0*/  FADD.FTZ R27, -R183, R27 ;  /* 0x0000001bb71b7221 */ /* 0x000fe20000010100 */
[----:B------:R-:W-:Y:S02]  /*39f0*/  FMUL.FTZ R34, R248, R34 ;  /* 0x00000022f8227220 */ /* 0x000fe40000410000 */
[----:B------:R-:W-:Y:S01]  /*3a00*/  STS [R245+0x1d000], R8 ;  /* 0x01d00008f5007388 */ /* 0x000fe20000000800 */
[C---:B------:R-:W-:Y:S01]  /*3a10*/  FADD.FTZ R25, -R224.reuse, R25 ;  /* 0x00000019e0197221 */ /* 0x040fe20000010100 */
[C---:B------:R-:W-:Y:S01]  /*3a20*/  FADD.FTZ R24, -R224.reuse, R24 ;  /* 0x00000018e0187221 */ /* 0x040fe20000010100 */
[----:B------:R-:W-:Y:S02]  /*3a30*/  F2FP.F16.F32.PACK_AB R22, R23, R22 ;  /* 0x000000161716723e */ /* 0x000fe400000000ff */
[----:B------:R-:W-:Y:S01]  /*3a40*/  STS [R245+0x1d400], R10 ;  /* 0x01d4000af5007388 */ /* 0x000fe20000000800 */
[----:B------:R-:W-:Y:S01]  /*3a50*/  FMUL.FTZ R25, R205, R25 ;  /* 0x00000019cd197220 */ /* 0x000fe20000410000 */
[C---:B------:R-:W-:Y:S01]  /*3a60*/  FADD.FTZ R30, -R183.reuse, R30 ;  /* 0x0000001eb71e7221 */ /* 0x040fe20000010100 */
[----:B------:R-:W-:Y:S02]  /*3a70*/  FADD.FTZ R31, -R183, R31 ;  /* 0x0000001fb71f7221 */ /* 0x000fe40000010100 */
[----:B------:R-:W-:Y:S01]  /*3a80*/  STS [R5+0x1d000], R12 ;  /* 0x01d0000c05007388 */ /* 0x000fe20000000800 */
[----:B------:R-:W-:Y:S01]  /*3a90*/  FMUL.FTZ R27, R225, R27 ;  /* 0x0000001be11b7220 */ /* 0x000fe20000410000 */
[----:B------:R-:W-:Y:S01]  /*3aa0*/  FADD.FTZ R29, -R224, R29 ;  /* 0x0000001de01d7221 */ /* 0x000fe20000010100 */
[----:B------:R-:W-:Y:S02]  /*3ab0*/  FMUL.FTZ R24, R204, R24 ;  /* 0x00000018cc187220 */ /* 0x000fe40000410000 */
[----:B------:R-:W-:Y:S01]  /*3ac0*/  STS [R5+0x1d400], R14 ;  /* 0x01d4000e05007388 */ /* 0x000fe20000000800 */
[----:B------:R-:W-:Y:S01]  /*3ad0*/  FMUL.FTZ R26, R206, R26 ;  /* 0x0000001ace1a7220 */ /* 0x000fe20000410000 */
[----:B------:R-:W-:Y:S01]  /*3ae0*/  FADD.FTZ R28, -R224, R28 ;  /* 0x0000001ce01c7221 */ /* 0x000fe20000010100 */
[----:B------:R-:W-:Y:S02]  /*3af0*/  F2FP.F16.F32.PACK_AB R34, R35, R34 ;  /* 0x000000222322723e */ /* 0x000fe400000000ff */
[----:B------:R-:W-:Y:S01]  /*3b00*/  STS [R207+-0x4000], R20 ;  /* 0xffc00014cf007388 */ /* 0x000fe20000000800 */
[----:B------:R-:W-:Y:S01]  /*3b10*/  IADD3 R4, PT, PT, R4, R207, RZ ;  /* 0x000000cf04047210 */ /* 0x000fe20007ffe0ff */
[----:B------:R-:W-:Y:S01]  /*3b20*/  FMUL.FTZ R29, R244, R29 ;  /* 0x0000001df41d7220 */ /* 0x000fe20000410000 */
[----:B------:R-:W-:Y:S02]  /*3b30*/  FMUL.FTZ R31, R250, R31 ;  /* 0x0000001ffa1f7220 */ /* 0x000fe40000410000 */
[----:B------:R-:W-:Y:S01]  /*3b40*/  STS [R207+-0x3c00], R22 ;  /* 0xffc40016cf007388 */ /* 0x000fe20000000800 */
[----:B------:R-:W-:Y:S01]  /*3b50*/  FMUL.FTZ R28, R243, R28 ;  /* 0x0000001cf31c7220 */ /* 0x000fe20000410000 */
[----:B------:R-:W-:Y:S01]  /*3b60*/  FMUL.FTZ R30, R251, R30 ;  /* 0x0000001efb1e7220 */ /* 0x000fe20000410000 */
[----:B------:R-:W-:Y:S02]  /*3b70*/  F2FP.F16.F32.PACK_AB R24, R25, R24 ;  /* 0x000000181918723e */ /* 0x000fe400000000ff */
[----:B------:R-:W-:Y:S01]  /*3b80*/  STS [R4+-0x4000], R32 ;  /* 0xffc0002004007388 */ /* 0x000fe20000000800 */
[----:B------:R-:W-:Y:S01]  /*3b90*/  F2FP.F16.F32.PACK_AB R26, R27, R26 ;  /* 0x0000001a1b1a723e */ /* 0x000fe200000000ff */
[----:B------:R-:W-:Y:S01]  /*3ba0*/  IMAD R225, R227, UR6, RZ ;  /* 0x00000006e3e17c24 */ /* 0x000fe2000f8e02ff */
[----:B------:R-:W-:Y:S02]  /*3bb0*/  F2FP.F16.F32.PACK_AB R28, R29, R28 ;  /* 0x0000001c1d1c723e */ /* 0x000fe400000000ff */
[----:B------:R-:W-:Y:S01]  /*3bc0*/  STS [R4+-0x3c00], R34 ;  /* 0xffc4002204007388 */ /* 0x000fe20000000800 */
[----:B------:R-:W-:Y:S02]  /*3bd0*/  F2FP.F16.F32.PACK_AB R30, R31, R30 ;  /* 0x0000001e1f1e723e */ /* 0x000fe400000000ff */
[----:B------:R-:W-:Y:S02]  /*3be0*/  LOP3.LUT R219, R3, 0x30, R0, 0xf8, !PT ;  /* 0x0000003003db7812 */ /* 0x000fe400078ef800 */
[----:B------:R-:W-:Y:S01]  /*3bf0*/  STS [R207+-0x3000], R24 ;  /* 0xffd00018cf007388 */ /* 0x000fe20000000800 */
[--C-:B------:R-:W-:Y:S02]  /*3c00*/  LOP3.LUT R164, R164, 0x200, R208.reuse, 0xf8, !PT ;  /* 0x00000200a4a47812 */ /* 0x100fe400078ef8d0 */
[----:B------:R-:W-:Y:S02]  /*3c10*/  LOP3.LUT R219, R219, 0x1c0, R208, 0xf8, !PT ;  /* 0x000001c0dbdb7812 */ /* 0x000fe400078ef8d0 */
[----:B------:R-:W-:Y:S01]  /*3c20*/  STS [R207+-0x2c00], R26 ;  /* 0xffd4001acf007388 */ /* 0x000fe20000000800 */
[----:B------:R-:W-:Y:S02]  /*3c30*/  LEA R180, R164, UR4, 0x1 ;  /* 0x00000004a4b47c11 */ /* 0x000fe4000f8e08ff */
[----:B------:R-:W-:Y:S02]  /*3c40*/  LOP3.LUT R219, R219, R217, RZ, 0x3c, !PT ;  /* 0x000000d9dbdb7212 */ /* 0x000fe400078e3cff */
[----:B------:R-:W-:Y:S01]  /*3c50*/  STS [R4+-0x3000], R28 ;  /* 0xffd0001c04007388 */ /* 0x000fe20000000800 */
[----:B------:R-:W-:Y:S02]  /*3c60*/  MOV R184, 0x40 ;  /* 0x0000004000b87802 */ /* 0x000fe40000000f00 */
[----:B------:R-:W-:Y:S02]  /*3c70*/  LOP3.LUT R219, R219, 0x200, R209, 0xf8, !PT ;  /* 0x00000200dbdb7812 */ /* 0x000fe400078ef8d1 */
[----:B------:R-:W-:Y:S01]  /*3c80*/  STS [R4+-0x2c00], R30 ;  /* 0xffd4001e04007388 */ /* 0x000fe20000000800 */
[----:B------:R-:W-:Y:S02]  /*3c90*/  SEL R184, R184, 0xffffffc0, !P0 ;  /* 0xffffffc0b8b87807 */ /* 0x000fe40004000000 */
[----:B------:R-:W-:Y:S01]  /*3ca0*/  LEA R219, R219, UR4, 0x1 ;  /* 0x00000004dbdb7c11 */ /* 0x000fe2000f8e08ff */
[----:B------:R-:W-:Y:S01]  /*3cb0*/  BAR.SYNC.DEFER_BLOCKING 0x0 ;  /* 0x0000000000007b1d */ /* 0x000fe20000010000 */
[----:B------:R-:W-:Y:S05]  /*3cc0*/  IADD3 R184, PT, PT, R180, R184, RZ ;  /* 0x000000b8b4b87210 */ /* 0x000fea0007ffe0ff */
[----:B------:R-:W-:Y:S05]  /*3cd0*/  LDSM.16.MT88.4 R4, [R219+0x20000] ;  /* 0x02000000db04783b */ /* 0x000fea0000004200 */
[----:B------:R-:W2:Y:S05]  /*3ce0*/  LDSM.16.MT88.4 R8, [R180+0x8000] ;  /* 0x00800000b408783b */ /* 0x000eaa0000004200 */
[----:B------:R-:W3:Y:S05]  /*3cf0*/  LDSM.16.MT88.4 R12, [R219+0x22000] ;  /* 0x02200000db0c783b */ /* 0x000eea0000004200 */
[----:B------:R-:W4:Y:S05]  /*3d00*/  LDSM.16.MT88.4 R16, [R184+0x8000] ;  /* 0x00800000b810783b */ /* 0x000f2a0000004200 */
[----:B------:R-:W4:Y:S05]  /*3d10*/  LDSM.16.MT88.4 R20, [R180+0xa000] ;  /* 0x00a00000b414783b */ /* 0x000f2a0000004200 */
[----:B------:R-:W4:Y:S05]  /*3d20*/  LDSM.16.MT88.4 R24, [R184+0xa000] ;  /* 0x00a00000b818783b */ /* 0x000f2a0000004200 */
[----:B------:R-:W-:Y:S05]  /*3d30*/  LDSM.16.MT88.4 R28, [R219+0x20800] ;  /* 0x02080000db1c783b */ /* 0x000fea0000004200 */
[----:B------:R-:W4:Y:S05]  /*3d40*/  LDSM.16.MT88.4 R32, [R180+0x8800] ;  /* 0x00880000b420783b */ /* 0x000f2a0000004200 */
[----:B-1----:R-:W1:Y:S01]  /*3d50*/  LDSM.16.MT88.4 R164, [R219+0x22800] ;  /* 0x02280000dba4783b */ /* 0x002e620000004200 */
[-C--:B--2---:R-:W-:Y:S04]  /*3d60*/  HMMA.16816.F32 R36, R4, R8.reuse, R36 ;  /* 0x000000080424723c */ /* 0x084fe80000001824 */
[----:B------:R-:W2:Y:S05]  /*3d70*/  LDSM.16.MT88.4 R168, [R184+0x8800] ;  /* 0x00880000b8a8783b */ /* 0x000eaa0000004200 */
[----:B------:R-:W2:Y:S01]  /*3d80*/  LDSM.16.MT88.4 R172, [R180+0xa800] ;  /* 0x00a80000b4ac783b */ /* 0x000ea20000004200 */
[C---:B---3--:R-:W-:Y:S04]  /*3d90*/  HMMA.16816.F32 R40, R12.reuse, R8, R40 ;  /* 0x000000080c28723c */ /* 0x048fe80000001828 */
[----:B------:R-:W-:Y:S04]  /*3da0*/  LDSM.16.MT88.4 R176, [R219+0x23800] ;  /* 0x02380000dbb0783b */ /* 0x000fe80000004200 */
[-C--:B------:R-:W-:Y:S08]  /*3db0*/  HMMA.16816.F32 R44, R12, R10.reuse, R44 ;  /* 0x0000000a0c2c723c */ /* 0x080ff0000000182c */
[C---:B------:R-:W-:Y:S01]  /*3dc0*/  HMMA.16816.F32 R48, R4.reuse, R10, R48 ;  /* 0x0000000a0430723c */ /* 0x040fe20000001830 */
[----:B------:R-:W3:Y:S07]  /*3dd0*/  LDSM.16.MT88.4 R8, [R184+0xa800] ;  /* 0x00a80000b808783b */ /* 0x000eee0000004200 */
[-C--:B----4-:R-:W-:Y:S08]  /*3de0*/  HMMA.16816.F32 R52, R4, R16.reuse, R52 ;  /* 0x000000100434723c */ /* 0x090ff00000001834 */
        /* <DEDUP_REMOVED lines=15> */
[----:B------:R-:W4:Y:S02]  /*3ee0*/  LDSM.16.MT88.4 R24, [R180+0xb000] ;  /* 0x00b00000b418783b */ /* 0x000f240000004200 */
[-C--:B------:R-:W-:Y:S08]  /*3ef0*/  HMMA.16816.F32 R36, R28, R32.reuse, R36 ;  /* 0x000000201c24723c */ /* 0x080ff00000001824 */
[C---:B-1----:R-:W-:Y:S08]  /*3f00*/  HMMA.16816.F32 R40, R164.reuse, R32, R40 ;  /* 0x00000020a428723c */ /* 0x042ff00000001828 */
[-C--:B------:R-:W-:Y:S08]  /*3f10*/  HMMA.16816.F32 R44, R164, R34.reuse, R44 ;  /* 0x00000022a42c723c */ /* 0x080ff0000000182c */
[C---:B------:R-:W-:Y:S01]  /*3f20*/  HMMA.16816.F32 R48, R28.reuse, R34, R48 ;  /* 0x000000221c30723c */ /* 0x040fe20000001830 */
[----:B------:R-:W1:Y:S07]  /*3f30*/  LDSM.16.MT88.4 R32, [R184+0xb000] ;  /* 0x00b00000b820783b */ /* 0x000e6e0000004200 */
[-C--:B--2---:R-:W-:Y:S08]  /*3f40*/  HMMA.16816.F32 R52, R28, R168.reuse, R52 ;  /* 0x000000a81c34723c */ /* 0x084ff00000001834 */
        /* <DEDUP_REMOVED lines=8> */
[----:B------:R-:W2:Y:S05]  /*3fd0*/  LDSM.16.MT88.4 R172, [R180+0x9800] ;  /* 0x00980000b4ac783b */ /* 0x000eaa0000004200 */
[----:B------:R-:W-:Y:S02]  /*3fe0*/  LDSM.16.MT88.4 R180, [R180+0xb800] ;  /* 0x00b80000b4b4783b */ /* 0x000fe40000004200 */
[-C--:B---3--:R-:W-:Y:S08]  /*3ff0*/  HMMA.16816.F32 R84, R28, R8.reuse, R84 ;  /* 0x000000081c54723c */ /* 0x088ff00000001854 */
[C---:B------:R-:W-:Y:S08]  /*4000*/  HMMA.16816.F32 R88, R164.reuse, R8, R88 ;  /* 0x00000008a458723c */ /* 0x040ff00000001858 */
[-C--:B------:R-:W-:Y:S01]  /*4010*/  HMMA.16816.F32 R92, R164, R10.reuse, R92 ;  /* 0x0000000aa45c723c */ /* 0x080fe2000000185c */
[----:B------:R-:W3:Y:S07]  /*4020*/  LDSM.16.MT88.4 R164, [R184+0x9800] ;  /* 0x00980000b8a4783b */ /* 0x000eee0000004200 */
[----:B------:R-:W-:Y:S01]  /*4030*/  HMMA.16816.F32 R96, R28, R10, R96 ;  /* 0x0000000a1c60723c */ /* 0x000fe20000001860 */
[----:B------:R-:W3:Y:S01]  /*4040*/  LDSM.16.MT88.4 R8, [R184+0xb800] ;  /* 0x00b80000b808783b */ /* 0x000ee20000004200 */
[----:B------:R-:W-:Y:S06]  /*4050*/  BAR.SYNC.DEFER_BLOCKING 0x0 ;  /* 0x0000000000007b1d */ /* 0x000fec0000010000 */
[-C--:B----4-:R-:W-:Y:S08]  /*4060*/  HMMA.16816.F32 R36, R4, R12.reuse, R36 ;  /* 0x0000000c0424723c */ /* 0x090ff00000001824 */
        /* <DEDUP_REMOVED lines=11> */
[-C--:B-1----:R-:W-:Y:S08]  /*4120*/  HMMA.16816.F32 R84, R4, R32.reuse, R84 ;  /* 0x000000200454723c */ /* 0x082ff00000001854 */
[C---:B------:R-:W-:Y:S08]  /*4130*/  HMMA.16816.F32 R88, R16.reuse, R32, R88 ;  /* 0x000000201058723c */ /* 0x040ff00000001858 */
[-C--:B------:R-:W-:Y:S08]  /*4140*/  HMMA.16816.F32 R92, R16, R34.reuse, R92 ;  /* 0x00000022105c723c */ /* 0x080ff0000000185c */
[----:B------:R-:W-:Y:S04]  /*4150*/  HMMA.16816.F32 R96, R4, R34, R96 ;  /* 0x000000220460723c */ /* 0x000fe80000001860 */
[----:B------:R-:W-:Y:S04]  /*4160*/  LEA R4, -R225, RZ, 0x6 ;  /* 0x000000ffe1047211 */ /* 0x000fe800078e31ff */
[-C--:B--2---:R-:W-:Y:S05]  /*4170*/  HMMA.16816.F32 R36, R168, R172.reuse, R36 ;  /* 0x000000aca824723c */ /* 0x084fea0000001824 */
[C---:B------:R-:W-:Y:S03]  /*4180*/  LEA R240, P1, R4.reuse, R240, 0x2 ;  /* 0x000000f004f07211 */ /* 0x040fe600078210ff */
[C---:B------:R-:W-:Y:S04]  /*4190*/  HMMA.16816.F32 R40, R176.reuse, R172, R40 ;  /* 0x000000acb028723c */ /* 0x040fe80000001828 */
[----:B------:R-:W-:Y:S04]  /*41a0*/  LEA.HI.X.SX32 R241, R4, R241, 0x2, P1 ;  /* 0x000000f104f17211 */ /* 0x000fe800008f16ff */
[-C--:B------:R-:W-:Y:S08]  /*41b0*/  HMMA.16816.F32 R44, R176, R174.reuse, R44 ;  /* 0x000000aeb02c723c */ /* 0x080ff0000000182c */
[C---:B------:R-:W-:Y:S08]  /*41c0*/  HMMA.16816.F32 R48, R168.reuse, R174, R48 ;  /* 0x000000aea830723c */ /* 0x040ff00000001830 */
        /* <DEDUP_REMOVED lines=14> */
[----:B------:R-:W1:Y:S01]  /*42b0*/  LDC R5, c[0x0][0x590] ;  /* 0x00016400ff057b82 */ /* 0x000e620000000800 */
[----:B------:R-:W-:Y:S02]  /*42c0*/  IADD3 R8, P1, PT, RZ, -UR29, RZ ;  /* 0x8000001dff087c10 */ /* 0x000fe4000ff3e0ff */
[----:B------:R-:W-:Y:S04]  /*42d0*/  LOP3.LUT R6, R242, 0x1f8, RZ, 0xc0, !PT ;  /* 0x000001f8f2067812 */ /* 0x000fe800078ec0ff */
[----:B------:R-:W-:Y:S01]  /*42e0*/  LOP3.LUT R6, R6, 0x38, R210, 0x78, !PT ;  /* 0x0000003806067812 */ /* 0x000fe200078e78d2 */
[----:B------:R-:W2:Y:S03]  /*42f0*/  LDC R4, c[0x0][0x594] ;  /* 0x00016500ff047b82 */ /* 0x000ea60000000800 */
[----:B------:R-:W-:Y:S04]  /*4300*/  LOP3.LUT R6, R6, 0x1e00, R242, 0xf8, !PT ;  /* 0x00001e0006067812 */ /* 0x000fe800078ef8f2 */
[----:B------:R-:W-:Y:S01]  /*4310*/  LEA R6, R6, UR4, 0x1 ;  /* 0x0000000406067c11 */ /* 0x000fe2000f8e08ff */
[----:B-1----:R-:W-:Y:S04]  /*4320*/  IMAD.SHL.U32 R7, R5, 0x40, RZ ;  /* 0x0000004005077824 */ /* 0x002fe800078e00ff */
[----:B------:R-:W-:Y:S05]  /*4330*/  IMAD.X R7, RZ, RZ, ~R7, P1 ;  /* 0x000000ffff077224 */ /* 0x000fea00008e0e07 */
[----:B------:R-:W-:Y:S04]  /*4340*/  SHF.R.S64 R8, R8, 0x1f, R7 ;  /* 0x0000001f08087819 */ /* 0x000fe80000001007 */
[----:B------:R-:W-:Y:S04]  /*4350*/  IADD3 R231, P1, PT, R8, R231, RZ ;  /* 0x000000e708e77210 */ /* 0x000fe80007f3e0ff */
[----:B------:R-:W-:Y:S02]  /*4360*/  LEA.HI.X.SX32 R230, R7, R230, 0x1, P1 ;  /* 0x000000e607e67211 */ /* 0x000fe400008f0eff */
[C---:B------:R-:W-:Y:S04]  /*4370*/  LEA R8, P1, R5.reuse, R231, 0x6 ;  /* 0x000000e705087211 */ /* 0x040fe800078230ff */
[----:B--2---:R-:W-:Y:S01]  /*4380*/  LEA.HI.X R9, R5, R230, R4, 0x6, P1 ;  /* 0x000000e605097211 */ /* 0x004fe200008f3404 */
[----:B------:R-:W-:Y:S02]  /*4390*/  IMAD.MOV.U32 R4, RZ, RZ, R231 ;  /* 0x000000ffff047224 */ /* 0x000fe400078e00e7 */
        /* <DEDUP_REMOVED lines=9> */
.L_x_556:
[----:B------:R-:W-:Y:S01]  /*4430*/  SHF.R.U32.HI R221, RZ, 0x3, R210 ;  /* 0x00000003ffdd7819 */ /* 0x000fe200000116d2 */
[----:B------:R-:W-:Y:S01]  /*4440*/  LDSM.16.M88.4 R32, [R220+0x1c000] ;  /* 0x01c00000dc20783b */ /* 0x000fe20000000200 */
[C---:B-1----:R-:W-:Y:S01]  /*4450*/  VIADD R8, R220.reuse, 0x8000 ;  /* 0x00008000dc087836 */ /* 0x042fe20000000000 */
[----:B------:R-:W-:Y:S01]  /*4460*/  UISETP.NE.AND UP2, UPT, UR40, URZ, UPT ;  /* 0x000000ff2800728c */ /* 0x000fe2000bf45270 */
[----:B------:R-:W-:Y:S01]  /*4470*/  LOP3.LUT R222, R221, 0x18, RZ, 0xc0, !PT ;  /* 0x00000018ddde7812 */ /* 0x000fe200078ec0ff */
[----:B------:R-:W-:Y:S01]  /*4480*/  VIADD R224, R220, 0x8040 ;  /* 0x00008040dce07836 */ /* 0x000fe20000000000 */
[----:B------:R-:W-:Y:S01]  /*4490*/  LDSM.16.M88.4 R28, [R220+0x1d000] ;  /* 0x01d00000dc1c783b */ /* 0x000fe20000000200 */
[----:B------:R-:W-:Y:S01]  /*44a0*/  @P0 VIADD R224, R8, 0xffffffc0 ;  /* 0xffffffc008e00836 */ /* 0x000fe20000000000 */
[----:B------:R-:W-:Y:S01]  /*44b0*/  LOP3.LUT R222, R222, 0x20, R211, 0xf8, !PT ;  /* 0x00000020dede7812 */ /* 0x000fe200078ef8d3 */
[----:B------:R-:W-:Y:S01]  /*44c0*/  ULOP3.LUT UR13, UR40, 0x1, URZ, 0xc0, !UPT ;  /* 0x00000001280d7892 */ /* 0x000fe2000f8ec0ff */
[----:B------:R-:W-:Y:S01]  /*44d0*/  PLOP3.LUT P3, PT, PT, PT, UP2, 0x80, 0x8 ;  /* 0x000000000008781c */ /* 0x000fe20003f6f028 */
[----:B------:R-:W-:Y:S01]  /*44e0*/  LDSM.16.M88.4 R168, [R218+0x1c000] ;  /* 0x01c00000daa8783b */ /* 0x000fe20000000200 */
[----:B------:R-:W-:Y:S01]  /*44f0*/  LOP3.LUT R222, R222, 0x1c0, R208, 0xf8, !PT ;  /* 0x000001c0dede7812 */ /* 0x000fe200078ef8d0 */
[----:B------:R-:W-:Y:S01]  /*4500*/  IMAD.IADD R223, R214, 0x1, R224 ;  /* 0x00000001d6df7824 */ /* 0x000fe200078e02e0 */
[----:B------:R-:W-:Y:S02]  /*4510*/  UISETP.NE.U32.AND UP0, UPT, UR13, 0x1, UPT ;  /* 0x000000010d00788c */ /* 0x000fe4000bf05070 */
[----:B------:R-:W-:Y:S01]  /*4520*/  LOP3.LUT R222, R222, R217, RZ, 0x3c, !PT ;  /* 0x000000d9dede7212 */ /* 0x000fe200078e3cff */
[----:B------:R-:W-:Y:S01]  /*4530*/  LDSM.16.M88.4 R176, [R218+0x1d000] ;  /* 0x01d00000dab0783b */ /* 0x000fe20000000200 */
[----:B------:R-:W-:Y:S02]  /*4540*/  @UP2 UIADD3 UR14, UP1, UPT, UR16, -0x100, URZ ;  /* 0xffffff00100e2890 */ /* 0x000fe4000ff3e0ff */
[----:B------:R-:W-:Y:S01]  /*4550*/  LOP3.LUT R222, R222, 0x200, R208, 0xf8, !PT ;  /* 0x00000200dede7812 */ /* 0x000fe200078ef8d0 */
[----:B------:R-:W-:Y:S01]  /*4560*/  UIADD3 UR15, UPT, UPT, UR40, -0x1, URZ ;  /* 0xffffffff280f7890 */ /* 0x000fe2000fffe0ff */
[----:B------:R-:W-:Y:S01]  /*4570*/  LDSM.16.M88.4 R184, [R224+0x14000] ;  /* 0x01400000e0b8783b */ /* 0x000fe20000000200 */
[----:B------:R-:W-:Y:S01]  /*4580*/  @UP2 UIADD3.X UR13, UPT, UPT, UR17, -0x1, URZ, UP1, !UPT ;  /* 0xffffffff110d2890 */ /* 0x000fe20008ffe4ff */
[----:B------:R-:W-:Y:S03]  /*4590*/  LEA R222, R222, UR4, 0x1 ;  /* 0x00000004dede7c11 */ /* 0x000fe6000f8e08ff */
[----:B------:R-:W-:Y:S05]  /*45a0*/  LDSM.16.M88.4 R192, [R224+0x15000] ;  /* 0x01500000e0c0783b */ /* 0x000fea0000000200 */
[----:B------:R-:W1:Y:S05]  /*45b0*/  LDSM.16.MT88.4 R16, [R222+0xc000] ;  /* 0x00c00000de10783b */ /* 0x000e6a0000004200 */
        /* <DEDUP_REMOVED lines=30> */
[C---:B------:R-:W-:Y:S08]  /*47a0*/  HMMA.16816.F32 R8, R192.reuse, R188, R8 ;  /* 0x000000bcc008723c */ /* 0x040ff00000001808 */
[-C--:B------:R-:W-:Y:S08]  /*47b0*/  HMMA.16816.F32 R12, R192, R190.reuse, R12 ;  /* 0x000000bec00c723c */ /* 0x080ff0000000180c */
[C---:B------:R-:W-:Y:S01]  /*47c0*/  HMMA.16816.F32 R16, R184.reuse, R190, R16 ;  /* 0x000000beb810723c */ /* 0x040fe20000001810 */
[----:B------:R-:W-:Y:S07]  /*47d0*/  LDSM.16.MT88.4 R188, [R222+0x13000] ;  /* 0x01300000debc783b */ /* 0x000fee0000004200 */
[-C--:B-1----:R-:W-:Y:S08]  /*47e0*/  HMMA.16816.F32 R20, R184, R164.reuse, R20 ;  /* 0x000000a4b814723c */ /* 0x082ff00000001814 */
[C---:B------:R-:W-:Y:S08]  /*47f0*/  HMMA.16816.F32 R24, R192.reuse, R164, R24 ;  /* 0x000000a4c018723c */ /* 0x040ff00000001818 */
[-C--:B------:R-:W-:Y:S01]  /*4800*/  HMMA.16816.F32 R28, R192, R166.reuse, R28 ;  /* 0x000000a6c01c723c */ /* 0x080fe2000000181c */
[----:B------:R-:W-:Y:S05]  /*4810*/  IMAD.U32 R192, RZ, RZ, UR38 ;  /* 0x00000026ffc07e24 */ /* 0x000fea000f8e00ff */
[----:B------:R-:W-:Y:S02]  /*4820*/  LEA R192, P1, R192, R240, 0x2 ;  /* 0x000000f0c0c07211 */ /* 0x000fe400078210ff */
[----:B------:R-:W-:Y:S01]  /*4830*/  HMMA.16816.F32 R32, R184, R166, R32 ;  /* 0x000000a6b820723c */ /* 0x000fe20000001820 */
[----:B------:R-:W1:Y:S05]  /*4840*/  LDSM.16.MT88.4 R164, [R222+0x12000] ;  /* 0x01200000dea4783b */ /* 0x000e6a0000004200 */
[----:B------:R-:W-:Y:S02]  /*4850*/  LDSM.16.M88.4 R184, [R218+0x1f000] ;  /* 0x01f00000dab8783b */ /* 0x000fe40000000200 */
[-C--:B------:R-:W-:Y:S08]  /*4860*/  HMMA.16816.F32 R4, R196, R200.reuse, R4 ;  /* 0x000000c8c404723c */ /* 0x080ff00000001804 */
[C---:B------:R-:W-:Y:S08]  /*4870*/  HMMA.16816.F32 R8, R204.reuse, R200, R8 ;  /* 0x000000c8cc08723c */ /* 0x040ff00000001808 */
[-C--:B------:R-:W-:Y:S08]  /*4880*/  HMMA.16816.F32 R12, R204, R202.reuse, R12 ;  /* 0x000000cacc0c723c */ /* 0x080ff0000000180c */
[C---:B------:R-:W-:Y:S08]  /*4890*/  HMMA.16816.F32 R16, R196.reuse, R202, R16 ;  /* 0x000000cac410723c */ /* 0x040ff00000001810 */
[-C--:B--2---:R-:W-:Y:S08]  /*48a0*/  HMMA.16816.F32 R20, R196, R168.reuse, R20 ;  /* 0x000000a8c414723c */ /* 0x084ff00000001814 */
[C---:B------:R-:W-:Y:S01]  /*48b0*/  HMMA.16816.F32 R24, R204.reuse, R168, R24 ;  /* 0x000000a8cc18723c */ /* 0x040fe20000001818 */
[----:B------:R-:W-:Y:S05]  /*48c0*/  IMAD.U32 R168, RZ, RZ, UR38 ;  /* 0x00000026ffa87e24 */ /* 0x000fea000f8e00ff */
[----:B------:R-:W-:Y:S02]  /*48d0*/  LEA.HI.X.SX32 R193, R168, R241, 0x2, P1 ;  /* 0x000000f1a8c17211 */ /* 0x000fe400008f16ff */
[-C--:B------:R-:W-:Y:S03]  /*48e0*/  HMMA.16816.F32 R28, R204, R170.reuse, R28 ;  /* 0x000000aacc1c723c */ /* 0x080fe6000000181c */
[C---:B------:R-:W-:Y:S04]  /*48f0*/  LEA R194, P1, R225.reuse, R192, 0x5 ;  /* 0x000000c0e1c27211 */ /* 0x040fe800078228ff */
[C---:B------:R-:W-:Y:S01]  /*4900*/  LEA.HI.X.SX32 R195, R225.reuse, R193, 0x5, P1 ;  /* 0x000000c1e1c37211 */ /* 0x040fe200008f2eff */
[----:B------:R-:W-:Y:S01]  /*4910*/  HMMA.16816.F32 R32, R196, R170, R32 ;  /* 0x000000aac420723c */ /* 0x000fe20000001820 */
[----:B------:R-:W-:Y:S03]  /*4920*/  LDSM.16.M88.4 R168, [R218+0x1e000] ;  /* 0x01e00000daa8783b */ /* 0x000fe60000000200 */
        /* <DEDUP_REMOVED lines=8> */
[C---:B------:R-:W-:Y:S02]  /*49b0*/  LEA.HI.X.SX32 R203, R225.reuse, R199, 0x5, P1 ;  /* 0x000000c7e1cb7211 */ /* 0x040fe400008f2eff */
[C---:B------:R-:W-:Y:S03]  /*49c0*/  LEA R200, P1, R225.reuse, R202, 0x5 ;  /* 0x000000cae1c87211 */ /* 0x040fe600078228ff */
[C---:B------:R-:W-:Y:S01]  /*49d0*/  HMMA.16816.F32 R16, R172.reuse, R178, R16 ;  /* 0x000000b2ac10723c */ /* 0x040fe20000001810 */
[----:B------:R-:W2:Y:S03]  /*49e0*/  LDSM.16.MT88.4 R176, [R222+0xe800] ;  /* 0x00e80000deb0783b */ /* 0x000ea60000004200 */
[C---:B------:R-:W-:Y:S02]  /*49f0*/  LEA.HI.X.SX32 R201, R225.reuse, R203, 0x5, P1 ;  /* 0x000000cbe1c97211 */ /* 0x040fe400008f2eff */
[C---:B------:R-:W-:Y:S02]  /*4a00*/  LEA R204, P1, R225.reuse, R200, 0x5 ;  /* 0x000000c8e1cc7211 */ /* 0x040fe400078228ff */
[-C--:B-1----:R-:W-:Y:S03]  /*4a10*/  HMMA.16816.F32 R20, R172, R164.reuse, R20 ;  /* 0x000000a4ac14723c */ /* 0x082fe60000001814 */
[C---:B------:R-:W-:Y:S05]  /*4a20*/  LEA.HI.X.SX32 R205, R225.reuse, R201, 0x5, P1 ;  /* 0x000000c9e1cd7211 */ /* 0x040fea00008f2eff */
[C---:B------:R-:W-:Y:S04]  /*4a30*/  HMMA.16816.F32 R24, R180.reuse, R164, R24 ;  /* 0x000000a4b418723c */ /* 0x040fe80000001818 */
[C---:B------:R-:W-:Y:S04]  /*4a40*/  IMAD.WIDE R206, R225.reuse, -0xc0, R204 ;  /* 0xffffff40e1ce7825 */ /* 0x040fe800078e02cc */
[-C--:B------:R-:W-:Y:S01]  /*4a50*/  HMMA.16816.F32 R28, R180, R166.reuse, R28 ;  /* 0x000000a6b41c723c */ /* 0x080fe2000000181c */
[----:B------:R-:W-:Y:S02]  /*4a60*/  LDSM.16.M88.4 R180, [R224+0x17000] ;  /* 0x01700000e0b4783b */ /* 0x000fe40000000200 */
[C---:B------:R-:W-:Y:S04]  /*4a70*/  LEA R244, P1, R225.reuse, R206, 0x5 ;  /* 0x000000cee1f47211 */ /* 0x040fe800078228ff */
[C---:B------:R-:W-:Y:S01]  /*4a80*/  LEA.HI.X.SX32 R245, R225.reuse, R207, 0x5, P1 ;  /* 0x000000cfe1f57211 */ /* 0x040fe200008f2eff */
[----:B------:R-:W-:Y:S01]  /*4a90*/  HMMA.16816.F32 R32, R172, R166, R32 ;  /* 0x000000a6ac20723c */ /* 0x000fe20000001820 */
[----:B------:R-:W1:Y:S03]  /*4aa0*/  LDSM.16.MT88.4 R164, [R222+0x12800] ;  /* 0x01280000dea4783b */ /* 0x000e660000004200 */
[C---:B------:R-:W-:Y:S02]  /*4ab0*/  LEA R246, P1, R225.reuse, R244, 0x5 ;  /* 0x000000f4e1f67211 */ /* 0x040fe400078228ff */
[----:B------:R-:W-:Y:S02]  /*4ac0*/  LDSM.16.M88.4 R172, [R224+0x16000] ;  /* 0x01600000e0ac783b */ /* 0x000fe40000000200 */
[C---:B------:R-:W-:Y:S01]  /*4ad0*/  LEA.HI.X.SX32 R247, R225.reuse, R245, 0x5, P1 ;  /* 0x000000f5e1f77211 */ /* 0x040fe200008f2eff */
[-C--:B--2---:R-:W-:Y:S08]  /*4ae0*/  HMMA.16816.F32 R4, R168, R176.reuse, R4 ;  /* 0x000000b0a804723c */ /* 0x084ff00000001804 */
[C---:B------:R-:W-:Y:S08]  /*4af0*/  HMMA.16816.F32 R8, R184.reuse, R176, R8 ;  /* 0x000000b0b808723c */ /* 0x040ff00000001808 */
[-C--:B------:R-:W-:Y:S08]  /*4b00*/  HMMA.16816.F32 R12, R184, R178.reuse, R12 ;  /* 0x000000b2b80c723c */ /* 0x080ff0000000180c */
[C---:B------:R-:W-:Y:S01]  /*4b10*/  HMMA.16816.F32 R16, R168.reuse, R178, R16 ;  /* 0x000000b2a810723c */ /* 0x040fe20000001810 */
[----:B------:R-:W2:Y:S07]  /*4b20*/  LDSM.16.MT88.4 R176, [R222+0xf000] ;  /* 0x00f00000deb0783b */ /* 0x000eae0000004200 */
[-C--:B-1----:R-:W-:Y:S08]  /*4b30*/  HMMA.16816.F32 R20, R168, R164.reuse, R20 ;  /* 0x000000a4a814723c */ /* 0x082ff00000001814 */
        /* <DEDUP_REMOVED lines=8> */
[C---:B------:R-:W-:Y:S01]  /*4bc0*/  LEA.HI.X.SX32 R187, R225.reuse, R185, 0x5, P1 ;  /* 0x000000b9e1bb7211 */ /* 0x040fe200008f2eff */
[-C--:B--2---:R-:W-:Y:S05]  /*4bd0*/  HMMA.16816.F32 R4, R172, R176.reuse, R4 ;  /* 0x000000b0ac04723c */ /* 0x084fea0000001804 */
[C---:B------:R-:W-:Y:S03]  /*4be0*/  LEA R248, P1, R225.reuse, R186, 0x5 ;  /* 0x000000bae1f87211 */ /* 0x040fe600078228ff */
[C---:B------:R-:W-:Y:S04]  /*4bf0*/  HMMA.16816.F32 R8, R180.reuse, R176, R8 ;  /* 0x000000b0b408723c */ /* 0x040fe80000001808 */
[C---:B------:R-:W-:Y:S02]  /*4c00*/  LEA.HI.X.SX32 R249, R225.reuse, R187, 0x5, P1 ;  /* 0x000000bbe1f97211 */ /* 0x040fe400008f2eff */
[C---:B------:R-:W-:Y:S02]  /*4c10*/  LEA R250, P1, R225.reuse, R248, 0x5 ;  /* 0x000000f8e1fa7211 */ /* 0x040fe400078228ff */
[-C--:B------:R-:W-:Y:S03]  /*4c20*/  HMMA.16816.F32 R12, R180, R178.reuse, R12 ;  /* 0x000000b2b40c723c */ /* 0x080fe6000000180c */
[C---:B------:R-:W-:Y:S05]  /*4c30*/  LEA.HI.X.SX32 R251, R225.reuse, R249, 0x5, P1 ;  /* 0x000000f9e1fb7211 */ /* 0x040fea00008f2eff */
[C---:B------:R-:W-:Y:S01]  /*4c40*/  HMMA.16816.F32 R16, R172.reuse, R178, R16 ;  /* 0x000000b2ac10723c */ /* 0x040fe20000001810 */
[----:B------:R-:W2:Y:S03]  /*4c50*/  LDSM.16.M88.4 R176, [R223+0x17000] ;  /* 0x01700000dfb0783b */ /* 0x000ea60000000200 */
[C---:B------:R-:W-:Y:S04]  /*4c60*/  IMAD.WIDE R2, R225.reuse, -0xc0, R250 ;  /* 0xffffff40e1027825 */ /* 0x040fe800078e02fa */
[-C--:B------:R-:W-:Y:S08]  /*4c70*/  HMMA.16816.F32 R20, R172, R188.reuse, R20 ;  /* 0x000000bcac14723c */ /* 0x080ff00000001814 */
[C---:B------:R-:W-:Y:S04]  /*4c80*/  HMMA.16816.F32 R24, R180.reuse, R188, R24 ;  /* 0x000000bcb418723c */ /* 0x040fe80000001818 */
[C---:B------:R-:W-:Y:S04]  /*4c90*/  LEA R188, P1, R225.reuse, R2, 0x5 ;  /* 0x00000002e1bc7211 */ /* 0x040fe800078228ff */
[-C--:B------:R-:W-:Y:S03]  /*4ca0*/  HMMA.16816.F32 R28, R180, R190.reuse, R28 ;  /* 0x000000beb41c723c */ /* 0x080fe6000000181c */
[C---:B------:R-:W-:Y:S02]  /*4cb0*/  LEA.HI.X.SX32 R189, R225.reuse, R3, 0x5, P1 ;  /* 0x00000003e1bd7211 */ /* 0x040fe400008f2eff */
[----:B------:R-:W5:Y:S01]  /*4cc0*/  LDL.LU.64 R2, [R1] ;  /* 0x0000000001027983 */ /* 0x000f620000300a00 */
[C---:B------:R-:W-:Y:S02]  /*4cd0*/  LEA R180, P1, R225.reuse, R188, 0x5 ;  /* 0x000000bce1b47211 */ /* 0x040fe400078228ff */
[----:B------:R-:W-:Y:S02]  /*4ce0*/  HMMA.16816.F32 R32, R172, R190, R32 ;  /* 0x000000beac20723c */ /* 0x000fe40000001820 */
[----:B------:R-:W3:Y:S02]  /*4cf0*/  LDSM.16.MT88.4 R172, [R222+0x13800] ;  /* 0x01380000deac783b */ /* 0x000ee40000004200 */
[C---:B------:R-:W-:Y:S02]  /*4d00*/  LEA.HI.X.SX32 R181, R225.reuse, R189, 0x5, P1 ;  /* 0x000000bde1b57211 */ /* 0x040fe400008f2eff */
[C---:B------:R-:W-:Y:S02]  /*4d10*/  LEA R190, P1, R225.reuse, R180, 0x5 ;  /* 0x000000b4e1be7211 */ /* 0x040fe400078228ff */
[-C--:B-1----:R-:W-:Y:S05]  /*4d20*/  HMMA.16816.F32 R4, R164, R168.reuse, R4 ;  /* 0x000000a8a404723c */ /* 0x082fea0000001804 */
[C---:B------:R-:W-:Y:S02]  /*4d30*/  LEA.HI.X.SX32 R191, R225.reuse, R181, 0x5, P1 ;  /* 0x000000b5e1bf7211 */ /* 0x040fe400008f2eff */
[C---:B------:R-:W-:Y:S01]  /*4d40*/  LEA R182, P1, R225.reuse, R190, 0x5 ;  /* 0x000000bee1b67211 */ /* 0x040fe200078228ff */
[C---:B--2---:R-:W-:Y:S04]  /*4d50*/  HMMA.16816.F32 R8, R176.reuse, R168, R8 ;  /* 0x000000a8b008723c */ /* 0x044fe80000001808 */
[C---:B------:R-:W-:Y:S02]  /*4d60*/  LEA.HI.X.SX32 R183, R225.reuse, R191, 0x5, P1 ;  /* 0x000000bfe1b77211 */ /* 0x040fe400008f2eff */
[C---:B------:R-:W-:Y:S02]  /*4d70*/  LEA R168, P1, R225.reuse, R182, 0x5 ;  /* 0x000000b6e1a87211 */ /* 0x040fe400078228ff */
[-C--:B------:R-:W-:Y:S03]  /*4d80*/  HMMA.16816.F32 R12, R176, R170.reuse, R12 ;  /* 0x000000aab00c723c */ /* 0x080fe6000000180c */
[C---:B------:R-:W-:Y:S05]  /*4d90*/  LEA.HI.X.SX32 R169, R225.reuse, R183, 0x5, P1 ;  /* 0x000000b7e1a97211 */ /* 0x040fea00008f2eff */
[C---:B------:R-:W-:Y:S04]  /*4da0*/  HMMA.16816.F32 R16, R164.reuse, R170, R16 ;  /* 0x000000aaa410723c */ /* 0x040fe80000001810 */
[C---:B------:R-:W-:Y:S04]  /*4db0*/  LEA R170, P1, R225.reuse, R168, 0x5 ;  /* 0x000000a8e1aa7211 */ /* 0x040fe800078228ff */
[C---:B------:R-:W-:Y:S01]  /*4dc0*/  LEA.HI.X.SX32 R171, R225.reuse, R169, 0x5, P1 ;  /* 0x000000a9e1ab7211 */ /* 0x040fe200008f2eff */
[-C--:B---3--:R-:W-:Y:S03]  /*4dd0*/  HMMA.16816.F32 R20, R164, R172.reuse, R20 ;  /* 0x000000aca414723c */ /* 0x088fe60000001814 */
[C---:B------:R-:W-:Y:S05]  /*4de0*/  IMAD.WIDE R222, R225.reuse, -0xc0, R170 ;  /* 0xffffff40e1de7825 */ /* 0x040fea00078e02aa */
[C---:B------:R-:W-:Y:S04]  /*4df0*/  HMMA.16816.F32 R24, R176.reuse, R172, R24 ;  /* 0x000000acb018723c */ /* 0x040fe80000001818 */
[----:B------:R-:W-:Y:S04]  /*4e00*/  LEA R172, P1, R225, R222, 0x5 ;  /* 0x000000dee1ac7211 */ /* 0x000fe800078228ff */
[-C--:B------:R-:W-:Y:S03]  /*4e10*/  HMMA.16816.F32 R28, R176, R174.reuse, R28 ;  /* 0x000000aeb01c723c */ /* 0x080fe6000000181c */
[----:B------:R-:W-:Y:S01]  /*4e20*/  @P3 IMAD.WIDE.U32 R176, R233, R226, UR16 ;  /* 0x00000010e9b03e25 */ /* 0x000fe2000f8e00e2 */
[C---:B------:R-:W-:Y:S01]  /*4e30*/  LEA.HI.X.SX32 R173, R225.reuse, R223, 0x5, P1 ;  /* 0x000000dfe1ad7211 */ /* 0x040fe200008f2eff */
[----:B------:R-:W-:Y:S01]  /*4e40*/  @UP2 UMOV UR16, UR14 ;  /* 0x0000000e00102c82 */ /* 0x000fe20008000000 */
[C---:B------:R-:W-:Y:S01]  /*4e50*/  LEA R178, P1, R225.reuse, R172, 0x5 ;  /* 0x000000ace1b27211 */ /* 0x040fe200078228ff */
[----:B------:R-:W-:Y:S01]  /*4e60*/  @UP2 UMOV UR17, UR13 ;  /* 0x0000000d00112c82 */ /* 0x000fe20008000000 */
[----:B------:R-:W-:Y:S01]  /*4e70*/  HMMA.16816.F32 R32, R164, R174, R32 ;  /* 0x000000aea420723c */ /* 0x000fe20000001820 */
[----:B------:R-:W5:Y:S03]  /*4e80*/  @P3 LDG.E R237, desc[UR30][R176.64+-0x100] ;  /* 0xffff001eb0ed3981 */ /* 0x000f66000c1e1900 */
[C---:B------:R-:W-:Y:S02]  /*4e90*/  LEA.HI.X.SX32 R179, R225.reuse, R173, 0x5, P1 ;  /* 0x000000ade1b37211 */ /* 0x040fe400008f2eff */
[----:B------:R-:W5:Y:S05]  /*4ea0*/  @P3 LDG.E R236, desc[UR30][R176.64+-0xe0] ;  /* 0xffff201eb0ec3981 */ /* 0x000f6a000c1e1900 */
[----:B------:R-:W5:Y:S05]  /*4eb0*/  @P3 LDG.E R235, desc[UR30][R176.64+-0x80] ;  /* 0xffff801eb0eb3981 */ /* 0x000f6a000c1e1900 */
[----:B------:R1:W5:Y:S05]  /*4ec0*/  @P3 LDG.E R234, desc[UR30][R176.64+-0x60] ;  /* 0xffffa01eb0ea3981 */ /* 0x00036a000c1e1900 */
[----:B------:R2:W-:Y:S05]  /*4ed0*/  REDG.E.ADD.F32.FTZ.RN.STRONG.GPU desc[UR30][R240.64], R4 ;  /* 0x00000004f00079a6 */ /* 0x0005ea000c12f31e */
[----:B------:R3:W-:Y:S05]  /*4ee0*/  REDG.E.ADD.F32.FTZ.RN.STRONG.GPU desc[UR30][R192.64], R5 ;  /* 0x00000005c00079a6 */ /* 0x0007ea000c12f31e */
[----:B------:R4:W-:Y:S05]  /*4ef0*/  REDG.E.ADD.F32.FTZ.RN.STRONG.GPU desc[UR30][R194.64], R6 ;  /* 0x00000006c20079a6 */ /* 0x0009ea000c12f31e */
[----:B------:R4:W-:Y:S05]  /*4f00*/  REDG.E.ADD.F32.FTZ.RN.STRONG.GPU desc[UR30][R196.64], R7 ;  /* 0x00000007c40079a6 */ /* 0x0009ea000c12f31e */
[----:B------:R-:W-:Y:S05]  /*4f10*/  REDG.E.ADD.F32.FTZ.RN.STRONG.GPU desc[UR30][R198.64], R8 ;  /* 0x00000008c60079a6 */ /* 0x000fea000c12f31e */
[----:B------:R-:W-:Y:S01]  /*4f20*/  REDG.E.ADD.F32.FTZ.RN.STRONG.GPU desc[UR30][R202.64], R9 ;  /* 0x00000009ca0079a6 */ /* 0x000fe2000c12f31e */
[C---:B-1----:R-:W-:Y:S04]  /*4f30*/  LEA R176, P1, R225.reuse, R178, 0x5 ;  /* 0x000000b2e1b07211 */ /* 0x042fe800078228ff */
[----:B------:R-:W-:Y:S01]  /*4f40*/  REDG.E.ADD.F32.FTZ.RN.STRONG.GPU desc[UR30][R200.64], R10 ;  /* 0x0000000ac80079a6 */ /* 0x000fe2000c12f31e */
[C---:B------:R-:W-:Y:S02]  /*4f50*/  LEA.HI.X.SX32 R177, R225.reuse, R179, 0x5, P1 ;  /* 0x000000b3e1b17211 */ /* 0x040fe400008f2eff */
[C---:B--2---:R-:W-:Y:S02]  /*4f60*/  LEA R4, P1, R225.reuse, R176, 0x5 ;  /* 0x000000b0e1047211 */ /* 0x044fe400078228ff */
[----:B------:R-:W-:Y:S02]  /*4f70*/  REDG.E.ADD.F32.FTZ.RN.STRONG.GPU desc[UR30][R204.64], R11 ;  /* 0x0000000bcc0079a6 */ /* 0x000fe4000c12f31e */
[C---:B---3--:R-:W-:Y:S03]  /*4f80*/  LEA.HI.X.SX32 R5, R225.reuse, R177, 0x5, P1 ;  /* 0x000000b1e1057211 */ /* 0x048fe600008f2eff */
[----:B------:R-:W-:Y:S01]  /*4f90*/  REDG.E.ADD.F32.FTZ.RN.STRONG.GPU desc[UR30][R240.64+0x80], R16 ;  /* 0x00008010f00079a6 */ /* 0x000fe2000c12f31e */
[----:B------:R-:W-:Y:S01]  /*4fa0*/  LEA R192, P1, R225, R4, 0x5 ;  /* 0x00000004e1c07211 */ /* 0x000fe200078228ff */
[----:B----4-:R-:W-:Y:S03]  /*4fb0*/  IMAD R194, R227, UR6, RZ ;  /* 0x00000006e3c27c24 */ /* 0x010fe6000f8e02ff */
[----:B------:R-:W-:Y:S01]  /*4fc0*/  REDG.E.ADD.F32.FTZ.RN.STRONG.GPU desc[UR30][R206.64+0x80], R17 ;  /* 0x00008011ce0079a6 */ /* 0x000fe2000c12f31e */
[C---:B------:R-:W-:Y:S01]  /*4fd0*/  LEA.HI.X.SX32 R193, R225.reuse, R5, 0x5, P1 ;  /* 0x00000005e1c17211 */ /* 0x040fe200008f2eff */
[----:B------:R-:W-:Y:S03]  /*4fe0*/  IMAD.WIDE R194, R194, -0xc0, R250 ;  /* 0xffffff40c2c27825 */ /* 0x000fe600078e02fa */
[----:B------:R-:W-:Y:S01]  /*4ff0*/  REDG.E.ADD.F32.FTZ.RN.STRONG.GPU desc[UR30][R244.64+0x80], R18 ;  /* 0x00008012f40079a6 */ /* 0x000fe2000c12f31e */
[C---:B------:R-:W-:Y:S04]  /*5000*/  LEA R6, P1, R225.reuse, R192, 0x5 ;  /* 0x000000c0e1067211 */ /* 0x040fe800078228ff */
[----:B------:R-:W-:Y:S01]  /*5010*/  REDG.E.ADD.F32.FTZ.RN.STRONG.GPU desc[UR30][R246.64+0x80], R19 ;  /* 0x00008013f60079a6 */ /* 0x000fe2000c12f31e */
[----:B------:R-:W-:Y:S04]  /*5020*/  LEA.HI.X.SX32 R7, R225, R193, 0x5, P1 ;  /* 0x000000c1e1077211 */ /* 0x000fe800008f2eff */
[----:B------:R1:W-:Y:S01]  /*5030*/  REDG.E.ADD.F32.FTZ.RN.STRONG.GPU desc[UR30][R184.64+0x80], R12 ;  /* 0x0000800cb80079a6 */ /* 0x0003e2000c12f31e */
[----:B------:R-:W-:Y:S01]  /*5040*/  PLOP3.LUT P1, PT, PT, PT, UP0, 0x80, 0x8 ;  /* 0x000000000008781c */ /* 0x000fe20003f2f008 */
[----:B------:R-:W-:Y:S03]  /*5050*/  @UP2 UIADD3 UR12, UP0, UPT, UR12, -0x100, URZ ;  /* 0xffffff000c0c2890 */ /* 0x000fe6000ff1e0ff */
[----:B------:R-:W-:Y:S01]  /*5060*/  REDG.E.ADD.F32.FTZ.RN.STRONG.GPU desc[UR30][R186.64+0x80], R13 ;  /* 0x0000800dba0079a6 */ /* 0x000fe2000c12f31e */
[----:B------:R-:W-:Y:S04]  /*5070*/  @UP2 UIADD3.X UR5, UPT, UPT, UR5, -0x1, URZ, UP0, !UPT ;  /* 0xffffffff05052890 */ /* 0x000fe800087fe4ff */
[----:B------:R-:W-:Y:S01]  /*5080*/  REDG.E.ADD.F32.FTZ.RN.STRONG.GPU desc[UR30][R248.64+0x80], R14 ;  /* 0x0000800ef80079a6 */ /* 0x000fe2000c12f31e */
[----:B------:R-:W-:Y:S04]  /*5090*/  UISETP.GT.AND UP0, UPT, UR40, URZ, UPT ;  /* 0x000000ff2800728c */ /* 0x000fe8000bf04270 */
[----:B------:R-:W-:Y:S01]  /*50a0*/  REDG.E.ADD.F32.FTZ.RN.STRONG.GPU desc[UR30][R250.64+0x80], R15 ;  /* 0x0000800ffa0079a6 */ /* 0x000fe2000c12f31e */
[----:B------:R-:W-:Y:S04]  /*50b0*/  UMOV UR40, UR15 ;  /* 0x0000000f00287c82 */ /* 0x000fe80008000000 */
[----:B------:R-:W-:Y:S05]  /*50c0*/  REDG.E.ADD.F32.FTZ.RN.STRONG.GPU desc[UR30][R240.64+0x100], R20 ;  /* 0x00010014f00079a6 */ /* 0x000fea000c12f31e */
[----:B------:R-:W-:Y:S05]  /*50d0*/  REDG.E.ADD.F32.FTZ.RN.STRONG.GPU desc[UR30][R194.64+0x100], R21 ;  /* 0x00010015c20079a6 */ /* 0x000fea000c12f31e */
[----:B------:R-:W-:Y:S01]  /*50e0*/  REDG.E.ADD.F32.FTZ.RN.STRONG.GPU desc[UR30][R188.64+0x100], R22 ;  /* 0x00010016bc0079a6 */ /* 0x000fe2000c12f31e */
[C---:B-1----:R-:W-:Y:S04]  /*50f0*/  VIADD R184, R215.reuse, 0x40 ;  /* 0x00000040d7b87836 */ /* 0x042fe80000000000 */
[----:B------:R-:W-:Y:S01]  /*5100*/  REDG.E.ADD.F32.FTZ.RN.STRONG.GPU desc[UR30][R180.64+0x100], R23 ;  /* 0x00010017b40079a6 */ /* 0x000fe2000c12f31e */
[C---:B------:R-:W-:Y:S04]  /*5110*/  @P0 VIADD R184, R215.reuse, 0xffffffc0 ;  /* 0xffffffc0d7b80836 */ /* 0x040fe80000000000 */
        /* <DEDUP_REMOVED lines=105> */
.L_x_554:
[----:B-----5:R-:W-:Y:S01]  /*57b0*/  IMAD.SHL.U32 R2, R210, 0x10, RZ ;  /* 0x00000010d2027824 */ /* 0x020fe200078e00ff */
[----:B------:R-:W-:Y:S01]  /*57c0*/  LOP3.LUT R0, R242, 0x1f8, RZ, 0xc0, !PT ;  /* 0x000001f8f2007812 */ /* 0x000fe200078ec0ff */
[C---:B------:R-:W-:Y:S01]  /*57d0*/  IMAD.SHL.U32 R4, R210.reuse, 0x20, RZ ;  /* 0x00000020d2047824 */ /* 0x040fe200078e00ff */
[----:B------:R-:W1:Y:S01]  /*57e0*/  LDCU UR5, c[0x0][0x500] ;  /* 0x0000a000ff0577ac */ /* 0x000e620008000800 */
[----:B------:R-:W-:Y:S01]  /*57f0*/  IMAD.SHL.U32 R3, R210, 0x2, RZ ;  /* 0x00000002d2037824 */ /* 0x000fe200078e00ff */
[----:B------:R-:W-:Y:S01]  /*5800*/  LOP3.LUT R2, R2, 0x1c0, RZ, 0xc0, !PT ;  /* 0x000001c002027812 */ /* 0x000fe200078ec0ff */
[----:B------:R-:W2:Y:S01]  /*5810*/  LDC.64 R8, c[0x0][0x5c8] ;  /* 0x00017200ff087b82 */ /* 0x000ea20000000a00 */
[----:B------:R-:W-:Y:S01]  /*5820*/  R2P PR, R210, 0x18 ;  /* 0x00000018d2007804 */ /* 0x000fe20000000000 */
[----:B------:R-:W-:Y:S01]  /*5830*/  USHF.L.U32 UR14, UR33, 0x7, URZ ;  /* 0x00000007210e7899 */ /* 0x000fe200080006ff */
[--C-:B------:R-:W-:Y:S01]  /*5840*/  LOP3.LUT R0, R0, 0x38, R210.reuse, 0x78, !PT ;  /* 0x0000003800007812 */ /* 0x100fe200078e78d2 */
[----:B------:R-:W3:Y:S01]  /*5850*/  LDCU.64 UR6, c[0x0][0x5a8] ;  /* 0x0000b500ff0677ac */ /* 0x000ee20008000a00 */
[----:B------:R-:W-:Y:S01]  /*5860*/  SHF.R.U32.HI R210, RZ, 0x4, R210 ;  /* 0x00000004ffd27819 */ /* 0x000fe200000116d2 */
[----:B------:R-:W-:Y:S01]  /*5870*/  IMAD.MOV.U32 R12, RZ, RZ, R217 ;  /* 0x000000ffff0c7224 */ /* 0x000fe200078e00d9 */
[----:B------:R-:W-:Y:S01]  /*5880*/  LOP3.LUT R4, R4, 0xc00, RZ, 0xc0, !PT ;  /* 0x00000c0004047812 */ /* 0x000fe200078ec0ff */
[----:B------:R-:W4:Y:S01]  /*5890*/  LDC.64 R10, c[0x0][0x5d8] ;  /* 0x00017600ff0a7b82 */ /* 0x000f220000000a00 */
[--C-:B------:R-:W-:Y:S01]  /*58a0*/  LOP3.LUT R2, R2, 0x38, R3.reuse, 0xf8, !PT ;  /* 0x0000003802027812 */ /* 0x100fe200078ef803 */
[----:B------:R-:W-:Y:S01]  /*58b0*/  UMOV UR27, UR22 ;  /* 0x00000016001b7c82 */ /* 0x000fe20008000000 */
[----:B------:R-:W-:Y:S01]  /*58c0*/  LOP3.LUT R4, R4, 0x6, R3, 0xf8, !PT ;  /* 0x0000000604047812 */ /* 0x000fe200078ef803 */
[----:B------:R-:W3:Y:S01]  /*58d0*/  LDCU.64 UR12, c[0x0][0x5b0] ;  /* 0x0000b600ff0c77ac */ /* 0x000ee20008000a00 */
[----:B------:R-:W-:-:S02]  /*58e0*/  LOP3.LUT R2, R2, 0x8, R210, 0x78, !PT ;  /* 0x0000000802027812 */ /* 0x000fc400078e78d2 */
[----:B------:R-:W-:Y:S01]  /*58f0*/  MOV R3, 0x20 ;  /* 0x0000002000037802 */ /* 0x000fe20000000f00 */
[----:B-1----:R-:W-:Y:S01]  /*5900*/  FMUL.FTZ R100, R100, UR5 ;  /* 0x0000000564647c20 */ /* 0x002fe20008410000 */
[----:B------:R-:W-:Y:S01]  /*5910*/  LOP3.LUT R2, R4, R2, RZ, 0xfc, !PT ;  /* 0x0000000204027212 */ /* 0x000fe200078efcff */
[----:B------:R-:W-:Y:S01]  /*5920*/  FMUL.FTZ R101, R101, UR5 ;  /* 0x0000000565657c20 */ /* 0x000fe20008410000 */
[----:B------:R-:W-:Y:S01]  /*5930*/  FMUL.FTZ R102, R102, UR5 ;  /* 0x0000000566667c20 */ /* 0x000fe20008410000 */
[----:B------:R-:W-:Y:S01]  /*5940*/  FMUL.FTZ R103, R103, UR5 ;  /* 0x0000000567677c20 */ /* 0x000fe20008410000 */
[----:B------:R-:W-:Y:S01]  /*5950*/  LEA R4, R2, UR4, 0x1 ;  /* 0x0000000402047c11 */ /* 0x000fe2000f8e08ff */
[----:B------:R-:W-:Y:S01]  /*5960*/  FMUL.FTZ R112, R112, UR5 ;  /* 0x0000000570707c20 */ /* 0x000fe20008410000 */
[----:B------:R-:W-:Y:S01]  /*5970*/  FMUL.FTZ R113, R113, UR5 ;  /* 0x0000000571717c20 */ /* 0x000fe20008410000 */
[----:B------:R-:W-:Y:S01]  /*5980*/  FMUL.FTZ R114, R114, UR5 ;  /* 0x0000000572727c20 */ /* 0x000fe20008410000 */
[----:B------:R-:W-:Y:S01]  /*5990*/  FMUL.FTZ R115, R115, UR5 ;  /* 0x0000000573737c20 */ /* 0x000fe20008410000 */
[----:B------:R-:W-:Y:S01]  /*59a0*/  VIADD R2, R4, 0xc000 ;  /* 0x0000c00004027836 */ /* 0x000fe20000000000 */
[----:B------:R-:W-:Y:S01]  /*59b0*/  SEL R3, R3, 0xffffffe0, !P3 ;  /* 0xffffffe003037807 */ /* 0x000fe20005800000 */
        /* <DEDUP_REMOVED lines=21> */
[----:B------:R-:W-:Y:S01]  /*5b10*/  @P4 IADD3 R6, PT, PT, R2, -0x40, RZ ;  /* 0xffffffc002064810 */ /* 0x000fe20007ffe0ff */
[----:B------:R-:W-:Y:S01]  /*5b20*/  FMUL.FTZ R121, R121, UR5 ;  /* 0x0000000579797c20 */ /* 0x000fe20008410000 */
[----:B------:R-:W-:Y:S01]  /*5b30*/  FMUL.FTZ R122, R122, UR5 ;  /* 0x000000057a7a7c20 */ /* 0x000fe20008410000 */
[----:B------:R-:W-:Y:S01]  /*5b40*/  FMUL.FTZ R123, R123, UR5 ;  /* 0x000000057b7b7c20 */ /* 0x000fe20008410000 */
[----:B------:R-:W-:Y:S01]  /*5b50*/  F2FP.F16.F32.PACK_AB R112, R113, R112 ;  /* 0x000000707170723e */ /* 0x000fe200000000ff */
[----:B------:R-:W-:Y:S01]  /*5b60*/  IMAD.IADD R5, R4, 0x1, R3 ;  /* 0x0000000104057824 */ /* 0x000fe200078e0203 */
        /* <DEDUP_REMOVED lines=24> */
[----:B------:R-:W-:Y:S01]  /*5cf0*/  STS [R4+0xc000], R100 ;  /* 0x00c0006404007388 */ /* 0x000fe20000000800 */
[----:B------:R-:W-:Y:S01]  /*5d00*/  F2FP.F16.F32.PACK_AB R130, R131, R130 ;  /* 0x000000828382723e */ /* 0x000fe200000000ff */
[----:B------:R-:W-:-:S02]  /*5d10*/  IMAD.IADD R7, R3, 0x1, R6 ;  /* 0x0000000103077824 */ /* 0x000fc400078e0206 */
[----:B------:R-:W-:Y:S01]  /*5d20*/  FMUL.FTZ R140, R140, UR5 ;  /* 0x000000058c8c7c20 */ /* 0x000fe20008410000 */
[----:B------:R-:W-:Y:S01]  /*5d30*/  STS [R4+0xc400], R102 ;  /* 0x00c4006604007388 */ /* 0x000fe20000000800 */
[----:B------:R-:W-:Y:S01]  /*5d40*/  FMUL.FTZ R141, R141, UR5 ;  /* 0x000000058d8d7c20 */ /* 0x000fe20008410000 */
[----:B------:R-:W-:Y:S01]  /*5d50*/  FMUL.FTZ R142, R142, UR5 ;  /* 0x000000058e8e7c20 */ /* 0x000fe20008410000 */
[----:B------:R-:W-:Y:S01]  /*5d60*/  FMUL.FTZ R143, R143, UR5 ;  /* 0x000000058f8f7c20 */ /* 0x000fe20008410000 */
[----:B------:R-:W-:Y:S01]  /*5d70*/  F2FP.F16.F32.PACK_AB R120, R121, R120 ;  /* 0x000000787978723e */ /* 0x000fe200000000ff */
[----:B------:R-:W-:Y:S01]  /*5d80*/  STS [R5+0xc000], R112 ;  /* 0x00c0007005007388 */ /* 0x000fe20000000800 */
[----:B------:R-:W-:Y:S01]  /*5d90*/  F2FP.F16.F32.PACK_AB R122, R123, R122 ;  /* 0x0000007a7b7a723e */ /* 0x000fe200000000ff */
[----:B------:R-:W-:Y:S01]  /*5da0*/  FMUL.FTZ R148, R148, UR5 ;  /* 0x0000000594947c20 */ /* 0x000fe20008410000 */
[----:B------:R-:W-:Y:S01]  /*5db0*/  FMUL.FTZ R149, R149, UR5 ;  /* 0x0000000595957c20 */ /* 0x000fe20008410000 */
[----:B------:R-:W-:Y:S01]  /*5dc0*/  STS [R5+0xc400], R114 ;  /* 0x00c4007205007388 */ /* 0x000fe20000000800 */
        /* <DEDUP_REMOVED lines=19> */
[----:B------:R-:W-:Y:S01]  /*5f00*/  STS [R6], R116 ;  /* 0x0000007406007388 */ /* 0x000fe20000000800 */
        /* <DEDUP_REMOVED lines=9> */
[----:B------:R-:W1:Y:S01]  /*5fa0*/  LDC.64 R2, c[0x0][0x5c0] ;  /* 0x00017000ff027b82 */ /* 0x000e620000000a00 */
[----:B------:R-:W-:Y:S01]  /*5fb0*/  F2FP.F16.F32.PACK_AB R140, R141, R140 ;  /* 0x0000008c8d8c723e */ /* 0x000fe200000000ff */
[----:B------:R-:W-:Y:S01]  /*5fc0*/  STS [R7+0x400], R130 ;  /* 0x0004008207007388 */ /* 0x000fe20000000800 */
[----:B------:R-:W-:Y:S01]  /*5fd0*/  F2FP.F16.F32.PACK_AB R142, R143, R142 ;  /* 0x0000008e8f8e723e */ /* 0x000fe200000000ff */
[----:B------:R-:W-:Y:S01]  /*5fe0*/  USHF.R.S32.HI UR5, URZ, 0x1f, UR14 ;  /* 0x0000001fff057899 */ /* 0x000fe2000801140e */
[----:B------:R-:W-:Y:S01]  /*5ff0*/  F2FP.F16.F32.PACK_AB R148, R149, R148 ;  /* 0x000000949594723e */ /* 0x000fe200000000ff */
[----:B------:R-:W-:Y:S01]  /*6000*/  STS [R6+0x2000], R120 ;  /* 0x0020007806007388 */ /* 0x000fe20000000800 */
[----:B------:R-:W-:Y:S01]  /*6010*/  F2FP.F16.F32.PACK_AB R150, R151, R150 ;  /* 0x000000969796723e */ /* 0x000fe200000000ff */
[----:B------:R-:W-:Y:S01]  /*6020*/  UIADD3 UR14, UP0, UPT, UR42, UR14, URZ ;  /* 0x0000000e2a0e7290 */ /* 0x000fe2000ff1e0ff */
[----:B------:R-:W-:Y:S01]  /*6030*/  F2FP.F16.F32.PACK_AB R160, R161, R160 ;  /* 0x000000a0a1a0723e */ /* 0x000fe200000000ff */
[----:B------:R-:W-:Y:S01]  /*6040*/  STS [R6+0x2400], R122 ;  /* 0x0024007a06007388 */ /* 0x000fe20000000800 */
[----:B------:R-:W-:Y:S01]  /*6050*/  F2FP.F16.F32.PACK_AB R162, R163, R162 ;  /* 0x000000a2a3a2723e */ /* 0x000fe200000000ff */
[----:B------:R-:W-:Y:S01]  /*6060*/  ULEA.HI.X.SX32 UR42, UR42, UR5, 0x1, UP0 ;  /* 0x000000052a2a7291 */ /* 0x000fe200080f0eff */
[----:B------:R-:W-:Y:S01]  /*6070*/  F2FP.F16.F32.PACK_AB R152, R153, R152 ;  /* 0x000000989998723e */ /* 0x000fe200000000ff */
[----:B------:R-:W-:Y:S01]  /*6080*/  STS [R7+0x2000], R124 ;  /* 0x0020007c07007388 */ /* 0x000fe20000000800 */
[----:B------:R-:W-:Y:S01]  /*6090*/  F2FP.F16.F32.PACK_AB R154, R155, R154 ;  /* 0x0000009a9b9a723e */ /* 0x000fe200000000ff */
[----:B---3--:R-:W-:Y:S01]  /*60a0*/  UIMAD UR7, UR27, UR7, URZ ;  /* 0x000000071b0772a4 */ /* 0x008fe2000f8e02ff */
[----:B------:R-:W-:Y:S01]  /*60b0*/  F2FP.F16.F32.PACK_AB R156, R157, R156 ;  /* 0x0000009c9d9c723e */ /* 0x000fe200000000ff */
[----:B------:R-:W-:Y:S01]  /*60c0*/  STS [R7+0x2400], R126 ;  /* 0x0024007e07007388 */ /* 0x000fe20000000800 */
[----:B------:R-:W-:Y:S01]  /*60d0*/  F2FP.F16.F32.PACK_AB R158, R159, R158 ;  /* 0x0000009e9f9e723e */ /* 0x000fe200000000ff */
[----:B------:R-:W-:Y:S01]  /*60e0*/  UIMAD UR13, UR27, UR13, URZ ;  /* 0x0000000d1b0d72a4 */ /* 0x000fe2000f8e02ff */
        /* <DEDUP_REMOVED lines=50> */
[----:B------:R-:W-:Y:S01]  /*6410*/  MOV R13, RZ ;  /* 0x000000ff000d7202 */ /* 0x000fe20000000f00 */
[----:B------:R-:W-:Y:S01]  /*6420*/  STS [R4+0x14000], R36 ;  /* 0x0140002404007388 */ /* 0x000fe20000000800 */
[----:B------:R-:W-:-:S03]  /*6430*/  LOP3.LUT R0, R0, 0x1e00, R242, 0xf8, !PT ;  /* 0x00001e0000007812 */ /* 0x000fc600078ef8f2 */
[----:B------:R-:W-:Y:S01]  /*6440*/  STS [R4+0x14400], R38 ;  /* 0x0144002604007388 */ /* 0x000fe20000000800 */
[----:B------:R-:W-:-:S03]  /*6450*/  IMAD.WIDE.U32 R16, R2, UR14, R12 ;  /* 0x0000000e02107c25 */ /* 0x000fc6000f8e000c */
[----:B------:R-:W-:Y:S01]  /*6460*/  STS [R5+0x14000], R48 ;  /* 0x0140003005007388 */ /* 0x000fe20000000800 */
[----:B------:R-:W-:Y:S02]  /*6470*/  IMAD.IADD R17, R17, 0x1, R14 ;  /* 0x0000000111117824 */ /* 0x000fe400078e020e */
[----:B------:R-:W-:Y:S01]  /*6480*/  IMAD.U32 R14, RZ, RZ, UR6 ;  /* 0x00000006ff0e7e24 */ /* 0x000fe2000f8e00ff */
[----:B------:R-:W-:Y:S01]  /*6490*/  STS [R5+0x14400], R50 ;  /* 0x0144003205007388 */ /* 0x000fe20000000800 */
[----:B--2---:R-:W-:-:S03]  /*64a0*/  IMAD.WIDE.U32 R12, R8, UR14, R12 ;  /* 0x0000000e080c7c25 */ /* 0x004fc6000f8e000c */
[----:B------:R-:W-:Y:S01]  /*64b0*/  STS [R4+0x16000], R40 ;  /* 0x0160002804007388 */ /* 0x000fe20000000800 */
[----:B------:R-:W-:-:S03]  /*64c0*/  IMAD.WIDE.U32 R14, R14, UR27, R16 ;  /* 0x0000001b0e0e7c25 */ /* 0x000fc6000f8e0010 */
[----:B------:R-:W-:Y:S02]  /*64d0*/  STS [R4+0x16400], R42 ;  /* 0x0164002a04007388 */ /* 0x000fe40000000800 */
[----:B------:R-:W-:Y:S02]  /*64e0*/  IADD3 R15, PT, PT, R15, UR7, RZ ;  /* 0x000000070f0f7c10 */ /* 0x000fe4000fffe0ff */
[----:B------:R-:W-:Y:S01]  /*64f0*/  STS [R5+0x16000], R44 ;  /* 0x0160002c05007388 */ /* 0x000fe20000000800 */
[----:B----4-:R-:W-:-:S03]  /*6500*/  IMAD.WIDE.U32 R14, R10, UR25, R14 ;  /* 0x000000190a0e7c25 */ /* 0x010fc6000f8e000e */
[----:B------:R-:W-:Y:S01]  /*6510*/  STS [R5+0x16400], R46 ;  /* 0x0164002e05007388 */ /* 0x000fe20000000800 */
[----:B------:R-:W-:-:S03]  /*6520*/  IMAD R11, R11, UR25, R15 ;  /* 0x000000190b0b7c24 */ /* 0x000fc6000f8e020f */
[----:B------:R-:W-:Y:S01]  /*6530*/  STS [R6+0x8000], R52 ;  /* 0x0080003406007388 */ /* 0x000fe20000000800 */
[----:B------:R-:W-:-:S03]  /*6540*/  MOV R10, R14 ;  /* 0x0000000e000a7202 */ /* 0x000fc60000000f00 */
[----:B------:R-:W-:Y:S02]  /*6550*/  STS [R6+0x8400], R54 ;  /* 0x0084003606007388 */ /* 0x000fe40000000800 */
[----:B------:R-:W-:Y:S02]  /*6560*/  IMAD.WIDE.U32 R10, R221, R2, R10 ;  /* 0x00000002dd0a7225 */ /* 0x000fe400078e000a */
        /* <DEDUP_REMOVED lines=13> */
[----:B------:R2:W-:Y:S04]  /*6640*/  STS [R5+0x1a400], R78 ;  /* 0x01a4004e05007388 */ /* 0x0005e80000000800 */
[----:B------:R-:W-:Y:S04]  /*6650*/  STS [R6+0xc000], R84 ;  /* 0x00c0005406007388 */ /* 0x000fe80000000800 */
[----:B------:R-:W-:Y:S04]  /*6660*/  STS [R6+0xc400], R86 ;  /* 0x00c4005606007388 */ /* 0x000fe80000000800 */
[----:B------:R-:W-:Y:S04]  /*6670*/  STS [R7+0xc000], R96 ;  /* 0x00c0006007007388 */ /* 0x000fe80000000800 */
[----:B------:R-:W-:Y:S01]  /*6680*/  STS [R7+0xc400], R98 ;  /* 0x00c4006207007388 */ /* 0x000fe20000000800 */
[----:B-1----:R-:W-:-:S03]  /*6690*/  IMAD.U32 R74, RZ, RZ, UR12 ;  /* 0x0000000cff4a7e24 */ /* 0x002fc6000f8e00ff */
[----:B------:R-:W-:Y:S04]  /*66a0*/  STS [R6+0xe000], R88 ;  /* 0x00e0005806007388 */ /* 0x000fe80000000800 */
[----:B------:R1:W-:Y:S01]  /*66b0*/  STS [R6+0xe400], R90 ;  /* 0x00e4005a06007388 */ /* 0x0003e20000000800 */
[----:B--2---:R-:W2:Y:S03]  /*66c0*/  LDC.64 R4, c[0x0][0x5e0] ;  /* 0x00017800ff047b82 */ /* 0x004ea60000000a00 */
[----:B------:R-:W-:Y:S04]  /*66d0*/  STS [R7+0xe000], R92 ;  /* 0x00e0005c07007388 */ /* 0x000fe80000000800 */
[----:B------:R3:W-:Y:S01]  /*66e0*/  STS [R7+0xe400], R94 ;  /* 0x00e4005e07007388 */ /* 0x0007e20000000800 */
[----:B-1----:R-:W-:Y:S01]  /*66f0*/  LEA R6, R0, UR4, 0x1 ;  /* 0x0000000400067c11 */ /* 0x002fe2000f8e08ff */
[----:B------:R-:W-:Y:S06]  /*6700*/  BAR.SYNC.DEFER_BLOCKING 0x0 ;  /* 0x0000000000007b1d */ /* 0x000fec0000010000 */
[----:B------:R-:W1:Y:S01]  /*6710*/  LDCU.128 UR4, c[0x0][0x560] ;  /* 0x0000ac00ff0477ac */ /* 0x000e620008000c00 */
[----:B---3--:R-:W-:-:S04]  /*6720*/  IMAD R7, R8, UR42, RZ ;  /* 0x0000002a08077c24 */ /* 0x008fc8000f8e02ff */
[----:B------:R-:W-:-:S04]  /*6730*/  IMAD R0, R9, UR14, R7 ;  /* 0x0000000e09007c24 */ /* 0x000fc8000f8e0207 */
[----:B------:R-:W-:Y:S02]  /*6740*/  IMAD.IADD R13, R13, 0x1, R0 ;  /* 0x000000010d0d7824 */ /* 0x000fe400078e0200 */
[----:B------:R-:W-:Y:S02]  /*6750*/  IMAD R0, R221, R3, R11 ;  /* 0x00000003dd007224 */ /* 0x000fe400078e020b */
[----:B------:R-:W-:-:S04]  /*6760*/  IMAD.WIDE.U32 R74, R74, UR27, R12 ;  /* 0x0000001b4a4a7c25 */ /* 0x000fc8000f8e000c */
[----:B------:R-:W-:Y:S01]  /*6770*/  VIADD R75, R75, UR13 ;  /* 0x0000000d4b4b7c36 */ /* 0x000fe20008000000 */
[----:B------:R-:W3:Y:S01]  /*6780*/  LDS.128 R24, [R6+0x10000] ;  /* 0x0100000006187984 */ /* 0x000ee20000000c00 */
[----:B-1----:R-:W-:Y:S01]  /*6790*/  LEA R72, P0, R10, UR4, 0x1 ;  /* 0x000000040a487c11 */ /* 0x002fe2000f8008ff */
[----:B--2---:R-:W-:Y:S02]  /*67a0*/  IMAD.WIDE.U32 R74, R4, UR25, R74 ;  /* 0x00000019044a7c25 */ /* 0x004fe4000f8e004a */
[----:B------:R-:W1:Y:S01]  /*67b0*/  LDS.128 R40, [R6+0xc000] ;  /* 0x00c0000006287984 */ /* 0x000e620000000c00 */
[----:B------:R-:W-:Y:S01]  /*67c0*/  LEA.HI.X R73, R10, UR5, R0, 0x1, P0 ;  /* 0x000000050a497c11 */ /* 0x000fe200080f0c00 */
[----:B------:R-:W-:Y:S02]  /*67d0*/  IMAD R75, R5, UR25, R75 ;  /* 0x00000019054b7c24 */ /* 0x000fe4000f8e024b */
[----:B------:R-:W2:Y:S01]  /*67e0*/  LDS.128 R20, [R6+0x11000] ;  /* 0x0110000006147984 */ /* 0x000ea20000000c00 */
[----:B------:R-:W-:-:S02]  /*67f0*/  LEA R10, P0, R2, R72, 0x7 ;  /* 0x00000048020a7211 */ /* 0x000fc400078038ff */
[C-C-:B------:R-:W-:Y:S01]  /*6800*/  SHF.L.U64.HI R0, R2.reuse, 0x6, R3.reuse ;  /* 0x0000000602007819 */ /* 0x140fe20000010203 */
[----:B------:R-:W4:Y:S01]  /*6810*/  LDS.128 R36, [R6+0xd000] ;  /* 0x00d0000006247984 */ /* 0x000f220000000c00 */
[C---:B------:R-:W-:Y:S01]  /*6820*/  LEA.HI.X R11, R2.reuse, R73, R3, 0x7, P0 ;  /* 0x00000049020b7211 */ /* 0x040fe200000f3c03 */
[----:B------:R-:W-:Y:S02]  /*6830*/  IMAD.SHL.U32 R2, R2, 0x40, RZ ;  /* 0x0000004002027824 */ /* 0x000fe400078e00ff */
[----:B------:R-:W4:Y:S01]  /*6840*/  LDS.128 R32, [R6+0xe000] ;  /* 0x00e0000006207984 */ /* 0x000f220000000c00 */
[C---:B------:R-:W-:Y:S02]  /*6850*/  IMAD.WIDE.U32 R74, R221.reuse, R8, R74 ;  /* 0x00000008dd4a7225 */ /* 0x040fe400078e004a */
[----:B------:R-:W-:Y:S01]  /*6860*/  IADD3 R76, P0, PT, R2, R72, RZ ;  /* 0x00000048024c7210 */ /* 0x000fe20007f1e0ff */
[----:B------:R-:W4:Y:S01]  /*6870*/  LDS.128 R16, [R6+0x12000] ;  /* 0x0120000006107984 */ /* 0x000f220000000c00 */
[----:B------:R-:W-:-:S02]  /*6880*/  IMAD R221, R221, R9, R75 ;  /* 0x00000009dddd7224 */ /* 0x000fc400078e024b */
[----:B------:R-:W-:Y:S01]  /*6890*/  IADD3.X R77, PT, PT, R0, R73, RZ, P0, !PT ;  /* 0x00000049004d7210 */ /* 0x000fe200007fe4ff */
[----:B------:R-:W4:Y:S04]  /*68a0*/  LDS.128 R28, [R6+0xf000] ;  /* 0x00f00000061c7984 */ /* 0x000f280000000c00 */
        /* <DEDUP_REMOVED lines=9> */
[----:B---3--:R3:W-:Y:S04]  /*6940*/  STG.E.128 desc[UR30][R72.64+0x80], R24 ;  /* 0x0000801848007986 */ /* 0x0087e8000c101d1e */
[----:B-1----:R-:W-:Y:S04]  /*6950*/  STG.E.128 desc[UR30][R72.64], R40 ;  /* 0x0000002848007986 */ /* 0x002fe8000c101d1e */
[----:B--2---:R1:W-:Y:S04]  /*6960*/  STG.E.128 desc[UR30][R76.64+0x80], R20 ;  /* 0x000080144c007986 */ /* 0x0043e8000c101d1e */
[----:B----4-:R-:W-:Y:S04]  /*6970*/  STG.E.128 desc[UR30][R76.64], R36 ;  /* 0x000000244c007986 */ /* 0x010fe8000c101d1e */
[----:B------:R-:W-:Y:S04]  /*6980*/  STG.E.128 desc[UR30][R10.64], R32 ;  /* 0x000000200a007986 */ /* 0x000fe8000c101d1e */
[----:B------:R2:W-:Y:S01]  /*6990*/  STG.E.128 desc[UR30][R10.64+0x80], R16 ;  /* 0x000080100a007986 */ /* 0x0005e2000c101d1e */
[----:B---3--:R-:W-:-:S02]  /*69a0*/  IADD3 R24, P1, PT, R10, R2, RZ ;  /* 0x000000020a187210 */ /* 0x008fc40007f3e0ff */
[----:B------:R-:W-:-:S03]  /*69b0*/  SHF.L.U64.HI R2, R8, 0x6, R9 ;  /* 0x0000000608027819 */ /* 0x000fc60000010209 */
[----:B------:R-:W-:Y:S02]  /*69c0*/  IMAD.X R25, R11, 0x1, R0, P1 ;  /* 0x000000010b197824 */ /* 0x000fe400008e0600 */
[----:B------:R-:W-:Y:S01]  /*69d0*/  IMAD.SHL.U32 R0, R8, 0x40, RZ ;  /* 0x0000004008007824 */ /* 0x000fe200078e00ff */
[C---:B-1----:R-:W-:Y:S02]  /*69e0*/  LEA R20, P0, R74.reuse, UR6, 0x1 ;  /* 0x000000064a147c11 */ /* 0x042fe4000f8008ff */
[----:B------:R3:W-:Y:S02]  /*69f0*/  STG.E.128 desc[UR30][R24.64], R28 ;  /* 0x0000001c18007986 */ /* 0x0007e4000c101d1e */
[----:B------:R-:W-:Y:S02]  /*6a00*/  LEA.HI.X R21, R74, UR7, R221, 0x1, P0 ;  /* 0x000000074a157c11 */ /* 0x000fe400080f0cdd */
[----:B------:R3:W-:Y:S04]  /*6a10*/  STG.E.128 desc[UR30][R24.64+0x80], R12 ;  /* 0x0000800c18007986 */ /* 0x0007e8000c101d1e */
[----:B------:R3:W-:Y:S01]  /*6a20*/  STG.E.128 desc[UR30][R20.64], R48 ;  /* 0x0000003014007986 */ /* 0x0007e2000c101d1e */
[----:B--2---:R-:W-:-:S02]  /*6a30*/  LEA R10, P0, R8, R20, 0x7 ;  /* 0x00000014080a7211 */ /* 0x004fc400078038ff */
[----:B------:R-:W-:Y:S01]  /*6a40*/  IADD3 R16, P1, PT, R0, R20, RZ ;  /* 0x0000001400107210 */ /* 0x000fe20007f3e0ff */
[----:B------:R3:W-:Y:S01]  /*6a50*/  STG.E.128 desc[UR30][R20.64+0x80], R44 ;  /* 0x0000802c14007986 */ /* 0x0007e2000c101d1e */
[-C--:B------:R-:W-:Y:S02]  /*6a60*/  LEA.HI.X R11, R8, R21.reuse, R9, 0x7, P0 ;  /* 0x00000015080b7211 */ /* 0x080fe400000f3c09 */
[----:B------:R-:W-:Y:S02]  /*6a70*/  IADD3 R8, P0, PT, R10, R0, RZ ;  /* 0x000000000a087210 */ /* 0x000fe40007f1e0ff */
[----:B------:R-:W-:-:S03]  /*6a80*/  IADD3.X R17, PT, PT, R2, R21, RZ, P1, !PT ;  /* 0x0000001502117210 */ /* 0x000fc60000ffe4ff */
[----:B------:R-:W-:Y:S02]  /*6a90*/  IMAD.X R9, R11, 0x1, R2, P0 ;  /* 0x000000010b097824 */ /* 0x000fe400000e0602 */
[----:B------:R3:W-:Y:S04]  /*6aa0*/  STG.E.128 desc[UR30][R16.64], R52 ;  /* 0x0000003410007986 */ /* 0x0007e8000c101d1e */
[----:B------:R3:W-:Y:S04]  /*6ab0*/  STG.E.128 desc[UR30][R16.64+0x80], R56 ;  /* 0x0000803810007986 */ /* 0x0007e8000c101d1e */
[----:B------:R3:W-:Y:S04]  /*6ac0*/  STG.E.128 desc[UR30][R10.64], R68 ;  /* 0x000000440a007986 */ /* 0x0007e8000c101d1e */
[----:B------:R3:W-:Y:S04]  /*6ad0*/  STG.E.128 desc[UR30][R10.64+0x80], R60 ;  /* 0x0000803c0a007986 */ /* 0x0007e8000c101d1e */
[----:B------:R3:W-:Y:S04]  /*6ae0*/  STG.E.128 desc[UR30][R8.64], R64 ;  /* 0x0000004008007986 */ /* 0x0007e8000c101d1e */
[----:B------:R3:W-:Y:S02]  /*6af0*/  STG.E.128 desc[UR30][R8.64+0x80], R4 ;  /* 0x0000800408007986 */ /* 0x0007e4000c101d1e */
.L_x_551:
[----:B------:R-:W2:Y:S01]  /*6b00*/  LDCU UR5, c[0x0][0x438] ;  /* 0x00008700ff0577ac */ /* 0x000ea20008000800 */
[----:B------:R-:W4:Y:S01]  /*6b10*/  LDCU UR6, c[0x0][0x370] ;  /* 0x00006e00ff0677ac */ /* 0x000f220008000800 */
[----:B--2---:R-:W-:-:S04]  /*6b20*/  UIADD3 UR5, UPT, UPT, UR5, 0x7f, URZ ;  /* 0x0000007f05057890 */ /* 0x004fc8000fffe0ff */
[----:B------:R-:W-:Y:S02]  /*6b30*/  USHF.R.S32.HI UR4, URZ, 0x1f, UR5 ;  /* 0x0000001fff047899 */ /* 0x000fe40008011405 */
[----:B----4-:R-:W-:Y:S02]  /*6b40*/  UIADD3 UR33, UPT, UPT, UR6, UR33, URZ ;  /* 0x0000002106217290 */ /* 0x010fe4000fffe0ff */
[----:B------:R-:W-:-:S04]  /*6b50*/  ULEA.HI UR4, UR4, UR5, URZ, 0x7 ;  /* 0x0000000504047291 */ /* 0x000fc8000f8f38ff */
[----:B------:R-:W-:-:S04]  /*6b60*/  USHF.R.S32.HI UR4, URZ, 0x7, UR4 ;  /* 0x00000007ff047899 */ /* 0x000fc80008011404 */
[----:B------:R-:W-:-:S09]  /*6b70*/  UISETP.GE.AND UP0, UPT, UR33, UR4, UPT ;  /* 0x000000042100728c */ /* 0x000fd2000bf06270 */
[----:B------:R-:W-:Y:S05]  /*6b80*/  BRA.U !UP0, `(.L_x_558) ;  /* 0xffffff9508a87547 */ /* 0x000fea000b83ffff */
[----:B-1----:R-:W-:Y:S05]  /*6b90*/  EXIT ;  /* 0x000000000000794d */ /* 0x002fea0003800000 */
.L_x_559:
        /* <DEDUP_REMOVED lines=14> */
.L_x_2421:


//--------------------- .text._ZN5flash44flash_bwd_dq_dk_dv_loop_seqk_parallel_kernelI23Flash_bwd_kernel_traitsILi128ELi64ELi128ELi8ELi2ELi4ELi2ELb0ELb0EN7cutlass6half_tE19Flash_kernel_traitsILi128ELi64ELi128ELi8ES3_EELb0ELb0ELb0ELb1ELb0ELb0ELb0EEEvNS_16Flash_bwd_paramsE --------------------------
	.section	.text._ZN5flash44flash_bwd_dq_dk_dv_loop_seqk_parallel_kernelI23Flash_bwd_kernel_traitsILi128ELi64ELi128ELi8ELi2ELi4ELi2ELb0ELb0EN7cutlass6half_tE19Flash_kernel_traitsILi128ELi64ELi128ELi8ES3_EELb0ELb0ELb0ELb1ELb0ELb0ELb0EEEvNS_16Flash_bwd_paramsE,"ax",@progbits
	.align	128
        .global         _ZN5flash44flash_bwd_dq_dk_dv_loop_seqk_parallel_kernelI23Flash_bwd_kernel_traitsILi128ELi64ELi128ELi8ELi2ELi4ELi2ELb0ELb0EN7cutlass6half_tE19Flash_kernel_traitsILi128ELi64ELi128ELi8ES3_EELb0ELb0ELb0ELb1ELb0ELb0ELb0EEEvNS_16Flash_bwd_paramsE
        .type           _ZN5flash44flash_bwd_dq_dk_dv_loop_seqk_parallel_kernelI23Flash_bwd_kernel_traitsILi128ELi64ELi128ELi8ELi2ELi4ELi2ELb0ELb0EN7cutlass6half_tE19Flash_kernel_traitsILi128ELi64ELi128ELi8ES3_EELb0ELb0ELb0ELb1ELb0ELb0ELb0EEEvNS_16Flash_bwd_paramsE,@function
        .size           _ZN5flash44flash_bwd_dq_dk_dv_loop_seqk_parallel_kernelI23Flash_bwd_kernel_traitsILi128ELi64ELi128ELi8ELi2ELi4ELi2ELb0ELb0EN7cutlass6half_tE19Flash_kernel_traitsILi128ELi64ELi128ELi8ES3_EELb0ELb0ELb0ELb1ELb0ELb0ELb0EEEvNS_16Flash_bwd_paramsE,(.L_x_2422 - _ZN5flash44flash_bwd_dq_dk_dv_loop_seqk_parallel_kernelI23Flash_bwd_kernel_traitsILi128ELi64ELi128ELi8ELi2ELi4ELi2ELb0ELb0EN7cutlass6half_tE19Flash_kernel_traitsILi128ELi64ELi128ELi8ES3_EELb0ELb0ELb0ELb1ELb0ELb0ELb0EEEvNS_16Flash_bwd_paramsE)
        .other          _ZN5flash44flash_bwd_dq_dk_dv_loop_seqk_parallel_kernelI23Flash_bwd_kernel_traitsILi128ELi64ELi128ELi8ELi2ELi4ELi2ELb0ELb0EN7cutlass6half_tE19Flash_kernel_traitsILi128ELi64ELi128ELi8ES3_EELb0ELb0ELb0ELb1ELb0ELb0ELb0EEEvNS_16Flash_bwd_paramsE,@"STO_CUDA_ENTRY STV_DEFAULT"
_ZN5flash44flash_bwd_dq_dk_dv_loop_seqk_parallel_kernelI23Flash_bwd_kernel_traitsILi128ELi64ELi128ELi8ELi2ELi4ELi2ELb0ELb0EN7cutlass6half_tE19Flash_kernel_traitsILi128ELi64ELi128ELi8ES3_EELb0ELb0ELb0ELb1ELb0ELb0ELb0EEEvNS_16Flash_bwd_paramsE:
.text._ZN5flash44flash_bwd_dq_dk_dv_loop_seqk_parallel_kernelI23Flash_bwd_kernel_traitsILi128ELi64ELi128ELi8ELi2ELi4ELi2ELb0ELb0EN7cutlass6half_tE19Flash_kernel_traitsILi128ELi64ELi128ELi8ES3_EELb0ELb0ELb0ELb1ELb0ELb0ELb0EEEvNS_16Flash_bwd_paramsE:
        /* <DEDUP_REMOVED lines=18> */
[----:B------:R-:W-:Y:S01]  /*0120*/  S2UR UR19, SR_CTAID.Y ;  /* 0x00000000001379c3 */ /* 0x000fe20000002600 */
[----:B-1----:R-:W-:-:S02]  /*0130*/  ULEA UR42, UP0, UR25, UR42, 0x2 ;  /* 0x0000002a192a7291 */ /* 0x002fc4000f8010ff */
[----:B--2---:R-:W-:Y:S02]  /*0140*/  UISETP.NE.U32.AND UP1, UPT, UR6, URZ, UPT ;  /* 0x000000ff0600728c */ /* 0x004fe4000bf25070 */
[----:B------:R-:W-:Y:S02]  /*0150*/  ULEA.HI.X UR43, UR25, UR43, URZ, 0x2, UP0 ;  /* 0x0000002b192b7291 */ /* 0x000fe400080f14ff */
[----:B------:R-:W-:Y:S01]  /*0160*/  UISETP.NE.U32.AND UP0, UPT, UR6, URZ, UPT ;  /* 0x000000ff0600728c */ /* 0x000fe2000bf05070 */
[----:B------:R-:W-:Y:S01]  /*0170*/  S2UR UR22, SR_CTAID.X ;  /* 0x00000000001679c3 */ /* 0x000fe20000002500 */
        /* <DEDUP_REMOVED lines=8> */
[----:B------:R-:W4:Y:S01]  /*0200*/  S2UR UR18, SR_CTAID.Y ;  /* 0x00000000001279c3 */ /* 0x000f220000002600 */
[----:B------:R-:W-:Y:S01]  /*0210*/  UISETP.EQ.OR.EX UP0, UPT, UR5, URZ, !UP3, UP2 ;  /* 0x000000ff0500728c */ /* 0x000fe2000df02720 */
[----:B------:R-:W-:Y:S02]  /*0220*/  UMOV UR8, 0x400 ;  /* 0x0000040000087882 */ /* 0x000fe40000000000 */
[----:B------:R-:W-:Y:S01]  /*0230*/  UMOV UR5, 0x400 ;  /* 0x0000040000057882 */ /* 0x000fe20000000000 */
[----:B------:R-:W-:Y:S02]  /*0240*/  UP2UR UR28, UPR, URZ, 0x1 ;  /* 0x00000001ff1c7883 */ /* 0x000fe40008000000 */
[----:B------:R-:W-:Y:S01]  /*0250*/  UP2UR UR27, UPR, URZ, 0x8 ;  /* 0x00000008ff1b7883 */ /* 0x000fe20008000000 */
[----:B------:R-:W4:Y:S01]  /*0260*/  S2UR UR21, SR_CTAID.Z ;  /* 0x00000000001579c3 */ /* 0x000f220000002700 */
        /* <DEDUP_REMOVED lines=10> */
.L_x_641:
        /* <DEDUP_REMOVED lines=52> */
.L_x_560:
        /* <DEDUP_REMOVED lines=17> */
[----:B------:R-:W-:Y:S02]  /*0760*/  @!UP1 UIMAD UR49, UR25, UR11, UR53 ;  /* 0x0000000b193192a4 */ /* 0x000fe4000f8e0235 */
[----:B------:R-:W-:-:S03]  /*0770*/  @UP1 UIMAD UR49, UR16, UR9, UR13 ;  /* 0x00000009103112a4 */ /* 0x000fc6000f8e020d */
[----:B------:R-:W-:Y:S01]  /*0780*/  @UP1 UMOV UR52, UR12 ;  /* 0x0000000c00341c82 */ /* 0x000fe20008000000 */
[----:B------:R-:W-:Y:S08]  /*0790*/  BRA.U UP2, `(.L_x_562) ;  /* 0x0000000102307547 */ /* 0x000ff0000b800000 */
        /* <DEDUP_REMOVED lines=12> */
.L_x_562:
[----:B------:R-:W1:Y:S01]  /*0860*/  LDCU.64 UR14, c[0x0][0x3b8] ;  /* 0x00007700ff0e77ac */ /* 0x000e620008000a00 */
[----:B------:R-:W-:-:S04]  /*0870*/  UIADD3 UR8, UPT, UPT, UR38, UR40, URZ ;  /* 0x0000002826087290 */ /* 0x000fc8000fffe0ff */
[----:B-1----:R-:W-:Y:S02]  /*0880*/  UIMAD.WIDE.U32 UR54, UR8, UR14, URZ ;  /* 0x0000000e083672a5 */ /* 0x002fe4000f8e00ff */
[----:B------:R-:W-:-:S04]  /*0890*/  UIMAD UR8, UR8, UR15, URZ ;  /* 0x0000000f080872a4 */ /* 0x000fc8000f8e02ff */
[----:B------:R-:W-:-:S06]  /*08a0*/  UIADD3 UR8, UPT, UPT, UR55, UR8, URZ ;  /* 0x0000000837087290 */ /* 0x000fcc000fffe0ff */
[----:B------:R-:W-:Y:S02]  /*08b0*/  MOV R19, UR8 ;  /* 0x0000000800137c02 */ /* 0x000fe40008000f00 */
.L_x_563:
        /* <DEDUP_REMOVED lines=44> */
.L_x_564:
[----:B------:R-:W1:Y:S01]  /*0b80*/  LDCU.64 UR12, c[0x0][0x3c0] ;  /* 0x00007800ff0c77ac */ /* 0x000e620008000a00 */
[----:B------:R-:W-:-:S04]  /*0b90*/  UIADD3 UR8, UPT, UPT, UR38, UR40, URZ ;  /* 0x0000002826087290 */ /* 0x000fc8000fffe0ff */
[----:B-1----:R-:W-:Y:S02]  /*0ba0*/  UIMAD.WIDE.U32 UR10, UR8, UR12, URZ ;  /* 0x0000000c080a72a5 */ /* 0x002fe4000f8e00ff */
[----:B------:R-:W-:-:S04]  /*0bb0*/  UIMAD UR8, UR8, UR13, URZ ;  /* 0x0000000d080872a4 */ /* 0x000fc8000f8e02ff */
[----:B------:R-:W-:Y:S01]  /*0bc0*/  UIADD3 UR8, UPT, UPT, UR11, UR8, URZ ;  /* 0x000000080b087290 */ /* 0x000fe2000fffe0ff */
[----:B------:R-:W-:-:S05]  /*0bd0*/  UMOV UR50, UR10 ;  /* 0x0000000a00327c82 */ /* 0x000fca0008000000 */
[----:B------:R-:W-:-:S07]  /*0be0*/  MOV R23, UR8 ;  /* 0x0000000800177c02 */ /* 0x000fce0008000f00 */
.L_x_565:
        /* <DEDUP_REMOVED lines=11> */
[----:B------:R-:W1:Y:S02]  /*0ca0*/  LDCU UR8, c[0x0][0x444] ;  /* 0x00008880ff0877ac */ /* 0x000e640008000800 */
[----:B-1----:R-:W-:Y:S02]  /*0cb0*/  USHF.R.S32.HI UR9, URZ, 0x1f, UR8 ;  /* 0x0000001fff097899 */ /* 0x002fe40008011408 */
[----:B------:R-:W-:Y:S02]  /*0cc0*/  UIMAD.WIDE.U32 UR56, UR25, UR8, URZ ;  /* 0x00000008193872a5 */ /* 0x000fe4000f8e00ff */
[----:B------:R-:W-:Y:S02]  /*0cd0*/  UIMAD UR8, UR9, UR25, URZ ;  /* 0x00000019090872a4 */ /* 0x000fe4000f8e02ff */
[----:B------:R-:W-:Y:S02]  /*0ce0*/  USHF.R.S32.HI UR9, URZ, 0x1f, UR17 ;  /* 0x0000001fff097899 */ /* 0x000fe40008011411 */
[----:B------:R-:W-:-:S02]  /*0cf0*/  UIADD3 UR8, UPT, UPT, UR57, UR8, URZ ;  /* 0x0000000839087290 */ /* 0x000fc4000fffe0ff */
[----:B------:R-:W-:Y:S02]  /*0d00*/  UIMAD.WIDE.U32 UR10, UR56, UR17, URZ ;  /* 0x00000011380a72a5 */ /* 0x000fe4000f8e00ff */
        /* <DEDUP_REMOVED lines=10> */
.L_x_566:
[----:B------:R-:W-:Y:S02]  /*0db0*/  UIMAD.WIDE.U32 UR10, UR64, UR16, URZ ;  /* 0x00000010400a72a5 */ /* 0x000fe4000f8e00ff */
[----:B------:R-:W-:-:S04]  /*0dc0*/  UIMAD UR8, UR65, UR16, URZ ;  /* 0x00000010410872a4 */ /* 0x000fc8000f8e02ff */
[----:B------:R-:W-:-:S12]  /*0dd0*/  UIADD3 UR8, UPT, UPT, UR11, UR8, URZ ;  /* 0x000000080b087290 */ /* 0x000fd8000fffe0ff */
.L_x_567:
[----:B------:R-:W1:Y:S01]  /*0de0*/  LDCU.U8 UR9, c[0x0][0x548] ;  /* 0x0000a900ff0977ac */ /* 0x000e620008000000 */
[----:B------:R-:W-:Y:S01]  /*0df0*/  UMOV UR25, UR19 ;  /* 0x0000001300197c82 */ /* 0x000fe20008000000 */
[----:B------:R-:W2:Y:S01]  /*0e00*/  LDCU.U8 UR58, c[0x0][0x5f0] ;  /* 0x0000be00ff3a77ac */ /* 0x000ea20008000000 */
[----:B------:R-:W-:Y:S02]  /*0e10*/  USHF.L.U32 UR56, UR25, 0x7, URZ ;  /* 0x0000000719387899 */ /* 0x000fe400080006ff */
[----:B------:R-:W-:Y:S02]  /*0e20*/  UIMAD UR55, UR24, UR45, URZ ;  /* 0x0000002d183772a4 */ /* 0x000fe4000f8e02ff */
[----:B------:R-:W-:-:S04]  /*0e30*/  USEL UR11, UR56, URZ, UP5 ;  /* 0x000000ff380b7287 */ /* 0x000fc8000a800000 */
[----:B------:R-:W-:Y:S02]  /*0e40*/  UIADD3 UR11, UP0, UPT, UR47, UR11, URZ ;  /* 0x0000000b2f0b7290 */ /* 0x000fe4000ff1e0ff */
[----:B-1----:R-:W-:Y:S02]  /*0e50*/  UISETP.NE.AND UP1, UPT, UR9, URZ, UPT ;  /* 0x000000ff0900728c */ /* 0x002fe4000bf25270 */
        /* <DEDUP_REMOVED lines=13> */
.L_x_568:
[----:B------:R-:W1:Y:S01]  /*0f30*/  LDCU UR57, c[0x0][0x434] ;  /* 0x00008680ff3977ac */ /* 0x000e620008000800 */
[----:B------:R-:W-:-:S04]  /*0f40*/  UIMAD UR9, UR25, UR17, UR24 ;  /* 0x00000011190972a4 */ /* 0x000fc8000f8e0218 */
[----:B-1----:R-:W-:Y:S02]  /*0f50*/  UIMAD UR57, UR9, UR57, URZ ;  /* 0x00000039093972a4 */ /* 0x002fe4000f8e02ff */
.L_x_569:
        /* <DEDUP_REMOVED lines=11> */
.L_x_570:
[----:B------:R-:W1:Y:S01]  /*1010*/  LDCU UR56, c[0x0][0x444] ;  /* 0x00008880ff3877ac */ /* 0x000e620008000800 */
[----:B------:R-:W-:-:S04]  /*1020*/  UIMAD UR9, UR25, UR17, UR24 ;  /* 0x00000011190972a4 */ /* 0x000fc8000f8e0218 */
[----:B-1----:R-:W-:-:S12]  /*1030*/  UIMAD UR56, UR9, UR56, URZ ;  /* 0x00000038093872a4 */ /* 0x002fd8000f8e02ff */
.L_x_571:
        /* <DEDUP_REMOVED lines=23> */
[----:B------:R-:W-:Y:S01]  /*11b0*/  VIADD R25, R24, 0x20 ;  /* 0x0000002018197836 */ /* 0x000fe20000000000 */
[----:B------:R-:W-:Y:S01]  /*11c0*/  IADD3 R2, P0, PT, R10, UR60, RZ ;  /* 0x0000003c0a027c10 */ /* 0x000fe2000ff1e0ff */
[----:B------:R-:W1:Y:S01]  /*11d0*/  LDCU.64 UR60, c[0x0][0x5e8] ;  /* 0x0000bd00ff3c77ac */ /* 0x000e620008000a00 */
[----:B------:R-:W-:Y:S01]  /*11e0*/  LOP3.LUT R8, R28, 0x1f, RZ, 0xc0, !PT ;  /* 0x0000001f1c087812 */ /* 0x000fe200078ec0ff */
[C---:B------:R-:W-:Y:S01]  /*11f0*/  VIADD R26, R24.reuse, 0x40 ;  /* 0x00000040181a7836 */ /* 0x040fe20000000000 */
[----:B------:R-:W-:Y:S01]  /*1200*/  IADD3 R27, PT, PT, R24, 0x60, RZ ;  /* 0x00000060181b7810 */ /* 0x000fe20007ffe0ff */
[----:B------:R-:W-:Y:S01]  /*1210*/  IMAD.X R3, RZ, RZ, UR46, P0 ;  /* 0x0000002eff037e24 */ /* 0x000fe200080e06ff */
[----:B------:R-:W-:Y:S01]  /*1220*/  USHF.L.U64.HI UR46, UR8, 0x5, UR9 ;  /* 0x00000005082e7899 */ /* 0x000fe20008010209 */
[----:B------:R-:W-:Y:S02]  /*1230*/  IMAD R8, R9, UR45, R8 ;  /* 0x0000002d09087c24 */ /* 0x000fe4000f8e0208 */
[----:B------:R-:W-:-:S04]  /*1240*/  IMAD.WIDE.U32 R2, R0, UR47, R2 ;  /* 0x0000002f00027c25 */ /* 0x000fc8000f8e0002 */
[----:B------:R-:W-:Y:S01]  /*1250*/  VIADD R3, R3, UR16 ;  /* 0x0000001003037c36 */ /* 0x000fe20008000000 */
[----:B------:R-:W5:Y:S01]  /*1260*/  LDCU.64 UR16, c[0x0][0x3c8] ;  /* 0x00007900ff1077ac */ /* 0x000f620008000a00 */
[----:B------:R-:W-:Y:S02]  /*1270*/  IMAD.U32 R0, RZ, RZ, UR11 ;  /* 0x0000000bff007e24 */ /* 0x000fe4000f8e00ff */
[----:B------:R-:W-:Y:S01]  /*1280*/  IMAD.WIDE.U32 R2, R4, UR24, R2 ;  /* 0x0000001804027c25 */ /* 0x000fe2000f8e0002 */
[----:B------:R-:W3:Y:S03]  /*1290*/  LDCU.64 UR10, c[0x0][0x550] ;  /* 0x0000aa00ff0a77ac */ /* 0x000ee60008000a00 */
[----:B------:R-:W-:Y:S02]  /*12a0*/  IMAD R3, R0, UR24, R3 ;  /* 0x0000001800037c24 */ /* 0x000fe4000f8e0203 */
        /* <DEDUP_REMOVED lines=8> */
[----:B-----5:R-:W-:Y:S01]  /*1330*/  IMAD.U32 R0, RZ, RZ, UR16 ;  /* 0x00000010ff007e24 */ /* 0x020fe2000f8e00ff */
[----:B------:R-:W2:Y:S01]  /*1340*/  LDCU.64 UR8, c[0x0][0x380] ;  /* 0x00007000ff0877ac */ /* 0x000ea20008000a00 */
[----:B----4-:R-:W-:Y:S01]  /*1350*/  IMAD.WIDE.U32 R4, R14, UR22, RZ ;  /* 0x000000160e047c25 */ /* 0x010fe2000f8e00ff */
[----:B---3--:R-:W-:Y:S01]  /*1360*/  LEA R242, P2, R6, UR10, 0x1 ;  /* 0x0000000a06f27c11 */ /* 0x008fe2000f8408ff */
[----:B------:R-:W-:Y:S02]  /*1370*/  USHF.L.U32 UR49, UR45, 0x6, URZ ;  /* 0x000000062d317899 */ /* 0x000fe400080006ff */
[----:B------:R-:W-:Y:S01]  /*1380*/  IMAD.WIDE.U32 R2, R0, UR24, R2 ;  /* 0x0000001800027c25 */ /* 0x000fe2000f8e0002 */
[----:B------:R-:W-:Y:S01]  /*1390*/  MOV R0, UR17 ;  /* 0x0000001100007c02 */ /* 0x000fe20008000f00 */
[----:B------:R-:W3:Y:S01]  /*13a0*/  LDCU.64 UR16, c[0x0][0x570] ;  /* 0x0000ae00ff1077ac */ /* 0x000ee20008000a00 */
        /* <DEDUP_REMOVED lines=8> */
[----:B------:R-:W-:-:S02]  /*1430*/  LEA.HI.X R241, R6, UR11, R17, 0x1, P2 ;  /* 0x0000000b06f17c11 */ /* 0x000fc400090f0c11 */
[----:B------:R-:W-:Y:S01]  /*1440*/  IADD3.X R5, PT, PT, R5, UR53, R0, P1, P0 ;  /* 0x0000003505057c10 */ /* 0x000fe20008fe0400 */
[----:B------:R-:W-:Y:S01]  /*1450*/  IMAD R3, R24, R13, R3 ;  /* 0x0000000d18037224 */ /* 0x000fe200078e0203 */
[----:B------:R-:W-:Y:S01]  /*1460*/  IADD3 R0, P0, PT, R9, UR49, RZ ;  /* 0x0000003109007c10 */ /* 0x000fe2000ff1e0ff */
[----:B-1----:R-:W-:Y:S01]  /*1470*/  UIMAD.WIDE UR52, UR56, 0x4, UR60 ;  /* 0x00000004383478a5 */ /* 0x002fe2000f8e023c */
[----:B--2---:R-:W-:Y:S01]  /*1480*/  LEA R239, P1, R2, UR8, 0x1 ;  /* 0x0000000802ef7c11 */ /* 0x004fe2000f8208ff */
[----:B------:R-:W-:Y:S01]  /*1490*/  IMAD.SHL.U32 R7, R12, 0x20, RZ ;  /* 0x000000200c077824 */ /* 0x000fe200078e00ff */
[----:B------:R-:W-:Y:S01]  /*14a0*/  LEA.HI.X.SX32 R4, R4, R5, 0x1, P0 ;  /* 0x0000000504047211 */ /* 0x000fe200000f0eff */
[----:B------:R-:W-:Y:S01]  /*14b0*/  UIMAD.WIDE UR56, UR57, 0x4, UR58 ;  /* 0x00000004393878a5 */ /* 0x000fe2000f8e023a */
[----:B---3--:R-:W-:Y:S02]  /*14c0*/  LEA R236, P0, R0, UR16, 0x2 ;  /* 0x0000001000ec7c11 */ /* 0x008fe4000f8010ff */
[----:B------:R-:W-:-:S02]  /*14d0*/  LEA.HI.X R238, R2, UR9, R3, 0x1, P1 ;  /* 0x0000000902ee7c11 */ /* 0x000fc400088f0c03 */
[----:B------:R-:W-:Y:S01]  /*14e0*/  LEA.HI.X R237, R0, UR17, R4, 0x2, P0 ;  /* 0x0000001100ed7c11 */ /* 0x000fe200080f1404 */
[----:B------:R-:W-:Y:S01]  /*14f0*/  UMOV UR17, UR53 ;  /* 0x0000003500117c82 */ /* 0x000fe20008000000 */
[C---:B------:R-:W-:Y:S02]  /*1500*/  IADD3 R15, P2, PT, R24.reuse, 0x40, RZ ;  /* 0x00000040180f7810 */ /* 0x040fe40007f5e0ff */
[C---:B------:R-:W-:Y:S02]  /*1510*/  IADD3 R14, P0, PT, R24.reuse, 0x20, RZ ;  /* 0x00000020180e7810 */ /* 0x040fe40007f1e0ff */
[----:B------:R-:W-:Y:S01]  /*1520*/  IADD3 R17, P1, PT, R24, 0x60, RZ ;  /* 0x0000006018117810 */ /* 0x000fe20007f3e0ff */
[----:B------:R-:W-:Y:S01]  /*1530*/  IMAD.X R20, RZ, RZ, RZ, P2 ;  /* 0x000000ffff147224 */ /* 0x000fe200010e06ff */
[----:B------:R-:W-:Y:S01]  /*1540*/  SHF.L.U64.HI R13, R12, 0x5, R13 ;  /* 0x000000050c0d7819 */ /* 0x000fe2000001020d */
[----:B------:R-:W-:Y:S01]  /*1550*/  IMAD.X R18, RZ, RZ, RZ, P0 ;  /* 0x000000ffff127224 */ /* 0x000fe200000e06ff */
[----:B------:R-:W-:-:S02]  /*1560*/  IADD3.X R21, PT, PT, RZ, RZ, RZ, P1, !PT ;  /* 0x000000ffff157210 */ /* 0x000fc40000ffe4ff */
        /* <DEDUP_REMOVED lines=14> */
.L_x_573:
[----:B------:R-:W1:Y:S01]  /*1650*/  LDCU.64 UR10, c[0x0][0x5c0] ;  /* 0x0000b800ff0a77ac */ /* 0x000e620008000a00 */
[----:B------:R-:W-:-:S04]  /*1660*/  UIADD3 UR5, UPT, UPT, UR38, UR40, URZ ;  /* 0x0000002826057290 */ /* 0x000fc8000fffe0ff */
[----:B-1----:R-:W-:Y:S02]  /*1670*/  UIMAD.WIDE.U32 UR16, UR5, UR10, URZ ;  /* 0x0000000a051072a5 */ /* 0x002fe4000f8e00ff */
[----:B------:R-:W-:-:S04]  /*1680*/  UIMAD UR5, UR5, UR11, URZ ;  /* 0x0000000b050572a4 */ /* 0x000fc8000f8e02ff */
[----:B------:R-:W-:-:S06]  /*1690*/  UIADD3 UR5, UPT, UPT, UR17, UR5, URZ ;  /* 0x0000000511057290 */ /* 0x000fcc000fffe0ff */
[----:B------:R-:W-:Y:S02]  /*16a0*/  MOV R0, UR5 ;  /* 0x0000000500007c02 */ /* 0x000fe40008000f00 */
.L_x_574:
        /* <DEDUP_REMOVED lines=12> */
.L_x_575:
[----:B------:R-:W1:Y:S01]  /*1770*/  LDCU.64 UR8, c[0x0][0x5c8] ;  /* 0x0000b900ff0877ac */ /* 0x000e620008000a00 */
[----:B------:R-:W-:-:S04]  /*1780*/  UIADD3 UR38, UPT, UPT, UR38, UR40, URZ ;  /* 0x0000002826267290 */ /* 0x000fc8000fffe0ff */
[----:B-1----:R-:W-:Y:S02]  /*1790*/  UIMAD.WIDE.U32 UR14, UR38, UR8, URZ ;  /* 0x00000008260e72a5 */ /* 0x002fe4000f8e00ff */
[----:B------:R-:W-:-:S04]  /*17a0*/  UIMAD UR38, UR38, UR9, URZ ;  /* 0x00000009262672a4 */ /* 0x000fc8000f8e02ff */
[----:B------:R-:W-:-:S06]  /*17b0*/  UIADD3 UR38, UPT, UPT, UR15, UR38, URZ ;  /* 0x000000260f267290 */ /* 0x000fcc000fffe0ff */
[----:B------:R-:W-:Y:S02]  /*17c0*/  MOV R9, UR38 ;  /* 0x0000002600097c02 */ /* 0x000fe40008000f00 */
.L_x_576:
        /* <DEDUP_REMOVED lines=30> */
.L_x_578:
[----:B------:R-:W-:Y:S05]  /*19b0*/  BSYNC.RECONVERGENT B0 ;  /* 0x0000000000007941 */ /* 0x000fea0003800200 */
.L_x_577:
        /* <DEDUP_REMOVED lines=16> */
.L_x_580:
[----:B------:R-:W-:Y:S05]  /*1ac0*/  BSYNC.RECONVERGENT B0 ;  /* 0x0000000000007941 */ /* 0x000fea0003800200 */
.L_x_579:
        /* <DEDUP_REMOVED lines=16> */
.L_x_582:
[----:B------:R-:W-:Y:S05]  /*1bd0*/  BSYNC.RECONVERGENT B0 ;  /* 0x0000000000007941 */ /* 0x000fea0003800200 */
.L_x_581:
        /* <DEDUP_REMOVED lines=16> */
.L_x_584:
[----:B------:R-:W-:Y:S05]  /*1ce0*/  BSYNC.RECONVERGENT B0 ;  /* 0x0000000000007941 */ /* 0x000fea0003800200 */
.L_x_583:
        /* <DEDUP_REMOVED lines=25> */
.L_x_586:
[----:B------:R-:W-:Y:S05]  /*1e80*/  BSYNC.RECONVERGENT B0 ;  /* 0x0000000000007941 */ /* 0x000fea0003800200 */
.L_x_585:
        /* <DEDUP_REMOVED lines=16> */
.L_x_588:
[----:B------:R-:W-:Y:S05]  /*1f90*/  BSYNC.RECONVERGENT B0 ;  /* 0x0000000000007941 */ /* 0x000fea0003800200 */
.L_x_587:
        /* <DEDUP_REMOVED lines=16> */
.L_x_590:
[----:B------:R-:W-:Y:S05]  /*20a0*/  BSYNC.RECONVERGENT B0 ;  /* 0x0000000000007941 */ /* 0x000fea0003800200 */
.L_x_589:
        /* <DEDUP_REMOVED lines=17> */
.L_x_572:
        /* <DEDUP_REMOVED lines=30> */
.L_x_593:
[----:B------:R2:W-:Y:S04]  /*23a0*/  STS.128 [R6+0x8000], RZ ;  /* 0x008000ff06007388 */ /* 0x0005e80000000c00 */
[----:B------:R2:W-:Y:S02]  /*23b0*/  STS.128 [R6+0xa000], RZ ;  /* 0x00a000ff06007388 */ /* 0x0005e40000000c00 */
.L_x_594:
[----:B------:R-:W-:Y:S05]  /*23c0*/  BSYNC.RECONVERGENT B0 ;  /* 0x0000000000007941 */ /* 0x000fea0003800200 */
.L_x_592:
        /* <DEDUP_REMOVED lines=23> */
.L_x_596:
[----:B------:R-:W-:Y:S05]  /*2540*/  BSYNC.RECONVERGENT B0 ;  /* 0x0000000000007941 */ /* 0x000fea0003800200 */
.L_x_595:
        /* <DEDUP_REMOVED lines=21> */
.L_x_598:
[----:B------:R1:W-:Y:S04]  /*26a0*/  STS.128 [R231], RZ ;  /* 0x000000ffe7007388 */ /* 0x0003e80000000c00 */
[----:B------:R1:W-:Y:S02]  /*26b0*/  STS.128 [R231+0x2000], RZ ;  /* 0x002000ffe7007388 */ /* 0x0003e40000000c00 */
.L_x_599:
[----:B------:R-:W-:Y:S05]  /*26c0*/  BSYNC.RECONVERGENT B0 ;  /* 0x0000000000007941 */ /* 0x000fea0003800200 */
.L_x_597:
        /* <DEDUP_REMOVED lines=40> */
.L_x_601:
[----:B------:R-:W-:Y:S05]  /*2950*/  BSYNC.RECONVERGENT B0 ;  /* 0x0000000000007941 */ /* 0x000fea0003800200 */
.L_x_600:
        /* <DEDUP_REMOVED lines=36> */
.L_x_603:
[----:B------:R2:W-:Y:S04]  /*2ba0*/  STS.128 [R6+0xc000], RZ ;  /* 0x00c000ff06007388 */ /* 0x0005e80000000c00 */
[----:B------:R2:W-:Y:S02]  /*2bb0*/  STS.128 [R6+0x10000], RZ ;  /* 0x010000ff06007388 */ /* 0x0005e40000000c00 */
.L_x_604:
[----:B------:R-:W-:Y:S05]  /*2bc0*/  BSYNC.RECONVERGENT B0 ;  /* 0x0000000000007941 */ /* 0x000fea0003800200 */
.L_x_602:
        /* <DEDUP_REMOVED lines=29> */
.L_x_606:
[----:B------:R-:W-:Y:S05]  /*2da0*/  BSYNC.RECONVERGENT B0 ;  /* 0x0000000000007941 */ /* 0x000fea0003800200 */
.L_x_605:
        /* <DEDUP_REMOVED lines=26> */
.L_x_608:
[----:B------:R-:W-:Y:S05]  /*2f50*/  BSYNC.RECONVERGENT B0 ;  /* 0x0000000000007941 */ /* 0x000fea0003800200 */
.L_x_607:
        /* <DEDUP_REMOVED lines=26> */
.L_x_610:
[----:B------:R-:W-:Y:S05]  /*3100*/  BSYNC.RECONVERGENT B0 ;  /* 0x0000000000007941 */ /* 0x000fea0003800200 */
.L_x_609:
        /* <DEDUP_REMOVED lines=34> */
.L_x_612:
[----:B------:R1:W-:Y:S04]  /*3330*/  STS.128 [R6+0x14000], RZ ;  /* 0x014000ff06007388 */ /* 0x0003e80000000c00 */
[----:B------:R1:W-:Y:S02]  /*3340*/  STS.128 [R6+0x18000], RZ ;  /* 0x018000ff06007388 */ /* 0x0003e40000000c00 */
.L_x_613:
[----:B------:R-:W-:Y:S05]  /*3350*/  BSYNC.RECONVERGENT B0 ;  /* 0x0000000000007941 */ /* 0x000fea0003800200 */
.L_x_611:
        /* <DEDUP_REMOVED lines=26> */
.L_x_615:
[----:B------:R-:W-:Y:S05]  /*3500*/  BSYNC.RECONVERGENT B0 ;  /* 0x0000000000007941 */ /* 0x000fea0003800200 */
.L_x_614:
        /* <DEDUP_REMOVED lines=26> */
.L_x_617:
[----:B------:R-:W-:Y:S05]  /*36b0*/  BSYNC.RECONVERGENT B0 ;  /* 0x0000000000007941 */ /* 0x000fea0003800200 */
.L_x_616:
        /* <DEDUP_REMOVED lines=26> */
.L_x_619:
[----:B------:R-:W-:Y:S05]  /*3860*/  BSYNC.RECONVERGENT B0 ;  /* 0x0000000000007941 */ /* 0x000fea0003800200 */
.L_x_618:
[----:B------:R-:W3:Y:S01]  /*3870*/  LDCU.64 UR10, c[0x0][0x538] ;  /* 0x0000a700ff0a77ac */ /* 0x000ee20008000a00 */
[----:B------:R-:W4:Y:S01]  /*3880*/  S2R R218, SR_TID.X ;  /* 0x0000000000da7919 */ /* 0x000f220000002100 */
[C---:B------:R-:W-:Y:S01]  /*3890*/  IMAD.SHL.U32 R4, R28.reuse, 0x2, RZ ;  /* 0x000000021c047824 */ /* 0x040fe200078e00ff */
[----:B------:R-:W1:Y:S01]  /*38a0*/  LDC R240, c[0x0][0x44c] ;  /* 0x00011300fff07b82 */ /* 0x000e620000000800 */
[----:B------:R-:W-:Y:S01]  /*38b0*/  IMAD.U32 R0, RZ, RZ, UR5 ;  /* 0x00000005ff007e24 */ /* 0x000fe2000f8e00ff */
[----:B------:R-:W0:Y:S01]  /*38c0*/  LDGDEPBAR ;  /* 0x00000000000079af */ /* 0x000e220000000000 */
[----:B------:R-:W-:Y:S01]  /*38d0*/  IMAD.SHL.U32 R208, R28, 0x40, RZ ;  /* 0x000000401cd07824 */ /* 0x000fe200078e00ff */
[----:B---3--:R-:W-:Y:S01]  /*38e0*/  UISETP.NE.U32.AND UP0, UPT, UR10, URZ, UPT ;  /* 0x000000ff0a00728c */ /* 0x008fe2000bf05070 */
[----:B------:R-:W-:Y:S01]  /*38f0*/  LOP3.LUT R4, R4, 0x6, RZ, 0xc0, !PT ;  /* 0x0000000604047812 */ /* 0x000fe200078ec0ff */
[----:B------:R-:W-:Y:S02]  /*3900*/  IMAD.SHL.U32 R209, R28, 0x20, RZ ;  /* 0x000000201cd17824 */ /* 0x000fe400078e00ff */
[----:B------:R-:W-:Y:S01]  /*3910*/  IMAD.MOV.U32 R214, RZ, RZ, 0x40 ;  /* 0x00000040ffd67424 */ /* 0x000fe200078e00ff */
[----:B------:R-:W-:Y:S01]  /*3920*/  UISETP.NE.AND.EX UP0, UPT, UR11, URZ, UPT, UP0 ;  /* 0x000000ff0b00728c */ /* 0x000fe2000bf05300 */
[----:B------:R-:W-:-:S02]  /*3930*/  IMAD.MOV.U32 R207, RZ, RZ, 0x20 ;  /* 0x00000020ffcf7424 */ /* 0x000fc400078e00ff */
[----:B------:R-:W-:Y:S01]  /*3940*/  IMAD.MOV.U32 R252, RZ, RZ, 0x10 ;  /* 0x00000010fffc7424 */ /* 0x000fe200078e00ff */
[----:B------:R-:W-:Y:S01]  /*3950*/  CS2R R158, SRZ ;  /* 0x00000000009e7805 */ /* 0x000fe2000001ff00 */
[----:B------:R-:W-:Y:S01]  /*3960*/  IMAD.MOV.U32 R234, RZ, RZ, R231 ;  /* 0x000000ffffea7224 */ /* 0x000fe200078e00e7 */
[----:B------:R-:W-:Y:S02]  /*3970*/  PLOP3.LUT P0, PT, PT, PT, UP0, 0x80, 0x8 ;  /* 0x000000000008781c */ /* 0x000fe40003f0f008 */
[----:B------:R-:W-:Y:S02]  /*3980*/  CS2R R156, SRZ ;  /* 0x00000000009c7805 */ /* 0x000fe4000001ff00 */
[----:B------:R-:W-:Y:S02]  /*3990*/  CS2R R162, SRZ ;  /* 0x0000000000a27805 */ /* 0x000fe4000001ff00 */
[----:B------:R-:W-:Y:S01]  /*39a0*/  CS2R R160, SRZ ;  /* 0x0000000000a07805 */ /* 0x000fe2000001ff00 */
[C---:B----4-:R-:W-:Y:S01]  /*39b0*/  IMAD.SHL.U32 R217, R218.reuse, 0x8, RZ ;  /* 0x00000008dad97824 */ /* 0x050fe200078e00ff */
[----:B------:R-:W3:Y:S01]  /*39c0*/  @UP0 LDCU.64 UR8, c[0x0][0x540] ;  /* 0x0000a800ff0807ac */ /* 0x000ee20008000a00 */
[----:B------:R-:W-:Y:S01]  /*39d0*/  @UP0 UMOV UR12, UR24 ;  /* 0x00000018000c0c82 */ /* 0x000fe20008000000 */
[----:B------:R-:W-:Y:S01]  /*39e0*/  @UP0 UMOV UR13, URZ ;  /* 0x000000ff000d0c82 */ /* 0x000fe20008000000 */
[--C-:B------:R-:W-:Y:S01]  /*39f0*/  SHF.R.U32.HI R9, RZ, 0x1, R218.reuse ;  /* 0x00000001ff097819 */ /* 0x100fe200000116da */
[----:B------:R-:W-:Y:S01]  /*3a00*/  IMAD.SHL.U32 R10, R218, 0x2, RZ ;  /* 0x00000002da0a7824 */ /* 0x000fe200078e00ff */
[----:B------:R-:W-:-:S02]  /*3a10*/  SHF.R.U32.HI R221, RZ, 0x3, R218 ;  /* 0x00000003ffdd7819 */ /* 0x000fc400000116da */
        /* <DEDUP_REMOVED lines=8> */
[----:B------:R-:W-:Y:S01]  /*3aa0*/  CS2R R138, SRZ ;  /* 0x00000000008a7805 */ /* 0x000fe2000001ff00 */
[----:B---3--:R-:W-:Y:S01]  /*3ab0*/  @UP0 UIMAD.WIDE.U32 UR12, UR25, UR8, UR12 ;  /* 0x00000008190c02a5 */ /* 0x008fe2000f8e000c */
[----:B------:R-:W3:Y:S03]  /*3ac0*/  @UP0 LDCU UR8, c[0x0][0x458] ;  /* 0x00008b00ff0807ac */ /* 0x000ee60008000800 */
[----:B------:R-:W-:Y:S02]  /*3ad0*/  @UP0 UIMAD UR9, UR25, UR9, UR13 ;  /* 0x00000009190902a4 */ /* 0x000fe4000f8e020d */
[----:B------:R-:W-:Y:S01]  /*3ae0*/  @UP0 ULEA UR10, UP1, UR12, UR10, 0x2 ;  /* 0x0000000a0c0a0291 */ /* 0x000fe2000f8210ff */
[----:B------:R-:W-:-:S02]  /*3af0*/  CS2R R136, SRZ ;  /* 0x0000000000887805 */ /* 0x000fc4000001ff00 */
[----:B------:R-:W-:Y:S02]  /*3b00*/  CS2R R134, SRZ ;  /* 0x0000000000867805 */ /* 0x000fe4000001ff00 */
[----:B------:R-:W-:Y:S01]  /*3b10*/  CS2R R132, SRZ ;  /* 0x0000000000847805 */ /* 0x000fe2000001ff00 */
[----:B------:R-:W-:Y:S01]  /*3b20*/  @UP0 ULEA.HI.X UR11, UR12, UR11, UR9, 0x2, UP1 ;  /* 0x0000000b0c0b0291 */ /* 0x000fe200088f1409 */
[----:B--2---:R-:W-:Y:S01]  /*3b30*/  IMAD.U32 R2, RZ, RZ, UR10 ;  /* 0x0000000aff027e24 */ /* 0x004fe2000f8e00ff */
[----:B------:R-:W-:Y:S02]  /*3b40*/  LOP3.LUT R4, R4, 0x1e0, R29, 0xf8, !PT ;  /* 0x000001e004047812 */ /* 0x000fe400078ef81d */
[----:B------:R-:W-:Y:S02]  /*3b50*/  CS2R R126, SRZ ;  /* 0x00000000007e7805 */ /* 0x000fe4000001ff00 */
[----:B------:R-:W-:Y:S01]  /*3b60*/  LOP3.LUT R5, R208, 0x200, RZ, 0xc0, !PT ;  /* 0x00000200d0057812 */ /* 0x000fe200078ec0ff */
[----:B------:R-:W-:Y:S01]  /*3b70*/  IMAD.U32 R3, RZ, RZ, UR11 ;  /* 0x0000000bff037e24 */ /* 0x000fe2000f8e00ff */
[----:B------:R-:W2:Y:S04]  /*3b80*/  LDCU UR10, c[0x0][0x590] ;  /* 0x0000b200ff0a77ac */ /* 0x000ea80008000800 */
[----:B------:R4:W2:Y:S01]  /*3b90*/  @P0 LDG.E R8, desc[UR36][R2.64] ;  /* 0x0000002402080981 */ /* 0x0008a2000c1e1900 */
[----:B------:R-:W-:-:S02]  /*3ba0*/  LOP3.LUT R5, R5, 0x400, R209, 0xf8, !PT ;  /* 0x0000040005057812 */ /* 0x000fc400078ef8d1 */
[----:B------:R-:W-:Y:S02]  /*3bb0*/  CS2R R124, SRZ ;  /* 0x00000000007c7805 */ /* 0x000fe4000001ff00 */
[----:B------:R-:W-:Y:S02]  /*3bc0*/  R2P PR, R28, 0x6 ;  /* 0x000000061c007804 */ /* 0x000fe40000000000 */
[----:B------:R-:W-:Y:S02]  /*3bd0*/  CS2R R130, SRZ ;  /* 0x0000000000827805 */ /* 0x000fe4000001ff00 */
[----:B------:R-:W-:Y:S02]  /*3be0*/  LOP3.LUT R249, R217, 0x38, RZ, 0xc0, !PT ;  /* 0x00000038d9f97812 */ /* 0x000fe400078ec0ff */
[----:B------:R-:W-:Y:S02]  /*3bf0*/  CS2R R128, SRZ ;  /* 0x0000000000807805 */ /* 0x000fe4000001ff00 */
[----:B------:R-:W-:-:S02]  /*3c00*/  CS2R R122, SRZ ;  /* 0x00000000007a7805 */ /* 0x000fc4000001ff00 */
[----:B------:R-:W-:Y:S02]  /*3c10*/  SEL R214, R214, 0xffffffc0, !P2 ;  /* 0xffffffc0d6d67807 */ /* 0x000fe40005000000 */
[----:B------:R-:W-:Y:S02]  /*3c20*/  CS2R R120, SRZ ;  /* 0x0000000000787805 */ /* 0x000fe4000001ff00 */
[----:B------:R-:W-:Y:S02]  /*3c30*/  SEL R207, R207, 0xffffffe0, !P1 ;  /* 0xffffffe0cfcf7807 */ /* 0x000fe40004800000 */
        /* <DEDUP_REMOVED lines=14> */
[----:B----4-:R-:W-:Y:S01]  /*3d20*/  VIADD R2, R243, UR35 ;  /* 0x00000023f3027c36 */ /* 0x010fe20008000000 */
[----:B------:R-:W-:-:S02]  /*3d30*/  SHF.R.U32.HI R3, RZ, 0x4, R28 ;  /* 0x00000004ff037819 */ /* 0x000fc4000001161c */
[----:B------:R-:W-:Y:S02]  /*3d40*/  CS2R R90, SRZ ;  /* 0x00000000005a7805 */ /* 0x000fe4000001ff00 */
[----:B------:R-:W-:Y:S01]  /*3d50*/  CS2R R88, SRZ ;  /* 0x0000000000587805 */ /* 0x000fe2000001ff00 */
[----:B------:R-:W-:Y:S01]  /*3d60*/  IMAD R7, R0, 0x40, R2 ;  /* 0x0000004000077824 */ /* 0x000fe200078e0202 */
[----:B------:R-:W-:Y:S01]  /*3d70*/  LOP3.LUT R3, R3, 0x8, RZ, 0xc0, !PT ;  /* 0x0000000803037812 */ /* 0x000fe200078ec0ff */
[----:B------:R-:W-:Y:S01]  /*3d80*/  IMAD.U32 R2, RZ, RZ, UR29 ;  /* 0x0000001dff027e24 */ /* 0x000fe2000f8e00ff */
[----:B------:R-:W-:Y:S01]  /*3d90*/  LOP3.LUT R0, R208, 0x1c0, RZ, 0xc0, !PT ;  /* 0x000001c0d0007812 */ /* 0x000fe200078ec0ff */
[----:B------:R-:W-:Y:S01]  /*3da0*/  UIADD3 UR29, UPT, UPT, UR29, 0x80, URZ ;  /* 0x000000801d1d7890 */ /* 0x000fe2000fffe0ff */
[----:B------:R-:W-:Y:S02]  /*3db0*/  LOP3.LUT R3, R3, 0x10, R28, 0xf8, !PT ;  /* 0x0000001003037812 */ /* 0x000fe400078ef81c */
[----:B------:R-:W-:-:S02]  /*3dc0*/  CS2R R86, SRZ ;  /* 0x0000000000567805 */ /* 0x000fc4000001ff00 */
[----:B------:R-:W-:Y:S02]  /*3dd0*/  LOP3.LUT R0, R0, 0x38, R30, 0xf8, !PT ;  /* 0x0000003800007812 */ /* 0x000fe400078ef81e */
[----:B------:R-:W-:Y:S02]  /*3de0*/  CS2R R84, SRZ ;  /* 0x0000000000547805 */ /* 0x000fe4000001ff00 */
[----:B-1----:R-:W-:Y:S02]  /*3df0*/  IADD3 R6, PT, PT, R4, UR39, R2 ;  /* 0x0000002704067c10 */ /* 0x002fe4000fffe002 */
[----:B------:R-:W-:Y:S02]  /*3e00*/  CS2R R78, SRZ ;  /* 0x00000000004e7805 */ /* 0x000fe4000001ff00 */
[----:B------:R-:W-:Y:S02]  /*3e10*/  LOP3.LUT R2, R3, R0, RZ, 0x3c, !PT ;  /* 0x0000000003027212 */ /* 0x000fe400078e3cff */
[----:B------:R-:W-:Y:S01]  /*3e20*/  CS2R R76, SRZ ;  /* 0x00000000004c7805 */ /* 0x000fe2000001ff00 */
[----:B---3--:R-:W1:Y:S01]  /*3e30*/  @P0 MUFU.RCP R3, UR8 ;  /* 0x0000000800030d08 */ /* 0x008e620008001000 */
[----:B------:R-:W-:-:S02]  /*3e40*/  LOP3.LUT R4, R0, 0x8, R29, 0x78, !PT ;  /* 0x0000000800047812 */ /* 0x000fc400078e781d */
[----:B------:R-:W-:Y:S02]  /*3e50*/  CS2R R82, SRZ ;  /* 0x0000000000527805 */ /* 0x000fe4000001ff00 */
[----:B------:R-:W-:Y:S01]  /*3e60*/  LOP3.LUT R208, R2, 0x200, R208, 0xf8, !PT ;  /* 0x0000020002d07812 */ /* 0x000fe200078ef8d0 */
[----:B------:R-:W-:Y:S01]  /*3e70*/  IMAD.SHL.U32 R2, R218, 0x40, RZ ;  /* 0x00000040da027824 */ /* 0x000fe200078e00ff */
[----:B------:R-:W-:Y:S02]  /*3e80*/  LOP3.LUT R0, R0, 0x8, R28, 0x78, !PT ;  /* 0x0000000800007812 */ /* 0x000fe400078e781c */
[----:B------:R-:W-:Y:S02]  /*3e90*/  CS2R R80, SRZ ;  /* 0x0000000000507805 */ /* 0x000fe4000001ff00 */
[----:B------:R-:W-:Y:S01]  /*3ea0*/  IADD3 R230, PT, PT, R7, -0x29, -R6 ;  /* 0xffffffd707e67810 */ /* 0x000fe20007ffe806 */
[----:B------:R-:W-:Y:S01]  /*3eb0*/  IMAD.SHL.U32 R7, R218, 0x20, RZ ;  /* 0x00000020da077824 */ /* 0x000fe200078e00ff */
[----:B------:R-:W-:-:S02]  /*3ec0*/  LOP3.LUT R209, R0, 0x7a00, R209, 0xf8, !PT ;  /* 0x00007a0000d17812 */ /* 0x000fc400078ef8d1 */
[----:B------:R-:W-:Y:S02]  /*3ed0*/  CS2R R74, SRZ ;  /* 0x00000000004a7805 */ /* 0x000fe4000001ff00 */
[----:B------:R-:W-:Y:S02]  /*3ee0*/  LOP3.LUT R0, R2, 0x1c0, RZ, 0xc0, !PT ;  /* 0x000001c002007812 */ /* 0x000fe400078ec0ff */
[----:B------:R-:W-:Y:S02]  /*3ef0*/  CS2R R72, SRZ ;  /* 0x0000000000487805 */ /* 0x000fe4000001ff00 */
[----:B------:R-:W-:Y:S01]  /*3f00*/  LOP3.LUT R213, R5, R4, RZ, 0xfc, !PT ;  /* 0x0000000405d57212 */ /* 0x000fe200078efcff */
[----:B------:R-:W-:Y:S01]  /*3f10*/  IMAD.SHL.U32 R4, R218, 0x10, RZ ;  /* 0x00000010da047824 */ /* 0x000fe200078e00ff */
[----:B------:R-:W-:Y:S02]  /*3f20*/  LOP3.LUT R0, R0, 0x38, R217, 0xf8, !PT ;  /* 0x0000003800007812 */ /* 0x000fe400078ef8d9 */
[----:B------:R-:W-:-:S02]  /*3f30*/  CS2R R70, SRZ ;  /* 0x0000000000467805 */ /* 0x000fc4000001ff00 */
[----:B------:R-:W-:Y:S02]  /*3f40*/  LOP3.LUT R2, R2, 0x200, RZ, 0xc0, !PT ;  /* 0x0000020002027812 */ /* 0x000fe400078ec0ff */
[----:B------:R-:W-:Y:S02]  /*3f50*/  CS2R R68, SRZ ;  /* 0x0000000000447805 */ /* 0x000fe4000001ff00 */
[----:B------:R-:W-:Y:S02]  /*3f60*/  LOP3.LUT R6, R0, 0x8, R218, 0x78, !PT ;  /* 0x0000000800067812 */ /* 0x000fe400078e78da */
[----:B------:R-:W-:Y:S02]  /*3f70*/  CS2R R62, SRZ ;  /* 0x00000000003e7805 */ /* 0x000fe4000001ff00 */
[----:B------:R-:W-:Y:S02]  /*3f80*/  LOP3.LUT R2, R2, 0x400, R7, 0xf8, !PT ;  /* 0x0000040002027812 */ /* 0x000fe400078ef807 */
[----:B------:R-:W-:-:S02]  /*3f90*/  CS2R R60, SRZ ;  /* 0x00000000003c7805 */ /* 0x000fc4000001ff00 */
[----:B------:R-:W-:Y:S02]  /*3fa0*/  LOP3.LUT R0, R0, 0x8, R9, 0x78, !PT ;  /* 0x0000000800007812 */ /* 0x000fe400078e7809 */
[----:B------:R-:W-:Y:S02]  /*3fb0*/  CS2R R66, SRZ ;  /* 0x0000000000427805 */ /* 0x000fe4000001ff00 */
[----:B------:R-:W-:Y:S02]  /*3fc0*/  LOP3.LUT R4, R4, 0x1c0, RZ, 0xc0, !PT ;  /* 0x000001c004047812 */ /* 0x000fe400078ec0ff */
[----:B------:R-:W-:Y:S02]  /*3fd0*/  CS2R R64, SRZ ;  /* 0x0000000000407805 */ /* 0x000fe4000001ff00 */
[----:B------:R-:W-:Y:S01]  /*3fe0*/  LOP3.LUT R216, R2, R0, RZ, 0xfc, !PT ;  /* 0x0000000002d87212 */ /* 0x000fe200078efcff */
[----:B------:R-:W-:Y:S01]  /*3ff0*/  IMAD.SHL.U32 R0, R218, 0x2, RZ ;  /* 0x00000002da007824 */ /* 0x000fe200078e00ff */
[----:B------:R-:W-:-:S02]  /*4000*/  LEA R209, R209, UR26, 0x1 ;  /* 0x0000001ad1d17c11 */ /* 0x000fc4000f8e08ff */
[----:B------:R-:W-:Y:S02]  /*4010*/  CS2R R58, SRZ ;  /* 0x00000000003a7805 */ /* 0x000fe4000001ff00 */
[----:B------:R-:W-:Y:S02]  /*4020*/  LOP3.LUT R5, R10, 0x7006, R7, 0xc8, !PT ;  /* 0x000070060a057812 */ /* 0x000fe400078ec807 */
[----:B------:R-:W-:Y:S02]  /*4030*/  CS2R R56, SRZ ;  /* 0x0000000000387805 */ /* 0x000fe4000001ff00 */
[----:B------:R-:W-:Y:S01]  /*4040*/  LOP3.LUT R4, R4, 0x38, R10, 0xf8, !PT ;  /* 0x0000003804047812 */ /* 0x000fe200078ef80a */
[----:B------:R-:W-:Y:S01]  /*4050*/  IMAD.IADD R210, R214, 0x1, R209 ;  /* 0x00000001d6d27824 */ /* 0x000fe200078e02d1 */
[----:B------:R-:W-:Y:S02]  /*4060*/  LEA R213, R213, UR26, 0x1 ;  /* 0x0000001ad5d57c11 */ /* 0x000fe4000f8e08ff */
[----:B------:R-:W-:-:S02]  /*4070*/  CS2R R54, SRZ ;  /* 0x0000000000367805 */ /* 0x000fc4000001ff00 */
[----:B------:R-:W-:Y:S02]  /*4080*/  LEA R208, R208, UR26, 0x1 ;  /* 0x0000001ad0d07c11 */ /* 0x000fe4000f8e08ff */
[----:B------:R-:W-:Y:S02]  /*4090*/  CS2R R52, SRZ ;  /* 0x0000000000347805 */ /* 0x000fe4000001ff00 */
[----:B------:R-:W-:Y:S02]  /*40a0*/  LOP3.LUT R5, R5, 0x400, R7, 0xf8, !PT ;  /* 0x0000040005057812 */ /* 0x000fe400078ef807 */
[----:B------:R-:W-:Y:S02]  /*40b0*/  CS2R R46, SRZ ;  /* 0x00000000002e7805 */ /* 0x000fe4000001ff00 */
[----:B------:R-:W-:Y:S02]  /*40c0*/  LOP3.LUT R4, R4, 0x20, R9, 0x78, !PT ;  /* 0x0000002004047812 */ /* 0x000fe400078e7809 */
[----:B------:R-:W-:-:S02]  /*40d0*/  CS2R R44, SRZ ;  /* 0x00000000002c7805 */ /* 0x000fc4000001ff00 */
[----:B------:R-:W-:Y:S02]  /*40e0*/  LOP3.LUT R215, R0, 0x20, RZ, 0xc0, !PT ;  /* 0x0000002000d77812 */ /* 0x000fe400078ec0ff */
[----:B------:R-:W-:Y:S02]  /*40f0*/  CS2R R50, SRZ ;  /* 0x0000000000327805 */ /* 0x000fe4000001ff00 */
[----:B------:R-:W-:Y:S02]  /*4100*/  LOP3.LUT R251, R6, 0x7a00, R7, 0xf8, !PT ;  /* 0x00007a0006fb7812 */ /* 0x000fe400078ef807 */
[----:B------:R-:W-:Y:S02]  /*4110*/  CS2R R48, SRZ ;  /* 0x0000000000307805 */ /* 0x000fe4000001ff00 */
[----:B------:R-:W-:Y:S02]  /*4120*/  LOP3.LUT R250, R5, R4, RZ, 0xfc, !PT ;  /* 0x0000000405fa7212 */ /* 0x000fe400078efcff */
[----:B------:R-:W-:-:S02]  /*4130*/  CS2R R42, SRZ ;  /* 0x00000000002a7805 */ /* 0x000fc4000001ff00 */
[----:B------:R-:W-:Y:S02]  /*4140*/  CS2R R40, SRZ ;  /* 0x0000000000287805 */ /* 0x000fe4000001ff00 */
[----:B------:R-:W-:Y:S02]  /*4150*/  CS2R R38, SRZ ;  /* 0x0000000000267805 */ /* 0x000fe4000001ff00 */
[----:B------:R-:W-:Y:S02]  /*4160*/  CS2R R36, SRZ ;  /* 0x0000000000247805 */ /* 0x000fe4000001ff00 */
[C---:B------:R-:W-:Y:S01]  /*4170*/  LOP3.LUT P3, RZ, R218.reuse, 0x2, RZ, 0xc0, !PT ;  /* 0x00000002daff7812 */ /* 0x040fe2000786c0ff */
[----:B------:R-:W-:Y:S01]  /*4180*/  VIADD R213, R213, UR16 ;  /* 0x00000010d5d57c36 */ /* 0x000fe20008000000 */
[----:B------:R-:W-:Y:S01]  /*4190*/  LOP3.LUT P4, RZ, R218, 0x8, RZ, 0xc0, !PT ;  /* 0x00000008daff7812 */ /* 0x000fe2000788c0ff */
[----:B------:R-:W-:Y:S01]  /*41a0*/  VIADD R208, R208, UR16 ;  /* 0x00000010d0d07c36 */ /* 0x000fe20008000000 */
[----:B------:R-:W-:Y:S01]  /*41b0*/  LOP3.LUT R215, R215, 0x18, R221, 0xf8, !PT ;  /* 0x00000018d7d77812 */ /* 0x000fe200078ef8dd */
[----:B------:R-:W-:Y:S01]  /*41c0*/  IMAD.IADD R211, R207, 0x1, R209 ;  /* 0x00000001cfd37824 */ /* 0x000fe200078e02d1 */
[----:B------:R-:W-:Y:S01]  /*41d0*/  LOP3.LUT R248, R249, 0x40, RZ, 0xfc, !PT ;  /* 0x00000040f9f87812 */ /* 0x000fe200078efcff */
[----:B------:R-:W-:Y:S01]  /*41e0*/  IMAD.IADD R212, R207, 0x1, R210 ;  /* 0x00000001cfd47824 */ /* 0x000fe200078e02d2 */
[----:B------:R-:W-:Y:S01]  /*41f0*/  UMOV UR12, URZ ;  /* 0x000000ff000c7c82 */ /* 0x000fe20008000000 */
[----:B------:R-:W3:Y:S01]  /*4200*/  LDCU UR5, c[0x0][0x440] ;  /* 0x00008800ff0577ac */ /* 0x000ee20008000800 */
[----:B------:R-:W4:Y:S01]  /*4210*/  LDCU UR8, c[0x0][0x3e0] ;  /* 0x00007c00ff0877ac */ /* 0x000f220008000800 */
[----:B------:R-:W1:Y:S01]  /*4220*/  LDCU UR9, c[0x0][0x45c] ;  /* 0x00008b80ff0977ac */ /* 0x000e620008000800 */
[----:B--2---:R-:W-:-:S02]  /*4230*/  USHF.L.U32 UR10, UR10, 0x6, URZ ;  /* 0x000000060a0a7899 */ /* 0x004fc400080006ff */
[----:B------:R-:W-:Y:S02]  /*4240*/  USHF.L.U32 UR45, UR45, 0x3, URZ ;  /* 0x000000032d2d7899 */ /* 0x000fe400080006ff */
[----:B------:R-:W-:Y:S01]  /*4250*/  UISETP.GE.AND UP1, UPT, UR29, UR35, UPT ;  /* 0x000000231d00728c */ /* 0x000fe2000bf26270 */
[----:B-1----:R-:W-:-:S05]  /*4260*/  @P0 FMUL.FTZ R3, R8, R3 ;  /* 0x0000000308030220 */ /* 0x002fca0000410000 */
[----:B------:R-:W-:Y:S02]  /*4270*/  @P0 R2UR UR11, R3 ;  /* 0x00000000030b02ca */ /* 0x000fe400000e0000 */
[----:B------:R-:W-:-:S04]  /*4280*/  LOP3.LUT P0, RZ, R218, 0x4, RZ, 0xc0, !PT ;  /* 0x00000004daff7812 */ /* 0x000fc8000780c0ff */
[----:B------:R-:W-:-:S07]  /*4290*/  SEL R252, R252, 0xfffffff0, !P0 ;  /* 0xfffffff0fcfc7807 */ /* 0x000fce0004000000 */
[----:B---34-:R-:W-:-:S05]  /*42a0*/  @UP0 UMOV UR12, UR11 ;  /* 0x0000000b000c0c82 */ /* 0x018fca0008000000 */
.L_x_622:
        /* <DEDUP_REMOVED lines=8> */
[----:B------:R-:W-:Y:S01]  /*4330*/  SHF.R.U32.HI R219, RZ, 0x1, R218 ;  /* 0x00000001ffdb7819 */ /* 0x000fe200000116da */
[----:B------:R-:W-:Y:S01]  /*4340*/  UISETP.NE.AND UP2, UPT, UR44, URZ, UPT ;  /* 0x000000ff2c00728c */ /* 0x000fe2000bf45270 */
[----:B------:R-:W-:Y:S01]  /*4350*/  PLOP3.LUT P6, PT, PT, PT, UP1, 0x80, 0x8 ;  /* 0x000000000008781c */ /* 0x000fe20003fcf018 */
        /* <DEDUP_REMOVED lines=13> */
[----:B------:R-:W-:Y:S01]  /*4430*/  LDSM.16.M88.4 R184, [R3] ;  /* 0x0000000003b8783b */ /* 0x000fe20000000200 */
[C---:B------:R-:W-:Y:S07]  /*4440*/  HMMA.16816.F32 R16, R32.reuse, R18, RZ ;  /* 0x000000122010723c */ /* 0x040fee00000018ff */
[----:B------:R-:W2:Y:S01]  /*4450*/  LDSM.16.M88.4 R188, [R210+0xc000] ;  /* 0x00c00000d2bc783b */ /* 0x000ea20000000200 */
[-C--:B---3--:R-:W-:Y:S07]  /*4460*/  HMMA.16816.F32 R20, R32, R164.reuse, RZ ;  /* 0x000000a42014723c */ /* 0x088fee00000018ff */
[----:B------:R-:W3:Y:S01]  /*4470*/  LDSM.16.M88.4 R192, [R3+0x1000] ;  /* 0x0010000003c0783b */ /* 0x000ee20000000200 */
[C---:B------:R-:W-:Y:S07]  /*4480*/  HMMA.16816.F32 R24, R28.reuse, R164, RZ ;  /* 0x000000a41c18723c */ /* 0x040fee00000018ff */
[----:B------:R-:W-:Y:S01]  /*4490*/  LDSM.16.M88.4 R196, [R212+0xc000] ;  /* 0x00c00000d4c4783b */ /* 0x000fe20000000200 */
[-C--:B------:R-:W-:Y:S07]  /*44a0*/  HMMA.16816.F32 R28, R28, R166.reuse, RZ ;  /* 0x000000a61c1c723c */ /* 0x080fee00000018ff */
[----:B------:R-:W-:Y:S01]  /*44b0*/  LDSM.16.M88.4 R200, [R2+0x1000] ;  /* 0x0010000002c8783b */ /* 0x000fe20000000200 */
[----:B------:R-:W-:Y:S07]  /*44c0*/  HMMA.16816.F32 R32, R32, R166, RZ ;  /* 0x000000a62020723c */ /* 0x000fee00000018ff */
[----:B------:R-:W3:Y:S01]  /*44d0*/  LDSM.16.M88.4 R164, [R210+0xc800] ;  /* 0x00c80000d2a4783b */ /* 0x000ee20000000200 */
        /* <DEDUP_REMOVED lines=12> */
[-C--:B------:R-:W-:Y:S01]  /*45a0*/  HMMA.16816.F32 R4, R184, R188.reuse, R4 ;  /* 0x000000bcb804723c */ /* 0x080fe20000001804 */
[----:B------:R-:W4:Y:S07]  /*45b0*/  LDSM.16.M88.4 R180, [R213+0x3000] ;  /* 0x00300000d5b4783b */ /* 0x000f2e0000000200 */
[C---:B---3--:R-:W-:Y:S08]  /*45c0*/  HMMA.16816.F32 R8, R192.reuse, R188, R8 ;  /* 0x000000bcc008723c */ /* 0x048ff00000001808 */
[-C--:B------:R-:W-:Y:S08]  /*45d0*/  HMMA.16816.F32 R12, R192, R190.reuse, R12 ;  /* 0x000000bec00c723c */ /* 0x080ff0000000180c */
[C---:B------:R-:W-:Y:S01]  /*45e0*/  HMMA.16816.F32 R16, R184.reuse, R190, R16 ;  /* 0x000000beb810723c */ /* 0x040fe20000001810 */
[----:B------:R3:W4:Y:S07]  /*45f0*/  LDSM.16.M88.4 R188, [R209+0x10800] ;  /* 0x01080000d1bc783b */ /* 0x00072e0000000200 */
[-C--:B------:R-:W-:Y:S08]  /*4600*/  HMMA.16816.F32 R20, R184, R164.reuse, R20 ;  /* 0x000000a4b814723c */ /* 0x080ff00000001814 */
[C---:B------:R-:W-:Y:S08]  /*4610*/  HMMA.16816.F32 R24, R192.reuse, R164, R24 ;  /* 0x000000a4c018723c */ /* 0x040ff00000001818 */
[-C--:B------:R-:W-:Y:S01]  /*4620*/  HMMA.16816.F32 R28, R192, R166.reuse, R28 ;  /* 0x000000a6c01c723c */ /* 0x080fe2000000181c */
[----:B------:R-:W-:Y:S02]  /*4630*/  LDSM.16.M88.4 R192, [R0+0x3000] ;  /* 0x0030000000c0783b */ /* 0x000fe40000000200 */
[----:B---3--:R-:W-:Y:S05]  /*4640*/  LEA R209, R251, UR4, 0x1 ;  /* 0x00000004fbd17c11 */ /* 0x008fea000f8e08ff */
[----:B------:R-:W-:Y:S01]  /*4650*/  HMMA.16816.F32 R32, R184, R166, R32 ;  /* 0x000000a6b820723c */ /* 0x000fe20000001820 */
[----:B------:R3:W-:Y:S07]  /*4660*/  LDSM.16.M88.4 R164, [R0+0x2000] ;  /* 0x0020000000a4783b */ /* 0x0007ee0000000200 */
[-C--:B-1----:R-:W-:Y:S01]  /*4670*/  HMMA.16816.F32 R4, R172, R196.reuse, R4 ;  /* 0x000000c4ac04723c */ /* 0x082fe20000001804 */
[----:B------:R-:W1:Y:S07]  /*4680*/  LDSM.16.M88.4 R184, [R211+0x10000] ;  /* 0x01000000d3b8783b */ /* 0x000e6e0000000200 */
[C---:B------:R-:W-:Y:S08]  /*4690*/  HMMA.16816.F32 R8, R200.reuse, R196, R8 ;  /* 0x000000c4c808723c */ /* 0x040ff00000001808 */
[-C--:B------:R-:W-:Y:S03]  /*46a0*/  HMMA.16816.F32 R12, R200, R198.reuse, R12 ;  /* 0x000000c6c80c723c */ /* 0x080fe6000000180c */
[----:B---3--:R-:W-:Y:S02]  /*46b0*/  @P5 LOP3.LUT R0, R220, 0x6, RZ, 0xc0, !PT ;  /* 0x00000006dc005812 */ /* 0x008fe400078ec0ff */
[----:B------:R-:W-:Y:S02]  /*46c0*/  PLOP3.LUT P5, PT, PT, PT, UP1, 0x80, 0x8 ;  /* 0x000000000008781c */ /* 0x000fe40003faf018 */
[----:B------:R-:W-:Y:S01]  /*46d0*/  @P2 LOP3.LUT R0, R0, 0x1e0, R219, 0xf8, !PT ;  /* 0x000001e000002812 */ /* 0x000fe200078ef8db */
[C---:B------:R-:W-:Y:S01]  /*46e0*/  HMMA.16816.F32 R16, R172.reuse, R198, R16 ;  /* 0x000000c6ac10723c */ /* 0x040fe20000001810 */
[----:B------:R-:W3:Y:S01]  /*46f0*/  LDSM.16.M88.4 R196, [R211+0x10800] ;  /* 0x01080000d3c4783b */ /* 0x000ee20000000200 */
[----:B------:R-:W-:Y:S06]  /*4700*/  PLOP3.LUT P2, PT, PT, PT, UP1, 0x80, 0x8 ;  /* 0x000000000008781c */ /* 0x000fec0003f4f018 */
[-C--:B------:R-:W-:Y:S08]  /*4710*/  HMMA.16816.F32 R20, R172, R204.reuse, R20 ;  /* 0x000000ccac14723c */ /* 0x080ff00000001814 */
[C---:B------:R-:W-:Y:S08]  /*4720*/  HMMA.16816.F32 R24, R200.reuse, R204, R24 ;  /* 0x000000ccc818723c */ /* 0x040ff00000001818 */
[-C--:B------:R-:W-:Y:S01]  /*4730*/  HMMA.16816.F32 R28, R200, R206.reuse, R28 ;  /* 0x000000cec81c723c */ /* 0x080fe2000000181c */
[----:B------:R-:W-:Y:S07]  /*4740*/  LDSM.16.M88.4 R200, [R3+0x3000] ;  /* 0x0030000003c8783b */ /* 0x000fee0000000200 */
[----:B------:R-:W-:Y:S01]  /*4750*/  HMMA.16816.F32 R32, R172, R206, R32 ;  /* 0x000000ceac20723c */ /* 0x000fe20000001820 */
[----:B------:R1:W-:Y:S07]  /*4760*/  LDSM.16.M88.4 R172, [R3+0x2000] ;  /* 0x0020000003ac783b */ /* 0x0003ee0000000200 */
[-C--:B--2---:R-:W-:Y:S01]  /*4770*/  HMMA.16816.F32 R4, R168, R176.reuse, R4 ;  /* 0x000000b0a804723c */ /* 0x084fe20000001804 */
[----:B------:R-:W-:Y:S07]  /*4780*/  LDSM.16.M88.4 R204, [R210+0x10800] ;  /* 0x01080000d2cc783b */ /* 0x000fee0000000200 */
[C---:B----4-:R-:W-:Y:S08]  /*4790*/  HMMA.16816.F32 R8, R180.reuse, R176, R8 ;  /* 0x000000b0b408723c */ /* 0x050ff00000001808 */
[-C--:B------:R-:W-:Y:S03]  /*47a0*/  HMMA.16816.F32 R12, R180, R178.reuse, R12 ;  /* 0x000000b2b40c723c */ /* 0x080fe6000000180c */
[----:B-1----:R-:W-:Y:S05]  /*47b0*/  VIADD R3, R230, 0xfffffff1 ;  /* 0xfffffff1e6037836 */ /* 0x002fea0000000000 */
[C---:B------:R-:W-:Y:S01]  /*47c0*/  HMMA.16816.F32 R16, R168.reuse, R178, R16 ;  /* 0x000000b2a810723c */ /* 0x040fe20000001810 */
[----:B------:R1:W2:Y:S03]  /*47d0*/  LDSM.16.M88.4 R176, [R210+0x10000] ;  /* 0x01000000d2b0783b */ /* 0x0002a60000000200 */
[----:B------:R-:W-:Y:S04]  /*47e0*/  IABS R3, R3 ;  /* 0x0000000300037213 */ /* 0x000fe80000000000 */
[-C--:B------:R-:W-:Y:S08]  /*47f0*/  HMMA.16816.F32 R20, R168, R188.reuse, R20 ;  /* 0x000000bca814723c */ /* 0x080ff00000001814 */
[C---:B------:R-:W-:Y:S08]  /*4800*/  HMMA.16816.F32 R24, R180.reuse, R188, R24 ;  /* 0x000000bcb418723c */ /* 0x040ff00000001818 */
[-C--:B------:R-:W-:Y:S01]  /*4810*/  HMMA.16816.F32 R28, R180, R190.reuse, R28 ;  /* 0x000000beb41c723c */ /* 0x080fe2000000181c */
[----:B------:R-:W-:Y:S01]  /*4820*/  LDSM.16.M88.4 R180, [R212+0x10000] ;  /* 0x01000000d4b4783b */ /* 0x000fe20000000200 */
[----:B-1----:R-:W-:Y:S05]  /*4830*/  IMAD.MOV.U32 R210, RZ, RZ, 0x40 ;  /* 0x00000040ffd27424 */ /* 0x002fea00078e00ff */
[----:B------:R-:W-:Y:S01]  /*4840*/  SEL R214, R210, 0xffffffc0, !P0 ;  /* 0xffffffc0d2d67807 */ /* 0x000fe20004000000 */
[----:B------:R-:W-:Y:S01]  /*4850*/  HMMA.16816.F32 R32, R168, R190, R32 ;  /* 0x000000bea820723c */ /* 0x000fe20000001820 */
[----:B------:R-:W1:Y:S03]  /*4860*/  LDSM.16.M88.4 R168, [R2+0x2000] ;  /* 0x0020000002a8783b */ /* 0x000e660000000200 */
[----:B------:R-:W-:Y:S04]  /*4870*/  IMAD.IADD R210, R214, 0x1, R209 ;  /* 0x00000001d6d27824 */ /* 0x000fe800078e02d1 */
[-C--:B------:R-:W-:Y:S08]  /*4880*/  HMMA.16816.F32 R4, R164, R184.reuse, R4 ;  /* 0x000000b8a404723c */ /* 0x080ff00000001804 */
[C---:B------:R-:W-:Y:S08]  /*4890*/  HMMA.16816.F32 R8, R192.reuse, R184, R8 ;  /* 0x000000b8c008723c */ /* 0x040ff00000001808 */
[-C--:B------:R-:W-:Y:S08]  /*48a0*/  HMMA.16816.F32 R12, R192, R186.reuse, R12 ;  /* 0x000000bac00c723c */ /* 0x080ff0000000180c */
[C---:B------:R-:W-:Y:S01]  /*48b0*/  HMMA.16816.F32 R16, R164.reuse, R186, R16 ;  /* 0x000000baa410723c */ /* 0x040fe20000001810 */
[----:B------:R4:W1:Y:S07]  /*48c0*/  LDSM.16.M88.4 R184, [R2+0x3000] ;  /* 0x0030000002b8783b */ /* 0x00086e0000000200 */
[-C--:B---3--:R-:W-:Y:S08]  /*48d0*/  HMMA.16816.F32 R20, R164, R196.reuse, R20 ;  /* 0x000000c4a414723c */ /* 0x088ff00000001814 */
[C---:B------:R-:W-:Y:S08]  /*48e0*/  HMMA.16816.F32 R24, R192.reuse, R196, R24 ;  /* 0x000000c4c018723c */ /* 0x040ff00000001818 */
[-C--:B------:R-:W-:Y:S03]  /*48f0*/  HMMA.16816.F32 R28, R192, R198.reuse, R28 ;  /* 0x000000c6c01c723c */ /* 0x080fe6000000181c */
[C---:B----4-:R-:W-:Y:S05]  /*4900*/  VIADD R2, R230.reuse, 0x9 ;  /* 0x00000009e6027836 */ /* 0x050fea0000000000 */
[----:B------:R-:W-:Y:S01]  /*4910*/  HMMA.16816.F32 R32, R164, R198, R32 ;  /* 0x000000c6a420723c */ /* 0x000fe20000001820 */
[----:B------:R-:W-:Y:S03]  /*4920*/  IMAD.U32 R165, RZ, RZ, UR41 ;  /* 0x00000029ffa57e24 */ /* 0x000fe6000f8e00ff */
[----:B-----5:R-:W-:Y:S01]  /*4930*/  FMUL.FTZ R166, R247, 1.4426950216293334961 ;  /* 0x3fb8aa3bf7a67820 */ /* 0x020fe20000410000 */
[----:B------:R-:W-:Y:S01]  /*4940*/  @P1 IMAD R165, R165, 0x80, R0 ;  /* 0x00000080a5a51824 */ /* 0x000fe200078e0200 */
[----:B------:R-:W-:Y:S01]  /*4950*/  IABS R2, R2 ;  /* 0x0000000200027213 */ /* 0x000fe20000000000 */
[C---:B------:R-:W-:Y:S01]  /*4960*/  VIADD R164, R230.reuse, 0x11 ;  /* 0x00000011e6a47836 */ /* 0x040fe20000000000 */
[-C--:B--2---:R-:W-:Y:S01]  /*4970*/  HMMA.16816.F32 R4, R172, R176.reuse, R4 ;  /* 0x000000b0ac04723c */ /* 0x084fe20000001804 */
[----:B------:R-:W-:Y:S04]  /*4980*/  PLOP3.LUT P1, PT, PT, PT, UP1, 0x80, 0x8 ;  /* 0x000000000008781c */ /* 0x000fe80003f2f018 */
[----:B------:R-:W-:Y:S01]  /*4990*/  @P6 ISETP.GE.AND P6, PT, R165, UR35, PT ;  /* 0x00000023a5006c0c */ /* 0x000fe2000bfc6270 */
[----:B------:R-:W-:Y:S02]  /*49a0*/  VIADD R0, R230, 0xffffffe9 ;  /* 0xffffffe9e6007836 */ /* 0x000fe40000000000 */
[C---:B------:R-:W-:Y:S04]  /*49b0*/  HMMA.16816.F32 R8, R200.reuse, R176, R8 ;  /* 0x000000b0c808723c */ /* 0x040fe80000001808 */
[----:B------:R-:W-:Y:S04]  /*49c0*/  IABS R0, R0 ;  /* 0x0000000000007213 */ /* 0x000fe80000000000 */
[-C--:B------:R-:W-:Y:S08]  /*49d0*/  HMMA.16816.F32 R12, R200, R178.reuse, R12 ;  /* 0x000000b2c80c723c */ /* 0x080ff0000000180c */
[C---:B------:R-:W-:Y:S01]  /*49e0*/  HMMA.16816.F32 R16, R172.reuse, R178, R16 ;  /* 0x000000b2ac10723c */ /* 0x040fe20000001810 */
[----:B------:R-:W-:Y:S07]  /*49f0*/  IMAD.MOV.U32 R178, RZ, RZ, 0x20 ;  /* 0x00000020ffb27424 */ /* 0x000fee00078e00ff */
[-C--:B------:R-:W-:Y:S08]  /*4a00*/  HMMA.16816.F32 R20, R172, R204.reuse, R20 ;  /* 0x000000ccac14723c */ /* 0x080ff00000001814 */
[C---:B------:R-:W-:Y:S04]  /*4a10*/  HMMA.16816.F32 R24, R200.reuse, R204, R24 ;  /* 0x000000ccc818723c */ /* 0x040fe80000001818 */
[----:B------:R-:W-:Y:S04]  /*4a20*/  LEA R204, R216, UR4, 0x1 ;  /* 0x00000004d8cc7c11 */ /* 0x000fe8000f8e08ff */
[-C--:B------:R-:W-:Y:S08]  /*4a30*/  HMMA.16816.F32 R28, R200, R206.reuse, R28 ;  /* 0x000000cec81c723c */ /* 0x080ff0000000181c */
[----:B------:R-:W-:Y:S04]  /*4a40*/  HMMA.16816.F32 R32, R172, R206, R32 ;  /* 0x000000ceac20723c */ /* 0x000fe80000001820 */
[----:B------:R-:W-:Y:S02]  /*4a50*/  SEL R207, R178, 0xffffffe0, !P3 ;  /* 0xffffffe0b2cf7807 */ /* 0x000fe40005800000 */
[----:B------:R-:W-:Y:S02]  /*4a60*/  I2FP.F32.S32 R172, R0 ;  /* 0x0000000000ac7245 */ /* 0x000fe40000201400 */
[-C--:B-1----:R-:W-:Y:S05]  /*4a70*/  HMMA.16816.F32 R4, R168, R180.reuse, R4 ;  /* 0x000000b4a804723c */ /* 0x082fea0000001804 */
[----:B------:R-:W-:Y:S01]  /*4a80*/  IMAD.IADD R206, R204, 0x1, R207 ;  /* 0x00000001ccce7824 */ /* 0x000fe200078e02cf */
[----:B------:R-:W-:Y:S01]  /*4a90*/  IABS R0, R164 ;  /* 0x000000a400007213 */ /* 0x000fe20000000000 */
[----:B------:R-:W-:Y:S01]  /*4aa0*/  IMAD.IADD R211, R207, 0x1, R209 ;  /* 0x00000001cfd37824 */ /* 0x000fe200078e02d1 */
[C---:B------:R-:W-:Y:S04]  /*4ab0*/  HMMA.16816.F32 R8, R184.reuse, R180, R8 ;  /* 0x000000b4b808723c */ /* 0x040fe80000001808 */
[----:B------:R-:W-:Y:S01]  /*4ac0*/  IMAD.MOV.U32 R164, RZ, RZ, R3 ;  /* 0x000000ffffa47224 */ /* 0x000fe200078e0003 */
[----:B------:R-:W-:Y:S01]  /*4ad0*/  LEA R180, R250, UR4, 0x1 ;  /* 0x00000004fab47c11 */ /* 0x000fe2000f8e08ff */
[----:B------:R-:W-:Y:S02]  /*4ae0*/  IMAD.MOV.U32 R3, RZ, RZ, R2 ;  /* 0x000000ffff037224 */ /* 0x000fe400078e0002 */
[-C--:B------:R-:W-:Y:S03]  /*4af0*/  HMMA.16816.F32 R12, R184, R182.reuse, R12 ;  /* 0x000000b6b80c723c */ /* 0x080fe6000000180c */
[----:B------:R-:W-:Y:S01]  /*4b00*/  I2FP.F32.S32 R177, R164 ;  /* 0x000000a400b17245 */ /* 0x000fe20000201400 */
[----:B------:R-:W-:Y:S01]  /*4b10*/  IMAD.MOV.U32 R2, RZ, RZ, R0 ;  /* 0x000000ffff027224 */ /* 0x000fe200078e0000 */
[----:B------:R-:W-:Y:S01]  /*4b20*/  I2FP.F32.S32 R0, R3 ;  /* 0x0000000300007245 */ /* 0x000fe20000201400 */
[----:B------:R-:W-:Y:S01]  /*4b30*/  FFMA.FTZ R4, R172, -UR12, R4 ;  /* 0x8000000cac047c23 */ /* 0x000fe20008010004 */
[----:B------:R-:W-:Y:S01]  /*4b40*/  VIADD R164, R230, 0xfffffff0 ;  /* 0xfffffff0e6a47836 */ /* 0x000fe20000000000 */
[C---:B------:R-:W-:Y:S04]  /*4b50*/  HMMA.16816.F32 R16, R168.reuse, R182, R16 ;  /* 0x000000b6a810723c */ /* 0x040fe80000001810 */
[----:B------:R-:W-:Y:S01]  /*4b60*/  FFMA.FTZ R6, R177, -UR12, R6 ;  /* 0x8000000cb1067c23 */ /* 0x000fe20008010006 */
[----:B------:R-:W-:Y:S01]  /*4b70*/  FFMA.FTZ R8, R0, -UR12, R8 ;  /* 0x8000000c00087c23 */ /* 0x000fe20008010008 */
[----:B------:R-:W-:Y:S01]  /*4b80*/  @P1 FSEL R4, R4, -INF , !P6 ;  /* 0xff80000004041808 */ /* 0x000fe20007000000 */
[C---:B------:R-:W-:Y:S01]  /*4b90*/  IMAD.IADD R182, R180.reuse, 0x1, R252 ;  /* 0x00000001b4b67824 */ /* 0x040fe200078e02fc */
[----:B------:R-:W-:Y:S01]  /*4ba0*/  I2FP.F32.S32 R2, R2 ;  /* 0x0000000200027245 */ /* 0x000fe20000201400 */
[----:B------:R-:W-:Y:S01]  /*4bb0*/  VIADD R181, R180, 0x20020 ;  /* 0x00020020b4b57836 */ /* 0x000fe20000000000 */
[----:B------:R-:W-:Y:S01]  /*4bc0*/  @P5 FSEL R6, R6, -INF , !P6 ;  /* 0xff80000006065808 */ /* 0x000fe20007000000 */
[----:B------:R-:W-:Y:S01]  /*4bd0*/  FFMA.FTZ R14, R0, -UR12, R14 ;  /* 0x8000000c000e7c23 */ /* 0x000fe2000801000e */
[----:B------:R-:W-:Y:S01]  /*4be0*/  PLOP3.LUT P5, PT, PT, PT, UP1, 0x80, 0x8 ;  /* 0x000000000008781c */ /* 0x000fe20003faf018 */
[----:B------:R-:W-:Y:S01]  /*4bf0*/  FFMA.FTZ R10, R2, -UR12, R10 ;  /* 0x8000000c020a7c23 */ /* 0x000fe2000801000a */
[----:B------:R-:W-:Y:S01]  /*4c00*/  PLOP3.LUT P1, PT, PT, PT, UP1, 0x80, 0x8 ;  /* 0x000000000008781c */ /* 0x000fe20003f2f018 */
[----:B------:R-:W-:Y:S01]  /*4c10*/  VIADD R2, R230, 0xffffffe8 ;  /* 0xffffffe8e6027836 */ /* 0x000fe20000000000 */
[----:B------:R-:W-:Y:S01]  /*4c20*/  @P2 FSEL R8, R8, -INF , !P6 ;  /* 0xff80000008082808 */ /* 0x000fe20007000000 */
[----:B------:R-:W-:Y:S01]  /*4c30*/  VIADD R0, R230, 0x1 ;  /* 0x00000001e6007836 */ /* 0x000fe20000000000 */
[----:B------:R-:W-:Y:S01]  /*4c40*/  PLOP3.LUT P2, PT, PT, PT, UP1, 0x80, 0x8 ;  /* 0x000000000008781c */ /* 0x000fe20003f4f018 */
[----:B------:R-:W-:Y:S01]  /*4c50*/  FFMA.FTZ R18, R172, -UR12, R18 ;  /* 0x8000000cac127c23 */ /* 0x000fe20008010012 */
[----:B------:R-:W-:Y:S02]  /*4c60*/  IABS R3, R2 ;  /* 0x0000000200037213 */ /* 0x000fe40000000000 */
[----:B------:R-:W-:Y:S02]  /*4c70*/  IABS R2, R164 ;  /* 0x000000a400027213 */ /* 0x000fe40000000000 */
[----:B------:R-:W-:Y:S01]  /*4c80*/  I2FP.F32.S32 R174, R3 ;  /* 0x0000000300ae7245 */ /* 0x000fe20000201400 */
[----:B------:R-:W-:Y:S01]  /*4c90*/  @P5 VIADD R164, R165, 0x1 ;  /* 0x00000001a5a45836 */ /* 0x000fe20000000000 */
[----:B------:R-:W-:Y:S01]  /*4ca0*/  PLOP3.LUT P5, PT, PT, PT, UP1, 0x80, 0x8 ;  /* 0x000000000008781c */ /* 0x000fe20003faf018 */
[----:B------:R-:W-:Y:S01]  /*4cb0*/  VIADD R3, R230, 0x8 ;  /* 0x00000008e6037836 */ /* 0x000fe20000000000 */
[----:B------:R-:W-:Y:S01]  /*4cc0*/  @P1 FSEL R10, R10, -INF , !P6 ;  /* 0xff8000000a0a1808 */ /* 0x000fe20007000000 */
[C---:B------:R-:W-:Y:S01]  /*4cd0*/  FFMA.FTZ R5, R174.reuse, -UR12, R5 ;  /* 0x8000000cae057c23 */ /* 0x040fe20008010005 */
[----:B------:R-:W-:Y:S01]  /*4ce0*/  FSETP.NEU.FTZ.AND P1, PT, R247, -INF , PT ;  /* 0xff800000f700780b */ /* 0x000fe20003f3d000 */
[----:B------:R-:W-:Y:S01]  /*4cf0*/  FFMA.FTZ R19, R174, -UR12, R19 ;  /* 0x8000000cae137c23 */ /* 0x000fe20008010013 */
[----:B------:R-:W-:Y:S02]  /*4d00*/  @P2 ISETP.GE.AND P2, PT, R164, UR35, PT ;  /* 0x00000023a4002c0c */ /* 0x000fe4000bf46270 */
[----:B------:R-:W-:Y:S02]  /*4d10*/  FSEL R164, R166, RZ, P1 ;  /* 0x000000ffa6a47208 */ /* 0x000fe40000800000 */
[----:B------:R-:W-:Y:S02]  /*4d20*/  PLOP3.LUT P1, PT, PT, PT, UP1, 0x80, 0x8 ;  /* 0x000000000008781c */ /* 0x000fe40003f2f018 */
[----:B------:R-:W-:Y:S01]  /*4d30*/  I2FP.F32.S32 R176, R2 ;  /* 0x0000000200b07245 */ /* 0x000fe20000201400 */
[----:B------:R-:W-:Y:S01]  /*4d40*/  VIADD R2, R230, 0x10 ;  /* 0x00000010e6027836 */ /* 0x000fe20000000000 */
[----:B------:R-:W-:Y:S01]  /*4d50*/  IABS R3, R3 ;  /* 0x0000000300037213 */ /* 0x000fe20000000000 */
[--C-:B------:R-:W-:Y:S01]  /*4d60*/  FFMA.FTZ R4, R4, UR9, -R164.reuse ;  /* 0x0000000904047c23 */ /* 0x100fe200080108a4 */
[----:B------:R-:W-:Y:S01]  /*4d70*/  @P5 FSEL R5, R5, -INF , !P2 ;  /* 0xff80000005055808 */ /* 0x000fe20005000000 */
[----:B------:R-:W-:Y:S01]  /*4d80*/  FFMA.FTZ R7, R176, -UR12, R7 ;  /* 0x8000000cb0077c23 */ /* 0x000fe20008010007 */
[----:B------:R-:W-:Y:S01]  /*4d90*/  PLOP3.LUT P5, PT, PT, PT, UP1, 0x80, 0x8 ;  /* 0x000000000008781c */ /* 0x000fe20003faf018 */
[----:B------:R1:W-:Y:S01]  /*4da0*/  MUFU.EX2 R183, R4 ;  /* 0x0000000400b77308 */ /* 0x0003e20000000800 */
[----:B------:R-:W-:Y:S01]  /*4db0*/  I2FP.F32.S32 R166, R3 ;  /* 0x0000000300a67245 */ /* 0x000fe20000201400 */
[----:B------:R-:W-:Y:S01]  /*4dc0*/  FMUL.FTZ R3, R246, 1.4426950216293334961 ;  /* 0x3fb8aa3bf6037820 */ /* 0x000fe20000410000 */
[----:B------:R-:W-:Y:S01]  /*4dd0*/  PLOP3.LUT P6, PT, PT, PT, UP1, 0x80, 0x8 ;  /* 0x000000000008781c */ /* 0x000fe20003fcf018 */
[----:B------:R-:W-:Y:S01]  /*4de0*/  FFMA.FTZ R5, R5, UR9, -R164 ;  /* 0x0000000905057c23 */ /* 0x000fe200080108a4 */
[----:B------:R-:W-:Y:S01]  /*4df0*/  @P1 FSEL R7, R7, -INF , !P2 ;  /* 0xff80000007071808 */ /* 0x000fe20005000000 */
[C---:B------:R-:W-:Y:S01]  /*4e00*/  FFMA.FTZ R9, R166.reuse, -UR12, R9 ;  /* 0x8000000ca6097c23 */ /* 0x040fe20008010009 */
[----:B------:R-:W-:Y:S03]  /*4e10*/  IABS R2, R2 ;  /* 0x0000000200027213 */ /* 0x000fe60000000000 */
[----:B------:R-:W-:Y:S01]  /*4e20*/  MUFU.EX2 R229, R5 ;  /* 0x0000000500e57308 */ /* 0x000fe20000000800 */
[----:B------:R-:W-:Y:S01]  /*4e30*/  PLOP3.LUT P1, PT, PT, PT, UP1, 0x80, 0x8 ;  /* 0x000000000008781c */ /* 0x000fe20003f2f018 */
[----:B------:R-:W-:Y:S01]  /*4e40*/  FFMA.FTZ R15, R166, -UR12, R15 ;  /* 0x8000000ca60f7c23 */ /* 0x000fe2000801000f */
[----:B------:R-:W-:Y:S02]  /*4e50*/  I2FP.F32.S32 R2, R2 ;  /* 0x0000000200027245 */ /* 0x000fe40000201400 */
[----:B------:R-:W-:Y:S02]  /*4e60*/  @P5 FSEL R9, R9, -INF , !P2 ;  /* 0xff80000009095808 */ /* 0x000fe40005000000 */
[----:B------:R-:W-:Y:S01]  /*4e70*/  FSETP.NEU.FTZ.AND P5, PT, R246, -INF , PT ;  /* 0xff800000f600780b */ /* 0x000fe20003fbd000 */
[----:B------:R-:W-:Y:S01]  /*4e80*/  FFMA.FTZ R11, R2, -UR12, R11 ;  /* 0x8000000c020b7c23 */ /* 0x000fe2000801000b */
[----:B------:R-:W-:Y:S02]  /*4e90*/  @P6 VIADD R167, R165, 0x8 ;  /* 0x00000008a5a76836 */ /* 0x000fe40000000000 */
[----:B------:R-:W-:Y:S01]  /*4ea0*/  FMUL.FTZ R2, R245, 1.4426950216293334961 ;  /* 0x3fb8aa3bf5027820 */ /* 0x000fe20000410000 */
[----:B------:R-:W-:Y:S01]  /*4eb0*/  FSEL R3, R3, RZ, P5 ;  /* 0x000000ff03037208 */ /* 0x000fe20002800000 */
[----:B-1----:R-:W-:Y:S01]  /*4ec0*/  FMUL.FTZ R4, R244, 1.4426950216293334961 ;  /* 0x3fb8aa3bf4047820 */ /* 0x002fe20000410000 */
[----:B------:R-:W-:Y:S02]  /*4ed0*/  PLOP3.LUT P6, PT, PT, PT, UP1, 0x80, 0x8 ;  /* 0x000000000008781c */ /* 0x000fe40003fcf018 */
[----:B------:R-:W-:Y:S01]  /*4ee0*/  @P1 FSEL R11, R11, -INF , !P2 ;  /* 0xff8000000b0b1808 */ /* 0x000fe20005000000 */
[--C-:B------:R-:W-:Y:S01]  /*4ef0*/  FFMA.FTZ R6, R6, UR9, -R3.reuse ;  /* 0x0000000906067c23 */ /* 0x100fe20008010803 */
[----:B------:R-:W-:Y:S01]  /*4f00*/  FSETP.NEU.FTZ.AND P1, PT, R245, -INF , PT ;  /* 0xff800000f500780b */ /* 0x000fe20003f3d000 */
[----:B------:R-:W-:Y:S01]  /*4f10*/  FFMA.FTZ R7, R7, UR9, -R3 ;  /* 0x0000000907077c23 */ /* 0x000fe20008010803 */
[----:B------:R-:W-:Y:S01]  /*4f20*/  IABS R0, R0 ;  /* 0x0000000000007213 */ /* 0x000fe20000000000 */
[----:B------:R-:W-:Y:S01]  /*4f30*/  MUFU.EX2 R219, R6 ;  /* 0x0000000600db7308 */ /* 0x000fe20000000800 */
[----:B------:R-:W-:Y:S02]  /*4f40*/  FSEL R2, R2, RZ, P1 ;  /* 0x000000ff02027208 */ /* 0x000fe40000800000 */
[----:B------:R-:W-:Y:S02]  /*4f50*/  PLOP3.LUT P1, PT, PT, PT, UP1, 0x80, 0x8 ;  /* 0x000000000008781c */ /* 0x000fe40003f2f018 */
[----:B------:R-:W-:Y:S01]  /*4f60*/  I2FP.F32.S32 R173, R0 ;  /* 0x0000000000ad7245 */ /* 0x000fe20000201400 */
[----:B------:R-:W-:Y:S01]  /*4f70*/  FFMA.FTZ R9, R9, UR9, -R2 ;  /* 0x0000000909097c23 */ /* 0x000fe20008010802 */
[----:B------:R-:W-:Y:S03]  /*4f80*/  FSETP.NEU.FTZ.AND P2, PT, R244, -INF , PT ;  /* 0xff800000f400780b */ /* 0x000fe60003f5d000 */
[----:B------:R1:W-:Y:S01]  /*4f90*/  MUFU.EX2 R232, R7 ;  /* 0x0000000700e87308 */ /* 0x0003e20000000800 */
[----:B------:R-:W-:Y:S01]  /*4fa0*/  @P6 ISETP.GE.AND P6, PT, R167, UR35, PT ;  /* 0x00000023a7006c0c */ /* 0x000fe2000bfc6270 */
[----:B------:R-:W-:Y:S01]  /*4fb0*/  FFMA.FTZ R12, R173, -UR12, R12 ;  /* 0x8000000cad0c7c23 */ /* 0x000fe2000801000c */
[----:B------:R-:W-:Y:S01]  /*4fc0*/  FSEL R0, R4, RZ, P2 ;  /* 0x000000ff04007208 */ /* 0x000fe20001000000 */
[----:B------:R-:W-:Y:S01]  /*4fd0*/  VIADD R167, R230, 0xffffffe1 ;  /* 0xffffffe1e6a77836 */ /* 0x000fe20000000000 */
[----:B------:R-:W-:Y:S01]  /*4fe0*/  PLOP3.LUT P2, PT, PT, PT, UP1, 0x80, 0x8 ;  /* 0x000000000008781c */ /* 0x000fe20003f4f018 */
[----:B------:R-:W-:Y:S01]  /*4ff0*/  FFMA.FTZ R8, R8, UR9, -R2 ;  /* 0x0000000908087c23 */ /* 0x000fe20008010802 */
[----:B------:R-:W-:Y:S03]  /*5000*/  PLOP3.LUT P5, PT, PT, PT, UP1, 0x80, 0x8 ;  /* 0x000000000008781c */ /* 0x000fe60003faf018 */
[----:B------:R2:W-:Y:S01]  /*5010*/  MUFU.EX2 R197, R9 ;  /* 0x0000000900c57308 */ /* 0x0005e20000000800 */
[----:B------:R-:W-:Y:S01]  /*5020*/  IABS R167, R167 ;  /* 0x000000a700a77213 */ /* 0x000fe20000000000 */
[--C-:B------:R-:W-:Y:S01]  /*5030*/  FFMA.FTZ R11, R11, UR9, -R0.reuse ;  /* 0x000000090b0b7c23 */ /* 0x100fe20008010800 */
[----:B------:R-:W-:Y:S01]  /*5040*/  @P1 FSEL R12, R12, -INF , !P6 ;  /* 0xff8000000c0c1808 */ /* 0x000fe20007000000 */
[----:B------:R-:W-:Y:S01]  /*5050*/  FFMA.FTZ R10, R10, UR9, -R0 ;  /* 0x000000090a0a7c23 */ /* 0x000fe20008010800 */
[----:B------:R-:W-:Y:S02]  /*5060*/  PLOP3.LUT P1, PT, PT, PT, UP1, 0x80, 0x8 ;  /* 0x000000000008781c */ /* 0x000fe40003f2f018 */
[----:B------:R-:W-:Y:S03]  /*5070*/  I2FP.F32.S32 R167, R167 ;  /* 0x000000a700a77245 */ /* 0x000fe60000201400 */
[----:B------:R3:W4:Y:S01]  /*5080*/  MUFU.EX2 R198, R8 ;  /* 0x0000000800c67308 */ /* 0x0007220000000800 */
[----:B-1----:R1:W4:Y:S01]  /*5090*/  LDSM.16.M88.4 R4, [R212+0x10800] ;  /* 0x01080000d404783b */ /* 0x0023220000000200 */
[----:B------:R-:W-:Y:S01]  /*50a0*/  @P2 FSEL R14, R14, -INF , !P6 ;  /* 0xff8000000e0e2808 */ /* 0x000fe20007000000 */
[----:B------:R-:W-:Y:S01]  /*50b0*/  FFMA.FTZ R12, R12, UR9, -R2 ;  /* 0x000000090c0c7c23 */ /* 0x000fe20008010802 */
[----:B------:R-:W-:Y:S01]  /*50c0*/  FFMA.FTZ R16, R167, -UR12, R16 ;  /* 0x8000000ca7107c23 */ /* 0x000fe20008010010 */
[----:B------:R-:W-:Y:S01]  /*50d0*/  PLOP3.LUT P2, PT, PT, PT, UP1, 0x80, 0x8 ;  /* 0x000000000008781c */ /* 0x000fe20003f4f018 */
[----:B------:R-:W-:Y:S01]  /*50e0*/  @P5 VIADD R175, R165, 0x9 ;  /* 0x00000009a5af5836 */ /* 0x000fe20000000000 */
[----:B------:R-:W-:Y:S03]  /*50f0*/  PLOP3.LUT P5, PT, PT, PT, UP1, 0x80, 0x8 ;  /* 0x000000000008781c */ /* 0x000fe60003faf018 */
[----:B------:R-:W-:Y:S01]  /*5100*/  MUFU.EX2 R199, R11 ;  /* 0x0000000b00c77308 */ /* 0x000fe20000000800 */
[----:B------:R-:W-:Y:S01]  /*5110*/  IABS R172, R230 ;  /* 0x000000e600ac7213 */ /* 0x000fe20000000000 */
[----:B--2---:R-:W-:Y:S01]  /*5120*/  VIADD R9, R230, 0xffffffe0 ;  /* 0xffffffe0e6097836 */ /* 0x004fe20000000000 */
[----:B------:R-:W-:Y:S01]  /*5130*/  @P1 FSEL R16, R16, -INF , !P6 ;  /* 0xff80000010101808 */ /* 0x000fe20007000000 */
[----:B------:R-:W-:Y:S01]  /*5140*/  FFMA.FTZ R14, R14, UR9, -R0 ;  /* 0x000000090e0e7c23 */ /* 0x000fe20008010800 */
[----:B------:R-:W-:Y:S02]  /*5150*/  PLOP3.LUT P1, PT, PT, PT, UP1, 0x80, 0x8 ;  /* 0x000000000008781c */ /* 0x000fe40003f2f018 */
[----:B------:R-:W-:Y:S03]  /*5160*/  I2FP.F32.S32 R172, R172 ;  /* 0x000000ac00ac7245 */ /* 0x000fe60000201400 */
[----:B------:R2:W4:Y:S01]  /*5170*/  MUFU.EX2 R200, R10 ;  /* 0x0000000a00c87308 */ /* 0x0005220000000800 */
[----:B------:R-:W-:Y:S01]  /*5180*/  IABS R9, R9 ;  /* 0x0000000900097213 */ /* 0x000fe20000000000 */
[----:B------:R-:W-:Y:S01]  /*5190*/  FFMA.FTZ R16, R16, UR9, -R164 ;  /* 0x0000000910107c23 */ /* 0x000fe200080108a4 */
[----:B------:R-:W-:Y:S01]  /*51a0*/  @P2 FSEL R18, R18, -INF , !P6 ;  /* 0xff80000012122808 */ /* 0x000fe20007000000 */
[----:B------:R-:W-:Y:S01]  /*51b0*/  FFMA.FTZ R13, R172, -UR12, R13 ;  /* 0x8000000cac0d7c23 */ /* 0x000fe2000801000d */
[----:B------:R-:W-:Y:S02]  /*51c0*/  PLOP3.LUT P6, PT, PT, PT, UP1, 0x80, 0x8 ;  /* 0x000000000008781c */ /* 0x000fe40003fcf018 */
[----:B------:R-:W-:Y:S01]  /*51d0*/  PLOP3.LUT P2, PT, PT, PT, UP1, 0x80, 0x8 ;  /* 0x000000000008781c */ /* 0x000fe20003f4f018 */
[----:B------:R-:W-:Y:S01]  /*51e0*/  FFMA.FTZ R18, R18, UR9, -R3 ;  /* 0x0000000912127c23 */ /* 0x000fe20008010803 */
[----:B------:R-:W-:Y:S01]  /*51f0*/  @P5 ISETP.GE.AND P5, PT, R175, UR35, PT ;  /* 0x00000023af005c0c */ /* 0x000fe2000bfa6270 */
[----:B---3--:R-:W-:Y:S01]  /*5200*/  @P1 VIADD R8, R165, 0x10 ;  /* 0x00000010a5081836 */ /* 0x008fe20000000000 */
[----:B------:R-:W-:Y:S01]  /*5210*/  PLOP3.LUT P1, PT, PT, PT, UP1, 0x80, 0x8 ;  /* 0x000000000008781c */ /* 0x000fe20003f2f018 */
[----:B------:R-:W-:Y:S01]  /*5220*/  MUFU.EX2 R226, R16 ;  /* 0x0000001000e27308 */ /* 0x000fe20000000800 */
[----:B------:R-:W-:Y:S01]  /*5230*/  I2FP.F32.S32 R9, R9 ;  /* 0x0000000900097245 */ /* 0x000fe20000201400 */
[----:B-1----:R-:W-:Y:S02]  /*5240*/  IMAD.IADD R212, R207, 0x1, R210 ;  /* 0x00000001cfd47824 */ /* 0x002fe400078e02d2 */
[----:B--2---:R-:W-:Y:S02]  /*5250*/  VIADD R10, R230, 0xffffffd9 ;  /* 0xffffffd9e60a7836 */ /* 0x004fe40000000000 */
[----:B------:R-:W-:Y:S01]  /*5260*/  @P6 FSEL R13, R13, -INF , !P5 ;  /* 0xff8000000d0d6808 */ /* 0x000fe20006800000 */
[----:B------:R-:W-:Y:S01]  /*5270*/  FFMA.FTZ R17, R9, -UR12, R17 ;  /* 0x8000000c09117c23 */ /* 0x000fe20008010011 */
[----:B------:R-:W-:Y:S02]  /*5280*/  PLOP3.LUT P6, PT, PT, PT, UP1, 0x80, 0x8 ;  /* 0x000000000008781c */ /* 0x000fe40003fcf018 */
[----:B------:R-:W-:Y:S01]  /*5290*/  MUFU.EX2 R228, R18 ;  /* 0x0000001200e47308 */ /* 0x000fe20000000800 */
[----:B------:R-:W-:Y:S01]  /*52a0*/  @P2 FSEL R15, R15, -INF , !P5 ;  /* 0xff8000000f0f2808 */ /* 0x000fe20006800000 */
[----:B------:R-:W-:Y:S01]  /*52b0*/  FFMA.FTZ R13, R13, UR9, -R2 ;  /* 0x000000090d0d7c23 */ /* 0x000fe20008010802 */
[----:B------:R-:W-:Y:S01]  /*52c0*/  PLOP3.LUT P2, PT, PT, PT, UP1, 0x80, 0x8 ;  /* 0x000000000008781c */ /* 0x000fe20003f4f018 */
[-C--:B----4-:R-:W-:Y:S03]  /*52d0*/  HMMA.16816.F32 R20, R168, R4.reuse, R20 ;  /* 0x00000004a814723c */ /* 0x090fe60000001814 */
[----:B------:R-:W-:Y:S03]  /*52e0*/  @P1 FSEL R17, R17, -INF , !P5 ;  /* 0xff80000011111808 */ /* 0x000fe60006800000 */
[----:B------:R-:W-:Y:S01]  /*52f0*/  MUFU.EX2 R194, R12 ;  /* 0x0000000c00c27308 */ /* 0x000fe20000000800 */
[----:B------:R-:W-:Y:S01]  /*5300*/  PLOP3.LUT P1, PT, PT, PT, UP1, 0x80, 0x8 ;  /* 0x000000000008781c */ /* 0x000fe20003f2f018 */
[----:B------:R-:W-:Y:S01]  /*5310*/  FFMA.FTZ R15, R15, UR9, -R0 ;  /* 0x000000090f0f7c23 */ /* 0x000fe20008010800 */
[----:B------:R-:W-:Y:S01]  /*5320*/  IABS R10, R10 ;  /* 0x0000000a000a7213 */ /* 0x000fe20000000000 */
[C---:B------:R-:W-:Y:S04]  /*5330*/  HMMA.16816.F32 R24, R184.reuse, R4, R24 ;  /* 0x00000004b818723c */ /* 0x040fe80000001818 */
[----:B------:R-:W-:Y:S01]  /*5340*/  @P6 ISETP.GE.AND P6, PT, R8, UR35, PT ;  /* 0x0000002308006c0c */ /* 0x000fe2000bfc6270 */
[C---:B------:R-:W-:Y:S01]  /*5350*/  VIADD R8, R230.reuse, 0xffffffd8 ;  /* 0xffffffd8e6087836 */ /* 0x040fe20000000000 */
[----:B------:R-:W-:Y:S01]  /*5360*/  @P2 FSEL R19, R19, -INF , !P5 ;  /* 0xff80000013132808 */ /* 0x000fe20006800000 */
[----:B------:R-:W-:Y:S01]  /*5370*/  VIADD R4, R230, 0xfffffff9 ;  /* 0xfffffff9e6047836 */ /* 0x000fe20000000000 */
[-C--:B------:R-:W-:Y:S01]  /*5380*/  HMMA.16816.F32 R28, R184, R6.reuse, R28 ;  /* 0x00000006b81c723c */ /* 0x080fe2000000181c */
[----:B------:R-:W-:Y:S01]  /*5390*/  PLOP3.LUT P2, PT, PT, PT, UP1, 0x80, 0x8 ;  /* 0x000000000008781c */ /* 0x000fe20003f4f018 */
[----:B------:R-:W-:Y:S01]  /*53a0*/  MUFU.EX2 R193, R13 ;  /* 0x0000000d00c17308 */ /* 0x000fe20000000800 */
[----:B------:R-:W-:Y:S01]  /*53b0*/  @P1 VIADD R11, R165, 0x11 ;  /* 0x00000011a50b1836 */ /* 0x000fe20000000000 */
[----:B------:R-:W-:Y:S01]  /*53c0*/  IABS R8, R8 ;  /* 0x0000000800087213 */ /* 0x000fe20000000000 */
[----:B------:R-:W-:Y:S01]  /*53d0*/  FFMA.FTZ R22, R167, -UR12, R22 ;  /* 0x8000000ca7167c23 */ /* 0x000fe20008010016 */
[----:B------:R-:W-:Y:S01]  /*53e0*/  PLOP3.LUT P1, PT, PT, PT, UP1, 0x80, 0x8 ;  /* 0x000000000008781c */ /* 0x000fe20003f2f018 */
[----:B------:R-:W-:Y:S01]  /*53f0*/  FFMA.FTZ R23, R9, -UR12, R23 ;  /* 0x8000000c09177c23 */ /* 0x000fe20008010017 */
[----:B------:R-:W-:Y:S01]  /*5400*/  HMMA.16816.F32 R32, R168, R6, R32 ;  /* 0x00000006a820723c */ /* 0x000fe20000001820 */
[----:B------:R-:W-:Y:S03]  /*5410*/  PLOP3.LUT P5, PT, PT, PT, UP1, 0x80, 0x8 ;  /* 0x000000000008781c */ /* 0x000fe60003faf018 */
[----:B------:R-:W-:Y:S01]  /*5420*/  MUFU.EX2 R196, R14 ;  /* 0x0000000e00c47308 */ /* 0x000fe20000000800 */
[----:B------:R-:W-:Y:S01]  /*5430*/  I2FP.F32.S32 R8, R8 ;  /* 0x0000000800087245 */ /* 0x000fe20000201400 */
[----:B------:R-:W-:Y:S01]  /*5440*/  FFMA.FTZ R26, R173, -UR12, R26 ;  /* 0x8000000cad1a7c23 */ /* 0x000fe2000801001a */
[----:B------:R-:W-:Y:S01]  /*5450*/  @P2 ISETP.GE.AND P2, PT, R11, UR35, PT ;  /* 0x000000230b002c0c */ /* 0x000fe2000bf46270 */
[----:B------:R-:W-:Y:S01]  /*5460*/  FFMA.FTZ R27, R172, -UR12, R27 ;  /* 0x8000000cac1b7c23 */ /* 0x000fe2000801001b */
[----:B------:R-:W-:Y:S01]  /*5470*/  IABS R4, R4 ;  /* 0x0000000400047213 */ /* 0x000fe20000000000 */
[----:B------:R-:W-:Y:S01]  /*5480*/  FFMA.FTZ R21, R8, -UR12, R21 ;  /* 0x8000000c08157c23 */ /* 0x000fe20008010015 */
[----:B------:R-:W-:Y:S01]  /*5490*/  I2FP.F32.S32 R10, R10 ;  /* 0x0000000a000a7245 */ /* 0x000fe20000201400 */
[----:B------:R-:W-:Y:S01]  /*54a0*/  FFMA.FTZ R28, R177, -UR12, R28 ;  /* 0x8000000cb11c7c23 */ /* 0x000fe2000801001c */
[----:B------:R-:W-:Y:S01]  /*54b0*/  I2FP.F32.S32 R5, R4 ;  /* 0x0000000400057245 */ /* 0x000fe20000201400 */
[----:B------:R-:W-:Y:S01]  /*54c0*/  VIADD R4, R230, 0xfffffff8 ;  /* 0xfffffff8e6047836 */ /* 0x000fe20000000000 */
[----:B------:R-:W-:Y:S01]  /*54d0*/  @P1 FSEL R21, R21, -INF , !P2 ;  /* 0xff80000015151808 */ /* 0x000fe20005000000 */
[----:B------:R-:W-:Y:S01]  /*54e0*/  FFMA.FTZ R20, R10, -UR12, R20 ;  /* 0x8000000c0a147c23 */ /* 0x000fe20008010014 */
[----:B------:R-:W-:Y:S01]  /*54f0*/  PLOP3.LUT P1, PT, PT, PT, UP1, 0x80, 0x8 ;  /* 0x000000000008781c */ /* 0x000fe20003f2f018 */
[----:B------:R-:W-:Y:S01]  /*5500*/  FFMA.FTZ R24, R5, -UR12, R24 ;  /* 0x8000000c05187c23 */ /* 0x000fe20008010018 */
[----:B------:R-:W-:Y:S01]  /*5510*/  IABS R4, R4 ;  /* 0x0000000400047213 */ /* 0x000fe20000000000 */
[----:B------:R-:W-:Y:S01]  /*5520*/  FFMA.FTZ R29, R176, -UR12, R29 ;  /* 0x8000000cb01d7c23 */ /* 0x000fe2000801001d */
[----:B------:R-:W-:Y:S01]  /*5530*/  @P5 FSEL R20, R20, -INF , !P6 ;  /* 0xff80000014145808 */ /* 0x000fe20007000000 */
[----:B------:R-:W-:Y:S01]  /*5540*/  VIADD R6, R230, 0xffffffd1 ;  /* 0xffffffd1e6067836 */ /* 0x000fe20000000000 */
[----:B------:R-:W-:Y:S01]  /*5550*/  PLOP3.LUT P5, PT, PT, PT, UP1, 0x80, 0x8 ;  /* 0x000000000008781c */ /* 0x000fe20003faf018 */
[----:B------:R-:W-:Y:S01]  /*5560*/  FFMA.FTZ R34, R10, -UR12, R34 ;  /* 0x8000000c0a227c23 */ /* 0x000fe20008010022 */
[----:B------:R-:W-:Y:S01]  /*5570*/  I2FP.F32.S32 R4, R4 ;  /* 0x0000000400047245 */ /* 0x000fe20000201400 */
[----:B------:R-:W-:Y:S01]  /*5580*/  FFMA.FTZ R35, R8, -UR12, R35 ;  /* 0x8000000c08237c23 */ /* 0x000fe20008010023 */
[----:B------:R-:W-:Y:S01]  /*5590*/  IABS R7, R6 ;  /* 0x0000000600077213 */ /* 0x000fe20000000000 */
[----:B------:R-:W-:Y:S01]  /*55a0*/  FFMA.FTZ R19, R19, UR9, -R3 ;  /* 0x0000000913137c23 */ /* 0x000fe20008010803 */
[----:B------:R-:W-:Y:S01]  /*55b0*/  FFMA.FTZ R17, R17, UR9, -R164 ;  /* 0x0000000911117c23 */ /* 0x000fe200080108a4 */
[----:B------:R-:W-:Y:S01]  /*55c0*/  @P1 FSEL R24, R24, -INF , !P6 ;  /* 0xff80000018181808 */ /* 0x000fe20007000000 */
[----:B------:R-:W-:Y:S01]  /*55d0*/  FFMA.FTZ R25, R4, -UR12, R25 ;  /* 0x8000000c04197c23 */ /* 0x000fe20008010019 */
[----:B------:R-:W-:Y:S01]  /*55e0*/  PLOP3.LUT P1, PT, PT, PT, UP1, 0x80, 0x8 ;  /* 0x000000000008781c */ /* 0x000fe20003f2f018 */
[----:B------:R-:W-:Y:S01]  /*55f0*/  MUFU.EX2 R225, R17 ;  /* 0x0000001100e17308 */ /* 0x000fe20000000800 */
[----:B------:R-:W-:Y:S01]  /*5600*/  I2FP.F32.S32 R7, R7 ;  /* 0x0000000700077245 */ /* 0x000fe20000201400 */
[----:B------:R-:W-:Y:S01]  /*5610*/  FFMA.FTZ R24, R24, UR9, -R2 ;  /* 0x0000000918187c23 */ /* 0x000fe20008010802 */
[----:B------:R-:W-:Y:S01]  /*5620*/  @P5 FSEL R22, R22, -INF , !P6 ;  /* 0xff80000016165808 */ /* 0x000fe20007000000 */
[----:B------:R-:W-:Y:S01]  /*5630*/  FFMA.FTZ R30, R5, -UR12, R30 ;  /* 0x8000000c051e7c23 */ /* 0x000fe2000801001e */
[----:B------:R-:W-:Y:S01]  /*5640*/  PLOP3.LUT P5, PT, PT, PT, UP1, 0x80, 0x8 ;  /* 0x000000000008781c */ /* 0x000fe20003faf018 */
[----:B------:R-:W-:Y:S01]  /*5650*/  FFMA.FTZ R32, R7, -UR12, R32 ;  /* 0x8000000c07207c23 */ /* 0x000fe20008010020 */
[----:B------:R-:W-:Y:S01]  /*5660*/  FFMA.FTZ R31, R4, -UR12, R31 ;  /* 0x8000000c041f7c23 */ /* 0x000fe2000801001f */
[--C-:B------:R-:W-:Y:S02]  /*5670*/  FFMA.FTZ R22, R22, UR9, -R3.reuse ;  /* 0x0000000916167c23 */ /* 0x100fe40008010803 */
[----:B------:R-:W-:Y:S01]  /*5680*/  MUFU.EX2 R227, R19 ;  /* 0x0000001300e37308 */ /* 0x000fe20000000800 */
[----:B------:R-:W-:Y:S01]  /*5690*/  F2FP.F16.F32.PACK_AB R5, R197, R198 ;  /* 0x000000c6c505723e */ /* 0x000fe200000000ff */
[--C-:B------:R-:W-:Y:S01]  /*56a0*/  FFMA.FTZ R20, R20, UR9, -R164.reuse ;  /* 0x0000000914147c23 */ /* 0x100fe200080108a4 */
[----:B------:R-:W-:Y:S01]  /*56b0*/  @P1 FSEL R23, R23, -INF , !P2 ;  /* 0xff80000017171808 */ /* 0x000fe20005000000 */
[----:B------:R-:W-:Y:S01]  /*56c0*/  FFMA.FTZ R21, R21, UR9, -R164 ;  /* 0x0000000915157c23 */ /* 0x000fe200080108a4 */
[----:B------:R-:W-:Y:S01]  /*56d0*/  PLOP3.LUT P1, PT, PT, PT, UP1, 0x80, 0x8 ;  /* 0x000000000008781c */ /* 0x000fe20003f2f018 */
[----:B------:R-:W-:Y:S01]  /*56e0*/  IMAD.SHL.U32 R184, R218, 0x40, RZ ;  /* 0x00000040dab87824 */ /* 0x000fe200078e00ff */
[----:B------:R-:W-:Y:S01]  /*56f0*/  F2FP.F16.F32.PACK_AB R4, R199, R200 ;  /* 0x000000c8c704723e */ /* 0x000fe200000000ff */
[----:B------:R-:W-:Y:S01]  /*5700*/  FFMA.FTZ R23, R23, UR9, -R3 ;  /* 0x0000000917177c23 */ /* 0x000fe20008010803 */
[----:B------:R-:W-:Y:S01]  /*5710*/  @P5 FSEL R26, R26, -INF , !P6 ;  /* 0xff8000001a1a5808 */ /* 0x000fe20007000000 */
[----:B------:R-:W-:Y:S01]  /*5720*/  MUFU.EX2 R195, R15 ;  /* 0x0000000f00c37308 */ /* 0x000fe20000000800 */
[----:B------:R-:W-:Y:S02]  /*5730*/  PLOP3.LUT P5, PT, PT, PT, UP1, 0x80, 0x8 ;  /* 0x000000000008781c */ /* 0x000fe40003faf018 */
[----:B------:R-:W-:Y:S01]  /*5740*/  PLOP3.LUT P6, PT, PT, PT, UP1, 0x80, 0x8 ;  /* 0x000000000008781c */ /* 0x000fe20003fcf018 */
[----:B------:R-:W-:Y:S04]  /*5750*/  FFMA.FTZ R26, R26, UR9, -R0 ;  /* 0x000000091a1a7c23 */ /* 0x000fe80008010800 */
[----:B------:R-:W-:Y:S02]  /*5760*/  @P1 FSEL R25, R25, -INF , !P2 ;  /* 0xff80000019191808 */ /* 0x000fe40005000000 */
[----:B------:R-:W-:Y:S01]  /*5770*/  MUFU.EX2 R222, R20 ;  /* 0x0000001400de7308 */ /* 0x000fe20000000800 */
[----:B------:R-:W-:Y:S02]  /*5780*/  PLOP3.LUT P1, PT, PT, PT, UP1, 0x80, 0x8 ;  /* 0x000000000008781c */ /* 0x000fe40003f2f018 */
[----:B------:R-:W-:Y:S01]  /*5790*/  FFMA.FTZ R25, R25, UR9, -R2 ;  /* 0x0000000919197c23 */ /* 0x000fe20008010802 */
[C---:B------:R-:W-:Y:S01]  /*57a0*/  @P5 VIADD R9, R165.reuse, 0x18 ;  /* 0x00000018a5095836 */ /* 0x040fe20000000000 */
[----:B------:R-:W-:Y:S01]  /*57b0*/  PLOP3.LUT P5, PT, PT, PT, UP1, 0x80, 0x8 ;  /* 0x000000000008781c */ /* 0x000fe20003faf018 */
[----:B------:R-:W-:Y:S01]  /*57c0*/  @P6 VIADD R165, R165, 0x19 ;  /* 0x00000019a5a56836 */ /* 0x000fe20000000000 */
[----:B------:R-:W-:Y:S03]  /*57d0*/  PLOP3.LUT P6, PT, PT, PT, UP1, 0x80, 0x8 ;  /* 0x000000000008781c */ /* 0x000fe60003fcf018 */
[----:B------:R-:W1:Y:S04]  /*57e0*/  MUFU.EX2 R220, R21 ;  /* 0x0000001500dc7308 */ /* 0x000e680000000800 */
[----:B------:R-:W-:Y:S02]  /*57f0*/  @P1 FSEL R27, R27, -INF , !P2 ;  /* 0xff8000001b1b1808 */ /* 0x000fe40005000000 */
[----:B------:R-:W-:Y:S04]  /*5800*/  PLOP3.LUT P2, PT, PT, PT, UP1, 0x80, 0x8 ;  /* 0x000000000008781c */ /* 0x000fe80003f4f018 */
[----:B------:R-:W-:Y:S01]  /*5810*/  MUFU.EX2 R224, R22 ;  /* 0x0000001600e07308 */ /* 0x000fe20000000800 */
[----:B------:R-:W-:Y:S01]  /*5820*/  PLOP3.LUT P1, PT, PT, PT, UP1, 0x80, 0x8 ;  /* 0x000000000008781c */ /* 0x000fe20003f2f018 */
[----:B------:R-:W-:Y:S01]  /*5830*/  FFMA.FTZ R27, R27, UR9, -R0 ;  /* 0x000000091b1b7c23 */ /* 0x000fe20008010800 */
[----:B------:R-:W-:Y:S01]  /*5840*/  @P5 ISETP.GE.AND P5, PT, R9, UR35, PT ;  /* 0x0000002309005c0c */ /* 0x000fe2000bfa6270 */
[----:B------:R-:W-:Y:S01]  /*5850*/  VIADD R9, R230, 0xffffffd0 ;  /* 0xffffffd0e6097836 */ /* 0x000fe20000000000 */
[----:B------:R-:W-:Y:S05]  /*5860*/  @P6 ISETP.GE.AND P6, PT, R165, UR35, PT ;  /* 0x00000023a5006c0c */ /* 0x000fea000bfc6270 */
[----:B------:R-:W2:Y:S01]  /*5870*/  MUFU.EX2 R223, R23 ;  /* 0x0000001700df7308 */ /* 0x000ea20000000800 */
[----:B------:R-:W-:Y:S02]  /*5880*/  IABS R6, R9 ;  /* 0x0000000900067213 */ /* 0x000fe40000000000 */
[----:B------:R-:W-:Y:S02]  /*5890*/  @P2 FSEL R28, R28, -INF , !P5 ;  /* 0xff8000001c1c2808 */ /* 0x000fe40006800000 */
[----:B------:R-:W-:Y:S02]  /*58a0*/  @P1 FSEL R29, R29, -INF , !P6 ;  /* 0xff8000001d1d1808 */ /* 0x000fe40007000000 */
[----:B------:R-:W-:Y:S01]  /*58b0*/  PLOP3.LUT P2, PT, PT, PT, UP1, 0x80, 0x8 ;  /* 0x000000000008781c */ /* 0x000fe20003f4f018 */
[--C-:B------:R-:W-:Y:S01]  /*58c0*/  FFMA.FTZ R28, R28, UR9, -R2.reuse ;  /* 0x000000091c1c7c23 */ /* 0x100fe20008010802 */
[----:B------:R-:W-:Y:S01]  /*58d0*/  PLOP3.LUT P1, PT, PT, PT, UP1, 0x80, 0x8 ;  /* 0x000000000008781c */ /* 0x000fe20003f2f018 */
[----:B------:R-:W-:Y:S01]  /*58e0*/  FFMA.FTZ R2, R29, UR9, -R2 ;  /* 0x000000091d027c23 */ /* 0x000fe20008010802 */
[----:B------:R-:W-:Y:S01]  /*58f0*/  I2FP.F32.S32 R6, R6 ;  /* 0x0000000600067245 */ /* 0x000fe20000201400 */
[----:B------:R-:W-:Y:S04]  /*5900*/  MUFU.EX2 R192, R24 ;  /* 0x0000001800c07308 */ /* 0x000fe80000000800 */
[----:B------:R-:W-:Y:S01]  /*5910*/  FFMA.FTZ R33, R6, -UR12, R33 ;  /* 0x8000000c06217c23 */ /* 0x000fe20008010021 */
[----:B------:R-:W-:Y:S05]  /*5920*/  VIADD R6, R180, 0x20000 ;  /* 0x00020000b4067836 */ /* 0x000fea0000000000 */
[----:B------:R3:W-:Y:S01]  /*5930*/  MUFU.EX2 R187, R2 ;  /* 0x0000000200bb7308 */ /* 0x0007e20000000800 */
[----:B------:R-:W-:Y:S01]  /*5940*/  @P2 FSEL R32, R32, -INF , !P5 ;  /* 0xff80000020202808 */ /* 0x000fe20006800000 */
[----:B------:R-:W-:Y:S01]  /*5950*/  @P4 VIADD R181, R6, 0xffffffe0 ;  /* 0xffffffe006b54836 */ /* 0x000fe20000000000 */
[----:B------:R-:W-:Y:S02]  /*5960*/  @P1 FSEL R33, R33, -INF , !P6 ;  /* 0xff80000021211808 */ /* 0x000fe40007000000 */
[----:B------:R-:W-:Y:S01]  /*5970*/  PLOP3.LUT P2, PT, PT, PT, UP1, 0x80, 0x8 ;  /* 0x000000000008781c */ /* 0x000fe20003f4f018 */
[--C-:B------:R-:W-:Y:S01]  /*5980*/  FFMA.FTZ R32, R32, UR9, -R164.reuse ;  /* 0x0000000920207c23 */ /* 0x100fe200080108a4 */
[----:B------:R-:W-:Y:S01]  /*5990*/  PLOP3.LUT P1, PT, PT, PT, UP1, 0x80, 0x8 ;  /* 0x000000000008781c */ /* 0x000fe20003f2f018 */
[----:B------:R-:W-:Y:S02]  /*59a0*/  FFMA.FTZ R164, R33, UR9, -R164 ;  /* 0x0000000921a47c23 */ /* 0x000fe400080108a4 */
[----:B------:R-:W4:Y:S01]  /*59b0*/  MUFU.EX2 R189, R25 ;  /* 0x0000001900bd7308 */ /* 0x000f220000000800 */
[----:B-1----:R-:W-:Y:S02]  /*59c0*/  F2FP.F16.F32.PACK_AB R6, R220, R222 ;  /* 0x000000dedc06723e */ /* 0x002fe400000000ff */
[----:B---3--:R-:W-:Y:S07]  /*59d0*/  F2FP.F16.F32.PACK_AB R2, R229, R183 ;  /* 0x000000b7e502723e */ /* 0x008fee00000000ff */
        /* <DEDUP_REMOVED lines=8> */
[----:B------:R-:W3:Y:S10]  /*5a60*/  MUFU.EX2 R201, R164 ;  /* 0x000000a400c97308 */ /* 0x000ef40000000800 */
[----:B------:R2:W-:Y:S01]  /*5a70*/  MUFU.EX2 R203, R3 ;  /* 0x0000000300cb7308 */ /* 0x0005e20000000800 */
[----:B------:R-:W-:Y:S02]  /*5a80*/  @P2 FSEL R30, R30, -INF , !P5 ;  /* 0xff8000001e1e2808 */ /* 0x000fe40006800000 */
[----:B------:R-:W-:Y:S03]  /*5a90*/  @P1 FSEL R31, R31, -INF , !P6 ;  /* 0xff8000001f1f1808 */ /* 0x000fe60007000000 */
[--C-:B------:R-:W-:Y:S02]  /*5aa0*/  FFMA.FTZ R30, R30, UR9, -R0.reuse ;  /* 0x000000091e1e7c23 */ /* 0x100fe40008010800 */
[----:B------:R-:W-:Y:S02]  /*5ab0*/  FFMA.FTZ R0, R31, UR9, -R0 ;  /* 0x000000091f007c23 */ /* 0x000fe40008010800 */
[----:B------:R-:W3:Y:S01]  /*5ac0*/  MUFU.EX2 R205, R34 ;  /* 0x0000002200cd7308 */ /* 0x000ee20000000800 */
[----:B-1----:R-:W-:Y:S05]  /*5ad0*/  F2FP.F16.F32.PACK_AB R2, R232, R219 ;  /* 0x000000dbe802723e */ /* 0x002fea00000000ff */
[----:B------:R1:W-:Y:S01]  /*5ae0*/  STS [R180+0x20400], R2 ;  /* 0x02040002b4007388 */ /* 0x0003e20000000800 */
[----:B--2---:R-:W-:Y:S03]  /*5af0*/  F2FP.F16.F32.PACK_AB R3, R225, R226 ;  /* 0x000000e2e103723e */ /* 0x004fe600000000ff */
[----:B------:R2:W-:Y:S02]  /*5b00*/  MUFU.EX2 R185, R0 ;  /* 0x0000000000b97308 */ /* 0x0005e40000000800 */
[----:B------:R4:W-:Y:S08]  /*5b10*/  STS [R182+0x20000], R3 ;  /* 0x02000003b6007388 */ /* 0x0009f00000000800 */
[----:B------:R-:W-:Y:S10]  /*5b20*/  MUFU.EX2 R191, R26 ;  /* 0x0000001a00bf7308 */ /* 0x000ff40000000800 */
[----:B------:R-:W-:Y:S01]  /*5b30*/  MUFU.EX2 R190, R27 ;  /* 0x0000001b00be7308 */ /* 0x000fe20000000800 */
[----:B--2---:R-:W-:Y:S01]  /*5b40*/  IMAD.IADD R0, R252, 0x1, R181 ;  /* 0x00000001fc007824 */ /* 0x004fe200078e02b5 */
[----:B-1----:R-:W-:Y:S08]  /*5b50*/  F2FP.F16.F32.PACK_AB R2, R227, R228 ;  /* 0x000000e4e302723e */ /* 0x002ff000000000ff */
[----:B------:R-:W1:Y:S01]  /*5b60*/  MUFU.EX2 R188, R28 ;  /* 0x0000001c00bc7308 */ /* 0x000e620000000800 */
[----:B------:R2:W-:Y:S01]  /*5b70*/  STS [R182+0x20400], R2 ;  /* 0x02040002b6007388 */ /* 0x0005e20000000800 */
[----:B----4-:R-:W-:Y:S03]  /*5b80*/  F2FP.F16.F32.PACK_AB R3, R193, R194 ;  /* 0x000000c2c103723e */ /* 0x010fe600000000ff */
[----:B------:R4:W-:Y:S05]  /*5b90*/  STS [R180+0x21000], R5 ;  /* 0x02100005b4007388 */ /* 0x0009ea0000000800 */
[----:B------:R-:W1:Y:S01]  /*5ba0*/  MUFU.EX2 R186, R30 ;  /* 0x0000001e00ba7308 */ /* 0x000e620000000800 */
[----:B------:R3:W-:Y:S04]  /*5bb0*/  STS [R180+0x21400], R4 ;  /* 0x02140004b4007388 */ /* 0x0007e80000000800 */
[----:B------:R1:W-:Y:S01]  /*5bc0*/  STS [R182+0x21000], R3 ;  /* 0x02100003b6007388 */ /* 0x0003e20000000800 */
[----:B--2---:R-:W-:Y:S02]  /*5bd0*/  F2FP.F16.F32.PACK_AB R2, R195, R196 ;  /* 0x000000c4c302723e */ /* 0x004fe400000000ff */
[----:B----4-:R-:W-:Y:S03]  /*5be0*/  F2FP.F16.F32.PACK_AB R5, R223, R224 ;  /* 0x000000e0df05723e */ /* 0x010fe600000000ff */
[----:B------:R2:W-:Y:S01]  /*5bf0*/  STS [R182+0x21400], R2 ;  /* 0x02140002b6007388 */ /* 0x0005e20000000800 */
[----:B---3--:R-:W-:Y:S03]  /*5c00*/  F2FP.F16.F32.PACK_AB R4, R189, R192 ;  /* 0x000000c0bd04723e */ /* 0x008fe600000000ff */
        /* <DEDUP_REMOVED lines=38> */
[-C--:B------:R-:W-:Y:S08]  /*5e70*/  HMMA.16816.F32 R28, R176, R166.reuse, R28 ;  /* 0x000000a6b01c723c */ /* 0x080ff0000000181c */
[----:B------:R-:W-:Y:S01]  /*5e80*/  HMMA.16816.F32 R32, R168, R166, R32 ;  /* 0x000000a6a820723c */ /* 0x000fe20000001820 */
[----:B------:R-:W1:Y:S08]  /*5e90*/  LDSM.16.M88.4 R164, [R210+0x14000] ;  /* 0x01400000d2a4783b */ /* 0x000e700000000200 */
[----:B------:R-:W2:Y:S01]  /*5ea0*/  LDSM.16.M88.4 R168, [R0+0x9000] ;  /* 0x0090000000a8783b */ /* 0x000ea20000000200 */
        /* <DEDUP_REMOVED lines=47> */
[----:B------:R2:W3:Y:S02]  /*61a0*/  LDSM.16.M88.4 R168, [R0+0xb000] ;  /* 0x00b0000000a8783b */ /* 0x0004e40000000200 */
[----:B--2---:R-:W-:Y:S04]  /*61b0*/  LOP3.LUT R0, R184, 0x1c0, RZ, 0xc0, !PT ;  /* 0x000001c0b8007812 */ /* 0x004fe800078ec0ff */
[----:B------:R-:W-:Y:S01]  /*61c0*/  LOP3.LUT R0, R0, 0x38, R217, 0xf8, !PT ;  /* 0x0000003800007812 */ /* 0x000fe200078ef8d9 */
[-C--:B-1----:R-:W-:Y:S08]  /*61d0*/  HMMA.16816.F32 R4, R172, R164.reuse, R4 ;  /* 0x000000a4ac04723c */ /* 0x082ff00000001804 */
[C---:B---3--:R-:W-:Y:S08]  /*61e0*/  HMMA.16816.F32 R8, R168.reuse, R164, R8 ;  /* 0x000000a4a808723c */ /* 0x048ff00000001808 */
[-C--:B------:R-:W-:Y:S08]  /*61f0*/  HMMA.16816.F32 R12, R168, R166.reuse, R12 ;  /* 0x000000a6a80c723c */ /* 0x080ff0000000180c */
[C---:B------:R-:W-:Y:S01]  /*6200*/  HMMA.16816.F32 R16, R172.reuse, R166, R16 ;  /* 0x000000a6ac10723c */ /* 0x040fe20000001810 */
[----:B------:R-:W1:Y:S07]  /*6210*/  LDSM.16.M88.4 R164, [R210+0x18800] ;  /* 0x01880000d2a4783b */ /* 0x000e6e0000000200 */
[-C--:B-1----:R-:W-:Y:S08]  /*6220*/  HMMA.16816.F32 R20, R172, R164.reuse, R20 ;  /* 0x000000a4ac14723c */ /* 0x082ff00000001814 */
[C---:B------:R-:W-:Y:S01]  /*6230*/  HMMA.16816.F32 R24, R168.reuse, R164, R24 ;  /* 0x000000a4a818723c */ /* 0x040fe20000001818 */
[----:B------:R-:W-:Y:S02]  /*6240*/  IMAD.U32 R164, RZ, RZ, UR52 ;  /* 0x00000034ffa47e24 */ /* 0x000fe4000f8e00ff */
[----:B------:R-:W-:Y:S03]  /*6250*/  IMAD.U32 R165, RZ, RZ, UR17 ;  /* 0x00000011ffa57e24 */ /* 0x000fe6000f8e00ff */
[C---:B------:R-:W-:Y:S02]  /*6260*/  LEA R178, P1, R243.reuse, R164, 0x2 ;  /* 0x000000a4f3b27211 */ /* 0x040fe400078210ff */
[-C--:B------:R-:W-:Y:S01]  /*6270*/  HMMA.16816.F32 R28, R168, R166.reuse, R28 ;  /* 0x000000a6a81c723c */ /* 0x080fe2000000181c */
[----:B------:R-:W-:Y:S02]  /*6280*/  LDSM.16.M88.4 R168, [R212+0x18000] ;  /* 0x01800000d4a8783b */ /* 0x000fe40000000200 */
[----:B------:R-:W-:Y:S05]  /*6290*/  LEA.HI.X R179, R243, R165, RZ, 0x2, P1 ;  /* 0x000000a5f3b37211 */ /* 0x000fea00008f14ff */
[----:B------:R-:W-:Y:S01]  /*62a0*/  HMMA.16816.F32 R32, R172, R166, R32 ;  /* 0x000000a6ac20723c */ /* 0x000fe20000001820 */
[----:B------:R-:W2:Y:S04]  /*62b0*/  LDG.E R177, desc[UR36][R178.64] ;  /* 0x00000024b2b17981 */ /* 0x000ea8000c1e1900 */
[----:B------:R-:W1:Y:S08]  /*62c0*/  LDSM.16.M88.4 R164, [R2+0xa000] ;  /* 0x00a0000002a4783b */ /* 0x000e700000000200 */
[----:B------:R-:W3:Y:S04]  /*62d0*/  LDG.E R176, desc[UR36][R178.64+0x20] ;  /* 0x00002024b2b07981 */ /* 0x000ee8000c1e1900 */
[----:B------:R4:W1:Y:S08]  /*62e0*/  LDSM.16.M88.4 R172, [R2+0xb000] ;  /* 0x00b0000002ac783b */ /* 0x0008700000000200 */
[----:B------:R-:W5:Y:S01]  /*62f0*/  LDG.E R3, desc[UR36][R178.64+0xa0] ;  /* 0x0000a024b2037981 */ /* 0x000f62000c1e1900 */
[----:B----4-:R-:W-:Y:S01]  /*6300*/  SHF.R.U32.HI R2, RZ, 0x4, R218 ;  /* 0x00000004ff027819 */ /* 0x010fe200000116da */
[-C--:B-1----:R-:W-:Y:S08]  /*6310*/  HMMA.16816.F32 R4, R164, R168.reuse, R4 ;  /* 0x000000a8a404723c */ /* 0x082ff00000001804 */
[C---:B------:R-:W-:Y:S08]  /*6320*/  HMMA.16816.F32 R8, R172.reuse, R168, R8 ;  /* 0x000000a8ac08723c */ /* 0x040ff00000001808 */
        /* <DEDUP_REMOVED lines=10> */
[----:B------:R-:W-:Y:S01]  /*63d0*/  FADD.FTZ R21, -R177, R21 ;  /* 0x00000015b1157221 */ /* 0x000fe20000010100 */
[----:B------:R-:W-:Y:S11]  /*63e0*/  FMUL.FTZ R183, R183, R4 ;  /* 0x00000004b7b77220 */ /* 0x000ff60000410000 */
[----:B------:R-:W-:Y:S01]  /*63f0*/  FADD.FTZ R33, -R177, R33 ;  /* 0x00000021b1217221 */ /* 0x000fe20000010100 */
[----:B------:R1:W5:Y:S01]  /*6400*/  LDG.E R4, desc[UR36][R178.64+0x80] ;  /* 0x00008024b2047981 */ /* 0x000362000c1e1900 */
[----:B------:R-:W-:Y:S01]  /*6410*/  FMUL.FTZ R5, R229, R5 ;  /* 0x00000005e5057220 */ /* 0x000fe20000410000 */
[----:B------:R-:W-:Y:S01]  /*6420*/  FMUL.FTZ R21, R220, R21 ;  /* 0x00000015dc157220 */ /* 0x000fe20000410000 */
[C---:B---3--:R-:W-:Y:S01]  /*6430*/  FADD.FTZ R6, -R176.reuse, R6 ;  /* 0x00000006b0067221 */ /* 0x048fe20000010100 */
[C---:B------:R-:W-:Y:S01]  /*6440*/  FADD.FTZ R19, -R176.reuse, R19 ;  /* 0x00000013b0137221 */ /* 0x040fe20000010100 */
[C---:B------:R-:W-:Y:S01]  /*6450*/  FADD.FTZ R7, -R176.reuse, R7 ;  /* 0x00000007b0077221 */ /* 0x040fe20000010100 */
[C---:B------:R-:W-:Y:S01]  /*6460*/  FADD.FTZ R166, -R176.reuse, R18 ;  /* 0x00000012b0a67221 */ /* 0x040fe20000010100 */
[C---:B------:R-:W-:Y:S01]  /*6470*/  FADD.FTZ R22, -R176.reuse, R22 ;  /* 0x00000016b0167221 */ /* 0x040fe20000010100 */
[----:B------:R-:W-:Y:S01]  /*6480*/  FMUL.FTZ R165, R227, R19 ;  /* 0x00000013e3a57220 */ /* 0x000fe20000410000 */
[C---:B------:R-:W-:Y:S01]  /*6490*/  FADD.FTZ R19, -R176.reuse, R23 ;  /* 0x00000017b0137221 */ /* 0x040fe20000010100 */
[----:B------:R-:W-:Y:S01]  /*64a0*/  FADD.FTZ R34, -R176, R34 ;  /* 0x00000022b0227221 */ /* 0x000fe20000010100 */
[----:B------:R-:W-:Y:S01]  /*64b0*/  F2FP.F16.F32.PACK_AB R5, R5, R183 ;  /* 0x000000b70505723e */ /* 0x000fe200000000ff */
[----:B------:R-:W-:Y:S01]  /*64c0*/  FMUL.FTZ R164, R232, R7 ;  /* 0x00000007e8a47220 */ /* 0x000fe20000410000 */
[----:B------:R-:W-:Y:S01]  /*64d0*/  FMUL.FTZ R166, R228, R166 ;  /* 0x000000a6e4a67220 */ /* 0x000fe20000410000 */
[----:B------:R-:W-:Y:S01]  /*64e0*/  FMUL.FTZ R19, R223, R19 ;  /* 0x00000013df137220 */ /* 0x000fe20000410000 */
[----:B------:R-:W-:Y:S01]  /*64f0*/  FMUL.FTZ R34, R205, R34 ;  /* 0x00000022cd227220 */ /* 0x000fe20000410000 */
[----:B-1----:R-:W-:Y:S01]  /*6500*/  FMUL.FTZ R178, R219, R6 ;  /* 0x00000006dbb27220 */ /* 0x002fe20000410000 */
[----:B------:R-:W-:Y:S01]  /*6510*/  LOP3.LUT R219, R2, 0x8, RZ, 0xc0, !PT ;  /* 0x0000000802db7812 */ /* 0x000fe200078ec0ff */
[----:B------:R-:W-:Y:S01]  /*6520*/  FADD.FTZ R6, -R177, R32 ;  /* 0x00000020b1067221 */ /* 0x000fe20000010100 */
[----:B------:R-:W-:Y:S02]  /*6530*/  FMUL.FTZ R32, R224, R22 ;  /* 0x00000016e0207220 */ /* 0x000fe40000410000 */
[----:B------:R-:W-:Y:S01]  /*6540*/  LOP3.LUT R2, R219, 0x10, R218, 0xf8, !PT ;  /* 0x00000010db027812 */ /* 0x000fe200078ef8da */
[----:B------:R-:W-:Y:S03]  /*6550*/  FMUL.FTZ R6, R202, R6 ;  /* 0x00000006ca067220 */ /* 0x000fe60000410000 */
[----:B------:R-:W-:Y:S01]  /*6560*/  LOP3.LUT R0, R2, R0, RZ, 0x3c, !PT ;  /* 0x0000000002007212 */ /* 0x000fe200078e3cff */
[C---:B------:R-:W-:Y:S01]  /*6570*/  FADD.FTZ R2, -R177.reuse, R16 ;  /* 0x00000010b1027221 */ /* 0x040fe20000010100 */
[----:B------:R-:W-:Y:S01]  /*6580*/  FADD.FTZ R16, -R177, R20 ;  /* 0x00000014b1107221 */ /* 0x000fe20000010100 */
[----:B------:R-:W-:Y:S02]  /*6590*/  FMUL.FTZ R20, R225, R17 ;  /* 0x00000011e1147220 */ /* 0x000fe40000410000 */
[----:B------:R-:W-:Y:S01]  /*65a0*/  FMUL.FTZ R2, R226, R2 ;  /* 0x00000002e2027220 */ /* 0x000fe20000410000 */
[----:B------:R-:W-:Y:S04]  /*65b0*/  FMUL.FTZ R16, R222, R16 ;  /* 0x00000010de107220 */ /* 0x000fe80000410000 */
[----:B------:R-:W-:Y:S01]  /*65c0*/  F2FP.F16.F32.PACK_AB R20, R20, R2 ;  /* 0x000000021414723e */ /* 0x000fe200000000ff */
[----:B------:R-:W-:Y:S01]  /*65d0*/  FMUL.FTZ R2, R201, R33 ;  /* 0x00000021c9027220 */ /* 0x000fe20000410000 */
[----:B------:R-:W-:Y:S01]  /*65e0*/  F2FP.F16.F32.PACK_AB R21, R21, R16 ;  /* 0x000000101515723e */ /* 0x000fe200000000ff */
[----:B------:R-:W-:Y:S03]  /*65f0*/  FADD.FTZ R33, -R176, R35 ;  /* 0x00000023b0217221 */ /* 0x000fe60000010100 */
[----:B------:R-:W-:Y:S01]  /*6600*/  F2FP.F16.F32.PACK_AB R18, R2, R6 ;  /* 0x000000060212723e */ /* 0x000fe200000000ff */
[----:B------:R-:W-:Y:S01]  /*6610*/  FMUL.FTZ R33, R203, R33 ;  /* 0x00000021cb217220 */ /* 0x000fe20000410000 */
        /* <DEDUP_REMOVED lines=21> */
[----:B------:R-:W-:Y:S01]  /*6770*/  @!P6 IMAD.MOV.U32 R23, RZ, RZ, R238 ;  /* 0x000000ffff17e224 */ /* 0x000fe200078e00ee */
        /* <DEDUP_REMOVED lines=30> */
.L_x_620:
[----:B------:R1:W-:Y:S01]  /*6960*/  STS [R180+0x1c000], R5 ;  /* 0x01c00005b4007388 */ /* 0x0003e20000000800 */
[----:B------:R-:W-:Y:S01]  /*6970*/  F2FP.F16.F32.PACK_AB R2, R165, R166 ;  /* 0x000000a6a502723e */ /* 0x000fe200000000ff */
[C---:B--2--5:R-:W-:Y:S01]  /*6980*/  FADD.FTZ R7, -R4.reuse, R9 ;  /* 0x0000000904077221 */ /* 0x064fe20000010100 */
[C---:B------:R-:W-:Y:S01]  /*6990*/  FADD.FTZ R24, -R4.reuse, R24 ;  /* 0x0000001804187221 */ /* 0x040fe20000010100 */
[C---:B------:R-:W-:Y:S01]  /*69a0*/  FADD.FTZ R9, -R4.reuse, R25 ;  /* 0x0000001904097221 */ /* 0x040fe20000010100 */
[C---:B------:R-:W-:Y:S01]  /*69b0*/  FADD.FTZ R11, -R3.reuse, R11 ;  /* 0x0000000b030b7221 */ /* 0x040fe20000010100 */
[C---:B------:R-:W-:Y:S01]  /*69c0*/  FADD.FTZ R8, -R4.reuse, R8 ;  /* 0x0000000804087221 */ /* 0x040fe20000010100 */
[----:B------:R-:W-:Y:S01]  /*69d0*/  FADD.FTZ R10, -R3, R10 ;  /* 0x0000000a030a7221 */ /* 0x000fe20000010100 */
[C---:B------:R-:W-:Y:S01]  /*69e0*/  FADD.FTZ R13, -R4.reuse, R13 ;  /* 0x0000000d040d7221 */ /* 0x040fe20000010100 */
[C---:B------:R-:W-:Y:S01]  /*69f0*/  FADD.FTZ R29, -R4.reuse, R29 ;  /* 0x0000001d041d7221 */ /* 0x040fe20000010100 */
[C---:B------:R-:W-:Y:S01]  /*6a00*/  FADD.FTZ R12, -R4.reuse, R12 ;  /* 0x0000000c040c7221 */ /* 0x040fe20000010100 */
[----:B------:R-:W-:Y:S01]  /*6a10*/  FADD.FTZ R28, -R4, R28 ;  /* 0x0000001c041c7221 */ /* 0x000fe20000010100 */
[----:B------:R-:W-:Y:S01]  /*6a20*/  FMUL.FTZ R4, R192, R24 ;  /* 0x00000018c0047220 */ /* 0x000fe20000410000 */
[----:B------:R-:W-:Y:S01]  /*6a30*/  FMUL.FTZ R9, R189, R9 ;  /* 0x00000009bd097220 */ /* 0x000fe20000410000 */
[----:B------:R-:W-:Y:S01]  /*6a40*/  FADD.FTZ R15, -R3, R15 ;  /* 0x0000000f030f7221 */ /* 0x000fe20000010100 */
[----:B------:R-:W-:Y:S01]  /*6a50*/  FMUL.FTZ R8, R198, R8 ;  /* 0x00000008c6087220 */ /* 0x000fe20000410000 */
[----:B------:R-:W-:Y:S01]  /*6a60*/  FMUL.FTZ R7, R197, R7 ;  /* 0x00000007c5077220 */ /* 0x000fe20000410000 */
[----:B------:R-:W-:Y:S01]  /*6a70*/  FMUL.FTZ R10, R200, R10 ;  /* 0x0000000ac80a7220 */ /* 0x000fe20000410000 */
[----:B------:R-:W-:Y:S01]  /*6a80*/  FADD.FTZ R14, -R3, R14 ;  /* 0x0000000e030e7221 */ /* 0x000fe20000010100 */
[----:B------:R-:W-:Y:S01]  /*6a90*/  F2FP.F16.F32.PACK_AB R9, R9, R4 ;  /* 0x000000040909723e */ /* 0x000fe200000000ff */
[----:B------:R-:W-:Y:S01]  /*6aa0*/  FMUL.FTZ R4, R195, R15 ;  /* 0x0000000fc3047220 */ /* 0x000fe20000410000 */
[----:B------:R-:W-:Y:S01]  /*6ab0*/  FMUL.FTZ R6, R194, R12 ;  /* 0x0000000cc2067220 */ /* 0x000fe20000410000 */
[----:B------:R-:W-:Y:S01]  /*6ac0*/  FMUL.FTZ R14, R196, R14 ;  /* 0x0000000ec40e7220 */ /* 0x000fe20000410000 */
[----:B------:R-:W-:Y:S01]  /*6ad0*/  FMUL.FTZ R12, R193, R13 ;  /* 0x0000000dc10c7220 */ /* 0x000fe20000410000 */
[C---:B------:R-:W-:Y:S01]  /*6ae0*/  FADD.FTZ R26, -R3.reuse, R26 ;  /* 0x0000001a031a7221 */ /* 0x040fe20000010100 */
[----:B-1----:R-:W-:Y:S01]  /*6af0*/  F2FP.F16.F32.PACK_AB R5, R164, R178 ;  /* 0x000000b2a405723e */ /* 0x002fe200000000ff */
[----:B------:R-:W-:Y:S01]  /*6b00*/  FADD.FTZ R31, -R3, R31 ;  /* 0x0000001f031f7221 */ /* 0x000fe20000010100 */
[----:B------:R-:W-:Y:S01]  /*6b10*/  F2FP.F16.F32.PACK_AB R4, R4, R14 ;  /* 0x0000000e0404723e */ /* 0x000fe200000000ff */
[----:B------:R-:W-:Y:S01]  /*6b20*/  FMUL.FTZ R26, R191, R26 ;  /* 0x0000001abf1a7220 */ /* 0x000fe20000410000 */
[----:B------:R-:W-:Y:S01]  /*6b30*/  F2FP.F16.F32.PACK_AB R12, R12, R6 ;  /* 0x000000060c0c723e */ /* 0x000fe200000000ff */
[----:B------:R1:W-:Y:S01]  /*6b40*/  STS [R180+0x1c400], R5 ;  /* 0x01c40005b4007388 */ /* 0x0003e20000000800 */
[----:B------:R-:W-:Y:S01]  /*6b50*/  FADD.FTZ R6, -R3, R27 ;  /* 0x0000001b03067221 */ /* 0x000fe20000010100 */
[----:B------:R-:W-:Y:S01]  /*6b60*/  F2FP.F16.F32.PACK_AB R17, R19, R32 ;  /* 0x000000201311723e */ /* 0x000fe200000000ff */
[----:B------:R-:W-:Y:S02]  /*6b70*/  FADD.FTZ R30, -R3, R30 ;  /* 0x0000001e031e7221 */ /* 0x000fe40000010100 */
[----:B------:R2:W-:Y:S01]  /*6b80*/  STS [R182+0x1c400], R2 ;  /* 0x01c40002b6007388 */ /* 0x0005e20000000800 */
[----:B------:R-:W-:Y:S01]  /*6b90*/  FMUL.FTZ R6, R190, R6 ;  /* 0x00000006be067220 */ /* 0x000fe20000410000 */
[----:B------:R-:W-:Y:S01]  /*6ba0*/  F2FP.F16.F32.PACK_AB R16, R33, R34 ;  /* 0x000000222110723e */ /* 0x000fe200000000ff */
[----:B------:R-:W-:Y:S02]  /*6bb0*/  FMUL.FTZ R28, R188, R28 ;  /* 0x0000001cbc1c7220 */ /* 0x000fe40000410000 */
[----:B------:R-:W-:Y:S01]  /*6bc0*/  STS [R182+0x1c000], R20 ;  /* 0x01c00014b6007388 */ /* 0x000fe20000000800 */
[----:B------:R-:W-:Y:S01]  /*6bd0*/  FMUL.FTZ R30, R186, R30 ;  /* 0x0000001eba1e7220 */ /* 0x000fe20000410000 */
[----:B------:R-:W-:Y:S01]  /*6be0*/  F2FP.F16.F32.PACK_AB R6, R6, R26 ;  /* 0x0000001a0606723e */ /* 0x000fe200000000ff */
[----:B------:R-:W-:Y:S01]  /*6bf0*/  IMAD R235, R240, UR8, RZ ;  /* 0x00000008f0eb7c24 */ /* 0x000fe2000f8e02ff */
[----:B------:R-:W-:Y:S01]  /*6c00*/  SHF.L.U32 R220, R218, 0x5, RZ ;  /* 0x00000005dadc7819 */ /* 0x000fe200000006ff */
[----:B-1----:R-:W-:Y:S01]  /*6c10*/  FMUL.FTZ R5, R199, R11 ;  /* 0x0000000bc7057220 */ /* 0x002fe20000410000 */
[----:B--2---:R-:W-:Y:S01]  /*6c20*/  F2FP.F16.F32.PACK_AB R2, R7, R8 ;  /* 0x000000080702723e */ /* 0x004fe200000000ff */
[----:B------:R-:W-:Y:S03]  /*6c30*/  FMUL.FTZ R8, R187, R29 ;  /* 0x0000001dbb087220 */ /* 0x000fe60000410000 */
[----:B------:R-:W-:Y:S01]  /*6c40*/  F2FP.F16.F32.PACK_AB R5, R5, R10 ;  /* 0x0000000a0505723e */ /* 0x000fe200000000ff */
[----:B------:R-:W-:Y:S01]  /*6c50*/  FMUL.FTZ R7, R185, R31 ;  /* 0x0000001fb9077220 */ /* 0x000fe20000410000 */
[----:B------:R-:W-:Y:S01]  /*6c60*/  MOV R10, 0x10 ;  /* 0x00000010000a7802 */ /* 0x000fe20000000f00 */
[----:B------:R1:W-:Y:S01]  /*6c70*/  STS [R180+0x1d000], R2 ;  /* 0x01d00002b4007388 */ /* 0x0003e20000000800 */
[----:B------:R-:W-:Y:S02]  /*6c80*/  F2FP.F16.F32.PACK_AB R8, R8, R28 ;  /* 0x0000001c0808723e */ /* 0x000fe400000000ff */
[----:B------:R-:W-:Y:S02]  /*6c90*/  F2FP.F16.F32.PACK_AB R7, R7, R30 ;  /* 0x0000001e0707723e */ /* 0x000fe400000000ff */
[----:B------:R2:W-:Y:S05]  /*6ca0*/  STS [R180+0x1d400], R5 ;  /* 0x01d40005b4007388 */ /* 0x0005ea0000000800 */
[----:B------:R3:W-:Y:S05]  /*6cb0*/  STS [R182+0x1d400], R4 ;  /* 0x01d40004b6007388 */ /* 0x0007ea0000000800 */
[----:B------:R-:W-:Y:S05]  /*6cc0*/  STS [R182+0x1d000], R12 ;  /* 0x01d0000cb6007388 */ /* 0x000fea0000000800 */
[----:B------:R-:W-:Y:S05]  /*6cd0*/  STS [R181+-0x4000], R21 ;  /* 0xffc00015b5007388 */ /* 0x000fea0000000800 */
[----:B------:R-:W-:Y:S01]  /*6ce0*/  STS [R181+-0x3c00], R17 ;  /* 0xffc40011b5007388 */ /* 0x000fe20000000800 */
[--C-:B-1----:R-:W-:Y:S02]  /*6cf0*/  SHF.R.U32.HI R2, RZ, 0x1, R218.reuse ;  /* 0x00000001ff027819 */ /* 0x102fe400000116da */
[----:B--2---:R-:W-:Y:S02]  /*6d00*/  SEL R5, R10, 0xfffffff0, !P0 ;  /* 0xfffffff00a057807 */ /* 0x004fe40004000000 */
[----:B------:R-:W-:Y:S02]  /*6d10*/  LOP3.LUT R3, R2, 0x30, RZ, 0xc0, !PT ;  /* 0x0000003002037812 */ /* 0x000fe400078ec0ff */
[----:B---3--:R-:W-:Y:S02]  /*6d20*/  IADD3 R4, PT, PT, R5, R181, RZ ;  /* 0x000000b505047210 */ /* 0x008fe40007ffe0ff */
[----:B------:R-:W-:Y:S02]  /*6d30*/  LOP3.LUT R3, R3, 0x8, R218, 0xf8, !PT ;  /* 0x0000000803037812 */ /* 0x000fe400078ef8da */
[--C-:B------:R-:W-:Y:S01]  /*6d40*/  LOP3.LUT R180, R0, 0x200, R184.reuse, 0xf8, !PT ;  /* 0x0000020000b47812 */ /* 0x100fe200078ef8b8 */
[----:B------:R-:W-:Y:S01]  /*6d50*/  STS [R4+-0x4000], R18 ;  /* 0xffc0001204007388 */ /* 0x000fe20000000800 */
[----:B------:R-:W-:Y:S02]  /*6d60*/  LOP3.LUT R3, R3, 0x1c0, R184, 0xf8, !PT ;  /* 0x000001c003037812 */ /* 0x000fe400078ef8b8 */
[----:B------:R-:W-:Y:S02]  /*6d70*/  LEA R180, R180, UR4, 0x1 ;  /* 0x00000004b4b47c11 */ /* 0x000fe4000f8e08ff */
[----:B------:R1:W-:Y:S01]  /*6d80*/  STS [R4+-0x3c00], R16 ;  /* 0xffc4001004007388 */ /* 0x0003e20000000800 */
[----:B------:R-:W-:Y:S02]  /*6d90*/  LOP3.LUT R3, R3, 0x38, R217, 0x78, !PT ;  /* 0x0000003803037812 */ /* 0x000fe400078e78d9 */
[C---:B------:R-:W-:Y:S02]  /*6da0*/  IADD3 R0, PT, PT, R180.reuse, 0x8040, RZ ;  /* 0x00008040b4007810 */ /* 0x040fe40007ffe0ff */
[----:B------:R-:W-:Y:S01]  /*6db0*/  STS [R181+-0x3000], R9 ;  /* 0xffd00009b5007388 */ /* 0x000fe20000000800 */
[----:B------:R-:W-:Y:S04]  /*6dc0*/  LOP3.LUT R3, R3, 0x200, R220, 0xf8, !PT ;  /* 0x0000020003037812 */ /* 0x000fe800078ef8dc */
[----:B------:R-:W-:Y:S01]  /*6dd0*/  STS [R181+-0x2c00], R6 ;  /* 0xffd40006b5007388 */ /* 0x000fe20000000800 */
[----:B------:R-:W-:Y:S04]  /*6de0*/  LEA R3, R3, UR4, 0x1 ;  /* 0x0000000403037c11 */ /* 0x000fe8000f8e08ff */
        /* <DEDUP_REMOVED lines=114> */
[----:B------:R-:W-:Y:S01]  /*7510*/  @!P5 IMAD.MOV.U32 R9, RZ, RZ, R241 ;  /* 0x000000ffff09d224 */ /* 0x000fe200078e00f1 */
        /* <DEDUP_REMOVED lines=27> */
.L_x_621:
[----:B------:R-:W-:Y:S01]  /*76d0*/  PLOP3.LUT P5, PT, PT, PT, UP2, 0x80, 0x8 ;  /* 0x000000000008781c */ /* 0x000fe20003faf028 */
[----:B------:R-:W-:Y:S01]  /*76e0*/  LDSM.16.M88.4 R32, [R204+0x1c000] ;  /* 0x01c00000cc20783b */ /* 0x000fe20000000200 */
[----:B-1----:R-:W-:Y:S01]  /*76f0*/  IMAD.MOV.U32 R4, RZ, RZ, 0x4 ;  /* 0x00000004ff047424 */ /* 0x002fe200078e00ff */
[----:B------:R-:W-:Y:S01]  /*7700*/  @UP2 UIADD3 UR14, UP0, UPT, UR56, -0x100, URZ ;  /* 0xffffff00380e2890 */ /* 0x000fe2000ff1e0ff */
[----:B------:R-:W-:Y:S01]  /*7710*/  VIADD R24, R204, 0x8000 ;  /* 0x00008000cc187836 */ /* 0x000fe20000000000 */
[----:B------:R-:W-:Y:S01]  /*7720*/  ULOP3.LUT UR11, UR44, 0x1, URZ, 0xc0, !UPT ;  /* 0x000000012c0b7892 */ /* 0x000fe2000f8ec0ff */
[----:B------:R-:W-:Y:S01]  /*7730*/  LDSM.16.M88.4 R28, [R204+0x1d000] ;  /* 0x01d00000cc1c783b */ /* 0x000fe20000000200 */
[----:B------:R-:W-:Y:S01]  /*7740*/  IMAD.U32 R224, RZ, RZ, UR45 ;  /* 0x0000002dffe07e24 */ /* 0x000fe2000f8e00ff */
[----:B------:R-:W-:Y:S01]  /*7750*/  @UP2 UIADD3.X UR13, UPT, UPT, UR57, -0x1, URZ, UP0, !UPT ;  /* 0xffffffff390d2890 */ /* 0x000fe200087fe4ff */
[----:B------:R-:W-:Y:S01]  /*7760*/  VIADD R230, R230, 0xffffffc0 ;  /* 0xffffffc0e6e67836 */ /* 0x000fe20000000000 */
[----:B------:R-:W-:Y:S01]  /*7770*/  @UP2 UIADD3 UR52, UP0, UPT, UR52, -0x100, URZ ;  /* 0xffffff0034342890 */ /* 0x000fe2000ff1e0ff */
[----:B------:R-:W-:Y:S01]  /*7780*/  LDSM.16.M88.4 R168, [R206+0x1c000] ;  /* 0x01c00000cea8783b */ /* 0x000fe20000000200 */
[----:B------:R-:W-:Y:S02]  /*7790*/  LEA R224, P1, R224, R236, 0x2 ;  /* 0x000000ece0e07211 */ /* 0x000fe400078210ff */
[----:B------:R-:W-:Y:S01]  /*77a0*/  @P5 SHF.R.U32.HI R0, RZ, 0x2, R218 ;  /* 0x00000002ff005819 */ /* 0x000fe200000116da */
[----:B------:R-:W-:Y:S01]  /*77b0*/  @UP2 UIADD3.X UR17, UPT, UPT, UR17, -0x1, URZ, UP0, !UPT ;  /* 0xffffffff11112890 */ /* 0x000fe200087fe4ff */
[----:B------:R-:W-:Y:S01]  /*77c0*/  @P5 LOP3.LUT R2, R2, 0x10, RZ, 0xc0, !PT ;  /* 0x0000001002025812 */ /* 0x000fe200078ec0ff */
[----:B------:R-:W-:Y:S01]  /*77d0*/  LDSM.16.M88.4 R176, [R206+0x1d000] ;  /* 0x01d00000ceb0783b */ /* 0x000fe20000000200 */
[----:B------:R-:W-:Y:S02]  /*77e0*/  UISETP.NE.U32.AND UP0, UPT, UR11, 0x1, UPT ;  /* 0x000000010b00788c */ /* 0x000fe4000bf05070 */
[----:B------:R-:W-:Y:S01]  /*77f0*/  @P5 LOP3.LUT R243, R2, 0x7, R0, 0xf8, !PT ;  /* 0x0000000702f35812 */ /* 0x000fe200078ef800 */
[----:B------:R-:W-:Y:S01]  /*7800*/  VIADD R2, R204, 0x8040 ;  /* 0x00008040cc027836 */ /* 0x000fe20000000000 */
[----:B------:R-:W-:Y:S01]  /*7810*/  LOP3.LUT R0, R215, 0x1c0, R184, 0xf8, !PT ;  /* 0x000001c0d7007812 */ /* 0x000fe200078ef8b8 */
[----:B------:R-:W-:Y:S01]  /*7820*/  @P0 VIADD R2, R24, 0xffffffc0 ;  /* 0xffffffc018020836 */ /* 0x000fe20000000000 */
[----:B------:R-:W-:Y:S01]  /*7830*/  PLOP3.LUT P2, PT, PT, PT, UP0, 0x80, 0x8 ;  /* 0x000000000008781c */ /* 0x000fe20003f4f008 */
[----:B------:R-:W-:Y:S01]  /*7840*/  @P5 IMAD.WIDE.U32 R232, R243, R4, UR56 ;  /* 0x00000038f3e85e25 */ /* 0x000fe2000f8e0004 */
[----:B------:R-:W-:Y:S01]  /*7850*/  LOP3.LUT R0, R0, 0x38, R217, 0x78, !PT ;  /* 0x0000003800007812 */ /* 0x000fe200078e78d9 */
[----:B------:R-:W-:Y:S01]  /*7860*/  UISETP.GT.AND UP0, UPT, UR44, URZ, UPT ;  /* 0x000000ff2c00728c */ /* 0x000fe2000bf04270 */
[----:B------:R-:W-:Y:S01]  /*7870*/  LDSM.16.M88.4 R192, [R2+0x15000] ;  /* 0x0150000002c0783b */ /* 0x000fe20000000200 */
[----:B------:R-:W-:Y:S01]  /*7880*/  IMAD.IADD R205, R207, 0x1, R2 ;  /* 0x00000001cfcd7824 */ /* 0x000fe200078e0202 */
[----:B------:R-:W-:Y:S01]  /*7890*/  LOP3.LUT R0, R0, 0x200, R184, 0xf8, !PT ;  /* 0x0000020000007812 */ /* 0x000fe200078ef8b8 */
[----:B------:R-:W-:Y:S02]  /*78a0*/  UIADD3 UR11, UPT, UPT, UR44, -0x1, URZ ;  /* 0xffffffff2c0b7890 */ /* 0x000fe4000fffe0ff */
[----:B------:R-:W-:Y:S01]  /*78b0*/  LDSM.16.M88.4 R184, [R2+0x14000] ;  /* 0x0140000002b8783b */ /* 0x000fe20000000200 */
[----:B------:R-:W-:Y:S01]  /*78c0*/  LEA R0, R0, UR4, 0x1 ;  /* 0x0000000400007c11 */ /* 0x000fe2000f8e08ff */
[----:B------:R-:W-:Y:S01]  /*78d0*/  @UP2 UMOV UR56, UR14 ;  /* 0x0000000e00382c82 */ /* 0x000fe20008000000 */
[----:B------:R-:W-:Y:S02]  /*78e0*/  @UP2 UMOV UR57, UR13 ;  /* 0x0000000d00392c82 */ /* 0x000fe40008000000 */
[----:B------:R-:W-:Y:S01]  /*78f0*/  LDSM.16.M88.4 R200, [R205+0x15000] ;  /* 0x01500000cdc8783b */ /* 0x000fe20000000200 */
[----:B------:R-:W-:Y:S04]  /*7900*/  UMOV UR44, UR11 ;  /* 0x0000000b002c7c82 */ /* 0x000fe80008000000 */
[----:B------:R-:W1:Y:S05]  /*7910*/  LDSM.16.MT88.4 R16, [R0+0xc000] ;  /* 0x00c000000010783b */ /* 0x000e6a0000004200 */
[----:B------:R-:W2:Y:S05]  /*7920*/  LDSM.16.MT88.4 R164, [R0+0x10000] ;  /* 0x0100000000a4783b */ /* 0x000eaa0000004200 */
[----:B------:R-:W3:Y:S05]  /*7930*/  LDSM.16.MT88.4 R172, [R0+0xc800] ;  /* 0x00c8000000ac783b */ /* 0x000eea0000004200 */
[----:B------:R-:W4:Y:S05]  /*7940*/  LDSM.16.MT88.4 R180, [R0+0x10800] ;  /* 0x0108000000b4783b */ /* 0x000f2a0000004200 */
[----:B------:R-:W4:Y:S05]  /*7950*/  LDSM.16.MT88.4 R188, [R0+0xd000] ;  /* 0x00d0000000bc783b */ /* 0x000f2a0000004200 */
[----:B------:R-:W4:Y:S05]  /*7960*/  LDSM.16.MT88.4 R196, [R0+0x11000] ;  /* 0x0110000000c4783b */ /* 0x000f2a0000004200 */
[----:B------:R2:W5:Y:S05]  /*7970*/  @P5 LDG.E R247, desc[UR36][R232.64+-0x100] ;  /* 0xffff0024e8f75981 */ /* 0x00056a000c1e1900 */
[----:B------:R2:W5:Y:S05]  /*7980*/  @P5 LDG.E R246, desc[UR36][R232.64+-0xe0] ;  /* 0xffff2024e8f65981 */ /* 0x00056a000c1e1900 */
[----:B------:R2:W5:Y:S01]  /*7990*/  @P5 LDG.E R245, desc[UR36][R232.64+-0x80] ;  /* 0xffff8024e8f55981 */ /* 0x000562000c1e1900 */
[-C--:B-1----:R-:W-:Y:S04]  /*79a0*/  HMMA.16816.F32 R4, R32, R16.reuse, RZ ;  /* 0x000000102004723c */ /* 0x082fe800000018ff */
[----:B------:R1:W5:Y:S04]  /*79b0*/  @P5 LDG.E R244, desc[UR36][R232.64+-0x60] ;  /* 0xffffa024e8f45981 */ /* 0x000368000c1e1900 */
[C---:B------:R-:W-:Y:S08]  /*79c0*/  HMMA.16816.F32 R8, R28.reuse, R16, RZ ;  /* 0x000000101c08723c */ /* 0x040ff000000018ff */
[-C--:B------:R-:W-:Y:S08]  /*79d0*/  HMMA.16816.F32 R12, R28, R18.reuse, RZ ;  /* 0x000000121c0c723c */ /* 0x080ff000000018ff */
[C---:B------:R-:W-:Y:S08]  /*79e0*/  HMMA.16816.F32 R16, R32.reuse, R18, RZ ;  /* 0x000000122010723c */ /* 0x040ff000000018ff */
[-C--:B--2---:R-:W-:Y:S08]  /*79f0*/  HMMA.16816.F32 R20, R32, R164.reuse, RZ ;  /* 0x000000a42014723c */ /* 0x084ff000000018ff */
[C---:B------:R-:W-:Y:S08]  /*7a00*/  HMMA.16816.F32 R24, R28.reuse, R164, RZ ;  /* 0x000000a41c18723c */ /* 0x040ff000000018ff */
[-C--:B------:R-:W-:Y:S08]  /*7a10*/  HMMA.16816.F32 R28, R28, R166.reuse, RZ ;  /* 0x000000a61c1c723c */ /* 0x080ff000000018ff */
[----:B------:R-:W-:Y:S01]  /*7a20*/  HMMA.16816.F32 R32, R32, R166, RZ ;  /* 0x000000a62020723c */ /* 0x000fe200000018ff */
[----:B------:R-:W-:Y:S07]  /*7a30*/  LDSM.16.M88.4 R164, [R205+0x14000] ;  /* 0x01400000cda4783b */ /* 0x000fee0000000200 */
[-C--:B---3--:R-:W-:Y:S08]  /*7a40*/  HMMA.16816.F32 R4, R168, R172.reuse, R4 ;  /* 0x000000aca804723c */ /* 0x088ff00000001804 */
[C---:B------:R-:W-:Y:S08]  /*7a50*/  HMMA.16816.F32 R8, R176.reuse, R172, R8 ;  /* 0x000000acb008723c */ /* 0x040ff00000001808 */
[-C--:B------:R-:W-:Y:S08]  /*7a60*/  HMMA.16816.F32 R12, R176, R174.reuse, R12 ;  /* 0x000000aeb00c723c */ /* 0x080ff0000000180c */
[C---:B------:R-:W-:Y:S01]  /*7a70*/  HMMA.16816.F32 R16, R168.reuse, R174, R16 ;  /* 0x000000aea810723c */ /* 0x040fe20000001810 */
[----:B------:R-:W2:Y:S07]  /*7a80*/  LDSM.16.MT88.4 R172, [R0+0xd800] ;  /* 0x00d8000000ac783b */ /* 0x000eae0000004200 */
[-C--:B----4-:R-:W-:Y:S08]  /*7a90*/  HMMA.16816.F32 R20, R168, R180.reuse, R20 ;  /* 0x000000b4a814723c */ /* 0x090ff00000001814 */
[C---:B------:R-:W-:Y:S08]  /*7aa0*/  HMMA.16816.F32 R24, R176.reuse, R180, R24 ;  /* 0x000000b4b018723c */ /* 0x040ff00000001818 */
[-C--:B------:R-:W-:Y:S01]  /*7ab0*/  HMMA.16816.F32 R28, R176, R182.reuse, R28 ;  /* 0x000000b6b01c723c */ /* 0x080fe2000000181c */
[----:B------:R-:W-:Y:S07]  /*7ac0*/  LDSM.16.M88.4 R176, [R204+0x1e000] ;  /* 0x01e00000ccb0783b */ /* 0x000fee0000000200 */
[----:B------:R-:W-:Y:S01]  /*7ad0*/  HMMA.16816.F32 R32, R168, R182, R32 ;  /* 0x000000b6a820723c */ /* 0x000fe20000001820 */
[----:B------:R-:W3:Y:S05]  /*7ae0*/  LDSM.16.MT88.4 R168, [R0+0x11800] ;  /* 0x0118000000a8783b */ /* 0x000eea0000004200 */
[----:B------:R-:W4:Y:S02]  /*7af0*/  LDSM.16.MT88.4 R180, [R0+0xe000] ;  /* 0x00e0000000b4783b */ /* 0x000f240000004200 */
        /* <DEDUP_REMOVED lines=8> */
[----:B------:R-:W-:Y:S07]  /*7b80*/  LDSM.16.M88.4 R192, [R206+0x1e000] ;  /* 0x01e00000cec0783b */ /* 0x000fee0000000200 */
[----:B------:R-:W-:Y:S01]  /*7b90*/  HMMA.16816.F32 R32, R184, R198, R32 ;  /* 0x000000c6b820723c */ /* 0x000fe20000001820 */
[----:B------:R-:W1:Y:S05]  /*7ba0*/  LDSM.16.M88.4 R184, [R204+0x1f000] ;  /* 0x01f00000ccb8783b */ /* 0x000e6a0000000200 */
[----:B------:R-:W1:Y:S02]  /*7bb0*/  LDSM.16.MT88.4 R196, [R0+0xe800] ;  /* 0x00e8000000c4783b */ /* 0x000e640000004200 */
[-C--:B--2---:R-:W-:Y:S08]  /*7bc0*/  HMMA.16816.F32 R4, R164, R172.reuse, R4 ;  /* 0x000000aca404723c */ /* 0x084ff00000001804 */
[C---:B------:R-:W-:Y:S08]  /*7bd0*/  HMMA.16816.F32 R8, R200.reuse, R172, R8 ;  /* 0x000000acc808723c */ /* 0x040ff00000001808 */
[-C--:B------:R-:W-:Y:S08]  /*7be0*/  HMMA.16816.F32 R12, R200, R174.reuse, R12 ;  /* 0x000000aec80c723c */ /* 0x080ff0000000180c */
[C---:B------:R-:W-:Y:S01]  /*7bf0*/  HMMA.16816.F32 R16, R164.reuse, R174, R16 ;  /* 0x000000aea410723c */ /* 0x040fe20000001810 */
[----:B------:R-:W2:Y:S07]  /*7c00*/  LDSM.16.M88.4 R172, [R206+0x1f000] ;  /* 0x01f00000ceac783b */ /* 0x000eae0000000200 */
[-C--:B---3--:R-:W-:Y:S08]  /*7c10*/  HMMA.16816.F32 R20, R164, R168.reuse, R20 ;  /* 0x000000a8a414723c */ /* 0x088ff00000001814 */
[C---:B------:R-:W-:Y:S01]  /*7c20*/  HMMA.16816.F32 R24, R200.reuse, R168, R24 ;  /* 0x000000a8c818723c */ /* 0x040fe20000001818 */
[----:B------:R-:W-:Y:S05]  /*7c30*/  IMAD.U32 R168, RZ, RZ, UR45 ;  /* 0x0000002dffa87e24 */ /* 0x000fea000f8e00ff */
[----:B------:R-:W-:Y:S02]  /*7c40*/  LEA.HI.X.SX32 R225, R168, R237, 0x2, P1 ;  /* 0x000000eda8e17211 */ /* 0x000fe400008f16ff */
[-C--:B------:R-:W-:Y:S03]  /*7c50*/  HMMA.16816.F32 R28, R200, R170.reuse, R28 ;  /* 0x000000aac81c723c */ /* 0x080fe6000000181c */
[C---:B------:R-:W-:Y:S04]  /*7c60*/  LEA R222, P1, R235.reuse, R224, 0x5 ;  /* 0x000000e0ebde7211 */ /* 0x040fe800078228ff */
[C---:B------:R-:W-:Y:S01]  /*7c70*/  LEA.HI.X.SX32 R223, R235.reuse, R225, 0x5, P1 ;  /* 0x000000e1ebdf7211 */ /* 0x040fe200008f2eff */
[----:B------:R-:W-:Y:S01]  /*7c80*/  HMMA.16816.F32 R32, R164, R170, R32 ;  /* 0x000000aaa420723c */ /* 0x000fe20000001820 */
[----:B------:R-:W3:Y:S03]  /*7c90*/  LDSM.16.MT88.4 R164, [R0+0x12800] ;  /* 0x0128000000a4783b */ /* 0x000ee60000004200 */
[C---:B------:R-:W-:Y:S02]  /*7ca0*/  LEA R202, P1, R235.reuse, R222, 0x5 ;  /* 0x000000deebca7211 */ /* 0x040fe400078228ff */
[----:B------:R-:W-:Y:S02]  /*7cb0*/  LDSM.16.M88.4 R168, [R2+0x16000] ;  /* 0x0160000002a8783b */ /* 0x000fe40000000200 */
[-C--:B----4-:R-:W-:Y:S05]  /*7cc0*/  HMMA.16816.F32 R4, R176, R180.reuse, R4 ;  /* 0x000000b4b004723c */ /* 0x090fea0000001804 */
[C---:B------:R-:W-:Y:S02]  /*7cd0*/  LEA.HI.X.SX32 R203, R235.reuse, R223, 0x5, P1 ;  /* 0x000000dfebcb7211 */ /* 0x040fe400008f2eff */
[C---:B------:R-:W-:Y:S01]  /*7ce0*/  LEA R200, P1, R235.reuse, R202, 0x5 ;  /* 0x000000caebc87211 */ /* 0x040fe200078228ff */
[C---:B-1----:R-:W-:Y:S04]  /*7cf0*/  HMMA.16816.F32 R8, R184.reuse, R180, R8 ;  /* 0x000000b4b808723c */ /* 0x042fe80000001808 */
[C---:B------:R-:W-:Y:S04]  /*7d00*/  LEA.HI.X.SX32 R201, R235.reuse, R203, 0x5, P1 ;  /* 0x000000cbebc97211 */ /* 0x040fe800008f2eff */
        /* <DEDUP_REMOVED lines=8> */
[----:B------:R-:W1:Y:S07]  /*7d90*/  LDSM.16.MT88.4 R176, [R0+0xf000] ;  /* 0x00f0000000b0783b */ /* 0x000e6e0000004200 */
[-C--:B------:R-:W-:Y:S08]  /*7da0*/  HMMA.16816.F32 R4, R192, R196.reuse, R4 ;  /* 0x000000c4c004723c */ /* 0x080ff00000001804 */
[C---:B--2---:R-:W-:Y:S08]  /*7db0*/  HMMA.16816.F32 R8, R172.reuse, R196, R8 ;  /* 0x000000c4ac08723c */ /* 0x044ff00000001808 */
[-C--:B------:R-:W-:Y:S08]  /*7dc0*/  HMMA.16816.F32 R12, R172, R198.reuse, R12 ;  /* 0x000000c6ac0c723c */ /* 0x080ff0000000180c */
[C---:B------:R-:W-:Y:S04]  /*7dd0*/  HMMA.16816.F32 R16, R192.reuse, R198, R16 ;  /* 0x000000c6c010723c */ /* 0x040fe80000001810 */
[C---:B------:R-:W-:Y:S04]  /*7de0*/  LEA R198, P1, R235.reuse, R200, 0x5 ;  /* 0x000000c8ebc67211 */ /* 0x040fe800078228ff */
[-C--:B---3--:R-:W-:Y:S03]  /*7df0*/  HMMA.16816.F32 R20, R192, R164.reuse, R20 ;  /* 0x000000a4c014723c */ /* 0x088fe60000001814 */
[C---:B------:R-:W-:Y:S02]  /*7e00*/  LEA.HI.X.SX32 R199, R235.reuse, R201, 0x5, P1 ;  /* 0x000000c9ebc77211 */ /* 0x040fe400008f2eff */
[C---:B------:R-:W-:Y:S03]  /*7e10*/  LEA R196, P1, R235.reuse, R198, 0x5 ;  /* 0x000000c6ebc47211 */ /* 0x040fe600078228ff */
[C---:B------:R-:W-:Y:S04]  /*7e20*/  HMMA.16816.F32 R24, R172.reuse, R164, R24 ;  /* 0x000000a4ac18723c */ /* 0x040fe80000001818 */
[C---:B------:R-:W-:Y:S02]  /*7e30*/  LEA.HI.X.SX32 R197, R235.reuse, R199, 0x5, P1 ;  /* 0x000000c7ebc57211 */ /* 0x040fe400008f2eff */
[C---:B------:R-:W-:Y:S02]  /*7e40*/  LEA R226, P1, R235.reuse, R196, 0x5 ;  /* 0x000000c4ebe27211 */ /* 0x040fe400078228ff */
[-C--:B------:R-:W-:Y:S01]  /*7e50*/  HMMA.16816.F32 R28, R172, R166.reuse, R28 ;  /* 0x000000a6ac1c723c */ /* 0x080fe2000000181c */
[----:B------:R-:W-:Y:S02]  /*7e60*/  LDSM.16.MT88.4 R172, [R0+0xf800] ;  /* 0x00f8000000ac783b */ /* 0x000fe40000004200 */
[C---:B------:R-:W-:Y:S05]  /*7e70*/  LEA.HI.X.SX32 R227, R235.reuse, R197, 0x5, P1 ;  /* 0x000000c5ebe37211 */ /* 0x040fea00008f2eff */
[----:B------:R-:W-:Y:S01]  /*7e80*/  HMMA.16816.F32 R32, R192, R166, R32 ;  /* 0x000000a6c020723c */ /* 0x000fe20000001820 */
[----:B------:R-:W2:Y:S03]  /*7e90*/  LDSM.16.M88.4 R164, [R205+0x16000] ;  /* 0x01600000cda4783b */ /* 0x000ea60000000200 */
        /* <DEDUP_REMOVED lines=11> */
[C---:B------:R-:W-:Y:S04]  /*7f50*/  LEA.HI.X.SX32 R189, R235.reuse, R191, 0x5, P1 ;  /* 0x000000bfebbd7211 */ /* 0x040fe800008f2eff */
[-C--:B------:R-:W-:Y:S08]  /*7f60*/  HMMA.16816.F32 R20, R168, R184.reuse, R20 ;  /* 0x000000b8a814723c */ /* 0x080ff00000001814 */
[C---:B------:R-:W-:Y:S08]  /*7f70*/  HMMA.16816.F32 R24, R180.reuse, R184, R24 ;  /* 0x000000b8b418723c */ /* 0x040ff00000001818 */
[-C--:B------:R-:W-:Y:S08]  /*7f80*/  HMMA.16816.F32 R28, R180, R186.reuse, R28 ;  /* 0x000000bab41c723c */ /* 0x080ff0000000181c */
[----:B------:R-:W-:Y:S01]  /*7f90*/  HMMA.16816.F32 R32, R168, R186, R32 ;  /* 0x000000baa820723c */ /* 0x000fe20000001820 */
[----:B------:R3:W4:Y:S03]  /*7fa0*/  LDSM.16.MT88.4 R168, [R0+0x13800] ;  /* 0x0138000000a8783b */ /* 0x0007260000004200 */
[C---:B------:R-:W-:Y:S04]  /*7fb0*/  LEA R186, P1, R235.reuse, R188, 0x5 ;  /* 0x000000bcebba7211 */ /* 0x040fe800078228ff */
[-C--:B--2---:R-:W-:Y:S05]  /*7fc0*/  HMMA.16816.F32 R4, R164, R172.reuse, R4 ;  /* 0x000000aca404723c */ /* 0x084fea0000001804 */
[C---:B------:R-:W-:Y:S02]  /*7fd0*/  LEA.HI.X.SX32 R187, R235.reuse, R189, 0x5, P1 ;  /* 0x000000bdebbb7211 */ /* 0x040fe400008f2eff */
[C---:B------:R-:W-:Y:S01]  /*7fe0*/  LEA R184, P1, R235.reuse, R186, 0x5 ;  /* 0x000000baebb87211 */ /* 0x040fe200078228ff */
[C---:B-1----:R-:W-:Y:S04]  /*7ff0*/  HMMA.16816.F32 R8, R176.reuse, R172, R8 ;  /* 0x000000acb008723c */ /* 0x042fe80000001808 */
[C---:B------:R-:W-:Y:S02]  /*8000*/  LEA.HI.X.SX32 R185, R235.reuse, R187, 0x5, P1 ;  /* 0x000000bbebb97211 */ /* 0x040fe400008f2eff */
[C---:B------:R-:W-:Y:S02]  /*8010*/  LEA R194, P1, R235.reuse, R184, 0x5 ;  /* 0x000000b8ebc27211 */ /* 0x040fe400078228ff */
[-C--:B------:R-:W-:Y:S03]  /*8020*/  HMMA.16816.F32 R12, R176, R174.reuse, R12 ;  /* 0x000000aeb00c723c */ /* 0x080fe6000000180c */
[----:B------:R-:W-:Y:S01]  /*8030*/  REDG.E.ADD.F32.FTZ.RN.STRONG.GPU desc[UR36][R236.64], R4 ;  /* 0x00000004ec0079a6 */ /* 0x000fe2000c12f324 */
[C---:B------:R-:W-:Y:S01]  /*8040*/  LEA.HI.X.SX32 R195, R235.reuse, R185, 0x5, P1 ;  /* 0x000000b9ebc37211 */ /* 0x040fe200008f2eff */
[C---:B---3--:R-:W-:Y:S03]  /*8050*/  VIADD R0, R208.reuse, 0x40 ;  /* 0x00000040d0007836 */ /* 0x048fe60000000000 */
[----:B------:R-:W-:Y:S01]  /*8060*/  REDG.E.ADD.F32.FTZ.RN.STRONG.GPU desc[UR36][R224.64], R5 ;  /* 0x00000005e00079a6 */ /* 0x000fe2000c12f324 */
[C---:B------:R-:W-:Y:S04]  /*8070*/  HMMA.16816.F32 R16, R164.reuse, R174, R16 ;  /* 0x000000aea410723c */ /* 0x040fe80000001810 */
[----:B------:R1:W-:Y:S01]  /*8080*/  REDG.E.ADD.F32.FTZ.RN.STRONG.GPU desc[UR36][R222.64], R6 ;  /* 0x00000006de0079a6 */ /* 0x0003e2000c12f324 */
[C---:B------:R-:W-:Y:S04]  /*8090*/  IMAD.WIDE R204, R235.reuse, -0xc0, R194 ;  /* 0xffffff40ebcc7825 */ /* 0x040fe800078e02c2 */
[----:B------:R2:W-:Y:S01]  /*80a0*/  REDG.E.ADD.F32.FTZ.RN.STRONG.GPU desc[UR36][R202.64], R7 ;  /* 0x00000007ca0079a6 */ /* 0x0005e2000c12f324 */
[C---:B------:R-:W-:Y:S01]  /*80b0*/  @P0 VIADD R0, R208.reuse, 0xffffffc0 ;  /* 0xffffffc0d0000836 */ /* 0x040fe20000000000 */
[-C--:B----4-:R-:W-:Y:S03]  /*80c0*/  HMMA.16816.F32 R20, R164, R168.reuse, R20 ;  /* 0x000000a8a414723c */ /* 0x090fe60000001814 */
[----:B------:R3:W-:Y:S01]  /*80d0*/  REDG.E.ADD.F32.FTZ.RN.STRONG.GPU desc[UR36][R200.64], R8 ;  /* 0x00000008c80079a6 */ /* 0x0007e2000c12f324 */
[C---:B------:R-:W-:Y:S04]  /*80e0*/  LEA R182, P1, R235.reuse, R204, 0x5 ;  /* 0x000000ccebb67211 */ /* 0x040fe800078228ff */
        /* <DEDUP_REMOVED lines=372> */
.L_x_623:
[----:B------:R-:W2:Y:S01]  /*9830*/  LDCU.64 UR10, c[0x0][0x5c0] ;  /* 0x0000b800ff0a77ac */ /* 0x000ea20008000a00 */
[----:B------:R-:W-:-:S04]  /*9840*/  UIADD3 UR5, UPT, UPT, UR38, UR40, URZ ;  /* 0x0000002826057290 */ /* 0x000fc8000fffe0ff */
[----:B--2---:R-:W-:Y:S02]  /*9850*/  UIMAD.WIDE.U32 UR44, UR5, UR10, URZ ;  /* 0x0000000a052c72a5 */ /* 0x004fe4000f8e00ff */
[----:B------:R-:W-:-:S04]  /*9860*/  UIMAD UR5, UR5, UR11, URZ ;  /* 0x0000000b050572a4 */ /* 0x000fc8000f8e02ff */
[----:B------:R-:W-:-:S06]  /*9870*/  UIADD3 UR5, UPT, UPT, UR45, UR5, URZ ;  /* 0x000000052d057290 */ /* 0x000fcc000fffe0ff */
[----:B-1----:R-:W-:Y:S02]  /*9880*/  MOV R4, UR5 ;  /* 0x0000000500047c02 */ /* 0x002fe40008000f00 */
.L_x_624:
        /* <DEDUP_REMOVED lines=12> */
.L_x_625:
[----:B------:R-:W1:Y:S01]  /*9950*/  LDCU.64 UR8, c[0x0][0x5c8] ;  /* 0x0000b900ff0877ac */ /* 0x000e620008000a00 */
[----:B------:R-:W-:-:S04]  /*9960*/  UIADD3 UR5, UPT, UPT, UR38, UR40, URZ ;  /* 0x0000002826057290 */ /* 0x000fc8000fffe0ff */
[----:B-1----:R-:W-:Y:S02]  /*9970*/  UIMAD.WIDE.U32 UR16, UR5, UR8, URZ ;  /* 0x00000008051072a5 */ /* 0x002fe4000f8e00ff */
[----:B------:R-:W-:-:S04]  /*9980*/  UIMAD UR5, UR5, UR9, URZ ;  /* 0x00000009050572a4 */ /* 0x000fc8000f8e02ff */
[----:B------:R-:W-:-:S06]  /*9990*/  UIADD3 UR5, UPT, UPT, UR17, UR5, URZ ;  /* 0x0000000511057290 */ /* 0x000fcc000fffe0ff */
[----:B------:R-:W-:-:S07]  /*99a0*/  MOV R30, UR5 ;  /* 0x00000005001e7c02 */ /* 0x000fce0008000f00 */
.L_x_626:
        /* <DEDUP_REMOVED lines=55> */
.L_x_628:
[----:B------:R-:W-:Y:S05]  /*9d20*/  BSYNC.RECONVERGENT B0 ;  /* 0x0000000000007941 */ /* 0x000fea0003800200 */
.L_x_627:
        /* <DEDUP_REMOVED lines=16> */
.L_x_630:
[----:B------:R-:W-:Y:S05]  /*9e30*/  BSYNC.RECONVERGENT B0 ;  /* 0x0000000000007941 */ /* 0x000fea0003800200 */
.L_x_629:
        /* <DEDUP_REMOVED lines=25> */
.L_x_632:
[----:B------:R-:W-:Y:S05]  /*9fd0*/  BSYNC.RECONVERGENT B0 ;  /* 0x0000000000007941 */ /* 0x000fea0003800200 */
.L_x_631:
        /* <DEDUP_REMOVED lines=19> */
.L_x_634:
[----:B------:R-:W-:Y:S05]  /*a110*/  BSYNC.RECONVERGENT B0 ;  /* 0x0000000000007941 */ /* 0x000fea0003800200 */
.L_x_633:
        /* <DEDUP_REMOVED lines=22> */
.L_x_636:
[----:B------:R-:W-:Y:S05]  /*a280*/  BSYNC.RECONVERGENT B0 ;  /* 0x0000000000007941 */ /* 0x000fea0003800200 */
.L_x_635:
        /* <DEDUP_REMOVED lines=16> */
.L_x_638:
[----:B------:R-:W-:Y:S05]  /*a390*/  BSYNC.RECONVERGENT B0 ;  /* 0x0000000000007941 */ /* 0x000fea0003800200 */
.L_x_637:
        /* <DEDUP_REMOVED lines=16> */
.L_x_640:
[----:B------:R-:W-:Y:S05]  /*a4a0*/  BSYNC.RECONVERGENT B0 ;  /* 0x0000000000007941 */ /* 0x000fea0003800200 */
.L_x_639:
        /* <DEDUP_REMOVED lines=15> */
.L_x_591:
[----:B------:R-:W-:Y:S05]  /*a5a0*/  BSYNC.RECONVERGENT B1 ;  /* 0x0000000000017941 */ /* 0x000fea0003800200 */
.L_x_561:
        /* <DEDUP_REMOVED lines=11> */
.L_x_642:
        /* <DEDUP_REMOVED lines=10> */
.L_x_2422:


//--------------------- .text._ZN5flash44flash_bwd_dq_dk_dv_loop_seqk_parallel_kernelI23Flash_bwd_kernel_traitsILi128ELi64ELi128ELi8ELi2ELi4ELi2ELb0ELb0EN7cutlass6half_tE19Flash_kernel_traitsILi128ELi64ELi128ELi8ES3_EELb0ELb0ELb1ELb0ELb0ELb1ELb0EEEvNS_16Flash_bwd_paramsE --------------------------
	.section	.text._ZN5flash44flash_bwd_dq_dk_dv_loop_seqk_parallel_kernelI23Flash_bwd_kernel_traitsILi128ELi64ELi128ELi8ELi2ELi4ELi2ELb0ELb0EN7cutlass6half_tE19Flash_kernel_traitsILi128ELi64ELi128ELi8ES3_EELb0ELb0ELb1ELb0ELb0ELb1ELb0EEEvNS_16Flash_bwd_paramsE,"ax",@progbits
	.align	128
        .global         _ZN5flash44flash_bwd_dq_dk_dv_loop_seqk_parallel_kernelI23Flash_bwd_kernel_traitsILi128ELi64ELi128ELi8ELi2ELi4ELi2ELb0ELb0EN7cutlass6half_tE19Flash_kernel_traitsILi128ELi64ELi128ELi8ES3_EELb0ELb0ELb1ELb0ELb0ELb1ELb0EEEvNS_16Flash_bwd_paramsE
        .type           _ZN5flash44flash_bwd_dq_dk_dv_loop_seqk_parallel_kernelI23Flash_bwd_kernel_traitsILi128ELi64ELi128ELi8ELi2ELi4ELi2ELb0ELb0EN7cutlass6half_tE19Flash_kernel_traitsILi128ELi64ELi128ELi8ES3_EELb0ELb0ELb1ELb0ELb0ELb1ELb0EEEvNS_16Flash_bwd_paramsE,@function
        .size           _ZN5flash44flash_bwd_dq_dk_dv_loop_seqk_parallel_kernelI23Flash_bwd_kernel_traitsILi128ELi64ELi128ELi8ELi2ELi4ELi2ELb0ELb0EN7cutlass6half_tE19Flash_kernel_traitsILi128ELi64ELi128ELi8ES3_EELb0ELb0ELb1ELb0ELb0ELb1ELb0EEEvNS_16Flash_bwd_paramsE,(.L_x_2423 - _ZN5flash44flash_bwd_dq_dk_dv_loop_seqk_parallel_kernelI23Flash_bwd_kernel_traitsILi128ELi64ELi128ELi8ELi2ELi4ELi2ELb0ELb0EN7cutlass6half_tE19Flash_kernel_traitsILi128ELi64ELi128ELi8ES3_EELb0ELb0ELb1ELb0ELb0ELb1ELb0EEEvNS_16Flash_bwd_paramsE)
        .other          _ZN5flash44flash_bwd_dq_dk_dv_loop_seqk_parallel_kernelI23Flash_bwd_kernel_traitsILi128ELi64ELi128ELi8ELi2ELi4ELi2ELb0ELb0EN7cutlass6half_tE19Flash_kernel_traitsILi128ELi64ELi128ELi8ES3_EELb0ELb0ELb1ELb0ELb0ELb1ELb0EEEvNS_16Flash_bwd_paramsE,@"STO_CUDA_ENTRY STV_DEFAULT"
_ZN5flash44flash_bwd_dq_dk_dv_loop_seqk_parallel_kernelI23Flash_bwd_kernel_traitsILi128ELi64ELi128ELi8ELi2ELi4ELi2ELb0ELb0EN7cutlass6half_tE19Flash_kernel_traitsILi128ELi64ELi128ELi8ES3_EELb0ELb0ELb1ELb0ELb0ELb1ELb0EEEvNS_16Flash_bwd_paramsE:
.text._ZN5flash44flash_bwd_dq_dk_dv_loop_seqk_parallel_kernelI23Flash_bwd_kernel_traitsILi128ELi64ELi128ELi8ELi2ELi4ELi2ELb0ELb0EN7cutlass6half_tE19Flash_kernel_traitsILi128ELi64ELi128ELi8ES3_EELb0ELb0ELb1ELb0ELb0ELb1ELb0EEEvNS_16Flash_bwd_paramsE:
        /* <DEDUP_REMOVED lines=48> */
.L_x_697:
[----:B-----5:R-:W5:Y:S01]  /*0300*/  LDCU.64 UR8, c[0x0][0x478] ;  /* 0x00008f00ff0877ac */ /* 0x020f620008000a00 */
[----:B------:R-:W-:Y:S02]  /*0310*/  PLOP3.LUT P1, PT, PT, PT, UP3, 0x80, 0x8 ;  /* 0x000000000008781c */ /* 0x000fe40003f2f038 */
[----:B------:R-:W-:Y:S01]  /*0320*/  PLOP3.LUT P4, PT, PT, PT, UP5, 0x80, 0x8 ;  /* 0x000000000008781c */ /* 0x000fe20003f8f058 */
[----:B------:R-:W-:Y:S01]  /*0330*/  @UP3 ULEA UR12, UP0, UR38, UR6, 0x2 ;  /* 0x00000006260c3291 */ /* 0x000fe2000f8010ff */
[----:B------:R-:W-:Y:S01]  /*0340*/  PLOP3.LUT P2, PT, PT, PT, UP4, 0x80, 0x8 ;  /* 0x000000000008781c */ /* 0x000fe20003f4f048 */
[----:B------:R-:W-:Y:S02]  /*0350*/  UISETP.NE.AND UP2, UPT, UR26, URZ, UPT ;  /* 0x000000ff1a00728c */ /* 0x000fe4000bf45270 */
[----:B------:R-:W-:Y:S02]  /*0360*/  @UP3 ULEA.HI.X UR13, UR38, UR7, URZ, 0x2, UP0 ;  /* 0x00000007260d3291 */ /* 0x000fe400080f14ff */
[----:B--2---:R-:W-:-:S04]  /*0370*/  IMAD.U32 R2, RZ, RZ, UR12 ;  /* 0x0000000cff027e24 */ /* 0x004fc8000f8e00ff */
[----:B------:R-:W-:Y:S01]  /*0380*/  IMAD.U32 R3, RZ, RZ, UR13 ;  /* 0x0000000dff037e24 */ /* 0x000fe2000f8e00ff */
[----:B----4-:R-:W-:Y:S02]  /*0390*/  UIMAD.WIDE.U32 UR12, UR38, 0x4, UR28 ;  /* 0x00000004260c78a5 */ /* 0x010fe4000f8e001c */
[----:B-----5:R-:W-:Y:S01]  /*03a0*/  UISETP.NE.U32.AND UP0, UPT, UR8, URZ, UPT ;  /* 0x000000ff0800728c */ /* 0x020fe2000bf05070 */
[----:B------:R-:W-:Y:S02]  /*03b0*/  PLOP3.LUT P3, PT, PT, PT, UP2, 0x80, 0x8 ;  /* 0x000000000008781c */ /* 0x000fe40003f6f028 */
[----:B------:R-:W4:Y:S01]  /*03c0*/  @P1 LDG.E R3, desc[UR32][R2.64] ;  /* 0x0000002002031981 */ /* 0x000f22000c1e1900 */
[----:B------:R-:W-:-:S06]  /*03d0*/  UISETP.NE.AND.EX UP0, UPT, UR9, URZ, UPT, UP0 ;  /* 0x000000ff0900728c */ /* 0x000fcc000bf05300 */
[----:B------:R-:W-:-:S05]  /*03e0*/  PLOP3.LUT P0, PT, PT, PT, UP0, 0x80, 0x8 ;  /* 0x000000000008781c */ /* 0x000fca0003f0f008 */
[----:B------:R-:W-:Y:S01]  /*03f0*/  @UP0 ULEA UR14, UP1, UR38, UR8, 0x2 ;  /* 0x00000008260e0291 */ /* 0x000fe2000f8210ff */
[----:B-1----:R-:W-:Y:S01]  /*0400*/  IMAD.U32 R6, RZ, RZ, UR12 ;  /* 0x0000000cff067e24 */ /* 0x002fe2000f8e00ff */
[----:B------:R-:W5:Y:S02]  /*0410*/  @!UP0 LDCU UR11, c[0x0][0x43c] ;  /* 0x00008780ff0b87ac */ /* 0x000f640008000800 */
[----:B------:R-:W-:Y:S02]  /*0420*/  @UP0 ULEA.HI.X UR15, UR38, UR9, URZ, 0x2, UP1 ;  /* 0x00000009260f0291 */ /* 0x000fe400088f14ff */
[----:B------:R-:W-:Y:S01]  /*0430*/  IMAD.U32 R4, RZ, RZ, UR14 ;  /* 0x0000000eff047e24 */ /* 0x000fe2000f8e00ff */
[----:B------:R-:W2:Y:S01]  /*0440*/  @!UP0 LDCU.64 UR8, c[0x0][0x488] ;  /* 0x00009100ff0887ac */ /* 0x000ea20008000a00 */
[----:B------:R-:W-:Y:S02]  /*0450*/  IMAD.U32 R7, RZ, RZ, UR13 ;  /* 0x0000000dff077e24 */ /* 0x000fe4000f8e00ff */
[----:B------:R-:W-:-:S03]  /*0460*/  IMAD.U32 R5, RZ, RZ, UR15 ;  /* 0x0000000fff057e24 */ /* 0x000fc6000f8e00ff */
[----:B------:R-:W3:Y:S04]  /*0470*/  @P2 LDG.E R2, desc[UR32][R6.64+0x4] ;  /* 0x0000042006022981 */ /* 0x000ee8000c1e1900 */
[----:B------:R-:W3:Y:S01]  /*0480*/  @P0 LDG.E R0, desc[UR32][R4.64] ;  /* 0x0000002004000981 */ /* 0x000ee2000c1e1900 */
[----:B------:R-:W-:Y:S01]  /*0490*/  UMOV UR39, URZ ;  /* 0x000000ff00277c82 */ /* 0x000fe20008000000 */
[----:B------:R-:W-:Y:S01]  /*04a0*/  UMOV UR17, 0xffffffff ;  /* 0xffffffff00117882 */ /* 0x000fe20000000000 */
[----:B------:R-:W-:Y:S01]  /*04b0*/  UMOV UR40, 0xffffffff ;  /* 0xffffffff00287882 */ /* 0x000fe20000000000 */
[----:B--2---:R-:W-:-:S04]  /*04c0*/  @!UP0 UISETP.NE.U32.AND UP1, UPT, UR8, URZ, UPT ;  /* 0x000000ff0800828c */ /* 0x004fc8000bf25070 */
[----:B------:R-:W-:Y:S02]  /*04d0*/  @!UP0 UISETP.NE.AND.EX UP1, UPT, UR9, URZ, UPT, UP1 ;  /* 0x000000ff0900828c */ /* 0x000fe4000bf25310 */
[----:B------:R-:W-:Y:S02]  /*04e0*/  USHF.L.U32 UR35, UR34, 0x7, URZ ;  /* 0x0000000722237899 */ /* 0x000fe400080006ff */
[----:B-----5:R-:W-:Y:S01]  /*04f0*/  @!UP0 USEL UR9, UR11, URZ, UP1 ;  /* 0x000000ff0b098287 */ /* 0x020fe20008800000 */
[----:B------:R2:W5:Y:S02]  /*0500*/  @P4 LDG.E R4, desc[UR32][R6.64] ;  /* 0x0000002006044981 */ /* 0x000564000c1e1900 */
[----:B--2---:R-:W-:Y:S02]  /*0510*/  IMAD.U32 R6, RZ, RZ, UR36 ;  /* 0x00000024ff067e24 */ /* 0x004fe4000f8e00ff */
[----:B------:R-:W-:-:S05]  /*0520*/  IMAD.U32 R7, RZ, RZ, UR37 ;  /* 0x00000025ff077e24 */ /* 0x000fca000f8e00ff */
[----:B------:R-:W2:Y:S01]  /*0530*/  @!P3 LDG.E R6, desc[UR32][R6.64] ;  /* 0x000000200606b981 */ /* 0x000ea2000c1e1900 */
[----:B----4-:R-:W-:Y:S02]  /*0540*/  @P1 R2UR UR39, R3 ;  /* 0x00000000032712ca */ /* 0x010fe400000e0000 */
[----:B---3--:R-:W-:Y:S02]  /*0550*/  @P2 R2UR UR8, R2 ;  /* 0x00000000020822ca */ /* 0x008fe400000e0000 */
[----:B------:R-:W-:-:S13]  /*0560*/  @P0 R2UR UR31, R0 ;  /* 0x00000000001f02ca */ /* 0x000fda00000e0000 */
[----:B------:R-:W-:Y:S01]  /*0570*/  @UP0 UIADD3 UR31, UPT, UPT, UR31, -UR39, URZ ;  /* 0x800000271f1f0290 */ /* 0x000fe2000fffe0ff */
[----:B-----5:R-:W-:Y:S02]  /*0580*/  @P4 R2UR UR17, R4 ;  /* 0x00000000041142ca */ /* 0x020fe400000e0000 */
[----:B--2---:R-:W-:Y:S01]  /*0590*/  @!P3 R2UR UR40, R6 ;  /* 0x000000000628b2ca */ /* 0x004fe200000e0000 */
        /* <DEDUP_REMOVED lines=10> */
.L_x_643:
[----:B------:R-:W-:Y:S01]  /*0640*/  @!UP0 UIADD3 UR31, UPT, UPT, UR9, UR10, -UR39 ;  /* 0x0000000a091f8290 */ /* 0x000fe2000fffe827 */
[----:B-1----:R-:W-:Y:S01]  /*0650*/  @!UP4 UMOV UR43, UR22 ;  /* 0x00000016002bcc82 */ /* 0x002fe20008000000 */
        /* <DEDUP_REMOVED lines=42> */
.L_x_645:
[----:B------:R-:W1:Y:S01]  /*0900*/  LDCU.64 UR14, c[0x0][0x3b8] ;  /* 0x00007700ff0e77ac */ /* 0x000e620008000a00 */
[----:B------:R-:W-:-:S04]  /*0910*/  UIADD3 UR8, UPT, UPT, UR39, UR40, URZ ;  /* 0x0000002827087290 */ /* 0x000fc8000fffe0ff */
[----:B-1----:R-:W-:Y:S02]  /*0920*/  UIMAD.WIDE.U32 UR10, UR8, UR14, URZ ;  /* 0x0000000e080a72a5 */ /* 0x002fe4000f8e00ff */
[----:B------:R-:W-:-:S04]  /*0930*/  UIMAD UR8, UR8, UR15, URZ ;  /* 0x0000000f080872a4 */ /* 0x000fc8000f8e02ff */
[----:B------:R-:W-:Y:S01]  /*0940*/  UIADD3 UR8, UPT, UPT, UR11, UR8, URZ ;  /* 0x000000080b087290 */ /* 0x000fe2000fffe0ff */
[----:B------:R-:W-:-:S05]  /*0950*/  UMOV UR46, UR10 ;  /* 0x0000000a002e7c82 */ /* 0x000fca0008000000 */
[----:B------:R-:W-:Y:S02]  /*0960*/  MOV R5, UR8 ;  /* 0x0000000800057c02 */ /* 0x000fe40008000f00 */
.L_x_646:
        /* <DEDUP_REMOVED lines=28> */
[----:B------:R-:W-:Y:S06]  /*0b30*/  BRA.U UP2, `(.L_x_647) ;  /* 0x0000000102307547 */ /* 0x000fec000b800000 */
        /* <DEDUP_REMOVED lines=12> */
.L_x_647:
[----:B------:R-:W1:Y:S01]  /*0c00*/  LDCU.64 UR12, c[0x0][0x3c0] ;  /* 0x00007800ff0c77ac */ /* 0x000e620008000a00 */
[----:B------:R-:W-:-:S04]  /*0c10*/  UIADD3 UR8, UPT, UPT, UR39, UR40, URZ ;  /* 0x0000002827087290 */ /* 0x000fc8000fffe0ff */
[----:B-1----:R-:W-:Y:S02]  /*0c20*/  UIMAD.WIDE.U32 UR48, UR8, UR12, URZ ;  /* 0x0000000c083072a5 */ /* 0x002fe4000f8e00ff */
[----:B------:R-:W-:-:S04]  /*0c30*/  UIMAD UR8, UR8, UR13, URZ ;  /* 0x0000000d080872a4 */ /* 0x000fc8000f8e02ff */
[----:B------:R-:W-:-:S06]  /*0c40*/  UIADD3 UR8, UPT, UPT, UR49, UR8, URZ ;  /* 0x0000000831087290 */ /* 0x000fcc000fffe0ff */
[----:B------:R-:W-:-:S07]  /*0c50*/  MOV R7, UR8 ;  /* 0x0000000800077c02 */ /* 0x000fce0008000f00 */
.L_x_648:
        /* <DEDUP_REMOVED lines=28> */
.L_x_649:
[----:B------:R-:W-:Y:S02]  /*0e20*/  UIMAD.WIDE.U32 UR10, UR52, UR17, URZ ;  /* 0x00000011340a72a5 */ /* 0x000fe4000f8e00ff */
[----:B------:R-:W-:-:S04]  /*0e30*/  UIMAD UR8, UR53, UR17, URZ ;  /* 0x00000011350872a4 */ /* 0x000fc8000f8e02ff */
[----:B------:R-:W-:-:S12]  /*0e40*/  UIADD3 UR8, UPT, UPT, UR11, UR8, URZ ;  /* 0x000000080b087290 */ /* 0x000fd8000fffe0ff */
.L_x_650:
        /* <DEDUP_REMOVED lines=20> */
.L_x_651:
[----:B------:R-:W1:Y:S01]  /*0f90*/  LDCU UR59, c[0x0][0x434] ;  /* 0x00008680ff3b77ac */ /* 0x000e620008000800 */
[----:B------:R-:W-:-:S04]  /*0fa0*/  UIMAD UR9, UR38, UR16, UR23 ;  /* 0x00000010260972a4 */ /* 0x000fc8000f8e0217 */
[----:B-1----:R-:W-:Y:S02]  /*0fb0*/  UIMAD UR59, UR9, UR59, URZ ;  /* 0x0000003b093b72a4 */ /* 0x002fe4000f8e02ff */
.L_x_652:
        /* <DEDUP_REMOVED lines=11> */
.L_x_653:
[----:B------:R-:W1:Y:S01]  /*1070*/  LDCU UR58, c[0x0][0x444] ;  /* 0x00008880ff3a77ac */ /* 0x000e620008000800 */
[----:B------:R-:W-:-:S04]  /*1080*/  UIMAD UR9, UR38, UR16, UR23 ;  /* 0x00000010260972a4 */ /* 0x000fc8000f8e0217 */
[----:B-1----:R-:W-:-:S12]  /*1090*/  UIMAD UR58, UR9, UR58, URZ ;  /* 0x0000003a093a72a4 */ /* 0x002fd8000f8e02ff */
.L_x_654:
        /* <DEDUP_REMOVED lines=15> */
[----:B------:R-:W-:Y:S02]  /*1190*/  ULEA.HI UR8, UR8, UR9, URZ, 0x6 ;  /* 0x0000000908087291 */ /* 0x000fe4000f8f30ff */
[----:B---3--:R-:W-:Y:S01]  /*11a0*/  UIMAD.WIDE UR60, UR59, 0x4, UR60 ;  /* 0x000000043b3c78a5 */ /* 0x008fe2000f8e023c */
[C---:B--2---:R-:W-:Y:S01]  /*11b0*/  IMAD.SHL.U32 R11, R0.reuse, 0x8, RZ ;  /* 0x00000008000b7824 */ /* 0x044fe200078e00ff */
[----:B------:R-:W-:Y:S01]  /*11c0*/  USHF.R.S32.HI UR49, URZ, 0x6, UR8 ;  /* 0x00000006ff317899 */ /* 0x000fe20008011408 */
[--C-:B------:R-:W-:Y:S02]  /*11d0*/  SHF.R.U32.HI R19, RZ, 0x3, R0.reuse ;  /* 0x00000003ff137819 */ /* 0x100fe40000011600 */
[----:B------:R-:W-:Y:S01]  /*11e0*/  SHF.R.U32.HI R10, RZ, 0x5, R0 ;  /* 0x00000005ff0a7819 */ /* 0x000fe20000011600 */
[----:B------:R-:W-:Y:S01]  /*11f0*/  UISETP.LT.AND UP0, UPT, URZ, UR49, UPT ;  /* 0x00000031ff00728c */ /* 0x000fe2000bf01270 */
[----:B------:R-:W-:Y:S02]  /*1200*/  LOP3.LUT R22, R11, 0x38, RZ, 0xc0, !PT ;  /* 0x000000380b167812 */ /* 0x000fe400078ec0ff */
[----:B------:R-:W1:Y:S01]  /*1210*/  LDCU.128 UR8, c[0x0][0x590] ;  /* 0x0000b200ff0877ac */ /* 0x000e620008000c00 */
[----:B------:R-:W-:-:S02]  /*1220*/  LOP3.LUT R4, R0, 0x1f, RZ, 0xc0, !PT ;  /* 0x0000001f00047812 */ /* 0x000fc400078ec0ff */
[----:B------:R-:W-:Y:S01]  /*1230*/  IADD3 R2, P0, PT, R22, UR62, RZ ;  /* 0x0000003e16027c10 */ /* 0x000fe2000ff1e0ff */
[----:B------:R-:W-:Y:S02]  /*1240*/  USEL UR49, URZ, UR49, !UP0 ;  /* 0x00000031ff317287 */ /* 0x000fe4000c000000 */
[----:B------:R-:W-:Y:S02]  /*1250*/  IMAD R4, R10, UR54, R4 ;  /* 0x000000360a047c24 */ /* 0x000fe4000f8e0204 */
[----:B------:R-:W-:Y:S01]  /*1260*/  IMAD.X R3, RZ, RZ, UR55, P0 ;  /* 0x00000037ff037e24 */ /* 0x000fe200080e06ff */
[----:B------:R-:W-:Y:S02]  /*1270*/  UISETP.GT.AND UP0, UPT, UR44, UR49, UPT ;  /* 0x000000312c00728c */ /* 0x000fe4000bf04270 */
[----:B-1----:R-:W-:Y:S01]  /*1280*/  UIMAD UR17, UR51, UR8, URZ ;  /* 0x00000008331172a4 */ /* 0x002fe2000f8e02ff */
[----:B------:R-:W-:Y:S01]  /*1290*/  IMAD.U32 R8, RZ, RZ, UR8 ;  /* 0x00000008ff087e24 */ /* 0x000fe2000f8e00ff */
[----:B------:R-:W-:Y:S01]  /*12a0*/  USHF.L.U64.HI UR55, UR8, 0x5, UR9 ;  /* 0x0000000508377899 */ /* 0x000fe20008010209 */
[----:B------:R-:W-:Y:S01]  /*12b0*/  IMAD.U32 R14, RZ, RZ, UR10 ;  /* 0x0000000aff0e7e24 */ /* 0x000fe2000f8e00ff */
[----:B------:R-:W-:Y:S01]  /*12c0*/  UIMAD UR17, UR45, UR9, UR17 ;  /* 0x000000092d1172a4 */ /* 0x000fe2000f8e0211 */
[----:B------:R-:W-:-:S02]  /*12d0*/  IMAD.WIDE.U32 R8, R8, UR45, R2 ;  /* 0x0000002d08087c25 */ /* 0x000fc4000f8e0002 */
[----:B------:R-:W1:Y:S02]  /*12e0*/  LDC.64 R2, c[0x0][0x3b0] ;  /* 0x0000ec00ff027b82 */ /* 0x000e640000000a00 */
[----:B------:R-:W-:Y:S01]  /*12f0*/  IMAD.U32 R12, RZ, RZ, UR11 ;  /* 0x0000000bff0c7e24 */ /* 0x000fe2000f8e00ff */
[----:B------:R-:W-:Y:S01]  /*1300*/  IADD3 R9, PT, PT, R9, UR17, RZ ;  /* 0x0000001109097c10 */ /* 0x000fe2000fffe0ff */
[----:B------:R-:W2:Y:S02]  /*1310*/  LDCU.64 UR10, c[0x0][0x550] ;  /* 0x0000aa00ff0a77ac */ /* 0x000ea40008000a00 */
[----:B------:R-:W-:Y:S02]  /*1320*/  IMAD.WIDE.U32 R14, R14, UR23, R8 ;  /* 0x000000170e0e7c25 */ /* 0x000fe4000f8e0008 */
[----:B------:R-:W3:Y:S01]  /*1330*/  LDCU.64 UR16, c[0x0][0x3c8] ;  /* 0x00007900ff1077ac */ /* 0x000ee20008000a00 */
[----:B------:R-:W4:Y:S01]  /*1340*/  LDC.64 R8, c[0x0][0x5f8] ;  /* 0x00017e00ff087b82 */ /* 0x000f220000000a00 */
[----:B------:R-:W-:-:S02]  /*1350*/  IMAD R13, R12, UR23, R15 ;  /* 0x000000170c0d7c24 */ /* 0x000fc4000f8e020f */
[----:B------:R-:W-:-:S04]  /*1360*/  IMAD.MOV.U32 R12, RZ, RZ, R14 ;  /* 0x000000ffff0c7224 */ /* 0x000fc800078e000e */
[----:B------:R-:W-:-:S04]  /*1370*/  IMAD.WIDE.U32 R12, R19, UR8, R12 ;  /* 0x00000008130c7c25 */ /* 0x000fc8000f8e000c */
[----:B------:R-:W-:Y:S01]  /*1380*/  IMAD R230, R19, UR9, R13 ;  /* 0x0000000913e67c24 */ /* 0x000fe2000f8e020d */
[----:B--2---:R-:W-:Y:S01]  /*1390*/  LEA R231, P2, R12, UR10, 0x1 ;  /* 0x0000000a0ce77c11 */ /* 0x004fe2000f8408ff */
[C---:B-1----:R-:W-:Y:S02]  /*13a0*/  IMAD R6, R2.reuse, UR51, RZ ;  /* 0x0000003302067c24 */ /* 0x042fe4000f8e02ff */
[----:B------:R-:W-:Y:S01]  /*13b0*/  IMAD.WIDE.U32 R14, R2, UR45, R22 ;  /* 0x0000002d020e7c25 */ /* 0x000fe2000f8e0016 */
[----:B------:R-:W-:-:S03]  /*13c0*/  LEA.HI.X R230, R12, UR11, R230, 0x1, P2 ;  /* 0x0000000b0ce67c11 */ /* 0x000fc600090f0ce6 */
[----:B------:R-:W-:Y:S01]  /*13d0*/  IMAD R6, R3, UR45, R6 ;  /* 0x0000002d03067c24 */ /* 0x000fe2000f8e0206 */
[----:B------:R-:W-:Y:S01]  /*13e0*/  IADD3 R20, P0, PT, R14, UR50, RZ ;  /* 0x000000320e147c10 */ /* 0x000fe2000ff1e0ff */
[----:B---3--:R-:W-:Y:S01]  /*13f0*/  IMAD.U32 R14, RZ, RZ, UR16 ;  /* 0x00000010ff0e7e24 */ /* 0x008fe2000f8e00ff */
[----:B------:R-:W-:Y:S01]  /*1400*/  USHF.L.U32 UR45, UR8, 0x5, URZ ;  /* 0x00000005082d7899 */ /* 0x000fe200080006ff */
[----:B----4-:R-:W-:Y:S01]  /*1410*/  IMAD.WIDE.U32 R16, R8, UR21, RZ ;  /* 0x0000001508107c25 */ /* 0x010fe2000f8e00ff */
[----:B------:R-:W-:Y:S01]  /*1420*/  IADD3.X R21, PT, PT, R15, UR47, R6, P0, !PT ;  /* 0x0000002f0f157c10 */ /* 0x000fe200087fe406 */
[----:B------:R-:W1:Y:S02]  /*1430*/  LDCU.64 UR8, c[0x0][0x380] ;  /* 0x00007000ff0877ac */ /* 0x000e640008000a00 */
[----:B------:R-:W-:Y:S01]  /*1440*/  IMAD.U32 R8, RZ, RZ, UR17 ;  /* 0x00000011ff087e24 */ /* 0x000fe2000f8e00ff */
[----:B------:R-:W-:Y:S01]  /*1450*/  SEL R6, R16, RZ, P6 ;  /* 0x000000ff10067207 */ /* 0x000fe20003000000 */
[----:B------:R-:W2:Y:S01]  /*1460*/  LDCU.64 UR16, c[0x0][0x570] ;  /* 0x0000ae00ff1077ac */ /* 0x000ea20008000a00 */
[----:B------:R-:W-:Y:S01]  /*1470*/  IMAD R9, R9, UR21, R17 ;  /* 0x0000001509097c24 */ /* 0x000fe2000f8e0211 */
[----:B------:R-:W-:Y:S01]  /*1480*/  IADD3 R16, P2, PT, R19, 0x40, RZ ;  /* 0x0000004013107810 */ /* 0x000fe20007f5e0ff */
[----:B------:R-:W-:Y:S01]  /*1490*/  IMAD.WIDE.U32 R14, R14, UR23, R20 ;  /* 0x000000170e0e7c25 */ /* 0x000fe2000f8e0014 */
[----:B------:R-:W3:Y:S01]  /*14a0*/  LDCU.64 UR50, c[0x0][0x5e8] ;  /* 0x0000bd00ff3277ac */ /* 0x000ee20008000a00 */
[----:B------:R-:W-:-:S02]  /*14b0*/  IADD3 R6, P1, P0, R4, UR57, R6 ;  /* 0x0000003904067c10 */ /* 0x000fc4000f83e006 */
[----:B------:R-:W-:Y:S01]  /*14c0*/  SHF.R.S32.HI R4, RZ, 0x1f, R4 ;  /* 0x0000001fff047819 */ /* 0x000fe20000011404 */
[----:B------:R-:W-:Y:S01]  /*14d0*/  USHF.L.U32 UR47, UR54, 0x6, URZ ;  /* 0x00000006362f7899 */ /* 0x000fe200080006ff */
[----:B------:R-:W-:Y:S01]  /*14e0*/  SEL R9, R9, RZ, P6 ;  /* 0x000000ff09097207 */ /* 0x000fe20003000000 */
[----:B------:R-:W-:Y:S02]  /*14f0*/  IMAD R15, R8, UR23, R15 ;  /* 0x00000017080f7c24 */ /* 0x000fe4000f8e020f */
[----:B------:R-:W-:Y:S01]  /*1500*/  IMAD.X R25, RZ, RZ, RZ, P2 ;  /* 0x000000ffff197224 */ /* 0x000fe200010e06ff */
[----:B------:R-:W-:Y:S01]  /*1510*/  IADD3.X R10, PT, PT, R4, UR56, R9, P1, P0 ;  /* 0x00000038040a7c10 */ /* 0x000fe20008fe0409 */
[C---:B------:R-:W-:Y:S01]  /*1520*/  IMAD.WIDE.U32 R8, R19.reuse, R2, R14 ;  /* 0x0000000213087225 */ /* 0x040fe200078e000e */
[----:B------:R-:W-:Y:S02]  /*1530*/  MOV R4, UR47 ;  /* 0x0000002f00047c02 */ /* 0x000fe40008000f00 */
[----:B------:R-:W-:Y:S01]  /*1540*/  IADD3 R6, P0, PT, R6, UR47, RZ ;  /* 0x0000002f06067c10 */ /* 0x000fe2000ff1e0ff */
[----:B------:R-:W-:Y:S01]  /*1550*/  IMAD R227, R19, R3, R9 ;  /* 0x0000000313e37224 */ /* 0x000fe200078e0209 */
[----:B-1----:R-:W-:-:S02]  /*1560*/  LEA R228, P1, R8, UR8, 0x1 ;  /* 0x0000000808e47c11 */ /* 0x002fc4000f8208ff */
[----:B------:R-:W-:Y:S01]  /*1570*/  LEA.HI.X.SX32 R4, R4, R10, 0x1, P0 ;  /* 0x0000000a04047211 */ /* 0x000fe200000f0eff */
[----:B---3--:R-:W-:Y:S01]  /*1580*/  UIMAD.WIDE UR50, UR58, 0x4, UR50 ;  /* 0x000000043a3278a5 */ /* 0x008fe2000f8e0232 */
[----:B--2---:R-:W-:Y:S02]  /*1590*/  LEA R238, P0, R6, UR16, 0x2 ;  /* 0x0000001006ee7c11 */ /* 0x004fe4000f8010ff */
[----:B------:R-:W-:Y:S02]  /*15a0*/  LEA.HI.X R227, R8, UR9, R227, 0x1, P1 ;  /* 0x0000000908e37c11 */ /* 0x000fe400088f0ce3 */
[----:B------:R-:W-:Y:S01]  /*15b0*/  LEA.HI.X R239, R6, UR17, R4, 0x2, P0 ;  /* 0x0000001106ef7c11 */ /* 0x000fe200080f1404 */
[C---:B------:R-:W-:Y:S01]  /*15c0*/  VIADD R6, R19.reuse, 0x20 ;  /* 0x0000002013067836 */ /* 0x040fe20000000000 */
[C---:B------:R-:W-:Y:S01]  /*15d0*/  IADD3 R14, P0, PT, R19.reuse, 0x20, RZ ;  /* 0x00000020130e7810 */ /* 0x040fe20007f1e0ff */
[C---:B------:R-:W-:Y:S01]  /*15e0*/  VIADD R4, R19.reuse, 0x40 ;  /* 0x0000004013047836 */ /* 0x040fe20000000000 */
[C---:B------:R-:W-:Y:S01]  /*15f0*/  IADD3 R18, P1, PT, R19.reuse, 0x60, RZ ;  /* 0x0000006013127810 */ /* 0x040fe20007f3e0ff */
[----:B------:R-:W-:Y:S01]  /*1600*/  UMOV UR16, UR50 ;  /* 0x0000003200107c82 */ /* 0x000fe20008000000 */
[C---:B------:R-:W-:Y:S01]  /*1610*/  SHF.L.U64.HI R3, R2.reuse, 0x5, R3 ;  /* 0x0000000502037819 */ /* 0x040fe20000010203 */
[----:B------:R-:W-:Y:S01]  /*1620*/  IMAD.SHL.U32 R2, R2, 0x20, RZ ;  /* 0x0000002002027824 */ /* 0x000fe200078e00ff */
[----:B------:R-:W-:Y:S01]  /*1630*/  IADD3 R9, PT, PT, R19, 0x60, RZ ;  /* 0x0000006013097810 */ /* 0x000fe20007ffe0ff */
[----:B------:R-:W-:Y:S01]  /*1640*/  IMAD.X R13, RZ, RZ, RZ, P0 ;  /* 0x000000ffff0d7224 */ /* 0x000fe200000e06ff */
[----:B------:R-:W-:Y:S01]  /*1650*/  IADD3.X R17, PT, PT, RZ, RZ, RZ, P1, !PT ;  /* 0x000000ffff117210 */ /* 0x000fe20000ffe4ff */
[----:B------:R-:W-:Y:S01]  /*1660*/  UMOV UR17, UR51 ;  /* 0x0000003300117c82 */ /* 0x000fe20008000000 */
[----:B------:R-:W-:Y:S05]  /*1670*/  BRA.U UP0, `(.L_x_655) ;  /* 0x0000000900ac7547 */ /* 0x000fea000b800000 */
        /* <DEDUP_REMOVED lines=13> */
.L_x_656:
[----:B------:R-:W1:Y:S01]  /*1750*/  LDCU.64 UR12, c[0x0][0x5c0] ;  /* 0x0000b800ff0c77ac */ /* 0x000e620008000a00 */
[----:B------:R-:W-:-:S04]  /*1760*/  UIADD3 UR8, UPT, UPT, UR39, UR40, URZ ;  /* 0x0000002827087290 */ /* 0x000fc8000fffe0ff */
[----:B-1----:R-:W-:Y:S02]  /*1770*/  UIMAD.WIDE.U32 UR16, UR8, UR12, URZ ;  /* 0x0000000c081072a5 */ /* 0x002fe4000f8e00ff */
[----:B------:R-:W-:-:S04]  /*1780*/  UIMAD UR8, UR8, UR13, URZ ;  /* 0x0000000d080872a4 */ /* 0x000fc8000f8e02ff */
[----:B------:R-:W-:-:S06]  /*1790*/  UIADD3 UR8, UPT, UPT, UR17, UR8, URZ ;  /* 0x0000000811087290 */ /* 0x000fcc000fffe0ff */
[----:B------:R-:W-:Y:S02]  /*17a0*/  MOV R2, UR8 ;  /* 0x0000000800027c02 */ /* 0x000fe40008000f00 */
.L_x_657:
        /* <DEDUP_REMOVED lines=13> */
.L_x_658:
[----:B------:R-:W1:Y:S01]  /*1880*/  LDCU.64 UR10, c[0x0][0x5c8] ;  /* 0x0000b900ff0a77ac */ /* 0x000e620008000a00 */
[----:B------:R-:W-:-:S04]  /*1890*/  UIADD3 UR39, UPT, UPT, UR39, UR40, URZ ;  /* 0x0000002827277290 */ /* 0x000fc8000fffe0ff */
[----:B-1----:R-:W-:Y:S02]  /*18a0*/  UIMAD.WIDE.U32 UR14, UR39, UR10, URZ ;  /* 0x0000000a270e72a5 */ /* 0x002fe4000f8e00ff */
[----:B------:R-:W-:-:S04]  /*18b0*/  UIMAD UR39, UR39, UR11, URZ ;  /* 0x0000000b272772a4 */ /* 0x000fc8000f8e02ff */
[----:B------:R-:W-:-:S06]  /*18c0*/  UIADD3 UR39, UPT, UPT, UR15, UR39, URZ ;  /* 0x000000270f277290 */ /* 0x000fcc000fffe0ff */
[----:B------:R-:W-:-:S07]  /*18d0*/  MOV R3, UR39 ;  /* 0x0000002700037c02 */ /* 0x000fce0008000f00 */
.L_x_659:
        /* <DEDUP_REMOVED lines=27> */
.L_x_661:
[----:B------:R-:W-:Y:S05]  /*1a90*/  BSYNC.RECONVERGENT B0 ;  /* 0x0000000000007941 */ /* 0x000fea0003800200 */
.L_x_660:
        /* <DEDUP_REMOVED lines=13> */
.L_x_663:
[----:B------:R-:W-:Y:S05]  /*1b70*/  BSYNC.RECONVERGENT B0 ;  /* 0x0000000000007941 */ /* 0x000fea0003800200 */
.L_x_662:
        /* <DEDUP_REMOVED lines=13> */
.L_x_665:
[----:B------:R-:W-:Y:S05]  /*1c50*/  BSYNC.RECONVERGENT B0 ;  /* 0x0000000000007941 */ /* 0x000fea0003800200 */
.L_x_664:
        /* <DEDUP_REMOVED lines=9> */
[----:B-123--:R-:W-:-:S04]  /*1cf0*/  LEA R6, P0, R4, UR8, 0x1 ;  /* 0x0000000804067c11 */ /* 0x00efc8000f8008ff */
[----:B------:R-:W-:-:S05]  /*1d00*/  LEA.HI.X R7, R4, UR9, R0, 0x1, P0 ;  /* 0x0000000904077c11 */ /* 0x000fca00080f0c00 */
[----:B------:R4:W-:Y:S04]  /*1d10*/  STG.E.128 desc[UR32][R6.64], RZ ;  /* 0x000000ff06007986 */ /* 0x0009e8000c101d20 */
[----:B------:R4:W-:Y:S02]  /*1d20*/  STG.E.128 desc[UR32][R6.64+0x80], RZ ;  /* 0x000080ff06007986 */ /* 0x0009e4000c101d20 */
.L_x_667:
[----:B------:R-:W-:Y:S05]  /*1d30*/  BSYNC.RECONVERGENT B0 ;  /* 0x0000000000007941 */ /* 0x000fea0003800200 */
.L_x_666:
[----:B------:R-:W5:Y:S01]  /*1d40*/  LDCU.64 UR8, c[0x0][0x5e0] ;  /* 0x0000bc00ff0877ac */ /* 0x000f620008000a00 */
[----:B------:R-:W-:Y:S01]  /*1d50*/  MOV R0, UR10 ;  /* 0x0000000a00007c02 */ /* 0x000fe20008000f00 */
        /* <DEDUP_REMOVED lines=16> */
[----:B-1234-:R-:W-:-:S04]  /*1e60*/  LEA R6, P0, R4, UR8, 0x1 ;  /* 0x0000000804067c11 */ /* 0x01efc8000f8008ff */
[----:B------:R-:W-:-:S05]  /*1e70*/  LEA.HI.X R7, R4, UR9, R19, 0x1, P0 ;  /* 0x0000000904077c11 */ /* 0x000fca00080f0c13 */
[----:B------:R1:W-:Y:S04]  /*1e80*/  STG.E.128 desc[UR32][R6.64], RZ ;  /* 0x000000ff06007986 */ /* 0x0003e8000c101d20 */
[----:B------:R1:W-:Y:S02]  /*1e90*/  STG.E.128 desc[UR32][R6.64+0x80], RZ ;  /* 0x000080ff06007986 */ /* 0x0003e4000c101d20 */
.L_x_669:
[----:B------:R-:W-:Y:S05]  /*1ea0*/  BSYNC.RECONVERGENT B0 ;  /* 0x0000000000007941 */ /* 0x000fea0003800200 */
.L_x_668:
[----:B------:R-:W-:Y:S04]  /*1eb0*/  BSSY.RECONVERGENT B0, `(.L_x_670) ;  /* 0x000000d000007945 */ /* 0x000fe80003800200 */
[----:B------:R-:W-:Y:S05]  /*1ec0*/  @P3 BRA `(.L_x_671) ;  /* 0x00000000002c3947 */ /* 0x000fea0003800000 */
[----:B------:R-:W5:Y:S01]  /*1ed0*/  LDCU.64 UR8, c[0x0][0x568] ;  /* 0x0000ad00ff0877ac */ /* 0x000f620008000a00 */
[----:B------:R-:W-:Y:S01]  /*1ee0*/  IMAD R4, R13, UR10, RZ ;  /* 0x0000000a0d047c24 */ /* 0x000fe2000f8e02ff */
[----:B-1234-:R-:W-:Y:S02]  /*1ef0*/  MOV R6, R2 ;  /* 0x0000000200067202 */ /* 0x01efe40000000f00 */
[----:B------:R-:W-:Y:S01]  /*1f00*/  MOV R7, R0 ;  /* 0x0000000000077202 */ /* 0x000fe20000000f00 */
[C---:B------:R-:W-:Y:S02]  /*1f10*/  IMAD R4, R14.reuse, UR11, R4 ;  /* 0x0000000b0e047c24 */ /* 0x040fe4000f8e0204 */
[----:B------:R-:W-:-:S05]  /*1f20*/  IMAD.WIDE.U32 R14, R14, UR10, R6 ;  /* 0x0000000a0e0e7c25 */ /* 0x000fca000f8e0006 */
[----:B------:R-:W-:Y:S02]  /*1f30*/  IADD3 R4, PT, PT, R15, R4, RZ ;  /* 0x000000040f047210 */ /* 0x000fe40007ffe0ff */
[----:B-----5:R-:W-:-:S04]  /*1f40*/  LEA R6, P0, R14, UR8, 0x1 ;  /* 0x000000080e067c11 */ /* 0x020fc8000f8008ff */
[----:B------:R-:W-:-:S05]  /*1f50*/  LEA.HI.X R7, R14, UR9, R4, 0x1, P0 ;  /* 0x000000090e077c11 */ /* 0x000fca00080f0c04 */
[----:B------:R1:W-:Y:S04]  /*1f60*/  STG.E.128 desc[UR32][R6.64], RZ ;  /* 0x000000ff06007986 */ /* 0x0003e8000c101d20 */
[----:B------:R1:W-:Y:S02]  /*1f70*/  STG.E.128 desc[UR32][R6.64+0x80], RZ ;  /* 0x000080ff06007986 */ /* 0x0003e4000c101d20 */
.L_x_671:
[----:B------:R-:W-:Y:S05]  /*1f80*/  BSYNC.RECONVERGENT B0 ;  /* 0x0000000000007941 */ /* 0x000fea0003800200 */
.L_x_670:
[----:B------:R-:W-:Y:S04]  /*1f90*/  BSSY.RECONVERGENT B0, `(.L_x_672) ;  /* 0x000000d000007945 */ /* 0x000fe80003800200 */
[----:B------:R-:W-:Y:S05]  /*1fa0*/  @P2 BRA `(.L_x_673) ;  /* 0x00000000002c2947 */ /* 0x000fea0003800000 */
[----:B------:R-:W5:Y:S01]  /*1fb0*/  LDCU.64 UR8, c[0x0][0x568] ;  /* 0x0000ad00ff0877ac */ /* 0x000f620008000a00 */
[----:B-1234-:R-:W-:Y:S01]  /*1fc0*/  MOV R6, R2 ;  /* 0x0000000200067202 */ /* 0x01efe20000000f00 */
[----:B------:R-:W-:Y:S01]  /*1fd0*/  IMAD R4, R25, UR10, RZ ;  /* 0x0000000a19047c24 */ /* 0x000fe2000f8e02ff */
[----:B------:R-:W-:-:S03]  /*1fe0*/  MOV R7, R0 ;  /* 0x0000000000077202 */ /* 0x000fc60000000f00 */
[C---:B------:R-:W-:Y:S02]  /*1ff0*/  IMAD R4, R16.reuse, UR11, R4 ;  /* 0x0000000b10047c24 */ /* 0x040fe4000f8e0204 */
[----:B------:R-:W-:-:S05]  /*2000*/  IMAD.WIDE.U32 R6, R16, UR10, R6 ;  /* 0x0000000a10067c25 */ /* 0x000fca000f8e0006 */
[----:B------:R-:W-:Y:S02]  /*2010*/  IADD3 R4, PT, PT, R7, R4, RZ ;  /* 0x0000000407047210 */ /* 0x000fe40007ffe0ff */
[----:B-----5:R-:W-:-:S04]  /*2020*/  LEA R8, P0, R6, UR8, 0x1 ;  /* 0x0000000806087c11 */ /* 0x020fc8000f8008ff */
[----:B------:R-:W-:-:S05]  /*2030*/  LEA.HI.X R9, R6, UR9, R4, 0x1, P0 ;  /* 0x0000000906097c11 */ /* 0x000fca00080f0c04 */
[----:B------:R1:W-:Y:S04]  /*2040*/  STG.E.128 desc[UR32][R8.64], RZ ;  /* 0x000000ff08007986 */ /* 0x0003e8000c101d20 */
[----:B------:R1:W-:Y:S02]  /*2050*/  STG.E.128 desc[UR32][R8.64+0x80], RZ ;  /* 0x000080ff08007986 */ /* 0x0003e4000c101d20 */
.L_x_673:
[----:B------:R-:W-:Y:S05]  /*2060*/  BSYNC.RECONVERGENT B0 ;  /* 0x0000000000007941 */ /* 0x000fea0003800200 */
.L_x_672:
[----:B------:R-:W-:Y:S05]  /*2070*/  @P1 BRA `(.L_x_674) ;  /* 0x0000007000ec1947 */ /* 0x000fea0003800000 */
[----:B------:R-:W5:Y:S01]  /*2080*/  LDCU.64 UR8, c[0x0][0x568] ;  /* 0x0000ad00ff0877ac */ /* 0x000f620008000a00 */
[----:B------:R-:W-:Y:S01]  /*2090*/  MOV R3, R0 ;  /* 0x0000000000037202 */ /* 0x000fe20000000f00 */
[----:B------:R-:W-:Y:S02]  /*20a0*/  IMAD R17, R17, UR10, RZ ;  /* 0x0000000a11117c24 */ /* 0x000fe4000f8e02ff */
[----:B------:R-:W-:-:S04]  /*20b0*/  IMAD.WIDE.U32 R2, R18, UR10, R2 ;  /* 0x0000000a12027c25 */ /* 0x000fc8000f8e0002 */
[----:B------:R-:W-:-:S05]  /*20c0*/  IMAD R17, R18, UR11, R17 ;  /* 0x0000000b12117c24 */ /* 0x000fca000f8e0211 */
[----:B------:R-:W-:Y:S02]  /*20d0*/  IADD3 R17, PT, PT, R3, R17, RZ ;  /* 0x0000001103117210 */ /* 0x000fe40007ffe0ff */
[----:B-----5:R-:W-:-:S04]  /*20e0*/  LEA R4, P0, R2, UR8, 0x1 ;  /* 0x0000000802047c11 */ /* 0x020fc8000f8008ff */
[----:B------:R-:W-:-:S05]  /*20f0*/  LEA.HI.X R5, R2, UR9, R17, 0x1, P0 ;  /* 0x0000000902057c11 */ /* 0x000fca00080f0c11 */
[----:B------:R1:W-:Y:S04]  /*2100*/  STG.E.128 desc[UR32][R4.64], RZ ;  /* 0x000000ff04007986 */ /* 0x0003e8000c101d20 */
[----:B------:R1:W-:Y:S01]  /*2110*/  STG.E.128 desc[UR32][R4.64+0x80], RZ ;  /* 0x000080ff04007986 */ /* 0x0003e2000c101d20 */
[----:B------:R-:W-:Y:S05]  /*2120*/  BRA `(.L_x_674) ;  /* 0x0000007000c07947 */ /* 0x000fea0003800000 */
.L_x_655:
[----:B------:R-:W-:Y:S01]  /*2130*/  UIMAD UR44, UR53, -0x40, UR43 ;  /* 0xffffffc0352c78a4 */ /* 0x000fe2000f8e022b */
[----:B------:R-:W-:Y:S01]  /*2140*/  IMAD.U32 R26, RZ, RZ, UR14 ;  /* 0x0000000eff1a7e24 */ /* 0x000fe2000f8e00ff */
[----:B------:R-:W-:Y:S01]  /*2150*/  UIADD3 UR38, UPT, UPT, -UR35, UR31, URZ ;  /* 0x0000001f23267290 */ /* 0x000fe2000fffe1ff */
[----:B------:R-:W-:Y:S01]  /*2160*/  IMAD.U32 R8, RZ, RZ, UR45 ;  /* 0x0000002dff087e24 */ /* 0x000fe2000f8e00ff */
[----:B------:R-:W-:Y:S01]  /*2170*/  UIMAD UR8, UR41, UR14, URZ ;  /* 0x0000000e290872a4 */ /* 0x000fe2000f8e02ff */
[--C-:B------:R-:W-:Y:S01]  /*2180*/  IMAD.WIDE.U32 R26, R26, UR35, R22.reuse ;  /* 0x000000231a1a7c25 */ /* 0x100fe2000f8e0016 */
        /* <DEDUP_REMOVED lines=8> */
[----:B------:R-:W-:Y:S01]  /*2210*/  IMAD.U32 R20, RZ, RZ, UR12 ;  /* 0x0000000cff147e24 */ /* 0x000fe2000f8e00ff */
[----:B------:R-:W-:Y:S01]  /*2220*/  IADD3 R28, P4, PT, R26, UR46, RZ ;  /* 0x0000002e1a1c7c10 */ /* 0x000fe2000ff9e0ff */
[----:B------:R-:W-:Y:S01]  /*2230*/  UIMAD UR41, UR41, UR12, URZ ;  /* 0x0000000c292972a4 */ /* 0x000fe2000f8e02ff */
[----:B------:R-:W-:Y:S01]  /*2240*/  LOP3.LUT R12, R11, 0x1f8, RZ, 0xc0, !PT ;  /* 0x000001f80b0c7812 */ /* 0x000fe200078ec0ff */
[----:B------:R-:W-:Y:S01]  /*2250*/  IMAD.WIDE.U32 R20, R20, UR35, R22 ;  /* 0x0000002314147c25 */ /* 0x000fe2000f8e0016 */
[----:B------:R-:W-:Y:S01]  /*2260*/  @!P0 LEA R8, P5, R8, R231, 0x1 ;  /* 0x000000e708088211 */ /* 0x000fe200078a08ff */
[----:B------:R-:W-:Y:S01]  /*2270*/  UIMAD UR41, UR35, UR13, UR41 ;  /* 0x0000000d232972a4 */ /* 0x000fe2000f8e0229 */
[----:B------:R-:W-:Y:S01]  /*2280*/  IADD3.X R29, PT, PT, R5, UR8, R27, P4, !PT ;  /* 0x00000008051d7c10 */ /* 0x000fe2000a7fe41b */
[----:B------:R-:W-:Y:S01]  /*2290*/  ULOP3.LUT UR8, UR53, 0x80000001, URZ, 0xc0, !UPT ;  /* 0x8000000135087892 */ /* 0x000fe2000f8ec0ff */
[----:B------:R-:W-:Y:S01]  /*22a0*/  @!P0 LEA.HI.X R9, R6, R230, R4, 0x1, P5 ;  /* 0x000000e606098211 */ /* 0x000fe200028f0c04 */
[----:B------:R-:W1:Y:S01]  /*22b0*/  LDCU.64 UR10, c[0x0][0x3d0] ;  /* 0x00007a00ff0a77ac */ /* 0x000e620008000a00 */
[C---:B------:R-:W-:Y:S01]  /*22c0*/  @!P0 LEA R4, P5, R2.reuse, R228, 0x1 ;  /* 0x000000e402048211 */ /* 0x040fe200078a08ff */
[----:B------:R-:W-:Y:S01]  /*22d0*/  IMAD.MOV.U32 R235, RZ, RZ, 0x7f800000 ;  /* 0x7f800000ffeb7424 */ /* 0x000fe200078e00ff */
[--C-:B------:R-:W-:Y:S01]  /*22e0*/  SHF.R.U32.HI R10, RZ, 0x1, R0.reuse ;  /* 0x00000001ff0a7819 */ /* 0x100fe20000011600 */
[----:B------:R-:W-:Y:S01]  /*22f0*/  UISETP.NE.AND UP0, UPT, UR8, 0x1, UPT ;  /* 0x000000010800788c */ /* 0x000fe2000bf05270 */
[----:B------:R-:W-:Y:S01]  /*2300*/  @!P0 LEA.HI.X R5, R2, R227, R3, 0x1, P5 ;  /* 0x000000e302058211 */ /* 0x000fe200028f0c03 */
[----:B------:R-:W-:Y:S01]  /*2310*/  IMAD.MOV.U32 R234, RZ, RZ, 0x7f800000 ;  /* 0x7f800000ffea7424 */ /* 0x000fe200078e00ff */
[----:B------:R-:W-:Y:S01]  /*2320*/  ISETP.GE.AND P5, PT, R19, UR44, PT ;  /* 0x0000002c13007c0c */ /* 0x000fe2000bfa6270 */
[----:B------:R-:W-:Y:S01]  /*2330*/  USEL UR35, URZ, 0x4000, UP0 ;  /* 0x00004000ff237887 */ /* 0x000fe20008000000 */
[--C-:B------:R-:W-:Y:S01]  /*2340*/  LOP3.LUT R12, R12, 0x38, R0.reuse, 0x78, !PT ;  /* 0x000000380c0c7812 */ /* 0x100fe200078e7800 */
[----:B------:R-:W2:Y:S01]  /*2350*/  LDCU.64 UR8, c[0x0][0x3d8] ;  /* 0x00007b00ff0877ac */ /* 0x000ea20008000a00 */
[----:B------:R-:W-:Y:S01]  /*2360*/  SHF.R.U32.HI R236, RZ, 0x2, R0 ;  /* 0x00000002ffec7819 */ /* 0x000fe20000011600 */
[----:B------:R-:W-:Y:S01]  /*2370*/  IMAD.MOV.U32 R233, RZ, RZ, 0x7f800000 ;  /* 0x7f800000ffe97424 */ /* 0x000fe200078e00ff */
[----:B------:R-:W-:Y:S01]  /*2380*/  LOP3.LUT R2, R10, 0x10, RZ, 0xc0, !PT ;  /* 0x000000100a027812 */ /* 0x000fe200078ec0ff */
[----:B------:R-:W-:Y:S01]  /*2390*/  IMAD.MOV.U32 R232, RZ, RZ, 0x7f800000 ;  /* 0x7f800000ffe87424 */ /* 0x000fe200078e00ff */
[----:B------:R-:W-:-:S02]  /*23a0*/  LOP3.LUT R12, R12, 0x1e00, R11, 0xf8, !PT ;  /* 0x00001e000c0c7812 */ /* 0x000fc400078ef80b */
[----:B------:R-:W-:Y:S01]  /*23b0*/  LOP3.LUT R236, R2, 0x7, R236, 0xf8, !PT ;  /* 0x0000000702ec7812 */ /* 0x000fe200078ef8ec */
[----:B-1----:R-:W-:Y:S01]  /*23c0*/  IMAD R22, R32, UR10, RZ ;  /* 0x0000000a20167c24 */ /* 0x002fe2000f8e02ff */
[----:B------:R-:W-:Y:S01]  /*23d0*/  LEA R12, R12, UR24, 0x1 ;  /* 0x000000180c0c7c11 */ /* 0x000fe2000f8e08ff */
[----:B------:R-:W-:Y:S01]  /*23e0*/  @!P5 IMAD.MOV.U32 R2, RZ, RZ, R231 ;  /* 0x000000ffff02d224 */ /* 0x000fe200078e00e7 */
[----:B------:R-:W-:Y:S01]  /*23f0*/  IADD3 R6, P4, PT, R20, UR48, RZ ;  /* 0x0000003014067c10 */ /* 0x000fe2000ff9e0ff */
[----:B------:R-:W-:Y:S02]  /*2400*/  @!P5 IMAD.MOV.U32 R3, RZ, RZ, R230 ;  /* 0x000000ffff03d224 */ /* 0x000fe400078e00e6 */
[----:B------:R-:W-:Y:S01]  /*2410*/  VIADD R237, R12, UR35 ;  /* 0x000000230ced7c36 */ /* 0x000fe20008000000 */
[----:B------:R-:W-:Y:S01]  /*2420*/  IADD3.X R7, PT, PT, R7, UR41, R21, P4, !PT ;  /* 0x0000002907077c10 */ /* 0x000fe2000a7fe415 */
[----:B------:R-:W-:Y:S01]  /*2430*/  IMAD R22, R34, UR11, R22 ;  /* 0x0000000b22167c24 */ /* 0x000fe2000f8e0216 */
[----:B------:R-:W-:Y:S01]  /*2440*/  @!PT LDS RZ, [RZ] ;  /* 0x00000000fffff984 */ /* 0x000fe20000000800 */
[----:B------:R-:W-:Y:S01]  /*2450*/  @!PT LDS RZ, [RZ] ;  /* 0x00000000fffff984 */ /* 0x000fe20000000800 */
[----:B------:R-:W-:Y:S01]  /*2460*/  @!PT LDS RZ, [RZ] ;  /* 0x00000000fffff984 */ /* 0x000fe20000000800 */
[----:B------:R-:W-:Y:S01]  /*2470*/  @!P5 LDGSTS.E.BYPASS.LTC128B.128 [R12+0x8000], desc[UR32][R2.64] ;  /* 0x08000000020cdfae */ /* 0x000fe2000b981a20 */
[----:B------:R-:W-:Y:S01]  /*2480*/  ISETP.GE.AND P4, PT, R19, UR38, PT ;  /* 0x0000002613007c0c */ /* 0x000fe2000bf86270 */
[----:B--2---:R-:W-:-:S02]  /*2490*/  IMAD R32, R32, UR8, RZ ;  /* 0x0000000820207c24 */ /* 0x004fc4000f8e02ff */
[----:B------:R-:W-:Y:S01]  /*24a0*/  IMAD.SHL.U32 R210, R0, 0x20, RZ ;  /* 0x0000002000d27824 */ /* 0x000fe200078e00ff */
[----:B------:R1:W-:Y:S01]  /*24b0*/  @!P5 LDGSTS.E.BYPASS.LTC128B.128 [R12+0xa000], desc[UR32][R2.64+0x80] ;  /* 0x0a000080020cdfae */ /* 0x0003e2000b981a20 */
[----:B------:R-:W-:-:S04]  /*24c0*/  IMAD.WIDE.U32 R28, R34, UR10, R28 ;  /* 0x0000000a221c7c25 */ /* 0x000fc8000f8e001c */
[----:B------:R-:W-:Y:S01]  /*24d0*/  IMAD.MOV.U32 R212, RZ, RZ, 0x40 ;  /* 0x00000040ffd47424 */ /* 0x000fe200078e00ff */
[----:B------:R2:W-:Y:S01]  /*24e0*/  @P5 STS.128 [R12+0x8000], RZ ;  /* 0x008000ff0c005388 */ /* 0x0005e20000000c00 */
[C---:B------:R-:W-:Y:S02]  /*24f0*/  IMAD R32, R34.reuse, UR9, R32 ;  /* 0x0000000922207c24 */ /* 0x040fe4000f8e0220 */
[----:B------:R-:W-:Y:S01]  /*2500*/  IMAD.MOV.U32 R211, RZ, RZ, 0x20 ;  /* 0x00000020ffd37424 */ /* 0x000fe200078e00ff */
[----:B------:R2:W-:Y:S01]  /*2510*/  @P5 STS.128 [R12+0xa000], RZ ;  /* 0x00a000ff0c005388 */ /* 0x0005e20000000c00 */
[----:B------:R-:W-:Y:S01]  /*2520*/  IMAD.IADD R23, R29, 0x1, R22 ;  /* 0x000000011d177824 */ /* 0x000fe200078e0216 */
[----:B------:R-:W-:Y:S01]  /*2530*/  CS2R R158, SRZ ;  /* 0x00000000009e7805 */ /* 0x000fe2000001ff00 */
[----:B------:R-:W-:Y:S01]  /*2540*/  IMAD.WIDE.U32 R34, R34, UR8, R6 ;  /* 0x0000000822227c25 */ /* 0x000fe2000f8e0006 */
[----:B------:R2:W-:Y:S01]  /*2550*/  @P0 STS.128 [R12+0x9000], RZ ;  /* 0x009000ff0c000388 */ /* 0x0005e20000000c00 */
[----:B------:R-:W-:-:S02]  /*2560*/  CS2R R156, SRZ ;  /* 0x00000000009c7805 */ /* 0x000fc4000001ff00 */
[----:B------:R-:W-:Y:S01]  /*2570*/  CS2R R162, SRZ ;  /* 0x0000000000a27805 */ /* 0x000fe2000001ff00 */
[----:B------:R-:W-:Y:S01]  /*2580*/  @!P3 IMAD.MOV.U32 R22, RZ, RZ, R28 ;  /* 0x000000ffff16b224 */ /* 0x000fe200078e001c */
[----:B------:R2:W-:Y:S01]  /*2590*/  @P0 STS.128 [R12+0xb000], RZ ;  /* 0x00b000ff0c000388 */ /* 0x0005e20000000c00 */
[----:B------:R-:W-:Y:S01]  /*25a0*/  @!P3 IMAD R6, R13, UR14, RZ ;  /* 0x0000000e0d06bc24 */ /* 0x000fe2000f8e02ff */
[----:B------:R-:W-:Y:S01]  /*25b0*/  CS2R R160, SRZ ;  /* 0x0000000000a07805 */ /* 0x000fe2000001ff00 */
[--C-:B------:R-:W-:Y:S01]  /*25c0*/  @!P4 IMAD.MOV.U32 R39, RZ, RZ, R23.reuse ;  /* 0x000000ffff27c224 */ /* 0x100fe200078e0017 */
[----:B------:R-:W-:Y:S01]  /*25d0*/  @!PT LDS RZ, [RZ] ;  /* 0x00000000fffff984 */ /* 0x000fe20000000800 */
[----:B------:R-:W-:Y:S01]  /*25e0*/  @!PT LDS RZ, [RZ] ;  /* 0x00000000fffff984 */ /* 0x000fe20000000800 */
[----:B------:R-:W-:Y:S01]  /*25f0*/  @!PT LDS RZ, [RZ] ;  /* 0x00000000fffff984 */ /* 0x000fe20000000800 */
[----:B------:R-:W-:Y:S01]  /*2600*/  @!P0 LDGSTS.E.BYPASS.LTC128B.128 [R12+0x9000], desc[UR32][R8.64] ;  /* 0x09000000080c8fae */ /* 0x000fe2000b981a20 */
[--C-:B------:R-:W-:Y:S01]  /*2610*/  @!P2 IMAD.MOV.U32 R31, RZ, RZ, R23.reuse ;  /* 0x000000ffff1fa224 */ /* 0x100fe200078e0017 */
[----:B------:R-:W-:Y:S01]  /*2620*/  CS2R R154, SRZ ;  /* 0x00000000009a7805 */ /* 0x000fe2000001ff00 */
[----:B------:R-:W-:Y:S01]  /*2630*/  @!P1 IMAD.MOV.U32 R29, RZ, RZ, R23 ;  /* 0x000000ffff1d9224 */ /* 0x000fe200078e0017 */
[----:B------:R3:W-:Y:S01]  /*2640*/  @!P0 LDGSTS.E.BYPASS.LTC128B.128 [R12+0xb000], desc[UR32][R8.64+0x80] ;  /* 0x0b000080080c8fae */ /* 0x0007e2000b981a20 */
[----:B-1----:R-:W-:Y:S01]  /*2650*/  @!P5 IMAD.MOV.U32 R2, RZ, RZ, R228 ;  /* 0x000000ffff02d224 */ /* 0x002fe200078e00e4 */
[----:B------:R-:W-:Y:S01]  /*2660*/  CS2R R152, SRZ ;  /* 0x0000000000987805 */ /* 0x000fe2000001ff00 */
[----:B------:R-:W-:Y:S01]  /*2670*/  @!P5 IMAD.MOV.U32 R3, RZ, RZ, R227 ;  /* 0x000000ffff03d224 */ /* 0x000fe200078e00e3 */
[----:B------:R-:W-:Y:S01]  /*2680*/  CS2R R150, SRZ ;  /* 0x0000000000967805 */ /* 0x000fe2000001ff00 */
[C---:B------:R-:W-:Y:S01]  /*2690*/  @!P3 IMAD R6, R14.reuse, UR15, R6 ;  /* 0x0000000f0e06bc24 */ /* 0x040fe2000f8e0206 */
[----:B------:R-:W-:Y:S01]  /*26a0*/  CS2R R148, SRZ ;  /* 0x0000000000947805 */ /* 0x000fe2000001ff00 */
[----:B------:R-:W-:Y:S01]  /*26b0*/  @!P3 IMAD.WIDE.U32 R22, R14, UR14, R22 ;  /* 0x0000000e0e16bc25 */ /* 0x000fe2000f8e0016 */
[----:B------:R-:W-:Y:S01]  /*26c0*/  @!P5 LDGSTS.E.BYPASS.LTC128B.128 [R237], desc[UR32][R2.64] ;  /* 0x0000000002eddfae */ /* 0x000fe2000b981a20 */
[----:B------:R-:W-:-:S02]  /*26d0*/  CS2R R142, SRZ ;  /* 0x00000000008e7805 */ /* 0x000fc4000001ff00 */
[----:B------:R-:W-:Y:S01]  /*26e0*/  CS2R R140, SRZ ;  /* 0x00000000008c7805 */ /* 0x000fe2000001ff00 */
[----:B------:R-:W-:Y:S01]  /*26f0*/  @!P3 IMAD.IADD R6, R23, 0x1, R6 ;  /* 0x000000011706b824 */ /* 0x000fe200078e0206 */
[----:B------:R1:W-:Y:S01]  /*2700*/  @!P5 LDGSTS.E.BYPASS.LTC128B.128 [R237+0x2000], desc[UR32][R2.64+0x80] ;  /* 0x0200008002eddfae */ /* 0x0003e2000b981a20 */
[----:B------:R-:W-:Y:S01]  /*2710*/  @!P4 IMAD.MOV.U32 R38, RZ, RZ, R28 ;  /* 0x000000ffff26c224 */ /* 0x000fe200078e001c */
[----:B------:R-:W-:Y:S01]  /*2720*/  CS2R R146, SRZ ;  /* 0x0000000000927805 */ /* 0x000fe2000001ff00 */
[----:B------:R-:W-:Y:S01]  /*2730*/  IMAD.IADD R33, R35, 0x1, R32 ;  /* 0x0000000123217824 */ /* 0x000fe200078e0220 */
[----:B------:R2:W-:Y:S01]  /*2740*/  @P5 STS.128 [R237], RZ ;  /* 0x000000ffed005388 */ /* 0x0005e20000000c00 */
[----:B------:R-:W-:Y:S01]  /*2750*/  @!P3 IMAD R13, R13, UR12, RZ ;  /* 0x0000000c0d0dbc24 */ /* 0x000fe2000f8e02ff */
[----:B------:R-:W-:Y:S01]  /*2760*/  CS2R R144, SRZ ;  /* 0x0000000000907805 */ /* 0x000fe2000001ff00 */
[----:B------:R-:W-:Y:S01]  /*2770*/  @!P3 IMAD.MOV.U32 R36, RZ, RZ, R34 ;  /* 0x000000ffff24b224 */ /* 0x000fe200078e0022 */
[----:B------:R2:W-:Y:S01]  /*2780*/  @P5 STS.128 [R237+0x2000], RZ ;  /* 0x002000ffed005388 */ /* 0x0005e20000000c00 */
[----:B------:R-:W-:Y:S01]  /*2790*/  @!P3 IMAD.MOV.U32 R37, RZ, RZ, R33 ;  /* 0x000000ffff25b224 */ /* 0x000fe200078e0021 */
[----:B------:R-:W-:Y:S01]  /*27a0*/  CS2R R138, SRZ ;  /* 0x00000000008a7805 */ /* 0x000fe2000001ff00 */
[----:B------:R-:W-:Y:S01]  /*27b0*/  @!P4 IMAD.WIDE.U32 R38, R19, UR14, R38 ;  /* 0x0000000e1326cc25 */ /* 0x000fe2000f8e0026 */
[----:B------:R2:W-:Y:S01]  /*27c0*/  @P0 STS.128 [R237+0x1000], RZ ;  /* 0x001000ffed000388 */ /* 0x0005e20000000c00 */
[----:B------:R-:W-:-:S02]  /*27d0*/  CS2R R136, SRZ ;  /* 0x0000000000887805 */ /* 0x000fc4000001ff00 */
[----:B------:R-:W-:Y:S01]  /*27e0*/  CS2R R134, SRZ ;  /* 0x0000000000867805 */ /* 0x000fe2000001ff00 */
[----:B---3--:R-:W3:Y:S01]  /*27f0*/  @!P4 LDC.64 R8, c[0x0][0x388] ;  /* 0x0000e200ff08cb82 */ /* 0x008ee20000000a00 */
[----:B------:R2:W-:Y:S01]  /*2800*/  @P0 STS.128 [R237+0x3000], RZ ;  /* 0x003000ffed000388 */ /* 0x0005e20000000c00 */
[----:B------:R-:W-:Y:S01]  /*2810*/  @!P2 IMAD.MOV.U32 R30, RZ, RZ, R28 ;  /* 0x000000ffff1ea224 */ /* 0x000fe200078e001c */
[----:B------:R-:W-:Y:S01]  /*2820*/  CS2R R132, SRZ ;  /* 0x0000000000847805 */ /* 0x000fe2000001ff00 */
[----:B------:R-:W-:Y:S01]  /*2830*/  @!P2 IMAD R23, R25, UR14, RZ ;  /* 0x0000000e1917ac24 */ /* 0x000fe2000f8e02ff */
[----:B------:R-:W-:Y:S01]  /*2840*/  @!PT LDS RZ, [RZ] ;  /* 0x00000000fffff984 */ /* 0x000fe20000000800 */
[----:B------:R-:W-:Y:S01]  /*2850*/  @!PT LDS RZ, [RZ] ;  /* 0x00000000fffff984 */ /* 0x000fe20000000800 */
[----:B------:R-:W-:Y:S01]  /*2860*/  @!PT LDS RZ, [RZ] ;  /* 0x00000000fffff984 */ /* 0x000fe20000000800 */
[----:B------:R-:W-:Y:S01]  /*2870*/  @!P0 LDGSTS.E.BYPASS.LTC128B.128 [R237+0x1000], desc[UR32][R4.64] ;  /* 0x0100000004ed8fae */ /* 0x000fe2000b981a20 */
[C---:B------:R-:W-:Y:S01]  /*2880*/  @!P3 IMAD R13, R14.reuse, UR13, R13 ;  /* 0x0000000d0e0dbc24 */ /* 0x040fe2000f8e020d */
[----:B------:R-:W-:Y:S01]  /*2890*/  CS2R R126, SRZ ;  /* 0x00000000007e7805 */ /* 0x000fe2000001ff00 */
[----:B------:R-:W-:Y:S01]  /*28a0*/  @!P3 IMAD.WIDE.U32 R14, R14, UR12, R36 ;  /* 0x0000000c0e0ebc25 */ /* 0x000fe2000f8e0024 */
[----:B------:R4:W-:Y:S01]  /*28b0*/  @!P0 LDGSTS.E.BYPASS.LTC128B.128 [R237+0x3000], desc[UR32][R4.64+0x80] ;  /* 0x0300008004ed8fae */ /* 0x0009e2000b981a20 */
[----:B------:R-:W-:-:S02]  /*28c0*/  CS2R R124, SRZ ;  /* 0x00000000007c7805 */ /* 0x000fc4000001ff00 */
[----:B------:R-:W-:Y:S01]  /*28d0*/  CS2R R130, SRZ ;  /* 0x0000000000827805 */ /* 0x000fe2000001ff00 */
[C---:B-1----:R-:W-:Y:S01]  /*28e0*/  VIADD R3, R236.reuse, 0x8 ;  /* 0x00000008ec037836 */ /* 0x042fe20000000000 */
[----:B------:R-:W-:Y:S01]  /*28f0*/  LOP3.LUT R2, R236, 0x20, RZ, 0xfc, !PT ;  /* 0x00000020ec027812 */ /* 0x000fe200078efcff */
[----:B------:R-:W-:Y:S01]  /*2900*/  @!P4 IMAD R24, R19, UR15, R39 ;  /* 0x0000000f1318cc24 */ /* 0x000fe2000f8e0227 */
[----:B------:R-:W-:Y:S01]  /*2910*/  CS2R R128, SRZ ;  /* 0x0000000000807805 */ /* 0x000fe2000001ff00 */
[----:B------:R-:W-:Y:S01]  /*2920*/  @!P2 IMAD.MOV.U32 R26, RZ, RZ, R34 ;  /* 0x000000ffff1aa224 */ /* 0x000fe200078e0022 */
[----:B------:R-:W-:Y:S01]  /*2930*/  ISETP.GE.AND P6, PT, R3, UR44, PT ;  /* 0x0000002c03007c0c */ /* 0x000fe2000bfc6270 */
[----:B------:R-:W-:Y:S01]  /*2940*/  @!P2 IMAD.MOV.U32 R27, RZ, RZ, R33 ;  /* 0x000000ffff1ba224 */ /* 0x000fe200078e0021 */
[----:B------:R-:W-:Y:S01]  /*2950*/  ISETP.GE.AND P5, PT, R2, UR44, PT ;  /* 0x0000002c02007c0c */ /* 0x000fe2000bfa6270 */
[----:B------:R-:W-:Y:S01]  /*2960*/  @!P2 IMAD R25, R25, UR12, RZ ;  /* 0x0000000c1919ac24 */ /* 0x000fe2000f8e02ff */
[----:B------:R-:W1:Y:S01]  /*2970*/  @!P3 LDC.64 R2, c[0x0][0x388] ;  /* 0x0000e200ff02bb82 */ /* 0x000e620000000a00 */
[C---:B------:R-:W-:Y:S01]  /*2980*/  @!P2 IMAD R23, R16.reuse, UR15, R23 ;  /* 0x0000000f1017ac24 */ /* 0x040fe2000f8e0217 */
[----:B------:R-:W-:Y:S01]  /*2990*/  CS2R R122, SRZ ;  /* 0x00000000007a7805 */ /* 0x000fe2000001ff00 */
[----:B------:R-:W-:Y:S01]  /*29a0*/  @!P2 IMAD.WIDE.U32 R30, R16, UR14, R30 ;  /* 0x0000000e101eac25 */ /* 0x000fe2000f8e001e */
[----:B------:R-:W-:-:S02]  /*29b0*/  CS2R R120, SRZ ;  /* 0x0000000000787805 */ /* 0x000fc4000001ff00 */
[----:B------:R-:W-:Y:S02]  /*29c0*/  CS2R R118, SRZ ;  /* 0x0000000000767805 */ /* 0x000fe4000001ff00 */
[----:B------:R-:W-:Y:S01]  /*29d0*/  CS2R R116, SRZ ;  /* 0x0000000000747805 */ /* 0x000fe2000001ff00 */
[----:B------:R-:W-:Y:S01]  /*29e0*/  @!P4 IMAD.MOV.U32 R32, RZ, RZ, R34 ;  /* 0x000000ffff20c224 */ /* 0x000fe200078e0022 */
[----:B------:R-:W-:Y:S01]  /*29f0*/  CS2R R110, SRZ ;  /* 0x00000000006e7805 */ /* 0x000fe2000001ff00 */
[----:B------:R-:W-:Y:S01]  /*2a00*/  @!P1 IMAD.MOV.U32 R35, RZ, RZ, R33 ;  /* 0x000000ffff239224 */ /* 0x000fe200078e0021 */
[----:B------:R-:W-:Y:S01]  /*2a10*/  CS2R R108, SRZ ;  /* 0x00000000006c7805 */ /* 0x000fe2000001ff00 */
[----:B------:R-:W-:Y:S01]  /*2a20*/  @!P2 IMAD.WIDE.U32 R26, R16, UR12, R26 ;  /* 0x0000000c101aac25 */ /* 0x000fe2000f8e001a */
[----:B------:R-:W-:Y:S02]  /*2a30*/  CS2R R114, SRZ ;  /* 0x0000000000727805 */ /* 0x000fe4000001ff00 */
[----:B------:R-:W-:-:S02]  /*2a40*/  CS2R R112, SRZ ;  /* 0x0000000000707805 */ /* 0x000fc4000001ff00 */
[----:B------:R-:W-:Y:S01]  /*2a50*/  CS2R R106, SRZ ;  /* 0x00000000006a7805 */ /* 0x000fe2000001ff00 */
[----:B----4-:R-:W4:Y:S01]  /*2a60*/  @!P2 LDC.64 R4, c[0x0][0x388] ;  /* 0x0000e200ff04ab82 */ /* 0x010f220000000a00 */
[----:B------:R-:W-:Y:S01]  /*2a70*/  @!P2 IMAD.IADD R23, R31, 0x1, R23 ;  /* 0x000000011f17a824 */ /* 0x000fe200078e0217 */
[----:B------:R-:W-:Y:S01]  /*2a80*/  CS2R R104, SRZ ;  /* 0x0000000000687805 */ /* 0x000fe2000001ff00 */
[----:B------:R-:W-:Y:S01]  /*2a90*/  @!P4 IMAD.WIDE.U32 R32, R19, UR12, R32 ;  /* 0x0000000c1320cc25 */ /* 0x000fe2000f8e0020 */
[----:B------:R-:W-:Y:S02]  /*2aa0*/  CS2R R102, SRZ ;  /* 0x0000000000667805 */ /* 0x000fe4000001ff00 */
[----:B------:R-:W-:Y:S02]  /*2ab0*/  CS2R R100, SRZ ;  /* 0x0000000000647805 */ /* 0x000fe4000001ff00 */
[----:B------:R-:W-:Y:S01]  /*2ac0*/  CS2R R94, SRZ ;  /* 0x00000000005e7805 */ /* 0x000fe2000001ff00 */
[----:B------:R-:W-:Y:S01]  /*2ad0*/  @!P1 IMAD.WIDE.U32 R28, R18, UR14, R28 ;  /* 0x0000000e121c9c25 */ /* 0x000fe2000f8e001c */
[----:B------:R-:W-:-:S02]  /*2ae0*/  CS2R R92, SRZ ;  /* 0x00000000005c7805 */ /* 0x000fc4000001ff00 */
[----:B-1----:R-:W-:Y:S02]  /*2af0*/  @!P3 LEA R20, P0, R22, R2, 0x1 ;  /* 0x000000021614b211 */ /* 0x002fe400078008ff */
[----:B------:R-:W-:Y:S01]  /*2b00*/  CS2R R98, SRZ ;  /* 0x0000000000627805 */ /* 0x000fe2000001ff00 */
[----:B------:R-:W-:Y:S01]  /*2b10*/  @!P1 IMAD.WIDE.U32 R34, R18, UR12, R34 ;  /* 0x0000000c12229c25 */ /* 0x000fe2000f8e0022 */
[----:B------:R-:W-:Y:S02]  /*2b20*/  CS2R R96, SRZ ;  /* 0x0000000000607805 */ /* 0x000fe4000001ff00 */
[----:B------:R-:W-:Y:S02]  /*2b30*/  @!P3 LEA.HI.X R21, R22, R3, R6, 0x1, P0 ;  /* 0x000000031615b211 */ /* 0x000fe400000f0c06 */
[----:B------:R-:W-:Y:S01]  /*2b40*/  CS2R R90, SRZ ;  /* 0x00000000005a7805 */ /* 0x000fe2000001ff00 */
[----:B------:R-:W1:Y:S01]  /*2b50*/  @!P4 LDC.64 R6, c[0x0][0x390] ;  /* 0x0000e400ff06cb82 */ /* 0x000e620000000a00 */
[----:B---3--:R-:W-:Y:S01]  /*2b60*/  @!P4 LEA R36, P0, R38, R8, 0x1 ;  /* 0x000000082624c211 */ /* 0x008fe200078008ff */
[----:B------:R-:W-:Y:S01]  /*2b70*/  @!P2 IMAD R8, R16, UR13, R25 ;  /* 0x0000000d1008ac24 */ /* 0x000fe2000f8e0219 */
[----:B------:R-:W-:Y:S01]  /*2b80*/  CS2R R88, SRZ ;  /* 0x0000000000587805 */ /* 0x000fe2000001ff00 */
[C---:B------:R-:W-:Y:S01]  /*2b90*/  @!P1 IMAD R22, R17.reuse, UR14, RZ ;  /* 0x0000000e11169c24 */ /* 0x040fe2000f8e02ff */
[----:B------:R-:W-:Y:S01]  /*2ba0*/  @!P4 LEA.HI.X R37, R38, R9, R24, 0x1, P0 ;  /* 0x000000092625c211 */ /* 0x000fe200000f0c18 */
[----:B------:R-:W-:Y:S01]  /*2bb0*/  @!P1 IMAD R9, R17, UR12, RZ ;  /* 0x0000000c11099c24 */ /* 0x000fe2000f8e02ff */
[----:B------:R-:W3:Y:S01]  /*2bc0*/  LDCU UR12, c[0x0][0x590] ;  /* 0x0000b200ff0c77ac */ /* 0x000ee20008000800 */
[----:B------:R-:W2:Y:S01]  /*2bd0*/  @!P1 LDC.64 R2, c[0x0][0x388] ;  /* 0x0000e200ff029b82 */ /* 0x000ea20000000a00 */
[----:B----4-:R-:W-:Y:S01]  /*2be0*/  @!P2 LEA R16, P0, R30, R4, 0x1 ;  /* 0x000000041e10a211 */ /* 0x010fe200078008ff */
[C---:B------:R-:W-:Y:S01]  /*2bf0*/  @!P1 IMAD R22, R18.reuse, UR15, R22 ;  /* 0x0000000f12169c24 */ /* 0x040fe2000f8e0216 */
[----:B------:R-:W-:Y:S01]  /*2c00*/  @!P4 LDGSTS.E.BYPASS.LTC128B.128 [R12+0xc000], desc[UR32][R36.64] ;  /* 0x0c000000240ccfae */ /* 0x000fe2000b981a20 */
[----:B------:R-:W-:Y:S01]  /*2c10*/  @!P1 IMAD R9, R18, UR13, R9 ;  /* 0x0000000d12099c24 */ /* 0x000fe2000f8e0209 */
[----:B------:R-:W-:Y:S01]  /*2c20*/  @!P2 LEA.HI.X R17, R30, R5, R23, 0x1, P0 ;  /* 0x000000051e11a211 */ /* 0x000fe200000f0c17 */
[----:B------:R-:W-:Y:S01]  /*2c30*/  @!P4 IMAD R19, R19, UR13, R33 ;  /* 0x0000000d1313cc24 */ /* 0x000fe2000f8e0221 */
[----:B------:R-:W-:Y:S01]  /*2c40*/  @!P4 LDGSTS.E.BYPASS.LTC128B.128 [R12+0x10000], desc[UR32][R36.64+0x80] ;  /* 0x10000080240ccfae */ /* 0x000fe2000b981a20 */
[----:B------:R-:W4:Y:S01]  /*2c50*/  @!P3 LDC.64 R4, c[0x0][0x390] ;  /* 0x0000e400ff04bb82 */ /* 0x000f220000000a00 */
[----:B------:R-:W-:Y:S01]  /*2c60*/  @!P1 IMAD.IADD R22, R29, 0x1, R22 ;  /* 0x000000011d169824 */ /* 0x000fe200078e0216 */
[----:B------:R-:W-:Y:S01]  /*2c70*/  CS2R R86, SRZ ;  /* 0x0000000000567805 */ /* 0x000fe2000001ff00 */
[----:B------:R-:W-:Y:S01]  /*2c80*/  @!P3 IMAD.IADD R13, R15, 0x1, R13 ;  /* 0x000000010f0db824 */ /* 0x000fe200078e020d */
[----:B------:R1:W-:Y:S01]  /*2c90*/  @P4 STS.128 [R12+0xc000], RZ ;  /* 0x00c000ff0c004388 */ /* 0x0003e20000000c00 */
[----:B------:R-:W-:Y:S01]  /*2ca0*/  @!P2 IMAD.IADD R8, R27, 0x1, R8 ;  /* 0x000000011b08a824 */ /* 0x000fe200078e0208 */
[----:B------:R-:W-:Y:S01]  /*2cb0*/  CS2R R84, SRZ ;  /* 0x0000000000547805 */ /* 0x000fe2000001ff00 */
[----:B------:R-:W-:Y:S01]  /*2cc0*/  @!P1 IMAD.IADD R9, R35, 0x1, R9 ;  /* 0x0000000123099824 */ /* 0x000fe200078e0209 */
[----:B-1----:R-:W-:Y:S01]  /*2cd0*/  @!P4 LEA R18, P0, R32, R6, 0x1 ;  /* 0x000000062012c211 */ /* 0x002fe200078008ff */
[----:B------:R1:W-:Y:S01]  /*2ce0*/  @P4 STS.128 [R12+0x10000], RZ ;  /* 0x010000ff0c004388 */ /* 0x0003e20000000c00 */
[----:B------:R-:W-:Y:S01]  /*2cf0*/  IMAD.MOV.U32 R226, RZ, RZ, 0x4 ;  /* 0x00000004ffe27424 */ /* 0x000fe200078e00ff */
[----:B------:R-:W-:-:S02]  /*2d00*/  CS2R R78, SRZ ;  /* 0x00000000004e7805 */ /* 0x000fc4000001ff00 */
[----:B------:R-:W-:Y:S01]  /*2d10*/  @!P4 LEA.HI.X R19, R32, R7, R19, 0x1, P0 ;  /* 0x000000072013c211 */ /* 0x000fe200000f0c13 */
[----:B------:R1:W-:Y:S01]  /*2d20*/  @P3 STS.128 [R12+0xd000], RZ ;  /* 0x00d000ff0c003388 */ /* 0x0003e20000000c00 */
[----:B------:R-:W3:Y:S01]  /*2d30*/  @!P2 LDC.64 R6, c[0x0][0x390] ;  /* 0x0000e400ff06ab82 */ /* 0x000ee20000000a00 */
[----:B------:R-:W-:Y:S02]  /*2d40*/  CS2R R76, SRZ ;  /* 0x00000000004c7805 */ /* 0x000fe4000001ff00 */
[C---:B--2---:R-:W-:Y:S01]  /*2d50*/  @!P1 LEA R24, P0, R28.reuse, R2, 0x1 ;  /* 0x000000021c189211 */ /* 0x044fe200078008ff */
[----:B------:R1:W-:Y:S01]  /*2d60*/  @P3 STS.128 [R12+0x11000], RZ ;  /* 0x011000ff0c003388 */ /* 0x0003e20000000c00 */
[----:B------:R-:W-:Y:S02]  /*2d70*/  CS2R R82, SRZ ;  /* 0x0000000000527805 */ /* 0x000fe4000001ff00 */
[----:B------:R-:W-:Y:S02]  /*2d80*/  CS2R R80, SRZ ;  /* 0x0000000000507805 */ /* 0x000fe4000001ff00 */
[----:B------:R-:W-:Y:S01]  /*2d90*/  @!P1 LEA.HI.X R25, R28, R3, R22, 0x1, P0 ;  /* 0x000000031c199211 */ /* 0x000fe200000f0c16 */
[----:B------:R-:W-:Y:S01]  /*2da0*/  @!PT LDS RZ, [RZ] ;  /* 0x00000000fffff984 */ /* 0x000fe20000000800 */
[----:B------:R-:W-:Y:S01]  /*2db0*/  @!PT LDS RZ, [RZ] ;  /* 0x00000000fffff984 */ /* 0x000fe20000000800 */
[----:B------:R-:W-:Y:S01]  /*2dc0*/  @!PT LDS RZ, [RZ] ;  /* 0x00000000fffff984 */ /* 0x000fe20000000800 */
[----:B------:R-:W-:Y:S01]  /*2dd0*/  @!P3 LDGSTS.E.BYPASS.LTC128B.128 [R12+0xd000], desc[UR32][R20.64] ;  /* 0x0d000000140cbfae */ /* 0x000fe2000b981a20 */
[----:B------:R-:W2:Y:S01]  /*2de0*/  @!P1 LDC.64 R2, c[0x0][0x390] ;  /* 0x0000e400ff029b82 */ /* 0x000ea20000000a00 */
[----:B------:R-:W-:-:S02]  /*2df0*/  CS2R R74, SRZ ;  /* 0x00000000004a7805 */ /* 0x000fc4000001ff00 */
[C---:B----4-:R-:W-:Y:S01]  /*2e00*/  @!P3 LEA R4, P0, R14.reuse, R4, 0x1 ;  /* 0x000000040e04b211 */ /* 0x050fe200078008ff */
[----:B------:R-:W-:Y:S01]  /*2e10*/  @!P3 LDGSTS.E.BYPASS.LTC128B.128 [R12+0x11000], desc[UR32][R20.64+0x80] ;  /* 0x11000080140cbfae */ /* 0x000fe2000b981a20 */
[----:B------:R-:W-:Y:S02]  /*2e20*/  CS2R R72, SRZ ;  /* 0x0000000000487805 */ /* 0x000fe4000001ff00 */
[----:B------:R-:W-:Y:S02]  /*2e30*/  CS2R R70, SRZ ;  /* 0x0000000000467805 */ /* 0x000fe4000001ff00 */
[----:B------:R-:W-:Y:S01]  /*2e40*/  @!P3 LEA.HI.X R5, R14, R5, R13, 0x1, P0 ;  /* 0x000000050e05b211 */ /* 0x000fe200000f0c0d */
        /* <DEDUP_REMOVED lines=12> */
[----:B---3--:R-:W-:Y:S02]  /*2f10*/  @!P2 LEA R6, P0, R26, R6, 0x1 ;  /* 0x000000061a06a211 */ /* 0x008fe400078008ff */
[----:B------:R-:W-:-:S02]  /*2f20*/  CS2R R56, SRZ ;  /* 0x0000000000387805 */ /* 0x000fc4000001ff00 */
[----:B------:R-:W-:Y:S01]  /*2f30*/  CS2R R54, SRZ ;  /* 0x0000000000367805 */ /* 0x000fe2000001ff00 */
[----:B------:R-:W-:Y:S01]  /*2f40*/  @!P2 LDGSTS.E.BYPASS.LTC128B.128 [R12+0x12000], desc[UR32][R16.64+0x80] ;  /* 0x12000080100cafae */ /* 0x000fe2000b981a20 */
[----:B------:R-:W-:Y:S01]  /*2f50*/  @!P2 LEA.HI.X R7, R26, R7, R8, 0x1, P0 ;  /* 0x000000071a07a211 */ /* 0x000fe200000f0c08 */
[----:B------:R-:W-:Y:S01]  /*2f60*/  VIADD R8, R236, 0x28 ;  /* 0x00000028ec087836 */ /* 0x000fe20000000000 */
[----:B------:R-:W-:Y:S01]  /*2f70*/  CS2R R52, SRZ ;  /* 0x0000000000347805 */ /* 0x000fe2000001ff00 */
[----:B------:R1:W-:Y:S01]  /*2f80*/  @P1 STS.128 [R12+0xf000], RZ ;  /* 0x00f000ff0c001388 */ /* 0x0003e20000000c00 */
[C---:B--2---:R-:W-:Y:S02]  /*2f90*/  @!P1 LEA R2, P0, R34.reuse, R2, 0x1 ;  /* 0x0000000222029211 */ /* 0x044fe400078008ff */
[----:B------:R-:W-:Y:S02]  /*2fa0*/  CS2R R46, SRZ ;  /* 0x00000000002e7805 */ /* 0x000fe4000001ff00 */
[----:B------:R-:W-:Y:S01]  /*2fb0*/  CS2R R44, SRZ ;  /* 0x00000000002c7805 */ /* 0x000fe2000001ff00 */
[----:B------:R1:W-:Y:S01]  /*2fc0*/  @P1 STS.128 [R12+0x13000], RZ ;  /* 0x013000ff0c001388 */ /* 0x0003e20000000c00 */
[----:B------:R-:W-:-:S02]  /*2fd0*/  @!P1 LEA.HI.X R3, R34, R3, R9, 0x1, P0 ;  /* 0x0000000322039211 */ /* 0x000fc400000f0c09 */
[----:B------:R-:W-:Y:S02]  /*2fe0*/  CS2R R50, SRZ ;  /* 0x0000000000327805 */ /* 0x000fe4000001ff00 */
[----:B------:R-:W-:Y:S01]  /*2ff0*/  ISETP.GE.AND P0, PT, R236, UR44, PT ;  /* 0x0000002cec007c0c */ /* 0x000fe2000bf06270 */
[----:B------:R-:W-:Y:S01]  /*3000*/  @!PT LDS RZ, [RZ] ;  /* 0x00000000fffff984 */ /* 0x000fe20000000800 */
[----:B------:R-:W-:Y:S01]  /*3010*/  @!PT LDS RZ, [RZ] ;  /* 0x00000000fffff984 */ /* 0x000fe20000000800 */
[----:B------:R-:W-:Y:S01]  /*3020*/  @!PT LDS RZ, [RZ] ;  /* 0x00000000fffff984 */ /* 0x000fe20000000800 */
[----:B------:R-:W-:Y:S01]  /*3030*/  @!P1 LDGSTS.E.BYPASS.LTC128B.128 [R12+0xf000], desc[UR32][R24.64] ;  /* 0x0f000000180c9fae */ /* 0x000fe2000b981a20 */
[----:B------:R-:W-:Y:S02]  /*3040*/  CS2R R48, SRZ ;  /* 0x0000000000307805 */ /* 0x000fe4000001ff00 */
[----:B------:R-:W-:Y:S02]  /*3050*/  CS2R R42, SRZ ;  /* 0x00000000002a7805 */ /* 0x000fe4000001ff00 */
[----:B------:R-:W-:Y:S01]  /*3060*/  CS2R R40, SRZ ;  /* 0x0000000000287805 */ /* 0x000fe2000001ff00 */
[----:B------:R-:W-:Y:S01]  /*3070*/  @!P1 LDGSTS.E.BYPASS.LTC128B.128 [R12+0x13000], desc[UR32][R24.64+0x80] ;  /* 0x13000080180c9fae */ /* 0x000fe2000b981a20 */
[----:B------:R-:W-:-:S02]  /*3080*/  UIADD3 UR42, UPT, UPT, -UR52, UR42, URZ ;  /* 0x0000002a342a7290 */ /* 0x000fc4000fffe1ff */
[----:B------:R-:W-:Y:S01]  /*3090*/  USHF.L.U32 UR54, UR54, 0x3, URZ ;  /* 0x0000000336367899 */ /* 0x000fe200080006ff */
[----:B------:R-:W-:Y:S01]  /*30a0*/  @!P4 LDGSTS.E.BYPASS.LTC128B.128 [R12+0x14000], desc[UR32][R18.64] ;  /* 0x14000000120ccfae */ /* 0x000fe2000b981a20 */
[----:B------:R-:W2:Y:S03]  /*30b0*/  LDCU UR10, c[0x0][0x504] ;  /* 0x0000a080ff0a77ac */ /* 0x000ea60008000800 */
[----:B------:R-:W-:Y:S01]  /*30c0*/  @!P4 LDGSTS.E.BYPASS.LTC128B.128 [R12+0x18000], desc[UR32][R18.64+0x80] ;  /* 0x18000080120ccfae */ /* 0x000fe2000b981a20 */
[----:B------:R-:W3:Y:S03]  /*30d0*/  LDCU UR9, c[0x0][0x508] ;  /* 0x0000a100ff0977ac */ /* 0x000ee60008000800 */
[----:B------:R1:W-:Y:S01]  /*30e0*/  @P4 STS.128 [R12+0x14000], RZ ;  /* 0x014000ff0c004388 */ /* 0x0003e20000000c00 */
[----:B------:R-:W4:Y:S03]  /*30f0*/  LDCU UR8, c[0x0][0x3e0] ;  /* 0x00007c00ff0877ac */ /* 0x000f260008000800 */
[----:B------:R1:W-:Y:S01]  /*3100*/  @P4 STS.128 [R12+0x18000], RZ ;  /* 0x018000ff0c004388 */ /* 0x0003e20000000c00 */
[----:B------:R-:W1:Y:S03]  /*3110*/  LDCU UR11, c[0x0][0x45c] ;  /* 0x00008b80ff0b77ac */ /* 0x000e660008000800 */
[----:B------:R1:W-:Y:S04]  /*3120*/  @P3 STS.128 [R12+0x15000], RZ ;  /* 0x015000ff0c003388 */ /* 0x0003e80000000c00 */
[----:B------:R1:W-:Y:S04]  /*3130*/  @P3 STS.128 [R12+0x19000], RZ ;  /* 0x019000ff0c003388 */ /* 0x0003e80000000c00 */
[----:B------:R-:W-:Y:S01]  /*3140*/  @!PT LDS RZ, [RZ] ;  /* 0x00000000fffff984 */ /* 0x000fe20000000800 */
[----:B------:R-:W-:Y:S01]  /*3150*/  @!PT LDS RZ, [RZ] ;  /* 0x00000000fffff984 */ /* 0x000fe20000000800 */
[----:B------:R-:W-:Y:S01]  /*3160*/  @!PT LDS RZ, [RZ] ;  /* 0x00000000fffff984 */ /* 0x000fe20000000800 */
[----:B------:R-:W-:Y:S04]  /*3170*/  @!P3 LDGSTS.E.BYPASS.LTC128B.128 [R12+0x15000], desc[UR32][R4.64] ;  /* 0x15000000040cbfae */ /* 0x000fe8000b981a20 */
[----:B------:R2:W-:Y:S01]  /*3180*/  @!P3 LDGSTS.E.BYPASS.LTC128B.128 [R12+0x19000], desc[UR32][R4.64+0x80] ;  /* 0x19000080040cbfae */ /* 0x0005e2000b981a20 */
[----:B------:R-:W-:-:S03]  /*3190*/  ISETP.GE.AND P3, PT, R8, UR44, PT ;  /* 0x0000002c08007c0c */ /* 0x000fc6000bf66270 */
[----:B------:R1:W-:Y:S04]  /*31a0*/  @P2 STS.128 [R12+0x16000], RZ ;  /* 0x016000ff0c002388 */ /* 0x0003e80000000c00 */
[----:B------:R1:W-:Y:S04]  /*31b0*/  @P2 STS.128 [R12+0x1a000], RZ ;  /* 0x01a000ff0c002388 */ /* 0x0003e80000000c00 */
[----:B------:R-:W-:Y:S01]  /*31c0*/  @!PT LDS RZ, [RZ] ;  /* 0x00000000fffff984 */ /* 0x000fe20000000800 */
[----:B------:R-:W-:Y:S01]  /*31d0*/  @!PT LDS RZ, [RZ] ;  /* 0x00000000fffff984 */ /* 0x000fe20000000800 */
[----:B------:R-:W-:Y:S01]  /*31e0*/  @!PT LDS RZ, [RZ] ;  /* 0x00000000fffff984 */ /* 0x000fe20000000800 */
[----:B------:R-:W-:Y:S04]  /*31f0*/  @!P2 LDGSTS.E.BYPASS.LTC128B.128 [R12+0x16000], desc[UR32][R6.64] ;  /* 0x16000000060cafae */ /* 0x000fe8000b981a20 */
[----:B------:R-:W-:Y:S04]  /*3200*/  @!P2 LDGSTS.E.BYPASS.LTC128B.128 [R12+0x1a000], desc[UR32][R6.64+0x80] ;  /* 0x1a000080060cafae */ /* 0x000fe8000b981a20 */
[----:B------:R1:W-:Y:S04]  /*3210*/  @P1 STS.128 [R12+0x17000], RZ ;  /* 0x017000ff0c001388 */ /* 0x0003e80000000c00 */
[----:B------:R1:W-:Y:S01]  /*3220*/  @P1 STS.128 [R12+0x1b000], RZ ;  /* 0x01b000ff0c001388 */ /* 0x0003e20000000c00 */
[----:B--2---:R-:W-:-:S03]  /*3230*/  IMAD.MOV.U32 R4, RZ, RZ, 0x4 ;  /* 0x00000004ff047424 */ /* 0x004fc600078e00ff */
[----:B------:R-:W-:Y:S01]  /*3240*/  @!PT LDS RZ, [RZ] ;  /* 0x00000000fffff984 */ /* 0x000fe20000000800 */
[----:B------:R-:W-:Y:S01]  /*3250*/  @!PT LDS RZ, [RZ] ;  /* 0x00000000fffff984 */ /* 0x000fe20000000800 */
[----:B------:R-:W-:Y:S01]  /*3260*/  @!PT LDS RZ, [RZ] ;  /* 0x00000000fffff984 */ /* 0x000fe20000000800 */
[----:B------:R-:W-:Y:S01]  /*3270*/  @!P1 LDGSTS.E.BYPASS.LTC128B.128 [R12+0x17000], desc[UR32][R2.64] ;  /* 0x17000000020c9fae */ /* 0x000fe2000b981a20 */
[----:B------:R-:W-:-:S03]  /*3280*/  IMAD.WIDE.U32 R8, R236, R4, UR60 ;  /* 0x0000003cec087e25 */ /* 0x000fc6000f8e0004 */
[----:B------:R2:W-:Y:S04]  /*3290*/  @!P1 LDGSTS.E.BYPASS.LTC128B.128 [R12+0x1b000], desc[UR32][R2.64+0x80] ;  /* 0x1b000080020c9fae */ /* 0x0005e8000b981a20 */
[----:B------:R-:W0:Y:S04]  /*32a0*/  LDGDEPBAR ;  /* 0x00000000000079af */ /* 0x000e280000000000 */
[----:B------:R1:W5:Y:S04]  /*32b0*/  @!P0 LDG.E R235, desc[UR32][R8.64] ;  /* 0x0000002008eb8981 */ /* 0x000368000c1e1900 */
[----:B------:R1:W5:Y:S04]  /*32c0*/  @!P6 LDG.E R234, desc[UR32][R8.64+0x20] ;  /* 0x0000202008eae981 */ /* 0x000368000c1e1900 */
[----:B------:R1:W5:Y:S04]  /*32d0*/  @!P5 LDG.E R233, desc[UR32][R8.64+0x80] ;  /* 0x0000802008e9d981 */ /* 0x000368000c1e1900 */
[----:B------:R1:W5:Y:S01]  /*32e0*/  @!P3 LDG.E R232, desc[UR32][R8.64+0xa0] ;  /* 0x0000a02008e8b981 */ /* 0x000362000c1e1900 */
[----:B------:R-:W-:-:S02]  /*32f0*/  SHF.R.U32.HI R5, RZ, 0x4, R0 ;  /* 0x00000004ff057819 */ /* 0x000fc40000011600 */
[----:B------:R-:W-:Y:S02]  /*3300*/  CS2R R38, SRZ ;  /* 0x0000000000267805 */ /* 0x000fe4000001ff00 */
[C---:B------:R-:W-:Y:S02]  /*3310*/  R2P PR, R0.reuse, 0x6 ;  /* 0x0000000600007804 */ /* 0x040fe40000000000 */
[----:B------:R-:W-:Y:S02]  /*3320*/  CS2R R36, SRZ ;  /* 0x0000000000247805 */ /* 0x000fe4000001ff00 */
[----:B------:R-:W-:Y:S01]  /*3330*/  LOP3.LUT R5, R5, 0x8, RZ, 0xc0, !PT ;  /* 0x0000000805057812 */ /* 0x000fe200078ec0ff */
[----:B------:R-:W-:Y:S01]  /*3340*/  USHF.L.U32 UR12, UR12, 0x6, URZ ;  /* 0x000000060c0c7899 */ /* 0x000fe200080006ff */
[----:B--2---:R-:W-:Y:S01]  /*3350*/  IMAD.SHL.U32 R3, R0, 0x40, RZ ;  /* 0x0000004000037824 */ /* 0x004fe200078e00ff */
[----:B------:R-:W-:Y:S02]  /*3360*/  SEL R212, R212, 0xffffffc0, !P2 ;  /* 0xffffffc0d4d47807 */ /* 0x000fe40005000000 */
[----:B------:R-:W-:-:S02]  /*3370*/  LOP3.LUT R5, R5, 0x10, R0, 0xf8, !PT ;  /* 0x0000001005057812 */ /* 0x000fc400078ef800 */
[C---:B------:R-:W-:Y:S02]  /*3380*/  LOP3.LUT R4, R3.reuse, 0x1c0, RZ, 0xc0, !PT ;  /* 0x000001c003047812 */ /* 0x040fe400078ec0ff */
[----:B------:R-:W-:Y:S02]  /*3390*/  LOP3.LUT R2, R3, 0x200, RZ, 0xc0, !PT ;  /* 0x0000020003027812 */ /* 0x000fe400078ec0ff */
[----:B------:R-:W-:Y:S02]  /*33a0*/  LOP3.LUT R4, R4, 0x38, R11, 0xf8, !PT ;  /* 0x0000003804047812 */ /* 0x000fe400078ef80b */
[----:B------:R-:W-:Y:S02]  /*33b0*/  LOP3.LUT R2, R2, 0x400, R210, 0xf8, !PT ;  /* 0x0000040002027812 */ /* 0x000fe400078ef8d2 */
[----:B------:R-:W-:Y:S02]  /*33c0*/  LOP3.LUT R10, R4, 0x8, R10, 0x78, !PT ;  /* 0x00000008040a7812 */ /* 0x000fe400078e780a */
[----:B------:R-:W-:-:S02]  /*33d0*/  LOP3.LUT R5, R5, R4, RZ, 0x3c, !PT ;  /* 0x0000000405057212 */ /* 0x000fc400078e3cff */
[----:B------:R-:W-:Y:S02]  /*33e0*/  LOP3.LUT R4, R4, 0x8, R0, 0x78, !PT ;  /* 0x0000000804047812 */ /* 0x000fe400078e7800 */
[----:B------:R-:W-:Y:S02]  /*33f0*/  LOP3.LUT R2, R2, R10, RZ, 0xfc, !PT ;  /* 0x0000000a02027212 */ /* 0x000fe400078efcff */
[----:B------:R-:W-:Y:S02]  /*3400*/  LOP3.LUT R210, R4, 0x7a00, R210, 0xf8, !PT ;  /* 0x00007a0004d27812 */ /* 0x000fe400078ef8d2 */
[----:B------:R-:W-:Y:S02]  /*3410*/  LOP3.LUT R0, R5, 0x200, R3, 0xf8, !PT ;  /* 0x0000020005007812 */ /* 0x000fe400078ef803 */
[----:B------:R-:W-:Y:S02]  /*3420*/  LEA R210, R210, UR24, 0x1 ;  /* 0x00000018d2d27c11 */ /* 0x000fe4000f8e08ff */
[----:B------:R-:W-:-:S02]  /*3430*/  LEA R2, R2, UR24, 0x1 ;  /* 0x0000001802027c11 */ /* 0x000fc4000f8e08ff */
[----:B------:R-:W-:Y:S01]  /*3440*/  LEA R0, R0, UR24, 0x1 ;  /* 0x0000001800007c11 */ /* 0x000fe2000f8e08ff */
[--C-:B------:R-:W-:Y:S01]  /*3450*/  IMAD.IADD R3, R212, 0x1, R210.reuse ;  /* 0x00000001d4037824 */ /* 0x100fe200078e02d2 */
[----:B------:R-:W-:Y:S01]  /*3460*/  SEL R211, R211, 0xffffffe0, !P1 ;  /* 0xffffffe0d3d37807 */ /* 0x000fe20004800000 */
[----:B------:R-:W-:Y:S02]  /*3470*/  VIADD R2, R2, UR35 ;  /* 0x0000002302027c36 */ /* 0x000fe40008000000 */
[----:B------:R-:W-:Y:S02]  /*3480*/  VIADD R0, R0, UR35 ;  /* 0x0000002300007c36 */ /* 0x000fe40008000000 */
[C---:B------:R-:W-:Y:S02]  /*3490*/  IMAD.IADD R209, R211.reuse, 0x1, R210 ;  /* 0x00000001d3d17824 */ /* 0x040fe400078e02d2 */
[----:B-1-34-:R-:W-:-:S07]  /*34a0*/  IMAD.IADD R208, R211, 0x1, R3 ;  /* 0x00000001d3d07824 */ /* 0x01afce00078e0203 */
.L_x_679:
[----:B------:R-:W0:Y:S01]  /*34b0*/  LDGDEPBAR ;  /* 0x00000000000079af */ /* 0x000e220000000000 */
[----:B------:R-:W-:Y:S01]  /*34c0*/  IMAD.U32 R4, RZ, RZ, UR16 ;  /* 0x00000010ff047e24 */ /* 0x000fe2000f8e00ff */
[----:B------:R-:W-:Y:S01]  /*34d0*/  MOV R5, UR17 ;  /* 0x0000001100057c02 */ /* 0x000fe20008000f00 */
[C---:B------:R-:W-:Y:S01]  /*34e0*/  IMAD.IADD R213, R2.reuse, 0x1, R211 ;  /* 0x0000000102d57824 */ /* 0x040fe200078e02d3 */
[----:B------:R-:W-:Y:S01]  /*34f0*/  IADD3 R212, PT, PT, R2, R212, RZ ;  /* 0x000000d402d47210 */ /* 0x000fe20007ffe0ff */
[----:B------:R-:W-:Y:S01]  /*3500*/  USHF.L.U32 UR14, UR53, 0x6, URZ ;  /* 0x00000006350e7899 */ /* 0x000fe200080006ff */
[C---:B------:R-:W-:Y:S03]  /*3510*/  LEA R216, P0, R236.reuse, R4, 0x2 ;  /* 0x00000004ecd87211 */ /* 0x040fe600078010ff */
[----:B------:R-:W-:Y:S01]  /*3520*/  IMAD.IADD R211, R211, 0x1, R212 ;  /* 0x00000001d3d37824 */ /* 0x000fe200078e02d4 */
[----:B------:R-:W-:Y:S01]  /*3530*/  LEA.HI.X R217, R236, R5, RZ, 0x2, P0 ;  /* 0x00000005ecd97211 */ /* 0x000fe200000f14ff */
[----:B------:R-:W-:Y:S01]  /*3540*/  UISETP.GE.AND UP0, UPT, UR14, UR42, UPT ;  /* 0x0000002a0e00728c */ /* 0x000fe2000bf06270 */
[----:B------:R-:W-:Y:S04]  /*3550*/  DEPBAR.LE SB0, 0x0 ;  /* 0x000080000000791a */ /* 0x000fe80000000000 */
[----:B------:R-:W-:Y:S06]  /*3560*/  BAR.SYNC.DEFER_BLOCKING 0x0 ;  /* 0x0000000000007b1d */ /* 0x000fec0000010000 */
[----:B------:R-:W-:Y:S06]  /*3570*/  LDSM.16.M88.4 R32, [R2] ;  /* 0x000000000220783b */ /* 0x000fec0000000200 */
[----:B------:R-:W1:Y:S06]  /*3580*/  LDSM.16.M88.4 R16, [R210+0xc000] ;  /* 0x00c00000d210783b */ /* 0x000e6c0000000200 */
[----:B------:R-:W2:Y:S06]  /*3590*/  LDSM.16.M88.4 R28, [R2+0x1000] ;  /* 0x00100000021c783b */ /* 0x000eac0000000200 */
[----:B------:R-:W3:Y:S06]  /*35a0*/  LDSM.16.M88.4 R164, [R210+0xc800] ;  /* 0x00c80000d2a4783b */ /* 0x000eec0000000200 */
[----:B------:R-:W-:Y:S06]  /*35b0*/  LDSM.16.M88.4 R168, [R213] ;  /* 0x00000000d5a8783b */ /* 0x000fec0000000200 */
[----:B------:R-:W4:Y:S06]  /*35c0*/  LDSM.16.M88.4 R172, [R209+0xc000] ;  /* 0x00c00000d1ac783b */ /* 0x000f2c0000000200 */
[----:B------:R-:W4:Y:S06]  /*35d0*/  LDSM.16.M88.4 R176, [R213+0x1000] ;  /* 0x00100000d5b0783b */ /* 0x000f2c0000000200 */
[----:B------:R-:W4:Y:S01]  /*35e0*/  LDSM.16.M88.4 R180, [R209+0xc800] ;  /* 0x00c80000d1b4783b */ /* 0x000f220000000200 */
[-C--:B-1----:R-:W-:Y:S05]  /*35f0*/  HMMA.16816.F32 R4, R32, R16.reuse, RZ ;  /* 0x000000102004723c */ /* 0x082fea00000018ff */
[----:B------:R-:W-:Y:S03]  /*3600*/  LDSM.16.M88.4 R184, [R3+0xc000] ;  /* 0x00c0000003b8783b */ /* 0x000fe60000000200 */
[C---:B--2---:R-:W-:Y:S03]  /*3610*/  HMMA.16816.F32 R8, R28.reuse, R16, RZ ;  /* 0x000000101c08723c */ /* 0x044fe600000018ff */
        /* <DEDUP_REMOVED lines=104> */
.L_x_675:
        /* <DEDUP_REMOVED lines=159> */
.L_x_676:
[----:B------:R-:W1:Y:S01]  /*4690*/  S2R R213, SR_TID.X ;  /* 0x0000000000d57919 */ /* 0x000e620000002100 */
[C---:B------:R-:W-:Y:S01]  /*46a0*/  FMUL.FTZ R164, R235.reuse, 1.4426950216293334961 ;  /* 0x3fb8aa3beba47820 */ /* 0x040fe20000410000 */
[----:B------:R-:W-:Y:S01]  /*46b0*/  FSETP.NEU.FTZ.AND P0, PT, R235, -INF , PT ;  /* 0xff800000eb00780b */ /* 0x000fe20003f1d000 */
[----:B------:R-:W-:Y:S01]  /*46c0*/  FMUL.FTZ R3, R234, 1.4426950216293334961 ;  /* 0x3fb8aa3bea037820 */ /* 0x000fe20000410000 */
        /* <DEDUP_REMOVED lines=78> */
[C---:B------:R-:W-:Y:S02]  /*4bb0*/  SHF.L.U32 R4, R213.reuse, 0x6, RZ ;  /* 0x00000006d5047819 */ /* 0x040fe400000006ff */
        /* <DEDUP_REMOVED lines=156> */
[C---:B------:R-:W-:Y:S08]  /*5580*/  HMMA.16816.F32 R24, R180.reuse, R164, R24 ;  /* 0x000000a4b418723c */ /* 0x040ff00000001818 */
[-C--:B------:R-:W-:Y:S08]  /*5590*/  HMMA.16816.F32 R28, R180, R166.reuse, R28 ;  /* 0x000000a6b41c723c */ /* 0x080ff0000000181c */
[----:B------:R-:W-:Y:S01]  /*55a0*/  HMMA.16816.F32 R32, R176, R166, R32 ;  /* 0x000000a6b020723c */ /* 0x000fe20000001820 */
[----:B------:R-:W2:Y:S03]  /*55b0*/  LDSM.16.M88.4 R164, [R208+0x18800] ;  /* 0x01880000d0a4783b */ /* 0x000ea60000000200 */
[----:B------:R-:W-:Y:S02]  /*55c0*/  SHF.L.U32 R176, R213, 0x6, RZ ;  /* 0x00000006d5b07819 */ /* 0x000fe400000006ff */
[----:B------:R-:W-:Y:S02]  /*55d0*/  LOP3.LUT R178, R215, 0x10, R213, 0xf8, !PT ;  /* 0x00000010d7b27812 */ /* 0x000fe400078ef8d5 */
[-C--:B-1----:R-:W-:Y:S05]  /*55e0*/  HMMA.16816.F32 R4, R168, R184.reuse, R4 ;  /* 0x000000b8a804723c */ /* 0x082fea0000001804 */
[----:B------:R-:W-:Y:S03]  /*55f0*/  LOP3.LUT R177, R176, 0x1c0, RZ, 0xc0, !PT ;  /* 0x000001c0b0b17812 */ /* 0x000fe600078ec0ff */
[C---:B---3--:R-:W-:Y:S04]  /*5600*/  HMMA.16816.F32 R8, R172.reuse, R184, R8 ;  /* 0x000000b8ac08723c */ /* 0x048fe80000001808 */
[----:B------:R-:W-:Y:S04]  /*5610*/  LOP3.LUT R177, R177, 0x38, R214, 0xf8, !PT ;  /* 0x00000038b1b17812 */ /* 0x000fe800078ef8d6 */
        /* <DEDUP_REMOVED lines=10> */
[----:B------:R-:W-:Y:S01]  /*56c0*/  FADD.FTZ R11, -R216, R11 ;  /* 0x0000000bd80b7221 */ /* 0x000fe20000010100 */
        /* <DEDUP_REMOVED lines=8> */
[C---:B------:R-:W-:Y:S01]  /*5750*/  FADD.FTZ R16, -R221.reuse, R16 ;  /* 0x00000010dd107221 */ /* 0x040fe20000010100 */
[C---:B------:R-:W-:Y:S01]  /*5760*/  FADD.FTZ R17, -R221.reuse, R17 ;  /* 0x00000011dd117221 */ /* 0x040fe20000010100 */
[C---:B------:R-:W-:Y:S01]  /*5770*/  FADD.FTZ R18, -R220.reuse, R18 ;  /* 0x00000012dc127221 */ /* 0x040fe20000010100 */
[C---:B------:R-:W-:Y:S01]  /*5780*/  FADD.FTZ R19, -R220.reuse, R19 ;  /* 0x00000013dc137221 */ /* 0x040fe20000010100 */
[-C--:B------:R-:W-:Y:S03]  /*5790*/  HMMA.16816.F32 R28, R172, R166.reuse, R28 ;  /* 0x000000a6ac1c723c */ /* 0x080fe6000000181c */
[C---:B------:R-:W-:Y:S01]  /*57a0*/  FADD.FTZ R20, -R221.reuse, R20 ;  /* 0x00000014dd147221 */ /* 0x040fe20000010100 */
[----:B------:R-:W-:Y:S01]  /*57b0*/  FADD.FTZ R21, -R221, R21 ;  /* 0x00000015dd157221 */ /* 0x000fe20000010100 */
[C---:B------:R-:W-:Y:S01]  /*57c0*/  FADD.FTZ R22, -R220.reuse, R22 ;  /* 0x00000016dc167221 */ /* 0x040fe20000010100 */
[----:B------:R-:W-:Y:S01]  /*57d0*/  FADD.FTZ R23, -R220, R23 ;  /* 0x00000017dc177221 */ /* 0x000fe20000010100 */
[----:B------:R-:W-:Y:S01]  /*57e0*/  FMUL.FTZ R7, R205, R7 ;  /* 0x00000007cd077220 */ /* 0x000fe20000410000 */
[----:B------:R-:W-:Y:S04]  /*57f0*/  HMMA.16816.F32 R32, R168, R166, R32 ;  /* 0x000000a6a820723c */ /* 0x000fe80000001820 */
[C---:B------:R-:W-:Y:S01]  /*5800*/  FADD.FTZ R24, -R218.reuse, R24 ;  /* 0x00000018da187221 */ /* 0x040fe20000010100 */
[----:B------:R-:W-:Y:S01]  /*5810*/  FADD.FTZ R25, -R218, R25 ;  /* 0x00000019da197221 */ /* 0x000fe20000010100 */
[C---:B------:R-:W-:Y:S01]  /*5820*/  FADD.FTZ R26, -R216.reuse, R26 ;  /* 0x0000001ad81a7221 */ /* 0x040fe20000010100 */
[----:B------:R-:W-:Y:S01]  /*5830*/  FADD.FTZ R27, -R216, R27 ;  /* 0x0000001bd81b7221 */ /* 0x000fe20000010100 */
[----:B------:R-:W-:Y:S01]  /*5840*/  FMUL.FTZ R8, R222, R8 ;  /* 0x00000008de087220 */ /* 0x000fe20000410000 */
[----:B------:R-:W-:Y:S01]  /*5850*/  FMUL.FTZ R9, R224, R9 ;  /* 0x00000009e0097220 */ /* 0x000fe20000410000 */
[----:B------:R-:W-:Y:S01]  /*5860*/  FMUL.FTZ R10, R229, R10 ;  /* 0x0000000ae50a7220 */ /* 0x000fe20000410000 */
[----:B------:R-:W-:Y:S01]  /*5870*/  LOP3.LUT R177, R178, R177, RZ, 0x3c, !PT ;  /* 0x000000b1b2b17212 */ /* 0x000fe200078e3cff */
[C---:B------:R-:W-:Y:S01]  /*5880*/  FADD.FTZ R28, -R218.reuse, R28 ;  /* 0x0000001cda1c7221 */ /* 0x040fe20000010100 */
[----:B------:R-:W-:Y:S01]  /*5890*/  FADD.FTZ R29, -R218, R29 ;  /* 0x0000001dda1d7221 */ /* 0x000fe20000010100 */
[----:B------:R-:W-:Y:S01]  /*58a0*/  F2FP.F16.F32.PACK_AB R4, R5, R4 ;  /* 0x000000040504723e */ /* 0x000fe200000000ff */
[C---:B------:R-:W-:Y:S01]  /*58b0*/  FADD.FTZ R30, -R216.reuse, R30 ;  /* 0x0000001ed81e7221 */ /* 0x040fe20000010100 */
[----:B------:R-:W-:Y:S01]  /*58c0*/  FADD.FTZ R31, -R216, R31 ;  /* 0x0000001fd81f7221 */ /* 0x000fe20000010100 */
[----:B------:R-:W-:Y:S01]  /*58d0*/  F2FP.F16.F32.PACK_AB R6, R7, R6 ;  /* 0x000000060706723e */ /* 0x000fe200000000ff */
[----:B------:R-:W-:Y:S01]  /*58e0*/  FMUL.FTZ R11, R242, R11 ;  /* 0x0000000bf20b7220 */ /* 0x000fe20000410000 */
[----:B------:R-:W-:Y:S01]  /*58f0*/  FADD.FTZ R32, -R221, R32 ;  /* 0x00000020dd207221 */ /* 0x000fe20000010100 */
[----:B------:R-:W-:Y:S01]  /*5900*/  F2FP.F16.F32.PACK_AB R8, R9, R8 ;  /* 0x000000080908723e */ /* 0x000fe200000000ff */
[----:B------:R-:W-:Y:S01]  /*5910*/  FADD.FTZ R33, -R221, R33 ;  /* 0x00000021dd217221 */ /* 0x000fe20000010100 */
[C---:B------:R-:W-:Y:S01]  /*5920*/  FADD.FTZ R34, -R220.reuse, R34 ;  /* 0x00000022dc227221 */ /* 0x040fe20000010100 */
        /* <DEDUP_REMOVED lines=47> */
[----:B-1----:R-:W-:Y:S04]  /*5c20*/  IMAD.SHL.U32 R9, R7, 0x40, RZ ;  /* 0x0000004007097824 */ /* 0x002fe800078e00ff */
[----:B------:R-:W-:Y:S05]  /*5c30*/  IMAD.X R9, RZ, RZ, ~R9, P0 ;  /* 0x000000ffff097224 */ /* 0x000fea00000e0e09 */
[----:B------:R-:W-:Y:S04]  /*5c40*/  SHF.R.S64 R11, R11, 0x1f, R9 ;  /* 0x0000001f0b0b7819 */ /* 0x000fe80000001009 */
[----:B------:R-:W-:Y:S04]  /*5c50*/  IADD3 R228, P0, PT, R11, R228, RZ ;  /* 0x000000e40be47210 */ /* 0x000fe80007f1e0ff */
[----:B------:R-:W-:Y:S02]  /*5c60*/  LEA.HI.X.SX32 R227, R9, R227, 0x1, P0 ;  /* 0x000000e309e37211 */ /* 0x000fe400000f0eff */
        /* <DEDUP_REMOVED lines=11> */
.L_x_677:
[----:B------:R2:W-:Y:S01]  /*5d20*/  STS [R246+0x1c000], R4 ;  /* 0x01c00004f6007388 */ /* 0x0005e20000000800 */
[--C-:B------:R-:W-:Y:S01]  /*5d30*/  SHF.R.U32.HI R222, RZ, 0x1, R213.reuse ;  /* 0x00000001ffde7819 */ /* 0x100fe200000116d5 */
[----:B------:R-:W-:Y:S01]  /*5d40*/  IMAD.SHL.U32 R216, R213, 0x20, RZ ;  /* 0x00000020d5d87824 */ /* 0x000fe200078e00ff */
[--C-:B------:R-:W-:Y:S02]  /*5d50*/  LOP3.LUT R177, R177, 0x200, R176.reuse, 0xf8, !PT ;  /* 0x00000200b1b17812 */ /* 0x100fe400078ef8b0 */
[----:B------:R-:W-:Y:S01]  /*5d60*/  STS [R246+0x1c400], R6 ;  /* 0x01c40006f6007388 */ /* 0x000fe20000000800 */
[----:B------:R-:W-:Y:S01]  /*5d70*/  LOP3.LUT R218, R222, 0x30, RZ, 0xc0, !PT ;  /* 0x00000030deda7812 */ /* 0x000fe200078ec0ff */
[----:B-1----:R-:W1:Y:S01]  /*5d80*/  LDC R229, c[0x0][0x44c] ;  /* 0x00011300ffe57b82 */ /* 0x002e620000000800 */
[----:B------:R-:W-:Y:S02]  /*5d90*/  LEA R178, R177, UR4, 0x1 ;  /* 0x00000004b1b27c11 */ /* 0x000fe4000f8e08ff */
[----:B------:R-:W-:Y:S01]  /*5da0*/  STS [R248+0x1c000], R191 ;  /* 0x01c000bff8007388 */ /* 0x000fe20000000800 */
[----:B------:R-:W-:Y:S04]  /*5db0*/  LOP3.LUT R218, R218, 0x8, R213, 0xf8, !PT ;  /* 0x00000008dada7812 */ /* 0x000fe800078ef8d5 */
[----:B------:R-:W-:Y:S01]  /*5dc0*/  STS [R248+0x1c400], R19 ;  /* 0x01c40013f8007388 */ /* 0x000fe20000000800 */
[----:B------:R-:W-:Y:S01]  /*5dd0*/  LOP3.LUT R218, R218, 0x1c0, R176, 0xf8, !PT ;  /* 0x000001c0dada7812 */ /* 0x000fe200078ef8b0 */
[----:B------:R-:W-:Y:S03]  /*5de0*/  IMAD.IADD R177, R178, 0x1, R212 ;  /* 0x00000001b2b17824 */ /* 0x000fe600078e02d4 */
[----:B------:R-:W-:Y:S01]  /*5df0*/  STS [R246+0x1d000], R8 ;  /* 0x01d00008f6007388 */ /* 0x000fe20000000800 */
[----:B------:R-:W-:Y:S04]  /*5e00*/  LOP3.LUT R218, R218, 0x38, R214, 0x78, !PT ;  /* 0x00000038dada7812 */ /* 0x000fe800078e78d6 */
[----:B------:R-:W-:Y:S01]  /*5e10*/  STS [R246+0x1d400], R10 ;  /* 0x01d4000af6007388 */ /* 0x000fe20000000800 */
[----:B------:R-:W-:Y:S04]  /*5e20*/  LOP3.LUT R218, R218, 0x200, R216, 0xf8, !PT ;  /* 0x00000200dada7812 */ /* 0x000fe800078ef8d8 */
[----:B------:R-:W-:Y:S01]  /*5e30*/  STS [R248+0x1d000], R207 ;  /* 0x01d000cff8007388 */ /* 0x000fe20000000800 */
[----:B--2---:R-:W-:Y:S01]  /*5e40*/  IMAD.MOV.U32 R4, RZ, RZ, 0x10 ;  /* 0x00000010ff047424 */ /* 0x004fe200078e00ff */
[----:B------:R-:W-:Y:S03]  /*5e50*/  LEA R218, R218, UR4, 0x1 ;  /* 0x00000004dada7c11 */ /* 0x000fe6000f8e08ff */
[----:B------:R-:W-:Y:S01]  /*5e60*/  STS [R248+0x1d400], R225 ;  /* 0x01d400e1f8007388 */ /* 0x000fe20000000800 */
[----:B------:R-:W-:Y:S01]  /*5e70*/  SEL R4, R4, 0xfffffff0, !P3 ;  /* 0xfffffff004047807 */ /* 0x000fe20005800000 */
[----:B-1----:R-:W-:Y:S03]  /*5e80*/  IMAD R229, R229, UR8, RZ ;  /* 0x00000008e5e57c24 */ /* 0x002fe6000f8e02ff */
        /* <DEDUP_REMOVED lines=106> */
[----:B------:R-:W-:Y:S03]  /*6530*/  LOP3.LUT R7, R214, 0x1f8, RZ, 0xc0, !PT ;  /* 0x000001f8d6077812 */ /* 0x000fe600078ec0ff */
[----:B------:R-:W-:Y:S01]  /*6540*/  IMAD.X R4, RZ, RZ, ~UR12, P0 ;  /* 0x8000000cff047e24 */ /* 0x000fe200080e06ff */
[----:B------:R-:W-:Y:S04]  /*6550*/  LOP3.LUT R7, R7, 0x38, R213, 0x78, !PT ;  /* 0x0000003807077812 */ /* 0x000fe800078e78d5 */
[----:B------:R-:W-:Y:S02]  /*6560*/  SHF.R.S64 R5, R5, 0x1f, R4 ;  /* 0x0000001f05057819 */ /* 0x000fe40000001004 */
[----:B------:R-:W-:Y:S02]  /*6570*/  LOP3.LUT R7, R7, 0x1e00, R214, 0xf8, !PT ;  /* 0x00001e0007077812 */ /* 0x000fe400078ef8d6 */
[----:B------:R-:W-:Y:S01]  /*6580*/  IADD3 R231, P0, PT, R5, R231, RZ ;  /* 0x000000e705e77210 */ /* 0x000fe20007f1e0ff */
[----:B------:R-:W-:Y:S01]  /*6590*/  IMAD.U32 R5, RZ, RZ, UR45 ;  /* 0x0000002dff057e24 */ /* 0x000fe2000f8e00ff */
[----:B------:R-:W-:Y:S02]  /*65a0*/  LEA R7, R7, UR4, 0x1 ;  /* 0x0000000407077c11 */ /* 0x000fe4000f8e08ff */
[----:B------:R-:W-:Y:S01]  /*65b0*/  LEA.HI.X.SX32 R230, R4, R230, 0x1, P0 ;  /* 0x000000e604e67211 */ /* 0x000fe200000f0eff */
[----:B------:R-:W-:Y:S01]  /*65c0*/  IMAD.U32 R4, RZ, RZ, UR55 ;  /* 0x00000037ff047e24 */ /* 0x000fe2000f8e00ff */
[----:B------:R-:W-:Y:S04]  /*65d0*/  LEA R8, P0, R6, R231, 0x1 ;  /* 0x000000e706087211 */ /* 0x000fe800078008ff */
[----:B------:R-:W-:Y:S01]  /*65e0*/  LEA.HI.X R9, R5, R230, R4, 0x1, P0 ;  /* 0x000000e605097211 */ /* 0x000fe200000f0c04 */
        /* <DEDUP_REMOVED lines=10> */
.L_x_678:
[----:B------:R-:W-:Y:S01]  /*6690*/  IMAD.SHL.U32 R220, R213, 0x2, RZ ;  /* 0x00000002d5dc7824 */ /* 0x000fe200078e00ff */
[----:B------:R-:W-:Y:S01]  /*66a0*/  SHF.R.U32.HI R221, RZ, 0x3, R213 ;  /* 0x00000003ffdd7819 */ /* 0x000fe200000116d5 */
[----:B------:R-:W-:Y:S01]  /*66b0*/  LDSM.16.M88.4 R32, [R219+0x1c000] ;  /* 0x01c00000db20783b */ /* 0x000fe20000000200 */
[C---:B-1----:R-:W-:Y:S01]  /*66c0*/  VIADD R8, R219.reuse, 0x8000 ;  /* 0x00008000db087836 */ /* 0x042fe20000000000 */
[----:B------:R-:W-:Y:S01]  /*66d0*/  PLOP3.LUT P2, PT, PT, PT, UP0, 0x80, 0x8 ;  /* 0x000000000008781c */ /* 0x000fe20003f4f008 */
[----:B------:R-:W-:Y:S01]  /*66e0*/  VIADD R225, R219, 0x8040 ;  /* 0x00008040dbe17836 */ /* 0x000fe20000000000 */
[----:B------:R-:W-:Y:S01]  /*66f0*/  LOP3.LUT R4, R220, 0x20, RZ, 0xc0, !PT ;  /* 0x00000020dc047812 */ /* 0x000fe200078ec0ff */
        /* <DEDUP_REMOVED lines=28> */
[-C--:B-1----:R-:W-:Y:S08]  /*68c0*/  HMMA.16816.F32 R4, R32, R16.reuse, RZ ;  /* 0x000000102004723c */ /* 0x082ff000000018ff */
        /* <DEDUP_REMOVED lines=32> */
[----:B------:R-:W-:Y:S02]  /*6ad0*/  LDSM.16.MT88.4 R184, [R223+0xe800] ;  /* 0x00e80000dfb8783b */ /* 0x000fe40000004200 */
[-C--:B------:R-:W-:Y:S08]  /*6ae0*/  HMMA.16816.F32 R4, R196, R200.reuse, R4 ;  /* 0x000000c8c404723c */ /* 0x080ff00000001804 */
[C---:B------:R-:W-:Y:S08]  /*6af0*/  HMMA.16816.F32 R8, R204.reuse, R200, R8 ;  /* 0x000000c8cc08723c */ /* 0x040ff00000001808 */
[-C--:B------:R-:W-:Y:S08]  /*6b00*/  HMMA.16816.F32 R12, R204, R202.reuse, R12 ;  /* 0x000000cacc0c723c */ /* 0x080ff0000000180c */
[C---:B------:R-:W-:Y:S08]  /*6b10*/  HMMA.16816.F32 R16, R196.reuse, R202, R16 ;  /* 0x000000cac410723c */ /* 0x040ff00000001810 */
[-C--:B--2---:R-:W-:Y:S08]  /*6b20*/  HMMA.16816.F32 R20, R196, R168.reuse, R20 ;  /* 0x000000a8c414723c */ /* 0x084ff00000001814 */
[C---:B------:R-:W-:Y:S08]  /*6b30*/  HMMA.16816.F32 R24, R204.reuse, R168, R24 ;  /* 0x000000a8cc18723c */ /* 0x040ff00000001818 */
[-C--:B------:R-:W-:Y:S08]  /*6b40*/  HMMA.16816.F32 R28, R204, R170.reuse, R28 ;  /* 0x000000aacc1c723c */ /* 0x080ff0000000181c */
[----:B------:R-:W-:Y:S01]  /*6b50*/  HMMA.16816.F32 R32, R196, R170, R32 ;  /* 0x000000aac420723c */ /* 0x000fe20000001820 */
[----:B------:R-:W2:Y:S07]  /*6b60*/  LDSM.16.M88.4 R168, [R217+0x1e000] ;  /* 0x01e00000d9a8783b */ /* 0x000eae0000000200 */
[-C--:B------:R-:W-:Y:S08]  /*6b70*/  HMMA.16816.F32 R4, R172, R176.reuse, R4 ;  /* 0x000000b0ac04723c */ /* 0x080ff00000001804 */
[C---:B---3--:R-:W-:Y:S01]  /*6b80*/  HMMA.16816.F32 R8, R180.reuse, R176, R8 ;  /* 0x000000b0b408723c */ /* 0x048fe20000001808 */
[----:B------:R-:W-:Y:S05]  /*6b90*/  IMAD.U32 R176, RZ, RZ, UR54 ;  /* 0x00000036ffb07e24 */ /* 0x000fea000f8e00ff */
[----:B------:R-:W-:Y:S02]  /*6ba0*/  LEA.HI.X.SX32 R193, R176, R239, 0x2, P0 ;  /* 0x000000efb0c17211 */ /* 0x000fe400000f16ff */
[-C--:B------:R-:W-:Y:S03]  /*6bb0*/  HMMA.16816.F32 R12, R180, R178.reuse, R12 ;  /* 0x000000b2b40c723c */ /* 0x080fe6000000180c */
[C---:B------:R-:W-:Y:S04]  /*6bc0*/  LEA R194, P0, R229.reuse, R192, 0x5 ;  /* 0x000000c0e5c27211 */ /* 0x040fe800078028ff */
[C---:B------:R-:W-:Y:S01]  /*6bd0*/  LEA.HI.X.SX32 R195, R229.reuse, R193, 0x5, P0 ;  /* 0x000000c1e5c37211 */ /* 0x040fe200000f2eff */
[C---:B------:R-:W-:Y:S01]  /*6be0*/  HMMA.16816.F32 R16, R172.reuse, R178, R16 ;  /* 0x000000b2ac10723c */ /* 0x040fe20000001810 */
[----:B------:R-:W3:Y:S03]  /*6bf0*/  LDSM.16.M88.4 R176, [R217+0x1f000] ;  /* 0x01f00000d9b0783b */ /* 0x000ee60000000200 */
[C---:B------:R-:W-:Y:S04]  /*6c00*/  LEA R196, P0, R229.reuse, R194, 0x5 ;  /* 0x000000c2e5c47211 */ /* 0x040fe800078028ff */
[-C--:B-1----:R-:W-:Y:S03]  /*6c10*/  HMMA.16816.F32 R20, R172, R164.reuse, R20 ;  /* 0x000000a4ac14723c */ /* 0x082fe60000001814 */
[C---:B------:R-:W-:Y:S02]  /*6c20*/  LEA.HI.X.SX32 R197, R229.reuse, R195, 0x5, P0 ;  /* 0x000000c3e5c57211 */ /* 0x040fe400000f2eff */
[C---:B------:R-:W-:Y:S03]  /*6c30*/  LEA R198, P0, R229.reuse, R196, 0x5 ;  /* 0x000000c4e5c67211 */ /* 0x040fe600078028ff */
[C---:B------:R-:W-:Y:S04]  /*6c40*/  HMMA.16816.F32 R24, R180.reuse, R164, R24 ;  /* 0x000000a4b418723c */ /* 0x040fe80000001818 */
[C---:B------:R-:W-:Y:S02]  /*6c50*/  LEA.HI.X.SX32 R199, R229.reuse, R197, 0x5, P0 ;  /* 0x000000c5e5c77211 */ /* 0x040fe400000f2eff */
[C---:B------:R-:W-:Y:S02]  /*6c60*/  LEA R200, P0, R229.reuse, R198, 0x5 ;  /* 0x000000c6e5c87211 */ /* 0x040fe400078028ff */
        /* <DEDUP_REMOVED lines=10> */
[C---:B------:R-:W-:Y:S03]  /*6d10*/  LEA.HI.X.SX32 R205, R229.reuse, R203, 0x5, P0 ;  /* 0x000000cbe5cd7211 */ /* 0x040fe600000f2eff */
[C---:B---3--:R-:W-:Y:S04]  /*6d20*/  HMMA.16816.F32 R8, R176.reuse, R184, R8 ;  /* 0x000000b8b008723c */ /* 0x048fe80000001808 */
[C---:B------:R-:W-:Y:S04]  /*6d30*/  IMAD.WIDE R206, R229.reuse, -0xc0, R204 ;  /* 0xffffff40e5ce7825 */ /* 0x040fe800078e02cc */
[-C--:B------:R-:W-:Y:S03]  /*6d40*/  HMMA.16816.F32 R12, R176, R186.reuse, R12 ;  /* 0x000000bab00c723c */ /* 0x080fe6000000180c */
[C---:B------:R-:W-:Y:S04]  /*6d50*/  LEA R240, P0, R229.reuse, R206, 0x5 ;  /* 0x000000cee5f07211 */ /* 0x040fe800078028ff */
[C---:B------:R-:W-:Y:S01]  /*6d60*/  LEA.HI.X.SX32 R241, R229.reuse, R207, 0x5, P0 ;  /* 0x000000cfe5f17211 */ /* 0x040fe200000f2eff */
[C---:B------:R-:W-:Y:S01]  /*6d70*/  HMMA.16816.F32 R16, R168.reuse, R186, R16 ;  /* 0x000000baa810723c */ /* 0x040fe20000001810 */
[----:B------:R-:W2:Y:S03]  /*6d80*/  LDSM.16.M88.4 R184, [R225+0x17000] ;  /* 0x01700000e1b8783b */ /* 0x000ea60000000200 */
[C---:B------:R-:W-:Y:S04]  /*6d90*/  LEA R242, P0, R229.reuse, R240, 0x5 ;  /* 0x000000f0e5f27211 */ /* 0x040fe800078028ff */
[C---:B------:R-:W-:Y:S01]  /*6da0*/  LEA.HI.X.SX32 R243, R229.reuse, R241, 0x5, P0 ;  /* 0x000000f1e5f37211 */ /* 0x040fe200000f2eff */
[-C--:B-1----:R-:W-:Y:S03]  /*6db0*/  HMMA.16816.F32 R20, R168, R164.reuse, R20 ;  /* 0x000000a4a814723c */ /* 0x082fe60000001814 */
[C---:B------:R-:W-:Y:S04]  /*6dc0*/  LEA R244, P0, R229.reuse, R242, 0x5 ;  /* 0x000000f2e5f47211 */ /* 0x040fe800078028ff */
[C---:B------:R-:W-:Y:S01]  /*6dd0*/  LEA.HI.X.SX32 R245, R229.reuse, R243, 0x5, P0 ;  /* 0x000000f3e5f57211 */ /* 0x040fe200000f2eff */
[C---:B------:R-:W-:Y:S04]  /*6de0*/  HMMA.16816.F32 R24, R176.reuse, R164, R24 ;  /* 0x000000a4b018723c */ /* 0x040fe80000001818 */
[C---:B------:R-:W-:Y:S04]  /*6df0*/  LEA R246, P0, R229.reuse, R244, 0x5 ;  /* 0x000000f4e5f67211 */ /* 0x040fe800078028ff */
[-C--:B------:R-:W-:Y:S01]  /*6e00*/  HMMA.16816.F32 R28, R176, R166.reuse, R28 ;  /* 0x000000a6b01c723c */ /* 0x080fe2000000181c */
[----:B------:R-:W-:Y:S02]  /*6e10*/  LDSM.16.M88.4 R176, [R224+0x17000] ;  /* 0x01700000e0b0783b */ /* 0x000fe40000000200 */
[C---:B------:R-:W-:Y:S02]  /*6e20*/  LEA.HI.X.SX32 R247, R229.reuse, R245, 0x5, P0 ;  /* 0x000000f5e5f77211 */ /* 0x040fe400000f2eff */
[C---:B------:R-:W-:Y:S03]  /*6e30*/  LEA R248, P0, R229.reuse, R246, 0x5 ;  /* 0x000000f6e5f87211 */ /* 0x040fe600078028ff */
[----:B------:R-:W-:Y:S01]  /*6e40*/  HMMA.16816.F32 R32, R168, R166, R32 ;  /* 0x000000a6a820723c */ /* 0x000fe20000001820 */
[----:B------:R1:W-:Y:S03]  /*6e50*/  LDSM.16.M88.4 R164, [R224+0x16000] ;  /* 0x01600000e0a4783b */ /* 0x0003e60000000200 */
[C---:B------:R-:W-:Y:S02]  /*6e60*/  LEA.HI.X.SX32 R249, R229.reuse, R247, 0x5, P0 ;  /* 0x000000f7e5f97211 */ /* 0x040fe400000f2eff */
[----:B------:R-:W3:Y:S01]  /*6e70*/  LDSM.16.MT88.4 R168, [R223+0xf800] ;  /* 0x00f80000dfa8783b */ /* 0x000ee20000004200 */
[C---:B------:R-:W-:Y:S01]  /*6e80*/  LEA R250, P0, R229.reuse, R248, 0x5 ;  /* 0x000000f8e5fa7211 */ /* 0x040fe200078028ff */
[-C--:B----4-:R-:W-:Y:S05]  /*6e90*/  HMMA.16816.F32 R4, R172, R180.reuse, R4 ;  /* 0x000000b4ac04723c */ /* 0x090fea0000001804 */
[C---:B------:R-:W-:Y:S03]  /*6ea0*/  LEA.HI.X.SX32 R251, R229.reuse, R249, 0x5, P0 ;  /* 0x000000f9e5fb7211 */ /* 0x040fe600000f2eff */
[C---:B--2---:R-:W-:Y:S08]  /*6eb0*/  HMMA.16816.F32 R8, R184.reuse, R180, R8 ;  /* 0x000000b4b808723c */ /* 0x044ff00000001808 */
[-C--:B------:R-:W-:Y:S03]  /*6ec0*/  HMMA.16816.F32 R12, R184, R182.reuse, R12 ;  /* 0x000000b6b80c723c */ /* 0x080fe6000000180c */
[C---:B-1----:R-:W-:Y:S05]  /*6ed0*/  IMAD.WIDE R224, R229.reuse, -0xc0, R250 ;  /* 0xffffff40e5e07825 */ /* 0x042fea00078e02fa */
[C---:B------:R-:W-:Y:S01]  /*6ee0*/  HMMA.16816.F32 R16, R172.reuse, R182, R16 ;  /* 0x000000b6ac10723c */ /* 0x040fe20000001810 */
[----:B------:R-:W1:Y:S07]  /*6ef0*/  LDSM.16.MT88.4 R180, [R223+0x13800] ;  /* 0x01380000dfb4783b */ /* 0x000e6e0000004200 */
[-C--:B------:R-:W-:Y:S08]  /*6f00*/  HMMA.16816.F32 R20, R172, R188.reuse, R20 ;  /* 0x000000bcac14723c */ /* 0x080ff00000001814 */
[C---:B------:R-:W-:Y:S04]  /*6f10*/  HMMA.16816.F32 R24, R184.reuse, R188, R24 ;  /* 0x000000bcb818723c */ /* 0x040fe80000001818 */
[C---:B------:R-:W-:Y:S04]  /*6f20*/  LEA R188, P0, R229.reuse, R224, 0x5 ;  /* 0x000000e0e5bc7211 */ /* 0x040fe800078028ff */
[-C--:B------:R-:W-:Y:S03]  /*6f30*/  HMMA.16816.F32 R28, R184, R190.reuse, R28 ;  /* 0x000000beb81c723c */ /* 0x080fe6000000181c */
[C---:B------:R-:W-:Y:S02]  /*6f40*/  LEA.HI.X.SX32 R189, R229.reuse, R225, 0x5, P0 ;  /* 0x000000e1e5bd7211 */ /* 0x040fe400000f2eff */
[C---:B------:R-:W-:Y:S03]  /*6f50*/  LEA R184, P0, R229.reuse, R188, 0x5 ;  /* 0x000000bce5b87211 */ /* 0x040fe600078028ff */
[----:B------:R-:W-:Y:S04]  /*6f60*/  HMMA.16816.F32 R32, R172, R190, R32 ;  /* 0x000000beac20723c */ /* 0x000fe80000001820 */
[C---:B------:R-:W-:Y:S02]  /*6f70*/  LEA.HI.X.SX32 R185, R229.reuse, R189, 0x5, P0 ;  /* 0x000000bde5b97211 */ /* 0x040fe400000f2eff */
[C---:B------:R-:W-:Y:S02]  /*6f80*/  LEA R172, P0, R229.reuse, R184, 0x5 ;  /* 0x000000b8e5ac7211 */ /* 0x040fe400078028ff */
[-C--:B---3--:R-:W-:Y:S05]  /*6f90*/  HMMA.16816.F32 R4, R164, R168.reuse, R4 ;  /* 0x000000a8a404723c */ /* 0x088fea0000001804 */
[C---:B------:R-:W-:Y:S02]  /*6fa0*/  LEA.HI.X.SX32 R173, R229.reuse, R185, 0x5, P0 ;  /* 0x000000b9e5ad7211 */ /* 0x040fe400000f2eff */
[C---:B------:R-:W-:Y:S01]  /*6fb0*/  LEA R174, P0, R229.reuse, R172, 0x5 ;  /* 0x000000ace5ae7211 */ /* 0x040fe200078028ff */
        /* <DEDUP_REMOVED lines=8> */
[----:B------:R-:W-:Y:S02]  /*7040*/  @P2 SHF.R.U32.HI R170, RZ, 0x2, R213 ;  /* 0x00000002ffaa2819 */ /* 0x000fe400000116d5 */
[-C--:B-1----:R-:W-:Y:S03]  /*7050*/  HMMA.16816.F32 R20, R164, R180.reuse, R20 ;  /* 0x000000b4a414723c */ /* 0x082fe60000001814 */
[----:B------:R-:W-:Y:S01]  /*7060*/  @P2 LOP3.LUT R236, R222, 0x7, R170, 0xf8, !PT ;  /* 0x00000007deec2812 */ /* 0x000fe200078ef8aa */
[C---:B------:R-:W-:Y:S04]  /*7070*/  IMAD.WIDE R190, R229.reuse, -0xc0, R186 ;  /* 0xffffff40e5be7825 */ /* 0x040fe800078e02ba */
[C---:B------:R-:W-:Y:S04]  /*7080*/  HMMA.16816.F32 R24, R176.reuse, R180, R24 ;  /* 0x000000b4b018723c */ /* 0x040fe80000001818 */
[----:B------:R-:W-:Y:S01]  /*7090*/  @P2 IMAD.WIDE.U32 R180, R236, R226, UR60 ;  /* 0x0000003cecb42e25 */ /* 0x000fe2000f8e00e2 */
[C---:B------:R-:W-:Y:S01]  /*70a0*/  LEA R170, P0, R229.reuse, R190, 0x5 ;  /* 0x000000bee5aa7211 */ /* 0x040fe200078028ff */
[----:B------:R-:W-:Y:S01]  /*70b0*/  @UP0 UMOV UR60, UR15 ;  /* 0x0000000f003c0c82 */ /* 0x000fe20008000000 */
[----:B------:R-:W-:Y:S01]  /*70c0*/  @UP0 UMOV UR61, UR14 ;  /* 0x0000000e003d0c82 */ /* 0x000fe20008000000 */
[-C--:B------:R-:W-:Y:S01]  /*70d0*/  HMMA.16816.F32 R28, R176, R182.reuse, R28 ;  /* 0x000000b6b01c723c */ /* 0x080fe2000000181c */
[----:B------:R-:W5:Y:S01]  /*70e0*/  @P2 LDG.E R235, desc[UR32][R180.64+-0x100] ;  /* 0xffff0020b4eb2981 */ /* 0x000f62000c1e1900 */
[----:B------:R-:W-:Y:S01]  /*70f0*/  UISETP.GT.AND UP0, UPT, UR53, UR49, UPT ;  /* 0x000000313500728c */ /* 0x000fe2000bf04270 */
[C---:B------:R-:W-:Y:S01]  /*7100*/  LEA.HI.X.SX32 R171, R229.reuse, R191, 0x5, P0 ;  /* 0x000000bfe5ab7211 */ /* 0x040fe200000f2eff */
[----:B------:R-:W-:Y:S02]  /*7110*/  UIADD3 UR53, UPT, UPT, UR53, -0x1, URZ ;  /* 0xffffffff35357890 */ /* 0x000fe4000fffe0ff */
[----:B------:R-:W5:Y:S01]  /*7120*/  @P2 LDG.E R234, desc[UR32][R180.64+-0xe0] ;  /* 0xffff2020b4ea2981 */ /* 0x000f62000c1e1900 */
[C---:B------:R-:W-:Y:S01]  /*7130*/  LEA R176, P0, R229.reuse, R170, 0x5 ;  /* 0x000000aae5b07211 */ /* 0x040fe200078028ff */
[----:B------:R-:W-:Y:S03]  /*7140*/  HMMA.16816.F32 R32, R164, R182, R32 ;  /* 0x000000b6a420723c */ /* 0x000fe60000001820 */
        /* <DEDUP_REMOVED lines=141> */
[----:B------:R-:W-:Y:S01]  /*7a20*/  IMAD.MOV.U32 R2, RZ, RZ, 0x20 ;  /* 0x00000020ff027424 */ /* 0x000fe200078e00ff */
        /* <DEDUP_REMOVED lines=224> */
[----:B------:R-:W-:-:S12]  /*8830*/  UIMAD UR17, UR38, UR9, UR43 ;  /* 0x00000009261172a4 */ /* 0x000fd8000f8e022b */
.L_x_680:
        /* <DEDUP_REMOVED lines=10> */
[----:B------:R-:W-:-:S03]  /*88e0*/  UIMAD UR13, UR38, UR13, UR15 ;  /* 0x0000000d260d72a4 */ /* 0x000fc6000f8e020f */
[----:B------:R-:W-:-:S03]  /*88f0*/  UMOV UR16, UR14 ;  /* 0x0000000e00107c82 */ /* 0x000fc60008000000 */
[----:B-1----:R-:W-:Y:S01]  /*8900*/  MOV R0, UR13 ;  /* 0x0000000d00007c02 */ /* 0x002fe20008000f00 */
[----:B------:R-:W-:Y:S06]  /*8910*/  BRA `(.L_x_682) ;  /* 0x00000000001c7947 */ /* 0x000fec0003800000 */
.L_x_681:
[----:B------:R-:W2:Y:S01]  /*8920*/  LDCU.64 UR8, c[0x0][0x5c8] ;  /* 0x0000b900ff0877ac */ /* 0x000ea20008000a00 */
[----:B------:R-:W-:-:S04]  /*8930*/  UIADD3 UR12, UPT, UPT, UR39, UR40, URZ ;  /* 0x00000028270c7290 */ /* 0x000fc8000fffe0ff */
[----:B--2---:R-:W-:Y:S02]  /*8940*/  UIMAD.WIDE.U32 UR14, UR12, UR8, URZ ;  /* 0x000000080c0e72a5 */ /* 0x004fe4000f8e00ff */
[----:B------:R-:W-:-:S04]  /*8950*/  UIMAD UR12, UR12, UR9, URZ ;  /* 0x000000090c0c72a4 */ /* 0x000fc8000f8e02ff */
[----:B------:R-:W-:Y:S01]  /*8960*/  UIADD3 UR12, UPT, UPT, UR15, UR12, URZ ;  /* 0x0000000c0f0c7290 */ /* 0x000fe2000fffe0ff */
[----:B------:R-:W-:-:S05]  /*8970*/  UMOV UR16, UR14 ;  /* 0x0000000e00107c82 */ /* 0x000fca0008000000 */
[----:B-1----:R-:W-:-:S07]  /*8980*/  MOV R0, UR12 ;  /* 0x0000000c00007c02 */ /* 0x002fce0008000f00 */
.L_x_682:
[----:B------:R-:W-:Y:S01]  /*8990*/  BAR.SYNC.DEFER_BLOCKING 0x0 ;  /* 0x0000000000007b1d */ /* 0x000fe20000010000 */
[----:B------:R-:W-:Y:S01]  /*89a0*/  LOP3.LUT R2, R214, 0x1f8, RZ, 0xc0, !PT ;  /* 0x000001f8d6027812 */ /* 0x000fe200078ec0ff */
[----:B------:R-:W-:Y:S01]  /*89b0*/  USHF.L.U32 UR14, UR34, 0x7, URZ ;  /* 0x00000007220e7899 */ /* 0x000fe200080006ff */
[C---:B------:R-:W-:Y:S01]  /*89c0*/  VIADD R43, R221.reuse, 0x20 ;  /* 0x00000020dd2b7836 */ /* 0x040fe20000000000 */
[----:B------:R-:W-:Y:S01]  /*89d0*/  USHF.L.U32 UR13, UR34, 0x7, URZ ;  /* 0x00000007220d7899 */ /* 0x000fe200080006ff */
[----:B------:R-:W-:Y:S01]  /*89e0*/  LOP3.LUT R2, R2, 0x38, R213, 0x78, !PT ;  /* 0x0000003802027812 */ /* 0x000fe200078e78d5 */
[----:B------:R-:W-:Y:S01]  /*89f0*/  UIMAD.WIDE.U32 UR40, UR14, UR10, URZ ;  /* 0x0000000a0e2872a5 */ /* 0x000fe2000f8e00ff */
[----:B------:R-:W-:Y:S01]  /*8a00*/  VIADD R42, R221, 0x40 ;  /* 0x00000040dd2a7836 */ /* 0x000fe20000000000 */
        /* <DEDUP_REMOVED lines=8> */
[----:B------:R-:W2:Y:S01]  /*8a90*/  S2R R6, SR_TID.X ;  /* 0x0000000000067919 */ /* 0x000ea20000002100 */
[----:B------:R-:W-:Y:S01]  /*8aa0*/  LOP3.LUT R214, R4, 0x38, R214, 0xf8, !PT ;  /* 0x0000003804d67812 */ /* 0x000fe200078ef8d6 */
[----:B------:R-:W-:Y:S01]  /*8ab0*/  IMAD.U32 R45, RZ, RZ, UR41 ;  /* 0x00000029ff2d7e24 */ /* 0x000fe2000f8e00ff */
[----:B------:R-:W-:Y:S01]  /*8ac0*/  UIMAD UR12, UR14, UR11, UR12 ;  /* 0x0000000b0e0c72a4 */ /* 0x000fe2000f8e020c */
[----:B------:R-:W3:Y:S01]  /*8ad0*/  LDC.64 R4, c[0x0][0x5e0] ;  /* 0x00017800ff047b82 */ /* 0x000ee20000000a00 */
[C---:B------:R-:W-:Y:S01]  /*8ae0*/  ISETP.GE.AND P3, PT, R221.reuse, UR31, PT ;  /* 0x0000001fdd007c0c */ /* 0x040fe2000bf66270 */
[C---:B------:R-:W-:Y:S01]  /*8af0*/  VIADD R41, R221.reuse, 0x60 ;  /* 0x00000060dd297836 */ /* 0x040fe20000000000 */
[----:B------:R-:W-:Y:S01]  /*8b00*/  IADD3 R52, P0, PT, R214, UR42, RZ ;  /* 0x0000002ad6347c10 */ /* 0x000fe2000ff1e0ff */
[----:B------:R4:W2:Y:S01]  /*8b10*/  LDS.128 R36, [R7+0xd000] ;  /* 0x00d0000007247984 */ /* 0x0008a20000000c00 */
[----:B------:R-:W-:Y:S01]  /*8b20*/  IMAD.U32 R40, RZ, RZ, UR12 ;  /* 0x0000000cff287e24 */ /* 0x000fe2000f8e00ff */
[----:B------:R-:W-:Y:S01]  /*8b30*/  IADD3 R50, P2, PT, R221, 0x20, RZ ;  /* 0x00000020dd327810 */ /* 0x000fe20007f5e0ff */
[----:B------:R-:W-:Y:S01]  /*8b40*/  IMAD.U32 R44, RZ, RZ, UR40 ;  /* 0x00000028ff2c7e24 */ /* 0x000fe2000f8e00ff */
[----:B------:R4:W2:Y:S01]  /*8b50*/  LDS.128 R32, [R7+0x11000] ;  /* 0x0110000007207984 */ /* 0x0008a20000000c00 */
[----:B------:R-:W-:Y:S01]  /*8b60*/  BSSY.RECONVERGENT B0, `(.L_x_683) ;  /* 0x000001c000007945 */ /* 0x000fe20003800200 */
[----:B------:R-:W-:-:S02]  /*8b70*/  IADD3.X R53, PT, PT, R45, UR17, R40, P0, !PT ;  /* 0x000000112d357c10 */ /* 0x000fc400087fe428 */
[----:B------:R4:W2:Y:S01]  /*8b80*/  LDS.128 R28, [R7+0x15000] ;  /* 0x01500000071c7984 */ /* 0x0008a20000000c00 */
[----:B------:R-:W-:Y:S01]  /*8b90*/  ISETP.GE.AND P6, PT, R43, UR31, PT ;  /* 0x0000001f2b007c0c */ /* 0x000fe2000bfc6270 */
[----:B-1----:R-:W-:Y:S02]  /*8ba0*/  IMAD.WIDE.U32 R52, R2, UR20, R52 ;  /* 0x0000001402347c25 */ /* 0x002fe4000f8e0034 */
[----:B------:R4:W1:Y:S01]  /*8bb0*/  LDS.128 R24, [R7+0x16000] ;  /* 0x0160000007187984 */ /* 0x0008620000000c00 */
[----:B------:R-:W-:Y:S02]  /*8bc0*/  ISETP.GE.AND P5, PT, R42, UR31, PT ;  /* 0x0000001f2a007c0c */ /* 0x000fe4000bfa6270 */
[----:B------:R-:W-:Y:S01]  /*8bd0*/  ISETP.GE.AND P4, PT, R41, UR31, PT ;  /* 0x0000001f29007c0c */ /* 0x000fe2000bf86270 */
[----:B------:R4:W1:Y:S01]  /*8be0*/  LDS.128 R20, [R7+0x17000] ;  /* 0x0170000007147984 */ /* 0x0008620000000c00 */
[C---:B------:R-:W-:Y:S01]  /*8bf0*/  IADD3 R49, P1, PT, R221.reuse, 0x40, RZ ;  /* 0x00000040dd317810 */ /* 0x040fe20007f3e0ff */
[----:B------:R-:W-:Y:S01]  /*8c00*/  IMAD.X R2, RZ, RZ, RZ, P2 ;  /* 0x000000ffff027224 */ /* 0x000fe200010e06ff */
[----:B------:R-:W-:Y:S01]  /*8c10*/  IADD3 R48, P0, PT, R221, 0x60, RZ ;  /* 0x00000060dd307810 */ /* 0x000fe20007f1e0ff */
[----:B------:R4:W1:Y:S01]  /*8c20*/  LDS.128 R16, [R7+0x19000] ;  /* 0x0190000007107984 */ /* 0x0008620000000c00 */
[----:B------:R-:W-:-:S03]  /*8c30*/  IMAD R3, R3, UR20, R53 ;  /* 0x0000001403037c24 */ /* 0x000fc6000f8e0235 */
        /* <DEDUP_REMOVED lines=14> */
.L_x_684:
[----:B------:R-:W-:Y:S05]  /*8d20*/  BSYNC.RECONVERGENT B0 ;  /* 0x0000000000007941 */ /* 0x000fea0003800200 */
.L_x_683:
        /* <DEDUP_REMOVED lines=13> */
.L_x_686:
[----:B------:R-:W-:Y:S05]  /*8e00*/  BSYNC.RECONVERGENT B0 ;  /* 0x0000000000007941 */ /* 0x000fea0003800200 */
.L_x_685:
[----:B---3--:R3:W1:Y:S01]  /*8e10*/  LDS.128 R36, [R7+0xe000] ;  /* 0x00e0000007247984 */ /* 0x0086620000000c00 */
[----:B------:R-:W-:Y:S01]  /*8e20*/  BSSY.RECONVERGENT B0, `(.L_x_687) ;  /* 0x0000010000007945 */ /* 0x000fe20003800200 */
[----:B--2---:R-:W-:Y:S02]  /*8e30*/  SHF.L.U32 R42, R6, 0x3, RZ ;  /* 0x00000003062a7819 */ /* 0x004fe400000006ff */
[----:B------:R3:W2:Y:S01]  /*8e40*/  LDS.128 R32, [R7+0x12000] ;  /* 0x0120000007207984 */ /* 0x0006a20000000c00 */
        /* <DEDUP_REMOVED lines=12> */
[----:B--2---:R1:W-:Y:S02]  /*8f10*/  STG.E.128 desc[UR32][R46.64+0x80], R32 ;  /* 0x000080202e007986 */ /* 0x0043e4000c101d20 */
.L_x_688:
[----:B------:R-:W-:Y:S05]  /*8f20*/  BSYNC.RECONVERGENT B0 ;  /* 0x0000000000007941 */ /* 0x000fea0003800200 */
.L_x_687:
[----:B-1----:R1:W1:Y:S01]  /*8f30*/  LDS.128 R36, [R7+0xf000] ;  /* 0x00f0000007247984 */ /* 0x0022620000000c00 */
[----:B------:R-:W-:Y:S01]  /*8f40*/  BSSY.RECONVERGENT B0, `(.L_x_689) ;  /* 0x0000011000007945 */ /* 0x000fe20003800200 */
[----:B------:R-:W-:Y:S01]  /*8f50*/  IMAD.U32 R41, RZ, RZ, UR8 ;  /* 0x00000008ff297e24 */ /* 0x000fe2000f8e00ff */
[----:B------:R-:W-:Y:S01]  /*8f60*/  IADD3.X R40, PT, PT, RZ, RZ, RZ, P0, !PT ;  /* 0x000000ffff287210 */ /* 0x000fe200007fe4ff */
[----:B--2---:R2:W1:Y:S01]  /*8f70*/  LDS.128 R32, [R7+0x13000] ;  /* 0x0130000007207984 */ /* 0x0044620000000c00 */
[----:B------:R-:W-:Y:S01]  /*8f80*/  LOP3.LUT R42, R42, 0x38, RZ, 0xc0, !PT ;  /* 0x000000382a2a7812 */ /* 0x000fe200078ec0ff */
[----:B------:R-:W-:Y:S06]  /*8f90*/  @P4 BRA `(.L_x_690) ;  /* 0x00000000002c4947 */ /* 0x000fec0003800000 */
[----:B------:R-:W3:Y:S01]  /*8fa0*/  LDCU.64 UR12, c[0x0][0x560] ;  /* 0x0000ac00ff0c77ac */ /* 0x000ee20008000a00 */
[----:B------:R-:W-:Y:S01]  /*8fb0*/  MOV R44, R52 ;  /* 0x00000034002c7202 */ /* 0x000fe20000000f00 */
[----:B------:R-:W-:Y:S01]  /*8fc0*/  IMAD R43, R40, UR10, RZ ;  /* 0x0000000a282b7c24 */ /* 0x000fe2000f8e02ff */
[----:B------:R-:W-:-:S03]  /*8fd0*/  MOV R45, R3 ;  /* 0x00000003002d7202 */ /* 0x000fc60000000f00 */
[C---:B------:R-:W-:Y:S02]  /*8fe0*/  IMAD R43, R48.reuse, UR11, R43 ;  /* 0x0000000b302b7c24 */ /* 0x040fe4000f8e022b */
[----:B------:R-:W-:-:S05]  /*8ff0*/  IMAD.WIDE.U32 R44, R48, UR10, R44 ;  /* 0x0000000a302c7c25 */ /* 0x000fca000f8e002c */
[----:B------:R-:W-:Y:S02]  /*9000*/  IADD3 R43, PT, PT, R43, R45, RZ ;  /* 0x0000002d2b2b7210 */ /* 0x000fe40007ffe0ff */
[----:B---3--:R-:W-:-:S04]  /*9010*/  LEA R46, P0, R44, UR12, 0x1 ;  /* 0x0000000c2c2e7c11 */ /* 0x008fc8000f8008ff */
[----:B------:R-:W-:-:S05]  /*9020*/  LEA.HI.X R47, R44, UR13, R43, 0x1, P0 ;  /* 0x0000000d2c2f7c11 */ /* 0x000fca00080f0c2b */
[----:B-1----:R1:W-:Y:S04]  /*9030*/  STG.E.128 desc[UR32][R46.64], R36 ;  /* 0x000000242e007986 */ /* 0x0023e8000c101d20 */
[----:B------:R1:W-:Y:S02]  /*9040*/  STG.E.128 desc[UR32][R46.64+0x80], R32 ;  /* 0x000080202e007986 */ /* 0x0003e4000c101d20 */
.L_x_690:
[----:B------:R-:W-:Y:S05]  /*9050*/  BSYNC.RECONVERGENT B0 ;  /* 0x0000000000007941 */ /* 0x000fea0003800200 */
.L_x_689:
[----:B-1----:R1:W1:Y:S01]  /*9060*/  LDS.128 R32, [R7+0x14000] ;  /* 0x0140000007207984 */ /* 0x0022620000000c00 */
[----:B------:R-:W-:Y:S01]  /*9070*/  MOV R43, RZ ;  /* 0x000000ff002b7202 */ /* 0x000fe20000000f00 */
[----:B------:R-:W-:Y:S01]  /*9080*/  UIMAD UR15, UR15, UR8, URZ ;  /* 0x000000080f0f72a4 */ /* 0x000fe2000f8e02ff */
[----:B------:R-:W-:Y:S01]  /*9090*/  BSSY.RECONVERGENT B0, `(.L_x_691) ;  /* 0x0000011000007945 */ /* 0x000fe20003800200 */
[----:B------:R1:W1:Y:S01]  /*90a0*/  LDS.128 R36, [R7+0x18000] ;  /* 0x0180000007247984 */ /* 0x0002620000000c00 */
[----:B------:R-:W-:Y:S01]  /*90b0*/  IMAD.WIDE.U32 R42, R41, UR14, R42 ;  /* 0x0000000e292a7c25 */ /* 0x000fe2000f8e002a */
[----:B------:R-:W-:Y:S02]  /*90c0*/  UIMAD UR15, UR14, UR9, UR15 ;  /* 0x000000090e0f72a4 */ /* 0x000fe4000f8e020f */
[----:B------:R-:W-:-:S04]  /*90d0*/  IADD3 R42, P0, PT, R42, UR16, RZ ;  /* 0x000000102a2a7c10 */ /* 0x000fc8000ff1e0ff */
[----:B------:R-:W-:-:S03]  /*90e0*/  IADD3.X R43, PT, PT, R0, UR15, R43, P0, !PT ;  /* 0x0000000f002b7c10 */ /* 0x000fc600087fe42b */
[----:B------:R-:W-:-:S04]  /*90f0*/  IMAD.WIDE.U32 R42, R4, UR20, R42 ;  /* 0x00000014042a7c25 */ /* 0x000fc8000f8e002a */
[----:B------:R-:W-:Y:S01]  /*9100*/  IMAD R5, R5, UR20, R43 ;  /* 0x0000001405057c24 */ /* 0x000fe2000f8e022b */
[----:B------:R-:W-:Y:S06]  /*9110*/  @P3 BRA `(.L_x_692) ;  /* 0x0000000000203947 */ /* 0x000fec0003800000 */
[----:B------:R-:W2:Y:S01]  /*9120*/  LDCU.64 UR10, c[0x0][0x568] ;  /* 0x0000ad00ff0a77ac */ /* 0x000ea20008000a00 */
[----:B------:R-:W-:-:S05]  /*9130*/  MOV R4, R42 ;  /* 0x0000002a00047202 */ /* 0x000fca0000000f00 */
[----:B------:R-:W-:-:S04]  /*9140*/  IMAD.WIDE.U32 R44, R221, UR8, R4 ;  /* 0x00000008dd2c7c25 */ /* 0x000fc8000f8e0004 */
[----:B------:R-:W-:Y:S01]  /*9150*/  IMAD R221, R221, UR9, R45 ;  /* 0x00000009dddd7c24 */ /* 0x000fe2000f8e022d */
[----:B--2---:R-:W-:-:S04]  /*9160*/  LEA R46, P0, R44, UR10, 0x1 ;  /* 0x0000000a2c2e7c11 */ /* 0x004fc8000f8008ff */
[----:B------:R-:W-:-:S05]  /*9170*/  LEA.HI.X R47, R44, UR11, R221, 0x1, P0 ;  /* 0x0000000b2c2f7c11 */ /* 0x000fca00080f0cdd */
[----:B-1----:R1:W-:Y:S04]  /*9180*/  STG.E.128 desc[UR32][R46.64], R32 ;  /* 0x000000202e007986 */ /* 0x0023e8000c101d20 */
[----:B------:R1:W-:Y:S02]  /*9190*/  STG.E.128 desc[UR32][R46.64+0x80], R36 ;  /* 0x000080242e007986 */ /* 0x0003e4000c101d20 */
.L_x_692:
[----:B------:R-:W-:Y:S05]  /*91a0*/  BSYNC.RECONVERGENT B0 ;  /* 0x0000000000007941 */ /* 0x000fea0003800200 */
.L_x_691:
[----:B------:R-:W-:Y:S04]  /*91b0*/  BSSY.RECONVERGENT B0, `(.L_x_693) ;  /* 0x000000d000007945 */ /* 0x000fe80003800200 */
[----:B------:R-:W-:Y:S05]  /*91c0*/  @P6 BRA `(.L_x_694) ;  /* 0x00000000002c6947 */ /* 0x000fea0003800000 */
[----:B------:R-:W2:Y:S01]  /*91d0*/  LDCU.64 UR10, c[0x0][0x568] ;  /* 0x0000ad00ff0a77ac */ /* 0x000ea20008000a00 */
[----:B------:R-:W-:Y:S01]  /*91e0*/  IMAD R0, R2, UR8, RZ ;  /* 0x0000000802007c24 */ /* 0x000fe2000f8e02ff */
[----:B------:R-:W-:Y:S02]  /*91f0*/  MOV R2, R42 ;  /* 0x0000002a00027202 */ /* 0x000fe40000000f00 */
[----:B------:R-:W-:Y:S01]  /*9200*/  MOV R3, R5 ;  /* 0x0000000500037202 */ /* 0x000fe20000000f00 */
[C---:B------:R-:W-:Y:S02]  /*9210*/  IMAD R0, R50.reuse, UR9, R0 ;  /* 0x0000000932007c24 */ /* 0x040fe4000f8e0200 */
[----:B------:R-:W-:-:S05]  /*9220*/  IMAD.WIDE.U32 R50, R50, UR8, R2 ;  /* 0x0000000832327c25 */ /* 0x000fca000f8e0002 */
[----:B------:R-:W-:Y:S02]  /*9230*/  IADD3 R0, PT, PT, R0, R51, RZ ;  /* 0x0000003300007210 */ /* 0x000fe40007ffe0ff */
[----:B--2---:R-:W-:-:S04]  /*9240*/  LEA R2, P0, R50, UR10, 0x1 ;  /* 0x0000000a32027c11 */ /* 0x004fc8000f8008ff */
[----:B------:R-:W-:-:S05]  /*9250*/  LEA.HI.X R3, R50, UR11, R0, 0x1, P0 ;  /* 0x0000000b32037c11 */ /* 0x000fca00080f0c00 */
[----:B------:R2:W-:Y:S04]  /*9260*/  STG.E.128 desc[UR32][R2.64], R28 ;  /* 0x0000001c02007986 */ /* 0x0005e8000c101d20 */
[----:B------:R2:W-:Y:S02]  /*9270*/  STG.E.128 desc[UR32][R2.64+0x80], R16 ;  /* 0x0000801002007986 */ /* 0x0005e4000c101d20 */
.L_x_694:
[----:B------:R-:W-:Y:S05]  /*9280*/  BSYNC.RECONVERGENT B0 ;  /* 0x0000000000007941 */ /* 0x000fea0003800200 */
.L_x_693:
        /* <DEDUP_REMOVED lines=10> */
[----:B-1--4-:R-:W-:-:S05]  /*9330*/  LEA.HI.X R7, R2, UR11, R0, 0x1, P0 ;  /* 0x0000000b02077c11 */ /* 0x012fca00080f0c00 */
[----:B------:R1:W-:Y:S04]  /*9340*/  STG.E.128 desc[UR32][R6.64], R24 ;  /* 0x0000001806007986 */ /* 0x0003e8000c101d20 */
[----:B------:R1:W-:Y:S02]  /*9350*/  STG.E.128 desc[UR32][R6.64+0x80], R12 ;  /* 0x0000800c06007986 */ /* 0x0003e4000c101d20 */
.L_x_696:
[----:B------:R-:W-:Y:S05]  /*9360*/  BSYNC.RECONVERGENT B0 ;  /* 0x0000000000007941 */ /* 0x000fea0003800200 */
.L_x_695:
        /* <DEDUP_REMOVED lines=12> */
.L_x_674:
[----:B------:R-:W-:Y:S05]  /*9430*/  BSYNC.RECONVERGENT B1 ;  /* 0x0000000000017941 */ /* 0x000fea0003800200 */
.L_x_644:
[----:B------:R-:W3:Y:S01]  /*9440*/  LDCU UR9, c[0x0][0x438] ;  /* 0x00008700ff0977ac */ /* 0x000ee20008000800 */
[----:B------:R-:W4:Y:S01]  /*9450*/  LDCU UR10, c[0x0][0x370] ;  /* 0x00006e00ff0a77ac */ /* 0x000f220008000800 */
[----:B---3--:R-:W-:-:S04]  /*9460*/  UIADD3 UR9, UPT, UPT, UR9, 0x7f, URZ ;  /* 0x0000007f09097890 */ /* 0x008fc8000fffe0ff */
        /* <DEDUP_REMOVED lines=8> */
.L_x_698:
        /* <DEDUP_REMOVED lines=9> */
.L_x_2423:


//--------------------- .text._ZN5flash44flash_bwd_dq_dk_dv_loop_seqk_parallel_kernelI23Flash_bwd_kernel_traitsILi128ELi64ELi128ELi8ELi2ELi4ELi2ELb0ELb0EN7cutlass6half_tE19Flash_kernel_traitsILi128ELi64ELi128ELi8ES3_EELb0ELb0ELb1ELb1ELb0ELb0ELb0EEEvNS_16Flash_bwd_paramsE --------------------------
	.section	.text._ZN5flash44flash_bwd_dq_dk_dv_loop_seqk_parallel_kernelI23Flash_bwd_kernel_traitsILi128ELi64ELi128ELi8ELi2ELi4ELi2ELb0ELb0EN7cutlass6half_tE19Flash_kernel_traitsILi128ELi64ELi128ELi8ES3_EELb0ELb0ELb1ELb1ELb0ELb0ELb0EEEvNS_16Flash_bwd_paramsE,"ax",@progbits
	.align	128
        .global         _ZN5flash44flash_bwd_dq_dk_dv_loop_seqk_parallel_kernelI23Flash_bwd_kernel_traitsILi128ELi64ELi128ELi8ELi2ELi4ELi2ELb0ELb0EN7cutlass6half_tE19Flash_kernel_traitsILi128ELi64ELi128ELi8ES3_EELb0ELb0ELb1ELb1ELb0ELb0ELb0EEEvNS_16Flash_bwd_paramsE
        .type           _ZN5flash44flash_bwd_dq_dk_dv_loop_seqk_parallel_kernelI23Flash_bwd_kernel_traitsILi128ELi64ELi128ELi8ELi2ELi4ELi2ELb0ELb0EN7cutlass6half_tE19Flash_kernel_traitsILi128ELi64ELi128ELi8ES3_EELb0ELb0ELb1ELb1ELb0ELb0ELb0EEEvNS_16Flash_bwd_paramsE,@function
        .size           _ZN5flash44flash_bwd_dq_dk_dv_loop_seqk_parallel_kernelI23Flash_bwd_kernel_traitsILi128ELi64ELi128ELi8ELi2ELi4ELi2ELb0ELb0EN7cutlass6half_tE19Flash_kernel_traitsILi128ELi64ELi128ELi8ES3_EELb0ELb0ELb1ELb1ELb0ELb0ELb0EEEvNS_16Flash_bwd_paramsE,(.L_x_2424 - _ZN5flash44flash_bwd_dq_dk_dv_loop_seqk_parallel_kernelI23Flash_bwd_kernel_traitsILi128ELi64ELi128ELi8ELi2ELi4ELi2ELb0ELb0EN7cutlass6half_tE19Flash_kernel_traitsILi128ELi64ELi128ELi8ES3_EELb0ELb0ELb1ELb1ELb0ELb0ELb0EEEvNS_16Flash_bwd_paramsE)
        .other          _ZN5flash44flash_bwd_dq_dk_dv_loop_seqk_parallel_kernelI23Flash_bwd_kernel_traitsILi128ELi64ELi128ELi8ELi2ELi4ELi2ELb0ELb0EN7cutlass6half_tE19Flash_kernel_traitsILi128ELi64ELi128ELi8ES3_EELb0ELb0ELb1ELb1ELb0ELb0ELb0EEEvNS_16Flash_bwd_paramsE,@"STO_CUDA_ENTRY STV_DEFAULT"
_ZN5flash44flash_bwd_dq_dk_dv_loop_seqk_parallel_kernelI23Flash_bwd_kernel_traitsILi128ELi64ELi128ELi8ELi2ELi4ELi2ELb0ELb0EN7cutlass6half_tE19Flash_kernel_traitsILi128ELi64ELi128ELi8ES3_EELb0ELb0ELb1ELb1ELb0ELb0ELb0EEEvNS_16Flash_bwd_paramsE:
.text._ZN5flash44flash_bwd_dq_dk_dv_loop_seqk_parallel_kernelI23Flash_bwd_kernel_traitsILi128ELi64ELi128ELi8ELi2ELi4ELi2ELb0ELb0EN7cutlass6half_tE19Flash_kernel_traitsILi128ELi64ELi128ELi8ES3_EELb0ELb0ELb1ELb1ELb0ELb0ELb0EEEvNS_16Flash_bwd_paramsE:
        /* <DEDUP_REMOVED lines=50> */
.L_x_781:
        /* <DEDUP_REMOVED lines=52> */
.L_x_699:
        /* <DEDUP_REMOVED lines=43> */
.L_x_701:
[----:B------:R-:W1:Y:S01]  /*0910*/  LDCU.64 UR14, c[0x0][0x3b8] ;  /* 0x00007700ff0e77ac */ /* 0x000e620008000a00 */
[----:B------:R-:W-:-:S04]  /*0920*/  UIADD3 UR8, UPT, UPT, UR37, UR39, URZ ;  /* 0x0000002725087290 */ /* 0x000fc8000fffe0ff */
[----:B-1----:R-:W-:Y:S02]  /*0930*/  UIMAD.WIDE.U32 UR56, UR8, UR14, URZ ;  /* 0x0000000e083872a5 */ /* 0x002fe4000f8e00ff */
[----:B------:R-:W-:-:S04]  /*0940*/  UIMAD UR8, UR8, UR15, URZ ;  /* 0x0000000f080872a4 */ /* 0x000fc8000f8e02ff */
[----:B------:R-:W-:-:S06]  /*0950*/  UIADD3 UR8, UPT, UPT, UR57, UR8, URZ ;  /* 0x0000000839087290 */ /* 0x000fcc000fffe0ff */
[----:B------:R-:W-:Y:S02]  /*0960*/  MOV R0, UR8 ;  /* 0x0000000800007c02 */ /* 0x000fe40008000f00 */
.L_x_702:
        /* <DEDUP_REMOVED lines=9> */
[----:B-1----:R-:W-:Y:S01]  /*0a00*/  IMAD.MOV R4, RZ, RZ, -R7 ;  /* 0x000000ffff047224 */ /* 0x002fe200078e0a07 */
[----:B------:R-:W-:-:S03]  /*0a10*/  MOV R6, RZ ;  /* 0x000000ff00067202 */ /* 0x000fc60000000f00 */
[----:B------:R-:W-:-:S04]  /*0a20*/  IMAD R4, R4, R5, RZ ;  /* 0x0000000504047224 */ /* 0x000fc800078e02ff */
[----:B------:R-:W-:-:S04]  /*0a30*/  IMAD.HI.U32 R6, R7, R4, R6 ;  /* 0x0000000407067227 */ /* 0x000fc800078e0006 */
[----:B------:R-:W-:-:S04]  /*0a40*/  IMAD.MOV.U32 R4, RZ, RZ, R3 ;  /* 0x000000ffff047224 */ /* 0x000fc800078e0003 */
[----:B------:R-:W-:-:S04]  /*0a50*/  IMAD.HI.U32 R6, R6, R4, RZ ;  /* 0x0000000406067227 */ /* 0x000fc800078e00ff */
[----:B------:R-:W-:-:S04]  /*0a60*/  IMAD.MOV R3, RZ, RZ, -R6 ;  /* 0x000000ffff037224 */ /* 0x000fc800078e0a06 */
[----:B------:R-:W-:-:S05]  /*0a70*/  IMAD R3, R5, R3, R4 ;  /* 0x0000000305037224 */ /* 0x000fca00078e0204 */
[----:B------:R-:W-:-:S13]  /*0a80*/  ISETP.GT.U32.AND P1, PT, R5, R3, PT ;  /* 0x000000030500720c */ /* 0x000fda0003f24070 */
[-C--:B------:R-:W-:Y:S01]  /*0a90*/  @!P1 IADD3 R3, PT, PT, R3, -R5.reuse, RZ ;  /* 0x8000000503039210 */ /* 0x080fe20007ffe0ff */
        /* <DEDUP_REMOVED lines=24> */
.L_x_703:
[----:B------:R-:W1:Y:S01]  /*0c20*/  LDCU.64 UR12, c[0x0][0x3c0] ;  /* 0x00007800ff0c77ac */ /* 0x000e620008000a00 */
[----:B------:R-:W-:-:S04]  /*0c30*/  UIADD3 UR8, UPT, UPT, UR37, UR39, URZ ;  /* 0x0000002725087290 */ /* 0x000fc8000fffe0ff */
[----:B-1----:R-:W-:Y:S02]  /*0c40*/  UIMAD.WIDE.U32 UR10, UR8, UR12, URZ ;  /* 0x0000000c080a72a5 */ /* 0x002fe4000f8e00ff */
[----:B------:R-:W-:-:S04]  /*0c50*/  UIMAD UR8, UR8, UR13, URZ ;  /* 0x0000000d080872a4 */ /* 0x000fc8000f8e02ff */
[----:B------:R-:W-:Y:S01]  /*0c60*/  UIADD3 UR8, UPT, UPT, UR11, UR8, URZ ;  /* 0x000000080b087290 */ /* 0x000fe2000fffe0ff */
[----:B------:R-:W-:-:S05]  /*0c70*/  UMOV UR52, UR10 ;  /* 0x0000000a00347c82 */ /* 0x000fca0008000000 */
[----:B------:R-:W-:-:S07]  /*0c80*/  MOV R6, UR8 ;  /* 0x0000000800067c02 */ /* 0x000fce0008000f00 */
.L_x_704:
        /* <DEDUP_REMOVED lines=24> */
[----:B------:R-:W-:-:S04]  /*0e10*/  UIMAD UR8, UR9, UR10, UR8 ;  /* 0x0000000a090872a4 */ /* 0x000fc8000f8e0208 */
[----:B------:R-:W-:Y:S01]  /*0e20*/  UIADD3 UR8, UPT, UPT, UR59, UR8, URZ ;  /* 0x000000083b087290 */ /* 0x000fe2000fffe0ff */
[----:B------:R-:W-:Y:S11]  /*0e30*/  BRA `(.L_x_706) ;  /* 0x00000000000c7947 */ /* 0x000ff60003800000 */
.L_x_705:
[----:B------:R-:W-:Y:S02]  /*0e40*/  UIMAD.WIDE.U32 UR58, UR44, UR17, URZ ;  /* 0x000000112c3a72a5 */ /* 0x000fe4000f8e00ff */
[----:B------:R-:W-:-:S04]  /*0e50*/  UIMAD UR8, UR45, UR17, URZ ;  /* 0x000000112d0872a4 */ /* 0x000fc8000f8e02ff */
[----:B------:R-:W-:Y:S02]  /*0e60*/  UIADD3 UR8, UPT, UPT, UR59, UR8, URZ ;  /* 0x000000083b087290 */ /* 0x000fe4000fffe0ff */
.L_x_706:
[----:B------:R-:W1:Y:S01]  /*0e70*/  LDCU.U8 UR10, c[0x0][0x548] ;  /* 0x0000a900ff0a77ac */ /* 0x000e620008000000 */
[----:B------:R-:W-:Y:S01]  /*0e80*/  UMOV UR25, UR19 ;  /* 0x0000001300197c82 */ /* 0x000fe20008000000 */
[----:B------:R-:W2:Y:S01]  /*0e90*/  LDCU.U8 UR61, c[0x0][0x5f0] ;  /* 0x0000be00ff3d77ac */ /* 0x000ea20008000000 */
[----:B------:R-:W-:-:S04]  /*0ea0*/  USHF.L.U32 UR41, UR25, 0x7, URZ ;  /* 0x0000000719297899 */ /* 0x000fc800080006ff */
        /* <DEDUP_REMOVED lines=17> */
.L_x_707:
[----:B------:R-:W1:Y:S01]  /*0fc0*/  LDCU UR60, c[0x0][0x434] ;  /* 0x00008680ff3c77ac */ /* 0x000e620008000800 */
[----:B------:R-:W-:-:S04]  /*0fd0*/  UIMAD UR10, UR25, UR16, UR24 ;  /* 0x00000010190a72a4 */ /* 0x000fc8000f8e0218 */
[----:B-1----:R-:W-:Y:S02]  /*0fe0*/  UIMAD UR60, UR10, UR60, URZ ;  /* 0x0000003c0a3c72a4 */ /* 0x002fe4000f8e02ff */
.L_x_708:
        /* <DEDUP_REMOVED lines=11> */
.L_x_709:
[----:B------:R-:W1:Y:S01]  /*10a0*/  LDCU UR59, c[0x0][0x444] ;  /* 0x00008880ff3b77ac */ /* 0x000e620008000800 */
[----:B------:R-:W-:-:S04]  /*10b0*/  UIMAD UR10, UR25, UR16, UR24 ;  /* 0x00000010190a72a4 */ /* 0x000fc8000f8e0218 */
[----:B-1----:R-:W-:-:S12]  /*10c0*/  UIMAD UR59, UR10, UR59, URZ ;  /* 0x0000003b0a3b72a4 */ /* 0x002fd8000f8e02ff */
.L_x_710:
        /* <DEDUP_REMOVED lines=8> */
[----:B------:R-:W-:-:S02]  /*1150*/  UIADD3.X UR57, UPT, UPT, UR57, UR8, UR10, UP1, UP0 ;  /* 0x0000000839397290 */ /* 0x000fc40008fe040a */
[----:B------:R-:W-:Y:S02]  /*1160*/  ULEA UR59, UR45, UR59, 0x6 ;  /* 0x0000003b2d3b7291 */ /* 0x000fe4000f8e30ff */
[----:B------:R-:W-:Y:S02]  /*1170*/  ULEA UR60, UR45, UR60, 0x6 ;  /* 0x0000003c2d3c7291 */ /* 0x000fe4000f8e30ff */
[----:B-1----:R-:W-:-:S04]  /*1180*/  UIADD3 UR9, UPT, UPT, UR36, UR44, URZ ;  /* 0x0000002c24097290 */ /* 0x002fc8000fffe0ff */
        /* <DEDUP_REMOVED lines=8> */
[----:B------:R-:W-:Y:S02]  /*1210*/  LOP3.LUT R28, R20, 0x38, RZ, 0xc0, !PT ;  /* 0x00000038141c7812 */ /* 0x000fe400078ec0ff */
[----:B------:R-:W1:Y:S02]  /*1220*/  LDCU.128 UR8, c[0x0][0x590] ;  /* 0x0000b200ff0877ac */ /* 0x000e640008000c00 */
[C---:B------:R-:W-:Y:S01]  /*1230*/  IADD3 R8, P0, PT, R28.reuse, UR62, RZ ;  /* 0x0000003e1c087c10 */ /* 0x040fe2000ff1e0ff */
[----:B------:R-:W-:Y:S01]  /*1240*/  USEL UR41, URZ, UR41, !UP0 ;  /* 0x00000029ff297287 */ /* 0x000fe2000c000000 */
[----:B------:R-:W-:Y:S01]  /*1250*/  LOP3.LUT R19, R28, 0x40, RZ, 0xfc, !PT ;  /* 0x000000401c137812 */ /* 0x000fe200078efcff */
[----:B------:R-:W2:Y:S02]  /*1260*/  LDCU.64 UR62, c[0x0][0x420] ;  /* 0x00008400ff3e77ac */ /* 0x000ea40008000a00 */
[----:B------:R-:W-:Y:S01]  /*1270*/  IMAD.X R9, RZ, RZ, UR47, P0 ;  /* 0x0000002fff097e24 */ /* 0x000fe200080e06ff */
[----:B------:R-:W-:-:S02]  /*1280*/  UISETP.GT.AND UP0, UPT, UR51, UR41, UPT ;  /* 0x000000293300728c */ /* 0x000fc4000bf04270 */
        /* <DEDUP_REMOVED lines=9> */
[----:B------:R-:W3:Y:S02]  /*1320*/  LDCU.64 UR10, c[0x0][0x550] ;  /* 0x0000aa00ff0a77ac */ /* 0x000ee40008000a00 */
        /* <DEDUP_REMOVED lines=8> */
[----:B---3--:R-:W-:Y:S01]  /*13b0*/  LEA R231, P2, R12, UR10, 0x1 ;  /* 0x0000000a0ce77c11 */ /* 0x008fe2000f8408ff */
        /* <DEDUP_REMOVED lines=9> */
[----:B------:R-:W1:Y:S01]  /*1450*/  LDCU.64 UR8, c[0x0][0x380] ;  /* 0x00007000ff0877ac */ /* 0x000e620008000a00 */
[----:B------:R-:W-:Y:S02]  /*1460*/  SHF.L.U64.HI R13, R8, 0x5, R9 ;  /* 0x00000005080d7819 */ /* 0x000fe40000010209 */
[----:B------:R-:W-:Y:S01]  /*1470*/  IMAD.U32 R10, RZ, RZ, UR17 ;  /* 0x00000011ff0a7e24 */ /* 0x000fe2000f8e00ff */
[----:B------:R-:W3:Y:S01]  /*1480*/  LDCU.64 UR16, c[0x0][0x570] ;  /* 0x0000ae00ff1077ac */ /* 0x000ee20008000a00 */
[----:B------:R-:W-:Y:S01]  /*1490*/  SEL R7, R16, RZ, P3 ;  /* 0x000000ff10077207 */ /* 0x000fe20001800000 */
[----:B------:R-:W-:Y:S01]  /*14a0*/  IMAD R11, R11, UR22, R17 ;  /* 0x000000160b0b7c24 */ /* 0x000fe2000f8e0211 */
[----:B------:R-:W-:Y:S01]  /*14b0*/  LEA.HI.X R230, R12, UR11, R230, 0x1, P2 ;  /* 0x0000000b0ce67c11 */ /* 0x000fe200090f0ce6 */
[----:B------:R-:W4:Y:S01]  /*14c0*/  LDCU.64 UR54, c[0x0][0x5e8] ;  /* 0x0000bd00ff3677ac */ /* 0x000f220008000a00 */
[----:B------:R-:W-:Y:S01]  /*14d0*/  IMAD.WIDE.U32 R14, R14, UR24, R22 ;  /* 0x000000180e0e7c25 */ /* 0x000fe2000f8e0016 */
[----:B------:R-:W-:Y:S01]  /*14e0*/  IADD3 R7, P1, P0, R2, UR58, R7 ;  /* 0x0000003a02077c10 */ /* 0x000fe2000f83e007 */
[----:B------:R-:W-:Y:S01]  /*14f0*/  USHF.L.U32 UR53, UR46, 0x6, URZ ;  /* 0x000000062e357899 */ /* 0x000fe200080006ff */
[----:B------:R-:W-:Y:S01]  /*1500*/  SHF.R.S32.HI R2, RZ, 0x1f, R2 ;  /* 0x0000001fff027819 */ /* 0x000fe20000011402 */
[----:B------:R-:W-:Y:S01]  /*1510*/  IMAD R15, R10, UR24, R15 ;  /* 0x000000180a0f7c24 */ /* 0x000fe2000f8e020f */
[----:B------:R-:W-:Y:S01]  /*1520*/  SEL R11, R11, RZ, P3 ;  /* 0x000000ff0b0b7207 */ /* 0x000fe20001800000 */
[----:B------:R-:W-:Y:S01]  /*1530*/  IMAD.SHL.U32 R21, R8, 0x20, RZ ;  /* 0x0000002008157824 */ /* 0x000fe200078e00ff */
[C---:B------:R-:W-:Y:S01]  /*1540*/  IADD3 R16, PT, PT, R18.reuse, 0x40, RZ ;  /* 0x0000004012107810 */ /* 0x040fe20007ffe0ff */
[----:B------:R-:W-:Y:S01]  /*1550*/  VIADD R17, R18, 0x20 ;  /* 0x0000002012117836 */ /* 0x000fe20000000000 */
[----:B------:R-:W-:Y:S01]  /*1560*/  IADD3.X R12, PT, PT, R2, UR57, R11, P1, P0 ;  /* 0x00000039020c7c10 */ /* 0x000fe20008fe040b */
[----:B------:R-:W-:Y:S01]  /*1570*/  IMAD.WIDE.U32 R10, R18, R8, R14 ;  /* 0x00000008120a7225 */ /* 0x000fe200078e000e */
[----:B------:R-:W-:-:S02]  /*1580*/  MOV R2, UR53 ;  /* 0x0000003500027c02 */ /* 0x000fc40008000f00 */
[----:B------:R-:W-:Y:S01]  /*1590*/  IADD3 R7, P0, PT, R7, UR53, RZ ;  /* 0x0000003507077c10 */ /* 0x000fe2000ff1e0ff */
[----:B------:R-:W-:Y:S01]  /*15a0*/  IMAD R228, R18, R9, R11 ;  /* 0x0000000912e47224 */ /* 0x000fe200078e020b */
[----:B-1----:R-:W-:Y:S01]  /*15b0*/  LEA R229, P1, R10, UR8, 0x1 ;  /* 0x000000080ae57c11 */ /* 0x002fe2000f8208ff */
[----:B----4-:R-:W-:Y:S01]  /*15c0*/  UIMAD.WIDE UR54, UR59, 0x4, UR54 ;  /* 0x000000043b3678a5 */ /* 0x010fe2000f8e0236 */
[----:B------:R-:W-:Y:S01]  /*15d0*/  LEA.HI.X.SX32 R2, R2, R12, 0x1, P0 ;  /* 0x0000000c02027211 */ /* 0x000fe200000f0eff */
[----:B------:R-:W-:Y:S01]  /*15e0*/  VIADD R15, R18, 0x60 ;  /* 0x00000060120f7836 */ /* 0x000fe20000000000 */
[C---:B---3--:R-:W-:Y:S01]  /*15f0*/  LEA R240, P0, R7.reuse, UR16, 0x2 ;  /* 0x0000001007f07c11 */ /* 0x048fe2000f8010ff */
[----:B--2---:R-:W-:Y:S01]  /*1600*/  UIMAD.WIDE UR58, UR60, 0x4, UR62 ;  /* 0x000000043c3a78a5 */ /* 0x004fe2000f8e023e */
[----:B------:R-:W-:Y:S02]  /*1610*/  LEA.HI.X R228, R10, UR9, R228, 0x1, P1 ;  /* 0x000000090ae47c11 */ /* 0x000fe400088f0ce4 */
[----:B------:R-:W-:Y:S01]  /*1620*/  LEA.HI.X R241, R7, UR17, R2, 0x2, P0 ;  /* 0x0000001107f17c11 */ /* 0x000fe200080f1402 */
[----:B------:R-:W-:Y:S01]  /*1630*/  UMOV UR17, UR55 ;  /* 0x0000003700117c82 */ /* 0x000fe20008000000 */
[----:B------:R-:W-:-:S02]  /*1640*/  IADD3 R8, P2, PT, R18, 0x40, RZ ;  /* 0x0000004012087810 */ /* 0x000fc40007f5e0ff */
[C---:B------:R-:W-:Y:S02]  /*1650*/  IADD3 R12, P0, PT, R18.reuse, 0x20, RZ ;  /* 0x00000020120c7810 */ /* 0x040fe40007f1e0ff */
[----:B------:R-:W-:Y:S01]  /*1660*/  IADD3 R10, P1, PT, R18, 0x60, RZ ;  /* 0x00000060120a7810 */ /* 0x000fe20007f3e0ff */
[----:B------:R-:W-:Y:S02]  /*1670*/  IMAD.X R7, RZ, RZ, RZ, P2 ;  /* 0x000000ffff077224 */ /* 0x000fe400010e06ff */
        /* <DEDUP_REMOVED lines=15> */
.L_x_712:
[----:B------:R-:W1:Y:S01]  /*1770*/  LDCU.64 UR10, c[0x0][0x5c0] ;  /* 0x0000b800ff0a77ac */ /* 0x000e620008000a00 */
[----:B------:R-:W-:-:S04]  /*1780*/  UIADD3 UR5, UPT, UPT, UR37, UR39, URZ ;  /* 0x0000002725057290 */ /* 0x000fc8000fffe0ff */
[----:B-1----:R-:W-:Y:S02]  /*1790*/  UIMAD.WIDE.U32 UR16, UR5, UR10, URZ ;  /* 0x0000000a051072a5 */ /* 0x002fe4000f8e00ff */
[----:B------:R-:W-:-:S04]  /*17a0*/  UIMAD UR5, UR5, UR11, URZ ;  /* 0x0000000b050572a4 */ /* 0x000fc8000f8e02ff */
[----:B------:R-:W-:-:S06]  /*17b0*/  UIADD3 UR5, UPT, UPT, UR17, UR5, URZ ;  /* 0x0000000511057290 */ /* 0x000fcc000fffe0ff */
[----:B------:R-:W-:Y:S02]  /*17c0*/  MOV R2, UR5 ;  /* 0x0000000500027c02 */ /* 0x000fe40008000f00 */
.L_x_713:
        /* <DEDUP_REMOVED lines=12> */
.L_x_714:
[----:B------:R-:W1:Y:S01]  /*1890*/  LDCU.64 UR8, c[0x0][0x5c8] ;  /* 0x0000b900ff0877ac */ /* 0x000e620008000a00 */
[----:B------:R-:W-:-:S04]  /*18a0*/  UIADD3 UR37, UPT, UPT, UR37, UR39, URZ ;  /* 0x0000002725257290 */ /* 0x000fc8000fffe0ff */
[----:B-1----:R-:W-:Y:S02]  /*18b0*/  UIMAD.WIDE.U32 UR14, UR37, UR8, URZ ;  /* 0x00000008250e72a5 */ /* 0x002fe4000f8e00ff */
[----:B------:R-:W-:-:S04]  /*18c0*/  UIMAD UR37, UR37, UR9, URZ ;  /* 0x00000009252572a4 */ /* 0x000fc8000f8e02ff */
[----:B------:R-:W-:-:S06]  /*18d0*/  UIADD3 UR37, UPT, UPT, UR15, UR37, URZ ;  /* 0x000000250f257290 */ /* 0x000fcc000fffe0ff */
[----:B------:R-:W-:Y:S02]  /*18e0*/  MOV R3, UR37 ;  /* 0x0000002500037c02 */ /* 0x000fe40008000f00 */
.L_x_715:
        /* <DEDUP_REMOVED lines=30> */
.L_x_717:
[----:B------:R-:W-:Y:S05]  /*1ad0*/  BSYNC.RECONVERGENT B0 ;  /* 0x0000000000007941 */ /* 0x000fea0003800200 */
.L_x_716:
        /* <DEDUP_REMOVED lines=16> */
.L_x_719:
[----:B------:R-:W-:Y:S05]  /*1be0*/  BSYNC.RECONVERGENT B0 ;  /* 0x0000000000007941 */ /* 0x000fea0003800200 */
.L_x_718:
        /* <DEDUP_REMOVED lines=16> */
.L_x_721:
[----:B------:R-:W-:Y:S05]  /*1cf0*/  BSYNC.RECONVERGENT B0 ;  /* 0x0000000000007941 */ /* 0x000fea0003800200 */
.L_x_720:
        /* <DEDUP_REMOVED lines=15> */
.L_x_723:
[----:B------:R-:W-:Y:S05]  /*1df0*/  BSYNC.RECONVERGENT B0 ;  /* 0x0000000000007941 */ /* 0x000fea0003800200 */
.L_x_722:
        /* <DEDUP_REMOVED lines=13> */
[----:B------:R-:W5:Y:S01]  /*1ed0*/  LDCU UR5, c[0x0][0x440] ;  /* 0x00008800ff0577ac */ /* 0x000f620008000800 */
[----:B------:R-:W-:Y:S02]  /*1ee0*/  IMAD.MOV.U32 R4, RZ, RZ, R2 ;  /* 0x000000ffff047224 */ /* 0x000fe400078e0002 */
[----:B------:R-:W-:Y:S01]  /*1ef0*/  IMAD.MOV.U32 R5, RZ, RZ, R0 ;  /* 0x000000ffff057224 */ /* 0x000fe200078e0000 */
[----:B------:R-:W1:Y:S01]  /*1f00*/  LDCU.64 UR10, c[0x0][0x568] ;  /* 0x0000ad00ff0a77ac */ /* 0x000e620008000a00 */
[----:B------:R-:W-:-:S04]  /*1f10*/  IMAD.WIDE.U32 R4, R18, UR8, R4 ;  /* 0x0000000812047c25 */ /* 0x000fc8000f8e0004 */
[----:B------:R-:W-:Y:S01]  /*1f20*/  IMAD R18, R18, UR9, R5 ;  /* 0x0000000912127c24 */ /* 0x000fe2000f8e0205 */
[----:B-----5:R-:W-:Y:S02]  /*1f30*/  ISETP.GE.AND P1, PT, R28, UR5, PT ;  /* 0x000000051c007c0c */ /* 0x020fe4000bf26270 */
[----:B------:R-:W-:Y:S02]  /*1f40*/  ISETP.GE.AND P0, PT, R19, UR5, PT ;  /* 0x0000000513007c0c */ /* 0x000fe4000bf06270 */
[----:B-1--4-:R-:W-:-:S04]  /*1f50*/  LEA R14, P2, R4, UR10, 0x1 ;  /* 0x0000000a040e7c11 */ /* 0x012fc8000f8408ff */
[----:B------:R-:W-:-:S05]  /*1f60*/  LEA.HI.X R15, R4, UR11, R18, 0x1, P2 ;  /* 0x0000000b040f7c11 */ /* 0x000fca00090f0c12 */
[----:B------:R1:W-:Y:S04]  /*1f70*/  @!P1 STG.E.128 desc[UR34][R14.64], RZ ;  /* 0x000000ff0e009986 */ /* 0x0003e8000c101d22 */
[----:B------:R1:W-:Y:S02]  /*1f80*/  @!P0 STG.E.128 desc[UR34][R14.64+0x80], RZ ;  /* 0x000080ff0e008986 */ /* 0x0003e4000c101d22 */
.L_x_725:
[----:B------:R-:W-:Y:S05]  /*1f90*/  BSYNC.RECONVERGENT B0 ;  /* 0x0000000000007941 */ /* 0x000fea0003800200 */
.L_x_724:
[----:B------:R-:W-:Y:S04]  /*1fa0*/  BSSY.RECONVERGENT B0, `(.L_x_726) ;  /* 0x0000010000007945 */ /* 0x000fe80003800200 */
[----:B------:R-:W-:Y:S05]  /*1fb0*/  @P5 BRA `(.L_x_727) ;  /* 0x0000000000385947 */ /* 0x000fea0003800000 */
[----:B------:R-:W5:Y:S01]  /*1fc0*/  LDCU UR5, c[0x0][0x440] ;  /* 0x00008800ff0577ac */ /* 0x000f620008000800 */
[----:B------:R-:W-:Y:S01]  /*1fd0*/  IMAD R4, R11, UR8, RZ ;  /* 0x000000080b047c24 */ /* 0x000fe2000f8e02ff */
[----:B-1--4-:R-:W-:Y:S01]  /*1fe0*/  MOV R15, R0 ;  /* 0x00000000000f7202 */ /* 0x012fe20000000f00 */
[----:B------:R-:W-:Y:S01]  /*1ff0*/  IMAD.MOV.U32 R14, RZ, RZ, R2 ;  /* 0x000000ffff0e7224 */ /* 0x000fe200078e0002 */
[----:B------:R-:W1:Y:S01]  /*2000*/  LDCU.64 UR10, c[0x0][0x568] ;  /* 0x0000ad00ff0a77ac */ /* 0x000e620008000a00 */
[C---:B------:R-:W-:Y:S02]  /*2010*/  IMAD R4, R12.reuse, UR9, R4 ;  /* 0x000000090c047c24 */ /* 0x040fe4000f8e0204 */
[----:B------:R-:W-:-:S04]  /*2020*/  IMAD.WIDE.U32 R12, R12, UR8, R14 ;  /* 0x000000080c0c7c25 */ /* 0x000fc8000f8e000e */
[----:B------:R-:W-:Y:S01]  /*2030*/  IMAD.IADD R4, R13, 0x1, R4 ;  /* 0x000000010d047824 */ /* 0x000fe200078e0204 */
[----:B-----5:R-:W-:Y:S02]  /*2040*/  ISETP.GE.AND P1, PT, R28, UR5, PT ;  /* 0x000000051c007c0c */ /* 0x020fe4000bf26270 */
[----:B------:R-:W-:Y:S02]  /*2050*/  ISETP.GE.AND P0, PT, R19, UR5, PT ;  /* 0x0000000513007c0c */ /* 0x000fe4000bf06270 */
[----:B-1----:R-:W-:-:S04]  /*2060*/  LEA R14, P2, R12, UR10, 0x1 ;  /* 0x0000000a0c0e7c11 */ /* 0x002fc8000f8408ff */
[----:B------:R-:W-:-:S05]  /*2070*/  LEA.HI.X R15, R12, UR11, R4, 0x1, P2 ;  /* 0x0000000b0c0f7c11 */ /* 0x000fca00090f0c04 */
[----:B------:R1:W-:Y:S04]  /*2080*/  @!P1 STG.E.128 desc[UR34][R14.64], RZ ;  /* 0x000000ff0e009986 */ /* 0x0003e8000c101d22 */
[----:B------:R1:W-:Y:S02]  /*2090*/  @!P0 STG.E.128 desc[UR34][R14.64+0x80], RZ ;  /* 0x000080ff0e008986 */ /* 0x0003e4000c101d22 */
.L_x_727:
[----:B------:R-:W-:Y:S05]  /*20a0*/  BSYNC.RECONVERGENT B0 ;  /* 0x0000000000007941 */ /* 0x000fea0003800200 */
.L_x_726:
[----:B------:R-:W-:Y:S04]  /*20b0*/  BSSY.RECONVERGENT B0, `(.L_x_728) ;  /* 0x0000010000007945 */ /* 0x000fe80003800200 */
[----:B------:R-:W-:Y:S05]  /*20c0*/  @P4 BRA `(.L_x_729) ;  /* 0x0000000000384947 */ /* 0x000fea0003800000 */
[----:B------:R-:W5:Y:S01]  /*20d0*/  LDCU UR5, c[0x0][0x440] ;  /* 0x00008800ff0577ac */ /* 0x000f620008000800 */
[----:B------:R-:W-:Y:S01]  /*20e0*/  IMAD R4, R7, UR8, RZ ;  /* 0x0000000807047c24 */ /* 0x000fe2000f8e02ff */
[----:B------:R-:W-:Y:S01]  /*20f0*/  MOV R7, R0 ;  /* 0x0000000000077202 */ /* 0x000fe20000000f00 */
[----:B------:R-:W-:Y:S01]  /*2100*/  IMAD.MOV.U32 R6, RZ, RZ, R2 ;  /* 0x000000ffff067224 */ /* 0x000fe200078e0002 */
[----:B------:R-:W2:Y:S01]  /*2110*/  LDCU.64 UR10, c[0x0][0x568] ;  /* 0x0000ad00ff0a77ac */ /* 0x000ea20008000a00 */
[C---:B------:R-:W-:Y:S02]  /*2120*/  IMAD R4, R8.reuse, UR9, R4 ;  /* 0x0000000908047c24 */ /* 0x040fe4000f8e0204 */
[----:B------:R-:W-:-:S04]  /*2130*/  IMAD.WIDE.U32 R6, R8, UR8, R6 ;  /* 0x0000000808067c25 */ /* 0x000fc8000f8e0006 */
[----:B------:R-:W-:Y:S01]  /*2140*/  IMAD.IADD R4, R7, 0x1, R4 ;  /* 0x0000000107047824 */ /* 0x000fe200078e0204 */
[----:B-----5:R-:W-:Y:S02]  /*2150*/  ISETP.GE.AND P1, PT, R28, UR5, PT ;  /* 0x000000051c007c0c */ /* 0x020fe4000bf26270 */
[----:B------:R-:W-:Y:S02]  /*2160*/  ISETP.GE.AND P0, PT, R19, UR5, PT ;  /* 0x0000000513007c0c */ /* 0x000fe4000bf06270 */
[----:B--2---:R-:W-:-:S04]  /*2170*/  LEA R12, P2, R6, UR10, 0x1 ;  /* 0x0000000a060c7c11 */ /* 0x004fc8000f8408ff */
[----:B------:R-:W-:-:S05]  /*2180*/  LEA.HI.X R13, R6, UR11, R4, 0x1, P2 ;  /* 0x0000000b060d7c11 */ /* 0x000fca00090f0c04 */
[----:B------:R2:W-:Y:S04]  /*2190*/  @!P1 STG.E.128 desc[UR34][R12.64], RZ ;  /* 0x000000ff0c009986 */ /* 0x0005e8000c101d22 */
[----:B------:R2:W-:Y:S02]  /*21a0*/  @!P0 STG.E.128 desc[UR34][R12.64+0x80], RZ ;  /* 0x000080ff0c008986 */ /* 0x0005e4000c101d22 */
.L_x_729:
[----:B------:R-:W-:Y:S05]  /*21b0*/  BSYNC.RECONVERGENT B0 ;  /* 0x0000000000007941 */ /* 0x000fea0003800200 */
.L_x_728:
[----:B------:R-:W-:Y:S05]  /*21c0*/  @P3 BRA `(.L_x_730) ;  /* 0x0000008800503947 */ /* 0x000fea0003800000 */
[----:B------:R-:W5:Y:S01]  /*21d0*/  LDCU UR5, c[0x0][0x440] ;  /* 0x00008800ff0577ac */ /* 0x000f620008000800 */
[----:B------:R-:W-:Y:S02]  /*21e0*/  IMAD R9, R9, UR8, RZ ;  /* 0x0000000809097c24 */ /* 0x000fe4000f8e02ff */
[----:B------:R-:W-:Y:S01]  /*21f0*/  IMAD.MOV.U32 R3, RZ, RZ, R0 ;  /* 0x000000ffff037224 */ /* 0x000fe200078e0000 */
[----:B------:R-:W1:Y:S01]  /*2200*/  LDCU.64 UR10, c[0x0][0x568] ;  /* 0x0000ad00ff0a77ac */ /* 0x000e620008000a00 */
[C---:B------:R-:W-:Y:S02]  /*2210*/  IMAD R9, R10.reuse, UR9, R9 ;  /* 0x000000090a097c24 */ /* 0x040fe4000f8e0209 */
[----:B------:R-:W-:-:S05]  /*2220*/  IMAD.WIDE.U32 R2, R10, UR8, R2 ;  /* 0x000000080a027c25 */ /* 0x000fca000f8e0002 */
[----:B------:R-:W-:Y:S02]  /*2230*/  IADD3 R9, PT, PT, R3, R9, RZ ;  /* 0x0000000903097210 */ /* 0x000fe40007ffe0ff */
        /* <DEDUP_REMOVED lines=8> */
.L_x_711:
        /* <DEDUP_REMOVED lines=30> */
.L_x_732:
[----:B------:R2:W-:Y:S04]  /*24a0*/  STS.128 [R14+0x8000], RZ ;  /* 0x008000ff0e007388 */ /* 0x0005e80000000c00 */
[----:B------:R2:W-:Y:S02]  /*24b0*/  STS.128 [R14+0xa000], RZ ;  /* 0x00a000ff0e007388 */ /* 0x0005e40000000c00 */
.L_x_733:
[----:B------:R-:W-:Y:S05]  /*24c0*/  BSYNC.RECONVERGENT B0 ;  /* 0x0000000000007941 */ /* 0x000fea0003800200 */
.L_x_731:
        /* <DEDUP_REMOVED lines=23> */
.L_x_735:
[----:B------:R-:W-:Y:S05]  /*2640*/  BSYNC.RECONVERGENT B0 ;  /* 0x0000000000007941 */ /* 0x000fea0003800200 */
.L_x_734:
        /* <DEDUP_REMOVED lines=21> */
.L_x_737:
[----:B------:R1:W-:Y:S04]  /*27a0*/  STS.128 [R238], RZ ;  /* 0x000000ffee007388 */ /* 0x0003e80000000c00 */
[----:B------:R1:W-:Y:S02]  /*27b0*/  STS.128 [R238+0x2000], RZ ;  /* 0x002000ffee007388 */ /* 0x0003e40000000c00 */
.L_x_738:
[----:B------:R-:W-:Y:S05]  /*27c0*/  BSYNC.RECONVERGENT B0 ;  /* 0x0000000000007941 */ /* 0x000fea0003800200 */
.L_x_736:
        /* <DEDUP_REMOVED lines=40> */
.L_x_740:
[----:B------:R-:W-:Y:S05]  /*2a50*/  BSYNC.RECONVERGENT B0 ;  /* 0x0000000000007941 */ /* 0x000fea0003800200 */
.L_x_739:
        /* <DEDUP_REMOVED lines=36> */
.L_x_742:
[----:B------:R2:W-:Y:S04]  /*2ca0*/  STS.128 [R14+0xc000], RZ ;  /* 0x00c000ff0e007388 */ /* 0x0005e80000000c00 */
[----:B------:R2:W-:Y:S02]  /*2cb0*/  STS.128 [R14+0x10000], RZ ;  /* 0x010000ff0e007388 */ /* 0x0005e40000000c00 */
.L_x_743:
[----:B------:R-:W-:Y:S05]  /*2cc0*/  BSYNC.RECONVERGENT B0 ;  /* 0x0000000000007941 */ /* 0x000fea0003800200 */
.L_x_741:
        /* <DEDUP_REMOVED lines=29> */
.L_x_745:
[----:B------:R-:W-:Y:S05]  /*2ea0*/  BSYNC.RECONVERGENT B0 ;  /* 0x0000000000007941 */ /* 0x000fea0003800200 */
.L_x_744:
        /* <DEDUP_REMOVED lines=26> */
.L_x_747:
[----:B------:R-:W-:Y:S05]  /*3050*/  BSYNC.RECONVERGENT B0 ;  /* 0x0000000000007941 */ /* 0x000fea0003800200 */
.L_x_746:
        /* <DEDUP_REMOVED lines=26> */
.L_x_749:
[----:B------:R-:W-:Y:S05]  /*3200*/  BSYNC.RECONVERGENT B0 ;  /* 0x0000000000007941 */ /* 0x000fea0003800200 */
.L_x_748:
        /* <DEDUP_REMOVED lines=34> */
.L_x_751:
[----:B------:R2:W-:Y:S04]  /*3430*/  STS.128 [R14+0x14000], RZ ;  /* 0x014000ff0e007388 */ /* 0x0005e80000000c00 */
[----:B------:R2:W-:Y:S02]  /*3440*/  STS.128 [R14+0x18000], RZ ;  /* 0x018000ff0e007388 */ /* 0x0005e40000000c00 */
.L_x_752:
[----:B------:R-:W-:Y:S05]  /*3450*/  BSYNC.RECONVERGENT B0 ;  /* 0x0000000000007941 */ /* 0x000fea0003800200 */
.L_x_750:
[----:B------:R1:W-:Y:S01]  /*3460*/  @P5 STS.128 [R14+0x15000], RZ ;  /* 0x015000ff0e005388 */ /* 0x0003e20000000c00 */
[----:B------:R-:W-:Y:S03]  /*3470*/  BSSY.RECONVERGENT B0, `(.L_x_753) ;  /* 0x0000019000007945 */ /* 0x000fe60003800200 */
[----:B------:R1:W-:Y:S01]  /*3480*/  @P5 STS.128 [R14+0x19000], RZ ;  /* 0x019000ff0e005388 */ /* 0x0003e20000000c00 */
[----:B------:R-:W-:Y:S05]  /*3490*/  @P5 BRA `(.L_x_754) ;  /* 0x0000000000585947 */ /* 0x000fea0003800000 */
[----:B------:R-:W3:Y:S01]  /*34a0*/  LDCU UR10, c[0x0][0x440] ;  /* 0x00008800ff0a77ac */ /* 0x000ee20008000800 */
[----:B------:R-:W-:Y:S01]  /*34b0*/  IMAD R0, R11, UR12, RZ ;  /* 0x0000000c0b007c24 */ /* 0x000fe2000f8e02ff */
[----:B-1----:R-:W-:Y:S01]  /*34c0*/  MOV R23, R4 ;  /* 0x0000000400177202 */ /* 0x002fe20000000f00 */
[----:B------:R-:W-:Y:S01]  /*34d0*/  IMAD.MOV.U32 R22, RZ, RZ, R16 ;  /* 0x000000ffff167224 */ /* 0x000fe200078e0010 */
[----:B------:R-:W1:Y:S01]  /*34e0*/  LDCU.64 UR8, c[0x0][0x390] ;  /* 0x00007200ff0877ac */ /* 0x000e620008000a00 */
        /* <DEDUP_REMOVED lines=17> */
.L_x_754:
[----:B------:R-:W-:Y:S05]  /*3600*/  BSYNC.RECONVERGENT B0 ;  /* 0x0000000000007941 */ /* 0x000fea0003800200 */
.L_x_753:
[----:B------:R1:W-:Y:S01]  /*3610*/  @P4 STS.128 [R14+0x16000], RZ ;  /* 0x016000ff0e004388 */ /* 0x0003e20000000c00 */
[----:B------:R-:W-:Y:S03]  /*3620*/  BSSY.RECONVERGENT B0, `(.L_x_755) ;  /* 0x0000019000007945 */ /* 0x000fe60003800200 */
[----:B------:R1:W-:Y:S01]  /*3630*/  @P4 STS.128 [R14+0x1a000], RZ ;  /* 0x01a000ff0e004388 */ /* 0x0003e20000000c00 */
[----:B------:R-:W-:Y:S05]  /*3640*/  @P4 BRA `(.L_x_756) ;  /* 0x0000000000584947 */ /* 0x000fea0003800000 */
[----:B------:R-:W2:Y:S01]  /*3650*/  LDCU UR10, c[0x0][0x440] ;  /* 0x00008800ff0a77ac */ /* 0x000ea20008000800 */
[----:B------:R-:W-:Y:S01]  /*3660*/  IMAD R0, R7, UR12, RZ ;  /* 0x0000000c07007c24 */ /* 0x000fe2000f8e02ff */
[----:B------:R-:W-:Y:S01]  /*3670*/  MOV R7, R4 ;  /* 0x0000000400077202 */ /* 0x000fe20000000f00 */
[----:B------:R-:W-:Y:S01]  /*3680*/  IMAD.MOV.U32 R6, RZ, RZ, R16 ;  /* 0x000000ffff067224 */ /* 0x000fe200078e0010 */
[----:B------:R-:W3:Y:S01]  /*3690*/  LDCU.64 UR8, c[0x0][0x390] ;  /* 0x00007200ff0877ac */ /* 0x000ee20008000a00 */
        /* <DEDUP_REMOVED lines=17> */
.L_x_756:
[----:B------:R-:W-:Y:S05]  /*37b0*/  BSYNC.RECONVERGENT B0 ;  /* 0x0000000000007941 */ /* 0x000fea0003800200 */
.L_x_755:
        /* <DEDUP_REMOVED lines=26> */
.L_x_758:
[----:B------:R-:W-:Y:S05]  /*3960*/  BSYNC.RECONVERGENT B0 ;  /* 0x0000000000007941 */ /* 0x000fea0003800200 */
.L_x_757:
[----:B------:R-:W4:Y:S01]  /*3970*/  LDCU.64 UR10, c[0x0][0x538] ;  /* 0x0000a700ff0a77ac */ /* 0x000f220008000a00 */
[C---:B------:R-:W-:Y:S01]  /*3980*/  IMAD.SHL.U32 R0, R3.reuse, 0x40, RZ ;  /* 0x0000004003007824 */ /* 0x040fe200078e00ff */
[----:B---3--:R-:W-:Y:S01]  /*3990*/  SHF.R.U32.HI R7, RZ, 0x4, R3 ;  /* 0x00000004ff077819 */ /* 0x008fe20000011603 */
[----:B------:R-:W-:Y:S01]  /*39a0*/  IMAD.SHL.U32 R8, R3, 0x2, RZ ;  /* 0x0000000203087824 */ /* 0x000fe200078e00ff */
[----:B------:R-:W0:Y:S01]  /*39b0*/  LDGDEPBAR ;  /* 0x00000000000079af */ /* 0x000e220000000000 */
[----:B----4-:R-:W-:-:S04]  /*39c0*/  UISETP.NE.U32.AND UP0, UPT, UR10, URZ, UPT ;  /* 0x000000ff0a00728c */ /* 0x010fc8000bf05070 */
[----:B------:R-:W-:-:S06]  /*39d0*/  UISETP.NE.AND.EX UP0, UPT, UR11, URZ, UPT, UP0 ;  /* 0x000000ff0b00728c */ /* 0x000fcc000bf05300 */
[----:B------:R-:W-:-:S05]  /*39e0*/  PLOP3.LUT P0, PT, PT, PT, UP0, 0x80, 0x8 ;  /* 0x000000000008781c */ /* 0x000fca0003f0f008 */
[----:B------:R-:W3:Y:S01]  /*39f0*/  @UP0 LDCU.64 UR8, c[0x0][0x540] ;  /* 0x0000a800ff0807ac */ /* 0x000ee20008000a00 */
[----:B------:R-:W-:Y:S01]  /*3a00*/  @UP0 UMOV UR12, UR24 ;  /* 0x00000018000c0c82 */ /* 0x000fe20008000000 */
[----:B------:R-:W-:Y:S02]  /*3a10*/  @UP0 UMOV UR13, URZ ;  /* 0x000000ff000d0c82 */ /* 0x000fe40008000000 */
[----:B---3--:R-:W-:Y:S01]  /*3a20*/  @UP0 UIMAD.WIDE.U32 UR12, UR25, UR8, UR12 ;  /* 0x00000008190c02a5 */ /* 0x008fe2000f8e000c */
[----:B------:R-:W-:Y:S01]  /*3a30*/  LOP3.LUT R6, R0, 0x1c0, RZ, 0xc0, !PT ;  /* 0x000001c000067812 */ /* 0x000fe200078ec0ff */
[----:B------:R-:W-:Y:S01]  /*3a40*/  IMAD.SHL.U32 R210, R3, 0x20, RZ ;  /* 0x0000002003d27824 */ /* 0x000fe200078e00ff */
[----:B------:R-:W-:Y:S01]  /*3a50*/  LOP3.LUT R7, R7, 0x8, RZ, 0xc0, !PT ;  /* 0x0000000807077812 */ /* 0x000fe200078ec0ff */
[----:B------:R-:W-:Y:S02]  /*3a60*/  @UP0 UIMAD UR9, UR25, UR9, UR13 ;  /* 0x00000009190902a4 */ /* 0x000fe4000f8e020d */
[----:B------:R-:W-:Y:S01]  /*3a70*/  @UP0 ULEA UR10, UP1, UR12, UR10, 0x2 ;  /* 0x0000000a0c0a0291 */ /* 0x000fe2000f8210ff */
[----:B------:R-:W-:Y:S01]  /*3a80*/  LOP3.LUT R8, R8, 0x6, RZ, 0xc0, !PT ;  /* 0x0000000608087812 */ /* 0x000fe200078ec0ff */
[----:B------:R-:W-:Y:S01]  /*3a90*/  IMAD.MOV.U32 R212, RZ, RZ, 0x40 ;  /* 0x00000040ffd47424 */ /* 0x000fe200078e00ff */
[----:B------:R-:W-:Y:S01]  /*3aa0*/  R2P PR, R3, 0x6 ;  /* 0x0000000603007804 */ /* 0x000fe20000000000 */
[----:B------:R-:W-:-:S02]  /*3ab0*/  @UP0 ULEA.HI.X UR11, UR12, UR11, UR9, 0x2, UP1 ;  /* 0x0000000b0c0b0291 */ /* 0x000fc400088f1409 */
[----:B------:R-:W-:Y:S01]  /*3ac0*/  IMAD.U32 R4, RZ, RZ, UR10 ;  /* 0x0000000aff047e24 */ /* 0x000fe2000f8e00ff */
[----:B------:R-:W-:Y:S01]  /*3ad0*/  LOP3.LUT R20, R6, 0x38, R20, 0xf8, !PT ;  /* 0x0000003806147812 */ /* 0x000fe200078ef814 */
[----:B------:R-:W3:Y:S02]  /*3ae0*/  LDCU UR13, c[0x0][0x590] ;  /* 0x0000b200ff0d77ac */ /* 0x000ee40008000800 */
[----:B------:R-:W-:Y:S01]  /*3af0*/  IMAD.U32 R5, RZ, RZ, UR11 ;  /* 0x0000000bff057e24 */ /* 0x000fe2000f8e00ff */
[----:B------:R-:W4:Y:S05]  /*3b00*/  @UP0 LDCU UR9, c[0x0][0x458] ;  /* 0x00008b00ff0907ac */ /* 0x000f2a0008000800 */
[----:B------:R4:W2:Y:S01]  /*3b10*/  @P0 LDG.E R5, desc[UR34][R4.64] ;  /* 0x0000002204050981 */ /* 0x0008a2000c1e1900 */
[----:B------:R-:W-:Y:S01]  /*3b20*/  LOP3.LUT R7, R7, 0x10, R3, 0xf8, !PT ;  /* 0x0000001007077812 */ /* 0x000fe200078ef803 */
[----:B------:R-:W-:Y:S01]  /*3b30*/  IMAD.MOV.U32 R211, RZ, RZ, 0x20 ;  /* 0x00000020ffd37424 */ /* 0x000fe200078e00ff */
[----:B------:R-:W-:Y:S01]  /*3b40*/  LOP3.LUT R8, R8, 0x1e0, R2, 0xf8, !PT ;  /* 0x000001e008087812 */ /* 0x000fe200078ef802 */
[----:B------:R-:W-:Y:S01]  /*3b50*/  IMAD.U32 R227, RZ, RZ, UR5 ;  /* 0x00000005ffe37e24 */ /* 0x000fe2000f8e00ff */
[----:B------:R-:W-:Y:S01]  /*3b60*/  LOP3.LUT R7, R7, R20, RZ, 0x3c, !PT ;  /* 0x0000001407077212 */ /* 0x000fe200078e3cff */
[----:B------:R-:W-:Y:S01]  /*3b70*/  IMAD.MOV.U32 R232, RZ, RZ, R238 ;  /* 0x000000ffffe87224 */ /* 0x000fe200078e00ee */
[----:B------:R-:W-:Y:S01]  /*3b80*/  LOP3.LUT R6, R0, 0x200, RZ, 0xc0, !PT ;  /* 0x0000020000067812 */ /* 0x000fe200078ec0ff */
[----:B------:R-:W-:Y:S01]  /*3b90*/  IMAD.MOV.U32 R226, RZ, RZ, 0x4 ;  /* 0x00000004ffe27424 */ /* 0x000fe200078e00ff */
[----:B------:R-:W-:-:S02]  /*3ba0*/  LOP3.LUT R2, R20, 0x8, R2, 0x78, !PT ;  /* 0x0000000814027812 */ /* 0x000fc400078e7802 */
[----:B------:R-:W-:Y:S02]  /*3bb0*/  CS2R R158, SRZ ;  /* 0x00000000009e7805 */ /* 0x000fe4000001ff00 */
[----:B------:R-:W-:Y:S02]  /*3bc0*/  LOP3.LUT R20, R20, 0x8, R3, 0x78, !PT ;  /* 0x0000000814147812 */ /* 0x000fe400078e7803 */
[----:B------:R-:W-:Y:S02]  /*3bd0*/  CS2R R156, SRZ ;  /* 0x00000000009c7805 */ /* 0x000fe4000001ff00 */
[--C-:B------:R-:W-:Y:S02]  /*3be0*/  LOP3.LUT R6, R6, 0x400, R210.reuse, 0xf8, !PT ;  /* 0x0000040006067812 */ /* 0x100fe400078ef8d2 */
[----:B------:R-:W-:Y:S02]  /*3bf0*/  CS2R R162, SRZ ;  /* 0x0000000000a27805 */ /* 0x000fe4000001ff00 */
[----:B------:R-:W-:-:S02]  /*3c00*/  LOP3.LUT R210, R20, 0x7a00, R210, 0xf8, !PT ;  /* 0x00007a0014d27812 */ /* 0x000fc400078ef8d2 */
[----:B------:R-:W-:Y:S02]  /*3c10*/  CS2R R160, SRZ ;  /* 0x0000000000a07805 */ /* 0x000fe4000001ff00 */
[----:B------:R-:W-:Y:S02]  /*3c20*/  LOP3.LUT R0, R7, 0x200, R0, 0xf8, !PT ;  /* 0x0000020007007812 */ /* 0x000fe400078ef800 */
[----:B------:R-:W-:Y:S02]  /*3c30*/  CS2R R154, SRZ ;  /* 0x00000000009a7805 */ /* 0x000fe4000001ff00 */
[----:B------:R-:W-:Y:S02]  /*3c40*/  LOP3.LUT R2, R6, R2, RZ, 0xfc, !PT ;  /* 0x0000000206027212 */ /* 0x000fe400078efcff */
[----:B------:R-:W-:Y:S02]  /*3c50*/  CS2R R152, SRZ ;  /* 0x0000000000987805 */ /* 0x000fe4000001ff00 */
[----:B------:R-:W-:-:S02]  /*3c60*/  LEA R210, R210, UR26, 0x1 ;  /* 0x0000001ad2d27c11 */ /* 0x000fc4000f8e08ff */
[----:B------:R-:W-:Y:S02]  /*3c70*/  CS2R R150, SRZ ;  /* 0x0000000000967805 */ /* 0x000fe4000001ff00 */
[----:B------:R-:W-:Y:S02]  /*3c80*/  SEL R212, R212, 0xffffffc0, !P2 ;  /* 0xffffffc0d4d47807 */ /* 0x000fe40005000000 */
[----:B------:R-:W-:Y:S01]  /*3c90*/  CS2R R148, SRZ ;  /* 0x0000000000947805 */ /* 0x000fe2000001ff00 */
[----:B----4-:R-:W2:Y:S01]  /*3ca0*/  @P0 MUFU.RCP R4, UR9 ;  /* 0x0000000900040d08 */ /* 0x010ea20008001000 */
[----:B------:R-:W-:Y:S02]  /*3cb0*/  LEA R2, R2, UR26, 0x1 ;  /* 0x0000001a02027c11 */ /* 0x000fe4000f8e08ff */
[----:B------:R-:W-:Y:S02]  /*3cc0*/  CS2R R142, SRZ ;  /* 0x00000000008e7805 */ /* 0x000fe4000001ff00 */
[----:B------:R-:W-:Y:S01]  /*3cd0*/  LEA R0, R0, UR26, 0x1 ;  /* 0x0000001a00007c11 */ /* 0x000fe2000f8e08ff */
[----:B------:R-:W-:Y:S01]  /*3ce0*/  IMAD.IADD R208, R212, 0x1, R210 ;  /* 0x00000001d4d07824 */ /* 0x000fe200078e02d2 */
[----:B------:R-:W-:-:S02]  /*3cf0*/  SEL R211, R211, 0xffffffe0, !P1 ;  /* 0xffffffe0d3d37807 */ /* 0x000fc40004800000 */
[----:B------:R-:W-:Y:S02]  /*3d00*/  CS2R R140, SRZ ;  /* 0x00000000008c7805 */ /* 0x000fe4000001ff00 */
[----:B------:R-:W-:Y:S02]  /*3d10*/  IADD3 R227, PT, PT, -R227, UR36, -R8 ;  /* 0x00000024e3e37c10 */ /* 0x000fe4000fffe908 */
        /* <DEDUP_REMOVED lines=54> */
[----:B------:R-:W-:Y:S01]  /*4080*/  VIADD R2, R2, UR16 ;  /* 0x0000001002027c36 */ /* 0x000fe20008000000 */
[----:B------:R-:W-:Y:S01]  /*4090*/  UMOV UR15, URZ ;  /* 0x000000ff000f7c82 */ /* 0x000fe20008000000 */
[----:B------:R-:W-:Y:S01]  /*40a0*/  VIADD R0, R0, UR16 ;  /* 0x0000001000007c36 */ /* 0x000fe20008000000 */
[----:B------:R-:W4:Y:S01]  /*40b0*/  LDCU UR8, c[0x0][0x440] ;  /* 0x00008800ff0877ac */ /* 0x000f220008000800 */
[C---:B------:R-:W-:Y:S02]  /*40c0*/  IMAD.IADD R209, R211.reuse, 0x1, R210 ;  /* 0x00000001d3d17824 */ /* 0x040fe400078e02d2 */
[----:B------:R-:W-:Y:S01]  /*40d0*/  IMAD.IADD R3, R211, 0x1, R208 ;  /* 0x00000001d3037824 */ /* 0x000fe200078e02d0 */
[----:B------:R-:W1:Y:S01]  /*40e0*/  LDCU UR11, c[0x0][0x504] ;  /* 0x0000a080ff0b77ac */ /* 0x000e620008000800 */
[----:B------:R-:W1:Y:S01]  /*40f0*/  LDCU UR10, c[0x0][0x508] ;  /* 0x0000a100ff0a77ac */ /* 0x000e620008000800 */
[----:B------:R-:W1:Y:S01]  /*4100*/  LDCU UR9, c[0x0][0x3e0] ;  /* 0x00007c00ff0977ac */ /* 0x000e620008000800 */
[----:B------:R-:W1:Y:S01]  /*4110*/  LDCU UR12, c[0x0][0x45c] ;  /* 0x00008b80ff0c77ac */ /* 0x000e620008000800 */
[----:B---3--:R-:W-:-:S02]  /*4120*/  USHF.L.U32 UR13, UR13, 0x6, URZ ;  /* 0x000000060d0d7899 */ /* 0x008fc400080006ff */
[----:B------:R-:W-:Y:S02]  /*4130*/  USHF.L.U32 UR46, UR46, 0x3, URZ ;  /* 0x000000032e2e7899 */ /* 0x000fe400080006ff */
[----:B------:R-:W-:Y:S01]  /*4140*/  UIADD3 UR5, UPT, UPT, UR5, -UR44, -UR36 ;  /* 0x8000002c05057290 */ /* 0x000fe2000fffe824 */
[----:B--2---:R-:W-:-:S05]  /*4150*/  @P0 FMUL.FTZ R4, R5, R4 ;  /* 0x0000000405040220 */ /* 0x004fca0000410000 */
[----:B------:R-:W-:-:S13]  /*4160*/  @P0 R2UR UR14, R4 ;  /* 0x00000000040e02ca */ /* 0x000fda00000e0000 */
[----:B-1--4-:R-:W-:-:S05]  /*4170*/  @UP0 UMOV UR15, UR14 ;  /* 0x0000000e000f0c82 */ /* 0x012fca0008000000 */
.L_x_763:
[----:B------:R-:W0:Y:S01]  /*4180*/  LDGDEPBAR ;  /* 0x00000000000079af */ /* 0x000e220000000000 */
[C---:B-----5:R-:W-:Y:S01]  /*4190*/  IMAD.IADD R204, R2.reuse, 0x1, R211 ;  /* 0x0000000102cc7824 */ /* 0x060fe200078e02d3 */
[----:B------:R-:W-:Y:S01]  /*41a0*/  MOV R185, UR17 ;  /* 0x0000001100b97c02 */ /* 0x000fe20008000f00 */
[----:B------:R-:W-:Y:S01]  /*41b0*/  IMAD.U32 R184, RZ, RZ, UR54 ;  /* 0x00000036ffb87e24 */ /* 0x000fe2000f8e00ff */
[----:B------:R-:W-:Y:S01]  /*41c0*/  USHF.L.U32 UR25, UR45, 0x6, URZ ;  /* 0x000000062d197899 */ /* 0x000fe200080006ff */
[----:B------:R-:W-:Y:S03]  /*41d0*/  IMAD.IADD R212, R2, 0x1, R212 ;  /* 0x0000000102d47824 */ /* 0x000fe600078e02d4 */
[----:B------:R-:W-:Y:S01]  /*41e0*/  UISETP.GE.AND UP0, UPT, UR25, UR5, UPT ;  /* 0x000000051900728c */ /* 0x000fe2000bf06270 */
        /* <DEDUP_REMOVED lines=21> */
[C---:B------:R-:W-:Y:S04]  /*4340*/  LEA R164, P0, R237.reuse, R184, 0x2 ;  /* 0x000000b8eda47211 */ /* 0x040fe800078010ff */
[C---:B------:R-:W-:Y:S01]  /*4350*/  LEA.HI.X R165, R237.reuse, R185, RZ, 0x2, P0 ;  /* 0x000000b9eda57211 */ /* 0x040fe200000f14ff */
[-C--:B------:R-:W-:Y:S02]  /*4360*/  HMMA.16816.F32 R28, R28, R166.reuse, RZ ;  /* 0x000000a61c1c723c */ /* 0x080fe400000018ff */
[----:B------:R-:W3:Y:S06]  /*4370*/  LDSM.16.M88.4 R184, [R212] ;  /* 0x00000000d4b8783b */ /* 0x000eec0000000200 */
[----:B------:R-:W-:Y:S02]  /*4380*/  HMMA.16816.F32 R32, R32, R166, RZ ;  /* 0x000000a62020723c */ /* 0x000fe400000018ff */
[----:B-----5:R-:W5:Y:S04]  /*4390*/  LDG.E R216, desc[UR34][R164.64] ;  /* 0x00000022a4d87981 */ /* 0x020f68000c1e1900 */
[----:B------:R-:W5:Y:S02]  /*43a0*/  LDG.E R207, desc[UR34][R164.64+0x20] ;  /* 0x00002022a4cf7981 */ /* 0x000f64000c1e1900 */
[-C--:B----4-:R-:W-:Y:S02]  /*43b0*/  HMMA.16816.F32 R4, R168, R172.reuse, R4 ;  /* 0x000000aca804723c */ /* 0x090fe40000001804 */
[----:B------:R-:W5:Y:S04]  /*43c0*/  LDG.E R206, desc[UR34][R164.64+0x80] ;  /* 0x00008022a4ce7981 */ /* 0x000f68000c1e1900 */
[----:B------:R4:W5:Y:S02]  /*43d0*/  LDG.E R205, desc[UR34][R164.64+0xa0] ;  /* 0x0000a022a4cd7981 */ /* 0x000964000c1e1900 */
[C---:B-1----:R-:W-:Y:S08]  /*43e0*/  HMMA.16816.F32 R8, R176.reuse, R172, R8 ;  /* 0x000000acb008723c */ /* 0x042ff00000001808 */
[-C--:B------:R-:W-:Y:S08]  /*43f0*/  HMMA.16816.F32 R12, R176, R174.reuse, R12 ;  /* 0x000000aeb00c723c */ /* 0x080ff0000000180c */
[C---:B------:R-:W-:Y:S01]  /*4400*/  HMMA.16816.F32 R16, R168.reuse, R174, R16 ;  /* 0x000000aea810723c */ /* 0x040fe20000001810 */
[----:B------:R-:W-:Y:S07]  /*4410*/  LDSM.16.M88.4 R172, [R211] ;  /* 0x00000000d3ac783b */ /* 0x000fee0000000200 */
[-C--:B--2---:R-:W-:Y:S01]  /*4420*/  HMMA.16816.F32 R20, R168, R180.reuse, R20 ;  /* 0x000000b4a814723c */ /* 0x084fe20000001814 */
[----:B----4-:R-:W1:Y:S07]  /*4430*/  LDSM.16.M88.4 R164, [R208+0xc800] ;  /* 0x00c80000d0a4783b */ /* 0x010e6e0000000200 */
        /* <DEDUP_REMOVED lines=10> */
[----:B------:R-:W4:Y:S07]  /*44e0*/  LDSM.16.M88.4 R188, [R2+0x3000] ;  /* 0x0030000002bc783b */ /* 0x000f2e0000000200 */
[-C--:B-1----:R-:W-:Y:S08]  /*44f0*/  HMMA.16816.F32 R20, R184, R164.reuse, R20 ;  /* 0x000000a4b814723c */ /* 0x082ff00000001814 */
[C---:B------:R-:W-:Y:S08]  /*4500*/  HMMA.16816.F32 R24, R192.reuse, R164, R24 ;  /* 0x000000a4c018723c */ /* 0x040ff00000001818 */
[-C--:B------:R-:W-:Y:S01]  /*4510*/  HMMA.16816.F32 R28, R192, R166.reuse, R28 ;  /* 0x000000a6c01c723c */ /* 0x080fe2000000181c */
[----:B------:R-:W-:Y:S07]  /*4520*/  LDSM.16.M88.4 R192, [R209+0x10000] ;  /* 0x01000000d1c0783b */ /* 0x000fee0000000200 */
[----:B------:R-:W-:Y:S01]  /*4530*/  HMMA.16816.F32 R32, R184, R166, R32 ;  /* 0x000000a6b820723c */ /* 0x000fe20000001820 */
[----:B------:R-:W1:Y:S07]  /*4540*/  LDSM.16.M88.4 R164, [R210+0x10800] ;  /* 0x01080000d2a4783b */ /* 0x000e6e0000000200 */
[-C--:B------:R-:W-:Y:S01]  /*4550*/  HMMA.16816.F32 R4, R172, R196.reuse, R4 ;  /* 0x000000c4ac04723c */ /* 0x080fe20000001804 */
[----:B------:R-:W1:Y:S07]  /*4560*/  LDSM.16.M88.4 R184, [R204+0x2000] ;  /* 0x00200000ccb8783b */ /* 0x000e6e0000000200 */
[C---:B------:R-:W-:Y:S08]  /*4570*/  HMMA.16816.F32 R8, R200.reuse, R196, R8 ;  /* 0x000000c4c808723c */ /* 0x040ff00000001808 */
[-C--:B------:R-:W-:Y:S08]  /*4580*/  HMMA.16816.F32 R12, R200, R198.reuse, R12 ;  /* 0x000000c6c80c723c */ /* 0x080ff0000000180c */
[C---:B------:R-:W-:Y:S01]  /*4590*/  HMMA.16816.F32 R16, R172.reuse, R198, R16 ;  /* 0x000000c6ac10723c */ /* 0x040fe20000001810 */
[----:B------:R-:W1:Y:S07]  /*45a0*/  LDSM.16.M88.4 R196, [R204+0x3000] ;  /* 0x00300000ccc4783b */ /* 0x000e6e0000000200 */
[-C--:B--2---:R-:W-:Y:S08]  /*45b0*/  HMMA.16816.F32 R20, R172, R168.reuse, R20 ;  /* 0x000000a8ac14723c */ /* 0x084ff00000001814 */
[C---:B------:R-:W-:Y:S08]  /*45c0*/  HMMA.16816.F32 R24, R200.reuse, R168, R24 ;  /* 0x000000a8c818723c */ /* 0x040ff00000001818 */
[-C--:B------:R-:W-:Y:S08]  /*45d0*/  HMMA.16816.F32 R28, R200, R170.reuse, R28 ;  /* 0x000000aac81c723c */ /* 0x080ff0000000181c */
[----:B------:R-:W-:Y:S01]  /*45e0*/  HMMA.16816.F32 R32, R172, R170, R32 ;  /* 0x000000aaac20723c */ /* 0x000fe20000001820 */
[----:B------:R-:W2:Y:S07]  /*45f0*/  LDSM.16.M88.4 R168, [R209+0x10800] ;  /* 0x01080000d1a8783b */ /* 0x000eae0000000200 */
[-C--:B---3--:R-:W-:Y:S01]  /*4600*/  HMMA.16816.F32 R4, R176, R180.reuse, R4 ;  /* 0x000000b4b004723c */ /* 0x088fe20000001804 */
[----:B------:R-:W-:Y:S07]  /*4610*/  LDSM.16.M88.4 R172, [R208+0x10000] ;  /* 0x01000000d0ac783b */ /* 0x000fee0000000200 */
[C---:B----4-:R-:W-:Y:S08]  /*4620*/  HMMA.16816.F32 R8, R188.reuse, R180, R8 ;  /* 0x000000b4bc08723c */ /* 0x050ff00000001808 */
[-C--:B------:R-:W-:Y:S08]  /*4630*/  HMMA.16816.F32 R12, R188, R182.reuse, R12 ;  /* 0x000000b6bc0c723c */ /* 0x080ff0000000180c */
[C---:B------:R-:W-:Y:S01]  /*4640*/  HMMA.16816.F32 R16, R176.reuse, R182, R16 ;  /* 0x000000b6b010723c */ /* 0x040fe20000001810 */
[----:B------:R-:W-:Y:S07]  /*4650*/  LDSM.16.M88.4 R180, [R208+0x10800] ;  /* 0x01080000d0b4783b */ /* 0x000fee0000000200 */
[-C--:B-1----:R-:W-:Y:S08]  /*4660*/  HMMA.16816.F32 R20, R176, R164.reuse, R20 ;  /* 0x000000a4b014723c */ /* 0x082ff00000001814 */
[C---:B------:R-:W-:Y:S08]  /*4670*/  HMMA.16816.F32 R24, R188.reuse, R164, R24 ;  /* 0x000000a4bc18723c */ /* 0x040ff00000001818 */
[-C--:B------:R-:W-:Y:S01]  /*4680*/  HMMA.16816.F32 R28, R188, R166.reuse, R28 ;  /* 0x000000a6bc1c723c */ /* 0x080fe2000000181c */
[----:B------:R-:W-:Y:S07]  /*4690*/  LDSM.16.M88.4 R188, [R211+0x2000] ;  /* 0x00200000d3bc783b */ /* 0x000fee0000000200 */
[----:B------:R-:W-:Y:S01]  /*46a0*/  HMMA.16816.F32 R32, R176, R166, R32 ;  /* 0x000000a6b020723c */ /* 0x000fe20000001820 */
[----:B------:R-:W1:Y:S07]  /*46b0*/  LDSM.16.M88.4 R164, [R212+0x2000] ;  /* 0x00200000d4a4783b */ /* 0x000e6e0000000200 */
[-C--:B------:R-:W-:Y:S01]  /*46c0*/  HMMA.16816.F32 R4, R184, R192.reuse, R4 ;  /* 0x000000c0b804723c */ /* 0x080fe20000001804 */
[----:B------:R-:W3:Y:S07]  /*46d0*/  LDSM.16.M88.4 R176, [R212+0x3000] ;  /* 0x00300000d4b0783b */ /* 0x000eee0000000200 */
[C---:B------:R-:W-:Y:S08]  /*46e0*/  HMMA.16816.F32 R8, R196.reuse, R192, R8 ;  /* 0x000000c0c408723c */ /* 0x040ff00000001808 */
[-C--:B------:R-:W-:Y:S08]  /*46f0*/  HMMA.16816.F32 R12, R196, R194.reuse, R12 ;  /* 0x000000c2c40c723c */ /* 0x080ff0000000180c */
[C---:B------:R-:W-:Y:S01]  /*4700*/  HMMA.16816.F32 R16, R184.reuse, R194, R16 ;  /* 0x000000c2b810723c */ /* 0x040fe20000001810 */
[----:B------:R-:W4:Y:S07]  /*4710*/  LDSM.16.M88.4 R192, [R3+0x10000] ;  /* 0x0100000003c0783b */ /* 0x000f2e0000000200 */
[-C--:B--2---:R-:W-:Y:S08]  /*4720*/  HMMA.16816.F32 R20, R184, R168.reuse, R20 ;  /* 0x000000a8b814723c */ /* 0x084ff00000001814 */
[C---:B------:R-:W-:Y:S04]  /*4730*/  HMMA.16816.F32 R24, R196.reuse, R168, R24 ;  /* 0x000000a8c418723c */ /* 0x040fe80000001818 */
[----:B------:R-:W-:Y:S04]  /*4740*/  LOP3.LUT R168, R237, UR25, RZ, 0xfc, !PT ;  /* 0x00000019eda87c12 */ /* 0x000fe8000f8efcff */
[-C--:B------:R-:W-:Y:S01]  /*4750*/  HMMA.16816.F32 R28, R196, R170.reuse, R28 ;  /* 0x000000aac41c723c */ /* 0x080fe2000000181c */
[----:B------:R-:W2:Y:S02]  /*4760*/  LDSM.16.M88.4 R196, [R211+0x3000] ;  /* 0x00300000d3c4783b */ /* 0x000ea40000000200 */
[----:B------:R-:W-:Y:S05]  /*4770*/  IADD3 R169, PT, PT, R168, R227, RZ ;  /* 0x000000e3a8a97210 */ /* 0x000fea0007ffe0ff */
[----:B------:R-:W-:Y:S04]  /*4780*/  HMMA.16816.F32 R32, R184, R170, R32 ;  /* 0x000000aab820723c */ /* 0x000fe80000001820 */
[C---:B------:R-:W-:Y:S01]  /*4790*/  VIADD R171, R169.reuse, 0x7f ;  /* 0x0000007fa9ab7836 */ /* 0x040fe20000000000 */
[C---:B------:R-:W-:Y:S03]  /*47a0*/  IADD3 R170, PT, PT, R169.reuse, 0x88, RZ ;  /* 0x00000088a9aa7810 */ /* 0x040fe60007ffe0ff */
[-C--:B-1----:R-:W-:Y:S05]  /*47b0*/  HMMA.16816.F32 R4, R164, R172.reuse, R4 ;  /* 0x000000aca404723c */ /* 0x082fea0000001804 */
[----:B------:R-:W-:Y:S02]  /*47c0*/  IABS R171, R171 ;  /* 0x000000ab00ab7213 */ /* 0x000fe40000000000 */
[----:B------:R-:W-:Y:S01]  /*47d0*/  IABS R170, R170 ;  /* 0x000000aa00aa7213 */ /* 0x000fe20000000000 */
[C---:B---3--:R-:W-:Y:S04]  /*47e0*/  HMMA.16816.F32 R8, R176.reuse, R172, R8 ;  /* 0x000000acb008723c */ /* 0x048fe80000001808 */
[C---:B------:R-:W-:Y:S01]  /*47f0*/  IADD3 R173, PT, PT, R169.reuse, 0xa7, RZ ;  /* 0x000000a7a9ad7810 */ /* 0x040fe20007ffe0ff */
[C---:B------:R-:W-:Y:S01]  /*4800*/  VIADD R172, R169.reuse, 0x80 ;  /* 0x00000080a9ac7836 */ /* 0x040fe20000000000 */
[----:B------:R-:W-:Y:S02]  /*4810*/  I2FP.F32.S32 R171, R171 ;  /* 0x000000ab00ab7245 */ /* 0x000fe40000201400 */
[-C--:B------:R-:W-:Y:S03]  /*4820*/  HMMA.16816.F32 R12, R176, R174.reuse, R12 ;  /* 0x000000aeb00c723c */ /* 0x080fe6000000180c */
[----:B------:R-:W-:Y:S02]  /*4830*/  IABS R173, R173 ;  /* 0x000000ad00ad7213 */ /* 0x000fe40000000000 */
[----:B------:R-:W-:Y:S02]  /*4840*/  IABS R172, R172 ;  /* 0x000000ac00ac7213 */ /* 0x000fe40000000000 */
[----:B------:R-:W-:Y:S01]  /*4850*/  I2FP.F32.S32 R173, R173 ;  /* 0x000000ad00ad7245 */ /* 0x000fe20000201400 */
[C---:B------:R-:W-:Y:S04]  /*4860*/  HMMA.16816.F32 R16, R164.reuse, R174, R16 ;  /* 0x000000aea410723c */ /* 0x040fe80000001810 */
[C---:B------:R-:W-:Y:S01]  /*4870*/  VIADD R174, R169.reuse, 0x9f ;  /* 0x0000009fa9ae7836 */ /* 0x040fe20000000000 */
[----:B------:R-:W-:Y:S01]  /*4880*/  I2FP.F32.S32 R172, R172 ;  /* 0x000000ac00ac7245 */ /* 0x000fe20000201400 */
[C---:B------:R-:W-:Y:S01]  /*4890*/  VIADD R175, R169.reuse, 0xa0 ;  /* 0x000000a0a9af7836 */ /* 0x040fe20000000000 */
[----:B------:R-:W-:Y:S01]  /*48a0*/  I2FP.F32.S32 R170, R170 ;  /* 0x000000aa00aa7245 */ /* 0x000fe20000201400 */
[-C--:B------:R-:W-:Y:S03]  /*48b0*/  HMMA.16816.F32 R20, R164, R180.reuse, R20 ;  /* 0x000000b4a414723c */ /* 0x080fe60000001814 */
[----:B------:R-:W-:Y:S02]  /*48c0*/  IABS R174, R174 ;  /* 0x000000ae00ae7213 */ /* 0x000fe40000000000 */
[----:B------:R-:W-:Y:S03]  /*48d0*/  IABS R175, R175 ;  /* 0x000000af00af7213 */ /* 0x000fe60000000000 */
[C---:B------:R-:W-:Y:S08]  /*48e0*/  HMMA.16816.F32 R24, R176.reuse, R180, R24 ;  /* 0x000000b4b018723c */ /* 0x040ff00000001818 */
[-C--:B------:R-:W-:Y:S03]  /*48f0*/  HMMA.16816.F32 R28, R176, R182.reuse, R28 ;  /* 0x000000b6b01c723c */ /* 0x080fe6000000181c */
[C---:B------:R-:W-:Y:S02]  /*4900*/  VIADD R176, R169.reuse, 0xa8 ;  /* 0x000000a8a9b07836 */ /* 0x040fe40000000000 */
[C---:B------:R-:W-:Y:S03]  /*4910*/  VIADD R177, R169.reuse, 0x87 ;  /* 0x00000087a9b17836 */ /* 0x040fe60000000000 */
[----:B------:R-:W-:Y:S01]  /*4920*/  HMMA.16816.F32 R32, R164, R182, R32 ;  /* 0x000000b6a420723c */ /* 0x000fe20000001820 */
[----:B------:R1:W3:Y:S03]  /*4930*/  LDSM.16.M88.4 R164, [R3+0x10800] ;  /* 0x0108000003a4783b */ /* 0x0002e60000000200 */
[----:B------:R-:W-:Y:S04]  /*4940*/  IABS R176, R176 ;  /* 0x000000b000b07213 */ /* 0x000fe80000000000 */
[-C--:B----4-:R-:W-:Y:S05]  /*4950*/  HMMA.16816.F32 R4, R188, R192.reuse, R4 ;  /* 0x000000c0bc04723c */ /* 0x090fea0000001804 */
[----:B------:R-:W-:Y:S03]  /*4960*/  I2FP.F32.S32 R176, R176 ;  /* 0x000000b000b07245 */ /* 0x000fe60000201400 */
[C---:B--2---:R-:W-:Y:S04]  /*4970*/  HMMA.16816.F32 R8, R196.reuse, R192, R8 ;  /* 0x000000c0c408723c */ /* 0x044fe80000001808 */
[----:B-1----:R-:W-:Y:S04]  /*4980*/  IABS R3, R177 ;  /* 0x000000b100037213 */ /* 0x002fe80000000000 */
[-C--:B------:R-:W-:Y:S03]  /*4990*/  HMMA.16816.F32 R12, R196, R194.reuse, R12 ;  /* 0x000000c2c40c723c */ /* 0x080fe6000000180c */
[----:B------:R-:W-:Y:S01]  /*49a0*/  MOV R177, R174 ;  /* 0x000000ae00b17202 */ /* 0x000fe20000000f00 */
[----:B------:R-:W-:Y:S01]  /*49b0*/  FFMA.FTZ R4, R172, -UR15, R4 ;  /* 0x8000000fac047c23 */ /* 0x000fe20008010004 */
[----:B------:R-:W-:Y:S01]  /*49c0*/  IADD3 R174, PT, PT, R169, 0x97, RZ ;  /* 0x00000097a9ae7810 */ /* 0x000fe20007ffe0ff */
[----:B------:R-:W-:Y:S01]  /*49d0*/  FFMA.FTZ R5, R171, -UR15, R5 ;  /* 0x8000000fab057c23 */ /* 0x000fe20008010005 */
[----:B------:R-:W-:Y:S01]  /*49e0*/  I2FP.F32.S32 R3, R3 ;  /* 0x0000000300037245 */ /* 0x000fe20000201400 */
[C---:B------:R-:W-:Y:S04]  /*49f0*/  HMMA.16816.F32 R16, R188.reuse, R194, R16 ;  /* 0x000000c2bc10723c */ /* 0x040fe80000001810 */
[----:B------:R-:W-:Y:S01]  /*4a00*/  IABS R174, R174 ;  /* 0x000000ae00ae7213 */ /* 0x000fe20000000000 */
[----:B------:R-:W-:Y:S01]  /*4a10*/  FFMA.FTZ R10, R176, -UR15, R10 ;  /* 0x8000000fb00a7c23 */ /* 0x000fe2000801000a */
[----:B------:R-:W-:Y:S02]  /*4a20*/  VIADD R176, R169, 0x98 ;  /* 0x00000098a9b07836 */ /* 0x000fe40000000000 */
[----:B------:R-:W-:Y:S01]  /*4a30*/  FFMA.FTZ R11, R173, -UR15, R11 ;  /* 0x8000000fad0b7c23 */ /* 0x000fe2000801000b */
[----:B------:R-:W-:Y:S01]  /*4a40*/  I2FP.F32.S32 R173, R175 ;  /* 0x000000af00ad7245 */ /* 0x000fe20000201400 */
[-C--:B---3--:R-:W-:Y:S03]  /*4a50*/  HMMA.16816.F32 R20, R188, R164.reuse, R20 ;  /* 0x000000a4bc14723c */ /* 0x088fe60000001814 */
[----:B------:R-:W-:Y:S01]  /*4a60*/  I2FP.F32.S32 R175, R177 ;  /* 0x000000b100af7245 */ /* 0x000fe20000201400 */
[----:B------:R-:W-:Y:S01]  /*4a70*/  VIADD R177, R169, 0x78 ;  /* 0x00000078a9b17836 */ /* 0x000fe20000000000 */
[----:B------:R-:W-:Y:S01]  /*4a80*/  IABS R176, R176 ;  /* 0x000000b000b07213 */ /* 0x000fe20000000000 */
[C---:B------:R-:W-:Y:S01]  /*4a90*/  FFMA.FTZ R8, R173.reuse, -UR15, R8 ;  /* 0x8000000fad087c23 */ /* 0x040fe20008010008 */
[----:B------:R-:W-:Y:S01]  /*4aa0*/  FFMA.FTZ R14, R173, -UR15, R14 ;  /* 0x8000000fad0e7c23 */ /* 0x000fe2000801000e */
[----:B------:R-:W-:Y:S01]  /*4ab0*/  MOV R173, R174 ;  /* 0x000000ae00ad7202 */ /* 0x000fe20000000f00 */
[C---:B------:R-:W-:Y:S04]  /*4ac0*/  HMMA.16816.F32 R24, R196.reuse, R164, R24 ;  /* 0x000000a4c418723c */ /* 0x040fe80000001818 */
[----:B------:R-:W-:Y:S01]  /*4ad0*/  IABS R177, R177 ;  /* 0x000000b100b17213 */ /* 0x000fe20000000000 */
[----:B------:R-:W-:Y:S01]  /*4ae0*/  IMAD.MOV.U32 R178, RZ, RZ, R176 ;  /* 0x000000ffffb27224 */ /* 0x000fe200078e00b0 */
[----:B------:R-:W-:Y:S01]  /*4af0*/  IADD3 R176, PT, PT, R169, 0x77, RZ ;  /* 0x00000077a9b07810 */ /* 0x000fe20007ffe0ff */
[----:B------:R-:W-:Y:S01]  /*4b00*/  FFMA.FTZ R18, R172, -UR15, R18 ;  /* 0x8000000fac127c23 */ /* 0x000fe20008010012 */
[----:B------:R-:W-:Y:S01]  /*4b10*/  I2FP.F32.S32 R172, R177 ;  /* 0x000000b100ac7245 */ /* 0x000fe20000201400 */
[-C--:B------:R-:W-:Y:S03]  /*4b20*/  HMMA.16816.F32 R28, R196, R166.reuse, R28 ;  /* 0x000000a6c41c723c */ /* 0x080fe6000000181c */
[----:B------:R-:W-:Y:S01]  /*4b30*/  IABS R176, R176 ;  /* 0x000000b000b07213 */ /* 0x000fe20000000000 */
[----:B------:R-:W-:Y:S01]  /*4b40*/  FFMA.FTZ R19, R171, -UR15, R19 ;  /* 0x8000000fab137c23 */ /* 0x000fe20008010013 */
[----:B------:R-:W-:Y:S01]  /*4b50*/  IADD3 R164, PT, PT, R169, 0x6f, RZ ;  /* 0x0000006fa9a47810 */ /* 0x000fe20007ffe0ff */
[C---:B------:R-:W-:Y:S01]  /*4b60*/  FFMA.FTZ R9, R175.reuse, -UR15, R9 ;  /* 0x8000000faf097c23 */ /* 0x040fe20008010009 */
[----:B------:R-:W-:Y:S01]  /*4b70*/  I2FP.F32.S32 R171, R176 ;  /* 0x000000b000ab7245 */ /* 0x000fe20000201400 */
[----:B------:R-:W-:Y:S04]  /*4b80*/  HMMA.16816.F32 R32, R188, R166, R32 ;  /* 0x000000a6bc20723c */ /* 0x000fe80000001820 */
[----:B------:R-:W-:Y:S01]  /*4b90*/  IABS R164, R164 ;  /* 0x000000a400a47213 */ /* 0x000fe20000000000 */
[----:B------:R-:W-:Y:S01]  /*4ba0*/  FFMA.FTZ R15, R175, -UR15, R15 ;  /* 0x8000000faf0f7c23 */ /* 0x000fe2000801000f */
[C---:B------:R-:W-:Y:S01]  /*4bb0*/  IADD3 R175, PT, PT, R169.reuse, 0x8f, RZ ;  /* 0x0000008fa9af7810 */ /* 0x040fe20007ffe0ff */
[C---:B------:R-:W-:Y:S01]  /*4bc0*/  FFMA.FTZ R16, R172.reuse, -UR15, R16 ;  /* 0x8000000fac107c23 */ /* 0x040fe20008010010 */
[----:B------:R-:W-:Y:S01]  /*4bd0*/  I2FP.F32.S32 R174, R178 ;  /* 0x000000b200ae7245 */ /* 0x000fe20000201400 */
[----:B------:R-:W-:Y:S01]  /*4be0*/  FFMA.FTZ R22, R172, -UR15, R22 ;  /* 0x8000000fac167c23 */ /* 0x000fe20008010016 */
[----:B------:R-:W-:Y:S01]  /*4bf0*/  I2FP.F32.S32 R173, R173 ;  /* 0x000000ad00ad7245 */ /* 0x000fe20000201400 */
[C---:B------:R-:W-:Y:S01]  /*4c00*/  VIADD R165, R169.reuse, 0x70 ;  /* 0x00000070a9a57836 */ /* 0x040fe20000000000 */
[----:B------:R-:W-:Y:S01]  /*4c10*/  I2FP.F32.S32 R164, R164 ;  /* 0x000000a400a47245 */ /* 0x000fe20000201400 */
[----:B------:R-:W-:Y:S02]  /*4c20*/  VIADD R172, R169, 0x90 ;  /* 0x00000090a9ac7836 */ /* 0x000fe40000000000 */
[----:B------:R-:W-:Y:S01]  /*4c30*/  FFMA.FTZ R17, R171, -UR15, R17 ;  /* 0x8000000fab117c23 */ /* 0x000fe20008010011 */
[C---:B------:R-:W-:Y:S01]  /*4c40*/  VIADD R166, R169.reuse, 0x68 ;  /* 0x00000068a9a67836 */ /* 0x040fe20000000000 */
[----:B------:R-:W-:Y:S01]  /*4c50*/  IADD3 R169, PT, PT, R169, 0x67, RZ ;  /* 0x00000067a9a97810 */ /* 0x000fe20007ffe0ff */
[----:B------:R-:W-:Y:S01]  /*4c60*/  FFMA.FTZ R23, R171, -UR15, R23 ;  /* 0x8000000fab177c23 */ /* 0x000fe20008010017 */
[----:B------:R-:W-:Y:S01]  /*4c70*/  IABS R165, R165 ;  /* 0x000000a500a57213 */ /* 0x000fe20000000000 */
[----:B------:R-:W-:Y:S01]  /*4c80*/  FFMA.FTZ R6, R170, -UR15, R6 ;  /* 0x8000000faa067c23 */ /* 0x000fe20008010006 */
[----:B------:R-:W-:Y:S01]  /*4c90*/  IABS R172, R172 ;  /* 0x000000ac00ac7213 */ /* 0x000fe20000000000 */
[----:B------:R-:W-:Y:S01]  /*4ca0*/  FFMA.FTZ R7, R3, -UR15, R7 ;  /* 0x8000000f03077c23 */ /* 0x000fe20008010007 */
[----:B------:R-:W-:Y:S01]  /*4cb0*/  IABS R171, R175 ;  /* 0x000000af00ab7213 */ /* 0x000fe20000000000 */
[----:B------:R-:W-:Y:S01]  /*4cc0*/  FFMA.FTZ R12, R174, -UR15, R12 ;  /* 0x8000000fae0c7c23 */ /* 0x000fe2000801000c */
[----:B------:R-:W-:Y:S01]  /*4cd0*/  IABS R166, R166 ;  /* 0x000000a600a67213 */ /* 0x000fe20000000000 */
[C---:B------:R-:W-:Y:S01]  /*4ce0*/  FFMA.FTZ R13, R173.reuse, -UR15, R13 ;  /* 0x8000000fad0d7c23 */ /* 0x040fe2000801000d */
[----:B------:R-:W-:Y:S01]  /*4cf0*/  IABS R169, R169 ;  /* 0x000000a900a97213 */ /* 0x000fe20000000000 */
[----:B------:R-:W-:Y:S01]  /*4d00*/  FFMA.FTZ R21, R164, -UR15, R21 ;  /* 0x8000000fa4157c23 */ /* 0x000fe20008010015 */
[----:B------:R-:W-:Y:S01]  /*4d10*/  I2FP.F32.S32 R165, R165 ;  /* 0x000000a500a57245 */ /* 0x000fe20000201400 */
        /* <DEDUP_REMOVED lines=17> */
[----:B------:R-:W-:Y:S06]  /*4e30*/  BRA.U !UP0, `(.L_x_759) ;  /* 0x0000000108347547 */ /* 0x000fec000b800000 */
        /* <DEDUP_REMOVED lines=13> */
.L_x_759:
[----:B------:R-:W1:Y:S01]  /*4f10*/  S2R R167, SR_TID.X ;  /* 0x0000000000a77919 */ /* 0x000e620000002100 */
[----:B------:R-:W-:Y:S01]  /*4f20*/  UIADD3 UR14, UPT, UPT, UR36, UR10, -UR38 ;  /* 0x0000000a240e7290 */ /* 0x000fe2000fffe826 */
[----:B------:R-:W-:Y:S01]  /*4f30*/  IMAD.U32 R166, RZ, RZ, UR40 ;  /* 0x00000028ffa67e24 */ /* 0x000fe2000f8e00ff */
[----:B------:R-:W-:Y:S01]  /*4f40*/  UIADD3 UR16, UPT, UPT, UR36, -UR11, -UR38 ;  /* 0x8000000b24107290 */ /* 0x000fe2000fffe826 */
[----:B------:R-:W-:Y:S02]  /*4f50*/  IMAD.MOV.U32 R173, RZ, RZ, 0x1 ;  /* 0x00000001ffad7424 */ /* 0x000fe400078e00ff */
[----:B------:R-:W-:Y:S02]  /*4f60*/  IMAD.MOV.U32 R165, RZ, RZ, 0x9 ;  /* 0x00000009ffa57424 */ /* 0x000fe400078e00ff */
[C---:B------:R-:W-:Y:S02]  /*4f70*/  VIADD R169, R168.reuse, UR14 ;  /* 0x0000000ea8a97c36 */ /* 0x040fe40008000000 */
[----:B------:R-:W-:Y:S02]  /*4f80*/  VIADD R168, R168, UR16 ;  /* 0x00000010a8a87c36 */ /* 0x000fe40008000000 */
[----:B------:R-:W-:Y:S01]  /*4f90*/  IMAD.MOV.U32 R164, RZ, RZ, 0x21 ;  /* 0x00000021ffa47424 */ /* 0x000fe200078e00ff */
[C---:B------:R-:W-:Y:S02]  /*4fa0*/  VIADDMNMX R173, R169.reuse, R173, UR36, PT ;  /* 0x00000024a9ad7e46 */ /* 0x040fe4000b8001ad */
[C---:B------:R-:W-:Y:S02]  /*4fb0*/  VIADDMNMX R176, R168.reuse, 0x8, RZ, !PT ;  /* 0x00000008a8b07846 */ /* 0x040fe400078001ff */
[----:B------:R-:W-:Y:S02]  /*4fc0*/  VIMNMX R177, PT, PT, RZ, R168, !PT ;  /* 0x000000a8ffb17248 */ /* 0x000fe40007fe0100 */
[C---:B------:R-:W-:Y:S02]  /*4fd0*/  VIADDMNMX R175, R168.reuse, 0x20, RZ, !PT ;  /* 0x00000020a8af7846 */ /* 0x040fe400078001ff */
[----:B------:R-:W-:Y:S02]  /*4fe0*/  VIADDMNMX R174, R168, 0x28, RZ, !PT ;  /* 0x00000028a8ae7846 */ /* 0x000fe400078001ff */
[C---:B------:R-:W-:Y:S02]  /*4ff0*/  VIADDMNMX R165, R169.reuse, R165, UR36, PT ;  /* 0x00000024a9a57e46 */ /* 0x040fe4000b8001a5 */
[----:B------:R-:W-:Y:S01]  /*5000*/  VIADDMNMX R164, R169, R164, UR36, PT ;  /* 0x00000024a9a47e46 */ /* 0x000fe2000b8001a4 */
[----:B-1----:R-:W-:Y:S01]  /*5010*/  IMAD.SHL.U32 R3, R167, 0x2, RZ ;  /* 0x00000002a7037824 */ /* 0x002fe200078e00ff */
[----:B------:R-:W-:Y:S04]  /*5020*/  SHF.R.U32.HI R167, RZ, 0x1, R167 ;  /* 0x00000001ffa77819 */ /* 0x000fe800000116a7 */
[----:B------:R-:W-:Y:S04]  /*5030*/  LOP3.LUT R3, R3, 0x6, RZ, 0xc0, !PT ;  /* 0x0000000603037812 */ /* 0x000fe800078ec0ff */
[----:B------:R-:W-:Y:S01]  /*5040*/  LOP3.LUT R167, R3, 0x1e0, R167, 0xf8, !PT ;  /* 0x000001e003a77812 */ /* 0x000fe200078ef8a7 */
[----:B------:R-:W-:Y:S04]  /*5050*/  IMAD.MOV.U32 R3, RZ, RZ, 0x29 ;  /* 0x00000029ff037424 */ /* 0x000fe800078e00ff */
[----:B------:R-:W-:Y:S01]  /*5060*/  IMAD R166, R166, 0x80, R167 ;  /* 0x00000080a6a67824 */ /* 0x000fe200078e02a7 */
[----:B------:R-:W-:Y:S03]  /*5070*/  VIADDMNMX R3, R169, R3, UR36, PT ;  /* 0x00000024a9037e46 */ /* 0x000fe6000b800103 */
[C---:B------:R-:W-:Y:S01]  /*5080*/  VIADD R172, R166.reuse, 0x1 ;  /* 0x00000001a6ac7836 */ /* 0x040fe20000000000 */
[C---:B------:R-:W-:Y:S01]  /*5090*/  ISETP.GE.AND P0, PT, R166.reuse, R176, PT ;  /* 0x000000b0a600720c */ /* 0x040fe20003f06270 */
[C---:B------:R-:W-:Y:S01]  /*50a0*/  VIADD R171, R166.reuse, 0x8 ;  /* 0x00000008a6ab7836 */ /* 0x040fe20000000000 */
[C---:B------:R-:W-:Y:S01]  /*50b0*/  ISETP.GE.AND P3, PT, R166.reuse, R177, PT ;  /* 0x000000b1a600720c */ /* 0x040fe20003f66270 */
[----:B------:R-:W-:Y:S01]  /*50c0*/  VIADD R170, R166, 0x9 ;  /* 0x00000009a6aa7836 */ /* 0x000fe20000000000 */
[----:B------:R-:W-:Y:S01]  /*50d0*/  FSEL R6, R6, -INF , P0 ;  /* 0xff80000006067808 */ /* 0x000fe20000000000 */
[C---:B------:R-:W-:Y:S01]  /*50e0*/  VIADD R169, R166.reuse, 0x10 ;  /* 0x00000010a6a97836 */ /* 0x040fe20000000000 */
[C---:B------:R-:W-:Y:S01]  /*50f0*/  ISETP.GE.AND P2, PT, R166.reuse, R175, PT ;  /* 0x000000afa600720c */ /* 0x040fe20003f46270 */
[C---:B------:R-:W-:Y:S01]  /*5100*/  VIADD R168, R166.reuse, 0x11 ;  /* 0x00000011a6a87836 */ /* 0x040fe20000000000 */
[C---:B------:R-:W-:Y:S01]  /*5110*/  ISETP.GE.AND P1, PT, R166.reuse, R174, PT ;  /* 0x000000aea600720c */ /* 0x040fe20003f26270 */
[----:B------:R-:W-:Y:S01]  /*5120*/  VIADD R167, R166, 0x18 ;  /* 0x00000018a6a77836 */ /* 0x000fe20000000000 */
[----:B------:R-:W-:Y:S02]  /*5130*/  ISETP.GE.AND P0, PT, R172, R177, PT ;  /* 0x000000b1ac00720c */ /* 0x000fe40003f06270 */
[----:B------:R-:W-:Y:S02]  /*5140*/  FSEL R4, R4, -INF , P3 ;  /* 0xff80000004047808 */ /* 0x000fe40001800000 */
[C---:B------:R-:W-:Y:S02]  /*5150*/  ISETP.GE.AND P6, PT, R166.reuse, R173, PT ;  /* 0x000000ada600720c */ /* 0x040fe40003fc6270 */
[C---:B------:R-:W-:Y:S02]  /*5160*/  ISETP.GE.AND P5, PT, R166.reuse, R165, PT ;  /* 0x000000a5a600720c */ /* 0x040fe40003fa6270 */
[C---:B------:R-:W-:Y:S02]  /*5170*/  ISETP.GE.AND P4, PT, R166.reuse, R164, PT ;  /* 0x000000a4a600720c */ /* 0x040fe40003f86270 */
[C---:B------:R-:W-:Y:S01]  /*5180*/  ISETP.GE.AND P3, PT, R166.reuse, R3, PT ;  /* 0x00000003a600720c */ /* 0x040fe20003f66270 */
[----:B------:R-:W-:Y:S01]  /*5190*/  VIADD R166, R166, 0x19 ;  /* 0x00000019a6a67836 */ /* 0x000fe20000000000 */
[----:B------:R-:W-:Y:S02]  /*51a0*/  FSEL R8, R8, -INF , P2 ;  /* 0xff80000008087808 */ /* 0x000fe40001000000 */
[----:B------:R-:W-:Y:S02]  /*51b0*/  FSEL R10, R10, -INF , P1 ;  /* 0xff8000000a0a7808 */ /* 0x000fe40000800000 */
[----:B------:R-:W-:Y:S02]  /*51c0*/  FSEL R5, R5, -INF , P0 ;  /* 0xff80000005057808 */ /* 0x000fe40000000000 */
[-C--:B------:R-:W-:Y:S02]  /*51d0*/  ISETP.GE.AND P2, PT, R171, R177.reuse, PT ;  /* 0x000000b1ab00720c */ /* 0x080fe40003f46270 */
[-C--:B------:R-:W-:Y:S02]  /*51e0*/  ISETP.GE.AND P1, PT, R170, R177.reuse, PT ;  /* 0x000000b1aa00720c */ /* 0x080fe40003f26270 */
[-C--:B------:R-:W-:Y:S02]  /*51f0*/  ISETP.GE.AND P0, PT, R169, R177.reuse, PT ;  /* 0x000000b1a900720c */ /* 0x080fe40003f06270 */
[----:B------:R-:W-:Y:S02]  /*5200*/  FSEL R16, R16, -INF , P2 ;  /* 0xff80000010107808 */ /* 0x000fe40001000000 */
[----:B------:R-:W-:Y:S02]  /*5210*/  FSEL R17, R17, -INF , P1 ;  /* 0xff80000011117808 */ /* 0x000fe40000800000 */
[----:B------:R-:W-:Y:S02]  /*5220*/  FSEL R20, R20, -INF , P0 ;  /* 0xff80000014147808 */ /* 0x000fe40000000000 */
[-C--:B------:R-:W-:Y:S02]  /*5230*/  ISETP.GE.AND P2, PT, R168, R177.reuse, PT ;  /* 0x000000b1a800720c */ /* 0x080fe40003f46270 */
[-C--:B------:R-:W-:Y:S02]  /*5240*/  ISETP.GE.AND P1, PT, R167, R177.reuse, PT ;  /* 0x000000b1a700720c */ /* 0x080fe40003f26270 */
[----:B------:R-:W-:Y:S02]  /*5250*/  ISETP.GE.AND P0, PT, R166, R177, PT ;  /* 0x000000b1a600720c */ /* 0x000fe40003f06270 */
        /* <DEDUP_REMOVED lines=15> */
[----:B------:R-:W-:Y:S02]  /*5350*/  ISETP.GE.AND P2, PT, R166, R176, PT ;  /* 0x000000b0a600720c */ /* 0x000fe40003f46270 */
        /* <DEDUP_REMOVED lines=12> */
[----:B------:R-:W-:Y:S02]  /*5420*/  ISETP.GE.AND P1, PT, R166, R175, PT ;  /* 0x000000afa600720c */ /* 0x000fe40003f26270 */
        /* <DEDUP_REMOVED lines=76> */
.L_x_760:
[C---:B------:R-:W-:Y:S01]  /*58f0*/  FMUL.FTZ R164, R236.reuse, 1.4426950216293334961 ;  /* 0x3fb8aa3beca47820 */ /* 0x040fe20000410000 */
[----:B------:R-:W-:Y:S01]  /*5900*/  FSETP.NEU.FTZ.AND P0, PT, R236, -INF , PT ;  /* 0xff800000ec00780b */ /* 0x000fe20003f1d000 */
[----:B------:R-:W1:Y:S01]  /*5910*/  S2R R214, SR_TID.X ;  /* 0x0000000000d67919 */ /* 0x000e620000002100 */
        /* <DEDUP_REMOVED lines=8> */
[--C-:B------:R-:W-:Y:S01]  /*59a0*/  FFMA.FTZ R252, R5, UR12, -R164.reuse ;  /* 0x0000000c05fc7c23 */ /* 0x100fe200080108a4 */
[----:B------:R-:W-:Y:S01]  /*59b0*/  FSETP.NEU.FTZ.AND P0, PT, R234, -INF , PT ;  /* 0xff800000ea00780b */ /* 0x000fe20003f1d000 */
[----:B------:R2:W-:Y:S01]  /*59c0*/  MUFU.EX2 R215, R4 ;  /* 0x0000000400d77308 */ /* 0x0005e20000000800 */
        /* <DEDUP_REMOVED lines=9> */
[----:B------:R-:W-:Y:S01]  /*5a60*/  MUFU.EX2 R252, R252 ;  /* 0x000000fc00fc7308 */ /* 0x000fe20000000800 */
[--C-:B------:R-:W-:Y:S01]  /*5a70*/  FFMA.FTZ R225, R17, UR12, -R164.reuse ;  /* 0x0000000c11e17c23 */ /* 0x100fe200080108a4 */
[----:B------:R-:W-:Y:S01]  /*5a80*/  FMUL.FTZ R7, R233, 1.4426950216293334961 ;  /* 0x3fb8aa3be9077820 */ /* 0x000fe20000410000 */
[--C-:B------:R-:W-:Y:S01]  /*5a90*/  FFMA.FTZ R220, R20, UR12, -R164.reuse ;  /* 0x0000000c14dc7c23 */ /* 0x100fe200080108a4 */
[--C-:B------:R-:W-:Y:S01]  /*5aa0*/  FFMA.FTZ R218, R21, UR12, -R164.reuse ;  /* 0x0000000c15da7c23 */ /* 0x100fe200080108a4 */
[--C-:B------:R-:W-:Y:S01]  /*5ab0*/  FFMA.FTZ R200, R32, UR12, -R164.reuse ;  /* 0x0000000c20c87c23 */ /* 0x100fe200080108a4 */
[----:B------:R-:W-:Y:S01]  /*5ac0*/  FFMA.FTZ R164, R33, UR12, -R164 ;  /* 0x0000000c21a47c23 */ /* 0x000fe200080108a4 */
[----:B--2---:R-:W-:Y:S03]  /*5ad0*/  FMUL.FTZ R4, R234, 1.4426950216293334961 ;  /* 0x3fb8aa3bea047820 */ /* 0x004fe60000410000 */
[----:B------:R2:W-:Y:S02]  /*5ae0*/  MUFU.EX2 R195, R3 ;  /* 0x0000000300c37308 */ /* 0x0005e40000000800 */
[----:B------:R-:W-:Y:S02]  /*5af0*/  FSEL R4, R4, RZ, P0 ;  /* 0x000000ff04047208 */ /* 0x000fe40000000000 */
[----:B------:R-:W-:Y:S06]  /*5b00*/  FSETP.NEU.FTZ.AND P0, PT, R233, -INF , PT ;  /* 0xff800000e900780b */ /* 0x000fec0003f1d000 */
[----:B------:R-:W-:Y:S01]  /*5b10*/  MUFU.EX2 R251, R251 ;  /* 0x000000fb00fb7308 */ /* 0x000fe20000000800 */
[--C-:B------:R-:W-:Y:S01]  /*5b20*/  FFMA.FTZ R203, R28, UR12, -R4.reuse ;  /* 0x0000000c1ccb7c23 */ /* 0x100fe20008010804 */
[--C-:B------:R-:W-:Y:S01]  /*5b30*/  FFMA.FTZ R223, R29, UR12, -R4.reuse ;  /* 0x0000000c1ddf7c23 */ /* 0x100fe20008010804 */
[--C-:B------:R-:W-:Y:S01]  /*5b40*/  FFMA.FTZ R194, R24, UR12, -R4.reuse ;  /* 0x0000000c18c27c23 */ /* 0x100fe20008010804 */
[--C-:B------:R-:W-:Y:S01]  /*5b50*/  FFMA.FTZ R193, R25, UR12, -R4.reuse ;  /* 0x0000000c19c17c23 */ /* 0x100fe20008010804 */
[--C-:B------:R-:W-:Y:S01]  /*5b60*/  FFMA.FTZ R249, R8, UR12, -R4.reuse ;  /* 0x0000000c08f97c23 */ /* 0x100fe20008010804 */
[--C-:B------:R-:W-:Y:S01]  /*5b70*/  FFMA.FTZ R248, R9, UR12, -R4.reuse ;  /* 0x0000000c09f87c23 */ /* 0x100fe20008010804 */
[--C-:B------:R-:W-:Y:S01]  /*5b80*/  FFMA.FTZ R245, R12, UR12, -R4.reuse ;  /* 0x0000000c0cf57c23 */ /* 0x100fe20008010804 */
[----:B------:R-:W-:Y:S02]  /*5b90*/  FFMA.FTZ R244, R13, UR12, -R4 ;  /* 0x0000000c0df47c23 */ /* 0x000fe40008010804 */
[----:B------:R-:W3:Y:S01]  /*5ba0*/  MUFU.EX2 R250, R250 ;  /* 0x000000fa00fa7308 */ /* 0x000ee20000000800 */
[----:B------:R-:W-:Y:S05]  /*5bb0*/  FSEL R7, R7, RZ, P0 ;  /* 0x000000ff07077208 */ /* 0x000fea0000000000 */
[--C-:B------:R-:W-:Y:S01]  /*5bc0*/  FFMA.FTZ R247, R10, UR12, -R7.reuse ;  /* 0x0000000c0af77c23 */ /* 0x100fe20008010807 */
[--C-:B------:R-:W-:Y:S03]  /*5bd0*/  FFMA.FTZ R246, R11, UR12, -R7.reuse ;  /* 0x0000000c0bf67c23 */ /* 0x100fe60008010807 */
[----:B------:R-:W-:Y:S01]  /*5be0*/  MUFU.EX2 R224, R224 ;  /* 0x000000e000e07308 */ /* 0x000fe20000000800 */
[--C-:B------:R-:W-:Y:S01]  /*5bf0*/  FFMA.FTZ R243, R14, UR12, -R7.reuse ;  /* 0x0000000c0ef37c23 */ /* 0x100fe20008010807 */
[--C-:B------:R-:W-:Y:S01]  /*5c00*/  FFMA.FTZ R242, R15, UR12, -R7.reuse ;  /* 0x0000000c0ff27c23 */ /* 0x100fe20008010807 */
[--C-:B------:R-:W-:Y:S01]  /*5c10*/  FFMA.FTZ R222, R30, UR12, -R7.reuse ;  /* 0x0000000c1ede7c23 */ /* 0x100fe20008010807 */
[--C-:B------:R-:W-:Y:S01]  /*5c20*/  FFMA.FTZ R192, R26, UR12, -R7.reuse ;  /* 0x0000000c1ac07c23 */ /* 0x100fe20008010807 */
[--C-:B------:R-:W-:Y:S01]  /*5c30*/  FFMA.FTZ R191, R27, UR12, -R7.reuse ;  /* 0x0000000c1bbf7c23 */ /* 0x100fe20008010807 */
[----:B------:R-:W-:Y:S04]  /*5c40*/  FFMA.FTZ R7, R31, UR12, -R7 ;  /* 0x0000000c1f077c23 */ /* 0x000fe80008010807 */
        /* <DEDUP_REMOVED lines=36> */
[----:B------:R-:W-:Y:S02]  /*5e90*/  LOP3.LUT R5, R5, 0x38, R213, 0xf8, !PT ;  /* 0x0000003805057812 */ /* 0x000fe400078ef8d5 */
[----:B------:R-:W-:Y:S02]  /*5ea0*/  LOP3.LUT R4, R4, 0x200, RZ, 0xc0, !PT ;  /* 0x0000020004047812 */ /* 0x000fe400078ec0ff */
[--C-:B------:R-:W-:Y:S02]  /*5eb0*/  LOP3.LUT R8, R8, 0x400, R6.reuse, 0xf8, !PT ;  /* 0x0000040008087812 */ /* 0x100fe400078ef806 */
[--C-:B------:R-:W-:Y:S02]  /*5ec0*/  LOP3.LUT R201, R201, 0x20, R3.reuse, 0x78, !PT ;  /* 0x00000020c9c97812 */ /* 0x100fe400078e7803 */
[----:B------:R-:W-:Y:S02]  /*5ed0*/  LOP3.LUT R4, R4, 0x400, R6, 0xf8, !PT ;  /* 0x0000040004047812 */ /* 0x000fe400078ef806 */
[----:B------:R-:W-:Y:S02]  /*5ee0*/  LOP3.LUT R3, R5, 0x8, R3, 0x78, !PT ;  /* 0x0000000805037812 */ /* 0x000fe400078e7803 */
[----:B------:R-:W-:Y:S02]  /*5ef0*/  LOP3.LUT R201, R8, R201, RZ, 0xfc, !PT ;  /* 0x000000c908c97212 */ /* 0x000fe400078efcff */
[----:B------:R-:W-:Y:S02]  /*5f00*/  LOP3.LUT R3, R4, R3, RZ, 0xfc, !PT ;  /* 0x0000000304037212 */ /* 0x000fe400078efcff */
[----:B------:R-:W-:Y:S02]  /*5f10*/  LEA R201, R201, UR4, 0x1 ;  /* 0x00000004c9c97c11 */ /* 0x000fe4000f8e08ff */
[----:B---3--:R-:W-:Y:S02]  /*5f20*/  F2FP.F16.F32.PACK_AB R4, R250, R251 ;  /* 0x000000fbfa04723e */ /* 0x008fe400000000ff */
[----:B------:R-:W-:Y:S02]  /*5f30*/  LOP3.LUT R9, R5, 0x8, R214, 0x78, !PT ;  /* 0x0000000805097812 */ /* 0x000fe400078e78d6 */
[----:B------:R-:W-:Y:S01]  /*5f40*/  F2FP.F16.F32.PACK_AB R5, R252, R215 ;  /* 0x000000d7fc05723e */ /* 0x000fe200000000ff */
        /* <DEDUP_REMOVED lines=10> */
[----:B----4-:R-:W-:Y:S02]  /*5ff0*/  F2FP.F16.F32.PACK_AB R10, R248, R249 ;  /* 0x000000f9f80a723e */ /* 0x010fe400000000ff */
        /* <DEDUP_REMOVED lines=20> */
[----:B-1----:R-:W-:Y:S02]  /*6140*/  F2FP.F16.F32.PACK_AB R4, R242, R243 ;  /* 0x000000f3f204723e */ /* 0x002fe400000000ff */
[----:B--2---:R-:W-:Y:S03]  /*6150*/  F2FP.F16.F32.PACK_AB R5, R244, R245 ;  /* 0x000000f5f405723e */ /* 0x004fe600000000ff */
        /* <DEDUP_REMOVED lines=70> */
[----:B------:R-:W3:Y:S07]  /*65c0*/  LDSM.16.M88.4 R164, [R210+0x18800] ;  /* 0x01880000d2a4783b */ /* 0x000eee0000000200 */
[-C--:B-1----:R-:W-:Y:S01]  /*65d0*/  HMMA.16816.F32 R4, R172, R176.reuse, R4 ;  /* 0x000000b0ac04723c */ /* 0x082fe20000001804 */
[----:B------:R-:W-:Y:S07]  /*65e0*/  LDSM.16.M88.4 R168, [R217+0xa000] ;  /* 0x00a00000d9a8783b */ /* 0x000fee0000000200 */
[C---:B--2---:R-:W-:Y:S08]  /*65f0*/  HMMA.16816.F32 R8, R180.reuse, R176, R8 ;  /* 0x000000b0b408723c */ /* 0x044ff00000001808 */
[-C--:B------:R-:W-:Y:S08]  /*6600*/  HMMA.16816.F32 R12, R180, R178.reuse, R12 ;  /* 0x000000b2b40c723c */ /* 0x080ff0000000180c */
[C---:B------:R-:W-:Y:S01]  /*6610*/  HMMA.16816.F32 R16, R172.reuse, R178, R16 ;  /* 0x000000b2ac10723c */ /* 0x040fe20000001810 */
[----:B------:R-:W1:Y:S07]  /*6620*/  LDSM.16.M88.4 R176, [R209+0x18000] ;  /* 0x01800000d1b0783b */ /* 0x000e6e0000000200 */
[-C--:B---3--:R-:W-:Y:S08]  /*6630*/  HMMA.16816.F32 R20, R172, R164.reuse, R20 ;  /* 0x000000a4ac14723c */ /* 0x088ff00000001814 */
[C---:B------:R-:W-:Y:S08]  /*6640*/  HMMA.16816.F32 R24, R180.reuse, R164, R24 ;  /* 0x000000a4b418723c */ /* 0x040ff00000001818 */
[-C--:B------:R-:W-:Y:S01]  /*6650*/  HMMA.16816.F32 R28, R180, R166.reuse, R28 ;  /* 0x000000a6b41c723c */ /* 0x080fe2000000181c */
[----:B------:R-:W2:Y:S07]  /*6660*/  LDSM.16.M88.4 R180, [R217+0xb000] ;  /* 0x00b00000d9b4783b */ /* 0x000eae0000000200 */
[----:B------:R-:W-:Y:S01]  /*6670*/  HMMA.16816.F32 R32, R172, R166, R32 ;  /* 0x000000a6ac20723c */ /* 0x000fe20000001820 */
[----:B------:R-:W3:Y:S07]  /*6680*/  LDSM.16.M88.4 R164, [R209+0x18800] ;  /* 0x01880000d1a4783b */ /* 0x000eee0000000200 */
[-C--:B-1----:R-:W-:Y:S01]  /*6690*/  HMMA.16816.F32 R4, R168, R176.reuse, R4 ;  /* 0x000000b0a804723c */ /* 0x082fe20000001804 */
[----:B------:R1:W-:Y:S07]  /*66a0*/  LDSM.16.M88.4 R172, [R188+0xa000] ;  /* 0x00a00000bcac783b */ /* 0x0003ee0000000200 */
[C---:B--2---:R-:W-:Y:S04]  /*66b0*/  HMMA.16816.F32 R8, R180.reuse, R176, R8 ;  /* 0x000000b0b408723c */ /* 0x044fe80000001808 */
[----:B-1----:R-:W-:Y:S02]  /*66c0*/  MOV R188, R215 ;  /* 0x000000d700bc7202 */ /* 0x002fe40000000f00 */
[--C-:B------:R-:W-:Y:S02]  /*66d0*/  SHF.R.U32.HI R215, RZ, 0x4, R214.reuse ;  /* 0x00000004ffd77819 */ /* 0x100fe400000116d6 */
[-C--:B------:R-:W-:Y:S03]  /*66e0*/  HMMA.16816.F32 R12, R180, R178.reuse, R12 ;  /* 0x000000b2b40c723c */ /* 0x080fe6000000180c */
[----:B------:R-:W-:Y:S05]  /*66f0*/  LOP3.LUT R215, R215, 0x8, RZ, 0xc0, !PT ;  /* 0x00000008d7d77812 */ /* 0x000fea00078ec0ff */
[C---:B------:R-:W-:Y:S01]  /*6700*/  HMMA.16816.F32 R16, R168.reuse, R178, R16 ;  /* 0x000000b2a810723c */ /* 0x040fe20000001810 */
[----:B------:R-:W1:Y:S07]  /*6710*/  LDSM.16.M88.4 R176, [R208+0x18000] ;  /* 0x01800000d0b0783b */ /* 0x000e6e0000000200 */
[-C--:B---3--:R-:W-:Y:S08]  /*6720*/  HMMA.16816.F32 R20, R168, R164.reuse, R20 ;  /* 0x000000a4a814723c */ /* 0x088ff00000001814 */
[C---:B------:R-:W-:Y:S08]  /*6730*/  HMMA.16816.F32 R24, R180.reuse, R164, R24 ;  /* 0x000000a4b418723c */ /* 0x040ff00000001818 */
[-C--:B------:R-:W-:Y:S01]  /*6740*/  HMMA.16816.F32 R28, R180, R166.reuse, R28 ;  /* 0x000000a6b41c723c */ /* 0x080fe2000000181c */
[----:B------:R-:W2:Y:S07]  /*6750*/  LDSM.16.M88.4 R180, [R208+0x18800] ;  /* 0x01880000d0b4783b */ /* 0x000eae0000000200 */
[----:B------:R-:W-:Y:S01]  /*6760*/  HMMA.16816.F32 R32, R168, R166, R32 ;  /* 0x000000a6a820723c */ /* 0x000fe20000001820 */
[----:B------:R-:W-:Y:S07]  /*6770*/  LDSM.16.M88.4 R164, [R189+0xa000] ;  /* 0x00a00000bda4783b */ /* 0x000fee0000000200 */
        /* <DEDUP_REMOVED lines=8> */
[----:B------:R-:W-:Y:S04]  /*6800*/  SHF.L.U32 R180, R214, 0x6, RZ ;  /* 0x00000006d6b47819 */ /* 0x000fe800000006ff */
[-C--:B------:R-:W-:Y:S08]  /*6810*/  HMMA.16816.F32 R28, R184, R182.reuse, R28 ;  /* 0x000000b6b81c723c */ /* 0x080ff0000000181c */
[----:B------:R-:W-:Y:S01]  /*6820*/  HMMA.16816.F32 R32, R172, R182, R32 ;  /* 0x000000b6ac20723c */ /* 0x000fe20000001820 */
[----:B------:R-:W2:Y:S07]  /*6830*/  LDSM.16.M88.4 R172, [R3+0x18800] ;  /* 0x0188000003ac783b */ /* 0x000eae0000000200 */
[-C--:B-1----:R-:W-:Y:S08]  /*6840*/  HMMA.16816.F32 R4, R164, R168.reuse, R4 ;  /* 0x000000a8a404723c */ /* 0x082ff00000001804 */
[C---:B---3--:R-:W-:Y:S04]  /*6850*/  HMMA.16816.F32 R8, R176.reuse, R168, R8 ;  /* 0x000000a8b008723c */ /* 0x048fe80000001808 */
[----:B------:R-:W-:Y:S02]  /*6860*/  LOP3.LUT R168, R180, 0x1c0, RZ, 0xc0, !PT ;  /* 0x000001c0b4a87812 */ /* 0x000fe400078ec0ff */
[----:B------:R-:W-:Y:S02]  /*6870*/  LOP3.LUT R169, R215, 0x10, R214, 0xf8, !PT ;  /* 0x00000010d7a97812 */ /* 0x000fe400078ef8d6 */
        /* <DEDUP_REMOVED lines=30> */
[----:B------:R-:W-:Y:S01]  /*6a60*/  FADD.FTZ R24, -R206, R24 ;  /* 0x00000018ce187221 */ /* 0x000fe20000010100 */
[----:B------:R-:W-:Y:S01]  /*6a70*/  F2FP.F16.F32.PACK_AB R243, R242, R243 ;  /* 0x000000f3f2f3723e */ /* 0x000fe200000000ff */
[----:B------:R-:W-:Y:S01]  /*6a80*/  FADD.FTZ R25, -R206, R25 ;  /* 0x00000019ce197221 */ /* 0x000fe20000010100 */
[C---:B------:R-:W-:Y:S01]  /*6a90*/  FADD.FTZ R26, -R205.reuse, R26 ;  /* 0x0000001acd1a7221 */ /* 0x040fe20000010100 */
[----:B------:R-:W-:Y:S01]  /*6aa0*/  LOP3.LUT R168, R168, 0x38, R213, 0xf8, !PT ;  /* 0x00000038a8a87812 */ /* 0x000fe200078ef8d5 */
[----:B------:R-:W-:Y:S01]  /*6ab0*/  FADD.FTZ R27, -R205, R27 ;  /* 0x0000001bcd1b7221 */ /* 0x000fe20000010100 */
[----:B------:R-:W-:Y:S01]  /*6ac0*/  FMUL.FTZ R239, R239, R16 ;  /* 0x00000010efef7220 */ /* 0x000fe20000410000 */
[----:B------:R-:W-:Y:S01]  /*6ad0*/  LOP3.LUT R242, R213, 0x38, RZ, 0xc0, !PT ;  /* 0x00000038d5f27812 */ /* 0x000fe200078ec0ff */
[C---:B------:R-:W-:Y:S01]  /*6ae0*/  FADD.FTZ R28, -R206.reuse, R28 ;  /* 0x0000001cce1c7221 */ /* 0x040fe20000010100 */
[----:B------:R-:W-:Y:S01]  /*6af0*/  FADD.FTZ R29, -R206, R29 ;  /* 0x0000001dce1d7221 */ /* 0x000fe20000010100 */
[----:B------:R-:W-:Y:S01]  /*6b00*/  LOP3.LUT R168, R169, R168, RZ, 0x3c, !PT ;  /* 0x000000a8a9a87212 */ /* 0x000fe200078e3cff */
[C---:B------:R-:W-:Y:S01]  /*6b10*/  FADD.FTZ R30, -R205.reuse, R30 ;  /* 0x0000001ecd1e7221 */ /* 0x040fe20000010100 */
[----:B------:R-:W-:Y:S01]  /*6b20*/  FADD.FTZ R31, -R205, R31 ;  /* 0x0000001fcd1f7221 */ /* 0x000fe20000010100 */
[----:B------:R-:W-:Y:S01]  /*6b30*/  F2FP.F16.F32.PACK_AB R4, R5, R4 ;  /* 0x000000040504723e */ /* 0x000fe200000000ff */
[----:B------:R-:W-:Y:S01]  /*6b40*/  FMUL.FTZ R225, R225, R17 ;  /* 0x00000011e1e17220 */ /* 0x000fe20000410000 */
[C---:B------:R-:W-:Y:S01]  /*6b50*/  FADD.FTZ R32, -R216.reuse, R32 ;  /* 0x00000020d8207221 */ /* 0x040fe20000010100 */
[----:B------:R-:W-:Y:S01]  /*6b60*/  FADD.FTZ R33, -R216, R33 ;  /* 0x00000021d8217221 */ /* 0x000fe20000010100 */
[C---:B------:R-:W-:Y:S01]  /*6b70*/  FADD.FTZ R34, -R207.reuse, R34 ;  /* 0x00000022cf227221 */ /* 0x040fe20000010100 */
[----:B------:R-:W-:Y:S01]  /*6b80*/  FADD.FTZ R35, -R207, R35 ;  /* 0x00000023cf237221 */ /* 0x000fe20000010100 */
[----:B------:R-:W-:Y:S01]  /*6b90*/  F2FP.F16.F32.PACK_AB R225, R225, R239 ;  /* 0x000000efe1e1723e */ /* 0x000fe200000000ff */
[----:B------:R-:W-:Y:S01]  /*6ba0*/  FMUL.FTZ R6, R251, R6 ;  /* 0x00000006fb067220 */ /* 0x000fe20000410000 */
[----:B------:R-:W-:Y:S01]  /*6bb0*/  LOP3.LUT R239, R242, 0x40, RZ, 0xfc, !PT ;  /* 0x00000040f2ef7812 */ /* 0x000fe200078efcff */
        /* <DEDUP_REMOVED lines=42> */
[----:B------:R-:W-:Y:S03]  /*6e60*/  ISETP.GE.AND P1, PT, R242, UR8, PT ;  /* 0x00000008f2007c0c */ /* 0x000fe6000bf26270 */
[----:B------:R-:W-:Y:S02]  /*6e70*/  UISETP.NE.U32.AND UP1, UPT, UR14, 0x1, UPT ;  /* 0x000000010e00788c */ /* 0x000fe4000bf25070 */
[----:B------:R-:W2:Y:S02]  /*6e80*/  LDC R5, c[0x0][0x3b4] ;  /* 0x0000ed00ff057b82 */ /* 0x000ea40000000800 */
[----:B------:R-:W-:Y:S06]  /*6e90*/  USEL UR14, UR29, 0x4000, !UP1 ;  /* 0x000040001d0e7887 */ /* 0x000fec000c800000 */
[----:B------:R-:W-:Y:S02]  /*6ea0*/  VIADD R232, R232, UR14 ;  /* 0x0000000ee8e87c36 */ /* 0x000fe40008000000 */
[----:B------:R-:W-:Y:S02]  /*6eb0*/  VIADD R238, R238, UR14 ;  /* 0x0000000eeeee7c36 */ /* 0x000fe40008000000 */
[----:B------:R-:W-:Y:S02]  /*6ec0*/  VIADD R2, R2, UR14 ;  /* 0x0000000e02027c36 */ /* 0x000fe40008000000 */
[C---:B-1----:R-:W-:Y:S01]  /*6ed0*/  IMAD.SHL.U32 R9, R7.reuse, 0x40, RZ ;  /* 0x0000004007097824 */ /* 0x042fe200078e00ff */
[----:B------:R-:W-:Y:S03]  /*6ee0*/  LEA R12, P3, R7, RZ, 0x6 ;  /* 0x000000ff070c7211 */ /* 0x000fe600078630ff */
[----:B------:R-:W-:Y:S01]  /*6ef0*/  IMAD.X R9, RZ, RZ, ~R9, P0 ;  /* 0x000000ffff097224 */ /* 0x000fe200000e0e09 */
[----:B------:R-:W-:Y:S02]  /*6f00*/  ISETP.GE.AND P0, PT, R239, UR8, PT ;  /* 0x00000008ef007c0c */ /* 0x000fe4000bf06270 */
[----:B------:R-:W-:Y:S02]  /*6f10*/  LEA.HI.X R13, R7, RZ, RZ, 0x6, P3 ;  /* 0x000000ff070d7211 */ /* 0x000fe400018f34ff */
[----:B------:R-:W-:Y:S04]  /*6f20*/  SHF.R.S64 R11, R11, 0x1f, R9 ;  /* 0x0000001f0b0b7819 */ /* 0x000fe80000001009 */
[----:B------:R-:W-:Y:S04]  /*6f30*/  IADD3 R229, P4, PT, R11, R229, RZ ;  /* 0x000000e50be57210 */ /* 0x000fe80007f9e0ff */
[----:B------:R-:W-:Y:S01]  /*6f40*/  LEA.HI.X.SX32 R228, R9, R228, 0x1, P4 ;  /* 0x000000e409e47211 */ /* 0x000fe200020f0eff */
[----:B------:R-:W-:Y:S01]  /*6f50*/  @!P1 IMAD.MOV.U32 R16, RZ, RZ, R229 ;  /* 0x000000ffff109224 */ /* 0x000fe200078e00e5 */
[----:B------:R-:W-:Y:S01]  /*6f60*/  @!P1 IADD3 R14, P4, PT, R229, R12, RZ ;  /* 0x0000000ce50e9210 */ /* 0x000fe20007f9e0ff */
[----:B--2---:R-:W-:Y:S01]  /*6f70*/  IMAD.SHL.U32 R9, R5, 0x40, RZ ;  /* 0x0000004005097824 */ /* 0x004fe200078e00ff */
[C---:B------:R-:W-:Y:S01]  /*6f80*/  @!P0 LEA R12, P3, R7.reuse, R229, 0x6 ;  /* 0x000000e5070c8211 */ /* 0x040fe200078630ff */
[--C-:B------:R-:W-:Y:S03]  /*6f90*/  @!P1 IMAD.MOV.U32 R17, RZ, RZ, R228.reuse ;  /* 0x000000ffff119224 */ /* 0x100fe600078e00e4 */
[----:B------:R-:W-:Y:S02]  /*6fa0*/  @!P1 IADD3.X R15, PT, PT, R228, R13, R9, P4, !PT ;  /* 0x0000000de40f9210 */ /* 0x000fe400027fe409 */
[----:B------:R-:W-:Y:S01]  /*6fb0*/  @!PT LDS RZ, [RZ] ;  /* 0x00000000fffff984 */ /* 0x000fe20000000800 */
[----:B------:R-:W-:Y:S01]  /*6fc0*/  @!PT LDS RZ, [RZ] ;  /* 0x00000000fffff984 */ /* 0x000fe20000000800 */
[----:B------:R-:W-:Y:S01]  /*6fd0*/  @!PT LDS RZ, [RZ] ;  /* 0x00000000fffff984 */ /* 0x000fe20000000800 */
[----:B------:R1:W-:Y:S01]  /*6fe0*/  @!P1 LDGSTS.E.BYPASS.LTC128B.128 [R232], desc[UR34][R16.64] ;  /* 0x0000000010e89fae */ /* 0x0003e2000b981a22 */
[----:B------:R-:W-:Y:S03]  /*6ff0*/  @!P0 LEA.HI.X R13, R7, R228, R5, 0x6, P3 ;  /* 0x000000e4070d8211 */ /* 0x000fe600018f3405 */
        /* <DEDUP_REMOVED lines=23> */
.L_x_761:
[----:B------:R1:W-:Y:S01]  /*7170*/  STS [R201+0x1c000], R4 ;  /* 0x01c00004c9007388 */ /* 0x0003e20000000800 */
[----:B------:R-:W-:Y:S01]  /*7180*/  SHF.R.U32.HI R222, RZ, 0x1, R214 ;  /* 0x00000001ffde7819 */ /* 0x000fe200000116d6 */
[----:B------:R-:W-:Y:S01]  /*7190*/  IMAD.SHL.U32 R216, R214, 0x20, RZ ;  /* 0x00000020d6d87824 */ /* 0x000fe200078e00ff */
[----:B------:R-:W-:Y:S02]  /*71a0*/  LOP3.LUT R168, R168, 0x200, R180, 0xf8, !PT ;  /* 0x00000200a8a87812 */ /* 0x000fe400078ef8b4 */
[----:B------:R-:W-:Y:S01]  /*71b0*/  STS [R201+0x1c400], R6 ;  /* 0x01c40006c9007388 */ /* 0x000fe20000000800 */
[----:B------:R-:W-:Y:S02]  /*71c0*/  LOP3.LUT R218, R222, 0x30, RZ, 0xc0, !PT ;  /* 0x00000030deda7812 */ /* 0x000fe400078ec0ff */
[----:B------:R-:W-:Y:S02]  /*71d0*/  LEA R177, R168, UR4, 0x1 ;  /* 0x00000004a8b17c11 */ /* 0x000fe4000f8e08ff */
[----:B------:R-:W-:Y:S01]  /*71e0*/  STS [R202+0x1c000], R225 ;  /* 0x01c000e1ca007388 */ /* 0x000fe20000000800 */
[----:B------:R-:W-:Y:S04]  /*71f0*/  LOP3.LUT R218, R218, 0x8, R214, 0xf8, !PT ;  /* 0x00000008dada7812 */ /* 0x000fe800078ef8d6 */
[----:B------:R-:W-:Y:S01]  /*7200*/  STS [R202+0x1c400], R19 ;  /* 0x01c40013ca007388 */ /* 0x000fe20000000800 */
[----:B------:R-:W-:Y:S01]  /*7210*/  LOP3.LUT R218, R218, 0x1c0, R180, 0xf8, !PT ;  /* 0x000001c0dada7812 */ /* 0x000fe200078ef8b4 */
[C---:B--2---:R-:W-:Y:S03]  /*7220*/  VIADD R16, R177.reuse, 0x8000 ;  /* 0x00008000b1107836 */ /* 0x044fe60000000000 */
        /* <DEDUP_REMOVED lines=9> */
[----:B------:R1:W-:Y:S01]  /*72c0*/  STS [R202+0x1d400], R243 ;  /* 0x01d400f3ca007388 */ /* 0x0003e20000000800 */
[----:B------:R-:W-:Y:S04]  /*72d0*/  SEL R4, R4, 0xfffffff0, !P2 ;  /* 0xfffffff004047807 */ /* 0x000fe80005000000 */
[----:B------:R-:W-:Y:S01]  /*72e0*/  STS [R190+-0x4000], R21 ;  /* 0xffc00015be007388 */ /* 0x000fe20000000800 */
[----:B------:R-:W-:Y:S04]  /*72f0*/  IMAD.IADD R4, R4, 0x1, R190 ;  /* 0x0000000104047824 */ /* 0x000fe800078e02be */
[----:B------:R-:W-:Y:S05]  /*7300*/  STS [R190+-0x3c00], R22 ;  /* 0xffc40016be007388 */ /* 0x000fea0000000800 */
[----:B------:R-:W-:Y:S05]  /*7310*/  STS [R4+-0x4000], R32 ;  /* 0xffc0002004007388 */ /* 0x000fea0000000800 */
[----:B------:R-:W-:Y:S05]  /*7320*/  STS [R4+-0x3c00], R34 ;  /* 0xffc4002204007388 */ /* 0x000fea0000000800 */
[----:B------:R-:W-:Y:S05]  /*7330*/  STS [R190+-0x3000], R24 ;  /* 0xffd00018be007388 */ /* 0x000fea0000000800 */
[----:B------:R-:W-:Y:S01]  /*7340*/  STS [R190+-0x2c00], R26 ;  /* 0xffd4001abe007388 */ /* 0x000fe20000000800 */
[----:B-1----:R-:W1:Y:S04]  /*7350*/  LDC R243, c[0x0][0x44c] ;  /* 0x00011300fff37b82 */ /* 0x002e680000000800 */
[----:B------:R-:W-:Y:S05]  /*7360*/  STS [R4+-0x3000], R28 ;  /* 0xffd0001c04007388 */ /* 0x000fea0000000800 */
[----:B------:R-:W-:Y:S01]  /*7370*/  STS [R4+-0x2c00], R30 ;  /* 0xffd4001e04007388 */ /* 0x000fe20000000800 */
[----:B------:R-:W-:Y:S01]  /*7380*/  BAR.SYNC.DEFER_BLOCKING 0x0 ;  /* 0x0000000000007b1d */ /* 0x000fe20000010000 */
[----:B-1----:R-:W-:Y:S05]  /*7390*/  IMAD R243, R243, UR9, RZ ;  /* 0x00000009f3f37c24 */ /* 0x002fea000f8e02ff */
        /* <DEDUP_REMOVED lines=135> */
.L_x_762:
        /* <DEDUP_REMOVED lines=14> */
[--C-:B------:R-:W-:Y:S01]  /*7cf0*/  LOP3.LUT R4, R4, 0x1c0, R180.reuse, 0xf8, !PT ;  /* 0x000001c004047812 */ /* 0x100fe200078ef8b4 */
        /* <DEDUP_REMOVED lines=297> */
[----:B------:R-:W-:Y:S01]  /*8f90*/  IMAD.SHL.U32 R0, R214, 0x10, RZ ;  /* 0x00000010d6007824 */ /* 0x000fe200078e00ff */
        /* <DEDUP_REMOVED lines=229> */
.L_x_764:
        /* <DEDUP_REMOVED lines=12> */
.L_x_765:
[----:B------:R-:W2:Y:S01]  /*9eb0*/  LDCU.64 UR8, c[0x0][0x5c8] ;  /* 0x0000b900ff0877ac */ /* 0x000ea20008000a00 */
[----:B------:R-:W-:-:S04]  /*9ec0*/  UIADD3 UR5, UPT, UPT, UR37, UR39, URZ ;  /* 0x0000002725057290 */ /* 0x000fc8000fffe0ff */
[----:B--2---:R-:W-:Y:S02]  /*9ed0*/  UIMAD.WIDE.U32 UR16, UR5, UR8, URZ ;  /* 0x00000008051072a5 */ /* 0x004fe4000f8e00ff */
[----:B------:R-:W-:-:S04]  /*9ee0*/  UIMAD UR5, UR5, UR9, URZ ;  /* 0x00000009050572a4 */ /* 0x000fc8000f8e02ff */
[----:B------:R-:W-:-:S06]  /*9ef0*/  UIADD3 UR5, UPT, UPT, UR17, UR5, URZ ;  /* 0x0000000511057290 */ /* 0x000fcc000fffe0ff */
[----:B-1----:R-:W-:-:S07]  /*9f00*/  MOV R0, UR5 ;  /* 0x0000000500007c02 */ /* 0x002fce0008000f00 */
.L_x_766:
        /* <DEDUP_REMOVED lines=57> */
.L_x_768:
[----:B------:R-:W-:Y:S05]  /*a2a0*/  BSYNC.RECONVERGENT B0 ;  /* 0x0000000000007941 */ /* 0x000fea0003800200 */
.L_x_767:
        /* <DEDUP_REMOVED lines=16> */
.L_x_770:
[----:B------:R-:W-:Y:S05]  /*a3b0*/  BSYNC.RECONVERGENT B0 ;  /* 0x0000000000007941 */ /* 0x000fea0003800200 */
.L_x_769:
        /* <DEDUP_REMOVED lines=25> */
.L_x_772:
[----:B------:R-:W-:Y:S05]  /*a550*/  BSYNC.RECONVERGENT B0 ;  /* 0x0000000000007941 */ /* 0x000fea0003800200 */
.L_x_771:
        /* <DEDUP_REMOVED lines=19> */
.L_x_774:
[----:B------:R-:W-:Y:S05]  /*a690*/  BSYNC.RECONVERGENT B0 ;  /* 0x0000000000007941 */ /* 0x000fea0003800200 */
.L_x_773:
        /* <DEDUP_REMOVED lines=21> */
.L_x_776:
[----:B------:R-:W-:Y:S05]  /*a7f0*/  BSYNC.RECONVERGENT B0 ;  /* 0x0000000000007941 */ /* 0x000fea0003800200 */
.L_x_775:
        /* <DEDUP_REMOVED lines=16> */
.L_x_778:
[----:B------:R-:W-:Y:S05]  /*a900*/  BSYNC.RECONVERGENT B0 ;  /* 0x0000000000007941 */ /* 0x000fea0003800200 */
.L_x_777:
        /* <DEDUP_REMOVED lines=16> */
.L_x_780:
[----:B------:R-:W-:Y:S05]  /*aa10*/  BSYNC.RECONVERGENT B0 ;  /* 0x0000000000007941 */ /* 0x000fea0003800200 */
.L_x_779:
        /* <DEDUP_REMOVED lines=15> */
.L_x_730:
[----:B------:R-:W-:Y:S05]  /*ab10*/  BSYNC.RECONVERGENT B1 ;  /* 0x0000000000017941 */ /* 0x000fea0003800200 */
.L_x_700:
        /* <DEDUP_REMOVED lines=11> */
.L_x_782:
        /* <DEDUP_REMOVED lines=11> */
.L_x_2424:


//--------------------- .text._ZN5flash27flash_bwd_convert_dq_kernelI23Flash_bwd_kernel_traitsILi128ELi64ELi64ELi8ELi4ELi2ELi2ELb1ELb0EN7cutlass6half_tE19Flash_kernel_traitsILi128ELi64ELi64ELi8ES3_EEEEvNS_16Flash_bwd_paramsEi --------------------------
	.section	.text._ZN5flash27flash_bwd_convert_dq_kernelI23Flash_bwd_kernel_traitsILi128ELi64ELi64ELi8ELi4ELi2ELi2ELb1ELb0EN7cutlass6half_tE19Flash_kernel_traitsILi128ELi64ELi64ELi8ES3_EEEEvNS_16Flash_bwd_paramsEi,"ax",@progbits
	.align	128
        .global         _ZN5flash27flash_bwd_convert_dq_kernelI23Flash_bwd_kernel_traitsILi128ELi64ELi64ELi8ELi4ELi2ELi2ELb1ELb0EN7cutlass6half_tE19Flash_kernel_traitsILi128ELi64ELi64ELi8ES3_EEEEvNS_16Flash_bwd_paramsEi
        .type           _ZN5flash27flash_bwd_convert_dq_kernelI23Flash_bwd_kernel_traitsILi128ELi64ELi64ELi8ELi4ELi2ELi2ELb1ELb0EN7cutlass6half_tE19Flash_kernel_traitsILi128ELi64ELi64ELi8ES3_EEEEvNS_16Flash_bwd_paramsEi,@function
        .size           _ZN5flash27flash_bwd_convert_dq_kernelI23Flash_bwd_kernel_traitsILi128ELi64ELi64ELi8ELi4ELi2ELi2ELb1ELb0EN7cutlass6half_tE19Flash_kernel_traitsILi128ELi64ELi64ELi8ES3_EEEEvNS_16Flash_bwd_paramsEi,(.L_x_2425 - _ZN5flash27flash_bwd_convert_dq_kernelI23Flash_bwd_kernel_traitsILi128ELi64ELi64ELi8ELi4ELi2ELi2ELb1ELb0EN7cutlass6half_tE19Flash_kernel_traitsILi128ELi64ELi64ELi8ES3_EEEEvNS_16Flash_bwd_paramsEi)
        .other          _ZN5flash27flash_bwd_convert_dq_kernelI23Flash_bwd_kernel_traitsILi128ELi64ELi64ELi8ELi4ELi2ELi2ELb1ELb0EN7cutlass6half_tE19Flash_kernel_traitsILi128ELi64ELi64ELi8ES3_EEEEvNS_16Flash_bwd_paramsEi,@"STO_CUDA_ENTRY STV_DEFAULT"
_ZN5flash27flash_bwd_convert_dq_kernelI23Flash_bwd_kernel_traitsILi128ELi64ELi64ELi8ELi4ELi2ELi2ELb1ELb0EN7cutlass6half_tE19Flash_kernel_traitsILi128ELi64ELi64ELi8ES3_EEEEvNS_16Flash_bwd_paramsEi:
.text._ZN5flash27flash_bwd_convert_dq_kernelI23Flash_bwd_kernel_traitsILi128ELi64ELi64ELi8ELi4ELi2ELi2ELb1ELb0EN7cutlass6half_tE19Flash_kernel_traitsILi128ELi64ELi64ELi8ES3_EEEEvNS_16Flash_bwd_paramsEi:
[----:B------:R-:W-:Y:S08]  /*0000*/  LDC R1, c[0x0][0x37c] ;  /* 0x0000df00ff017b82 */ /* 0x000ff00000000800 */
[----:B------:R-:W0:Y:S01]  /*0010*/  LDC.64 R4, c[0x0][0x460] ;  /* 0x00011800ff047b82 */ /* 0x000e220000000a00 */
[----:B------:R-:W1:Y:S01]  /*0020*/  S2R R7, SR_CTAID.Y ;  /* 0x0000000000077919 */ /* 0x000e620000002600 */
[----:B------:R-:W2:Y:S01]  /*0030*/  LDCU.64 UR8, c[0x0][0x358] ;  /* 0x00006b00ff0877ac */ /* 0x000ea20008000a00 */
[----:B------:R-:W-:-:S05]  /*0040*/  MOV R25, 0xffffffff ;  /* 0xffffffff00197802 */ /* 0x000fca0000000f00 */
[----:B------:R-:W1:Y:S01]  /*0050*/  LDC.64 R2, c[0x0][0x460] ;  /* 0x00011800ff027b82 */ /* 0x000e620000000a00 */
[C---:B0-----:R-:W-:Y:S02]  /*0060*/  ISETP.NE.U32.AND P0, PT, R4.reuse, RZ, PT ;  /* 0x000000ff0400720c */ /* 0x041fe40003f05070 */
[----:B------:R-:W-:Y:S02]  /*0070*/  ISETP.NE.U32.AND P1, PT, R4, RZ, PT ;  /* 0x000000ff0400720c */ /* 0x000fe40003f25070 */
[C---:B------:R-:W-:Y:S02]  /*0080*/  ISETP.NE.AND.EX P0, PT, R5.reuse, RZ, PT, P0 ;  /* 0x000000ff0500720c */ /* 0x040fe40003f05300 */
[----:B------:R-:W-:Y:S01]  /*0090*/  ISETP.NE.AND.EX P1, PT, R5, RZ, PT, P1 ;  /* 0x000000ff0500720c */ /* 0x000fe20003f25310 */
[----:B-1----:R-:W-:-:S10]  /*00a0*/  IMAD.WIDE.U32 R2, R7, 0x4, R2 ;  /* 0x0000000407027825 */ /* 0x002fd400078e0002 */
[----:B--2---:R-:W2:Y:S04]  /*00b0*/  @P0 LDG.E R25, desc[UR8][R2.64] ;  /* 0x0000000802190981 */ /* 0x004ea8000c1e1900 */
[----:B------:R-:W2:Y:S01]  /*00c0*/  @P1 LDG.E R0, desc[UR8][R2.64+0x4] ;  /* 0x0000040802001981 */ /* 0x000ea2000c1e1900 */
[----:B------:R-:W0:Y:S08]  /*00d0*/  S2UR UR4, SR_CTAID.X ;  /* 0x00000000000479c3 */ /* 0x000e300000002500 */
[----:B------:R-:W1:Y:S01]  /*00e0*/  @!P1 LDC R5, c[0x0][0x434] ;  /* 0x00010d00ff059b82 */ /* 0x000e620000000800 */
[----:B0-----:R-:W-:Y:S01]  /*00f0*/  USHF.L.U32 UR4, UR4, 0x6, URZ ;  /* 0x0000000604047899 */ /* 0x001fe200080006ff */
[----:B--2---:R-:W-:-:S05]  /*0100*/  @P1 IADD3 R5, PT, PT, R0, -R25, RZ ;  /* 0x8000001900051210 */ /* 0x004fca0007ffe0ff */
[----:B-1----:R-:W-:-:S13]  /*0110*/  ISETP.GT.AND P1, PT, R5, UR4, PT ;  /* 0x0000000405007c0c */ /* 0x002fda000bf24270 */
[----:B------:R-:W-:Y:S05]  /*0120*/  @!P1 EXIT ;  /* 0x000000000000994d */ /* 0x000fea0003800000 */
[----:B------:R-:W-:Y:S01]  /*0130*/  ISETP.NE.AND P1, PT, R25, -0x1, PT ;  /* 0xffffffff1900780c */ /* 0x000fe20003f25270 */
[----:B------:R-:W0:Y:S01]  /*0140*/  LDC R41, c[0x0][0x44c] ;  /* 0x00011300ff297b82 */ /* 0x000e220000000800 */
[----:B------:R-:W0:Y:S07]  /*0150*/  LDCU UR6, c[0x0][0x3e0] ;  /* 0x00007c00ff0677ac */ /* 0x000e2e0008000800 */
[----:B------:R-:W1:Y:S08]  /*0160*/  S2UR UR7, SR_CTAID.Z ;  /* 0x00000000000779c3 */ /* 0x000e700000002700 */
[----:B------:R-:W2:Y:S08]  /*0170*/  @!P1 LDC.64 R2, c[0x0][0x5a0] ;  /* 0x00016800ff029b82 */ /* 0x000eb00000000a00 */
[----:B------:R-:W3:Y:S01]  /*0180*/  @P1 LDC.64 R10, c[0x0][0x5b8] ;  /* 0x00016e00ff0a1b82 */ /* 0x000ee20000000a00 */
[----:B--2---:R-:W-:-:S04]  /*0190*/  @!P1 IMAD.WIDE.U32 R8, R7, R2, RZ ;  /* 0x0000000207089225 */ /* 0x004fc800078e00ff */
[----:B------:R-:W-:Y:S02]  /*01a0*/  @!P1 IMAD R6, R7, R3, R9 ;  /* 0x0000000307069224 */ /* 0x000fe400078e0209 */
[----:B---3--:R-:W-:-:S04]  /*01b0*/  @P1 IMAD.WIDE.U32 R2, R25, R10, RZ ;  /* 0x0000000a19021225 */ /* 0x008fc800078e00ff */
[----:B------:R-:W-:Y:S01]  /*01c0*/  @P1 IMAD R6, R25, R11, R3 ;  /* 0x0000000b19061224 */ /* 0x000fe200078e0203 */
[----:B------:R-:W-:Y:S01]  /*01d0*/  @P1 MOV R8, R2 ;  /* 0x0000000200081202 */ /* 0x000fe20000000f00 */
[----:B0-----:R-:W-:Y:S01]  /*01e0*/  IMAD.WIDE R2, R41, UR6, RZ ;  /* 0x0000000629027c25 */ /* 0x001fe2000f8e02ff */
[----:B-1----:R-:W-:Y:S06]  /*01f0*/  @P1 BRA `(.L_x_783) ;  /* 0x0000000000401947 */ /* 0x002fec0003800000 */
[----:B------:R-:W0:Y:S02]  /*0200*/  LDCU UR10, c[0x0][0x444] ;  /* 0x00008880ff0a77ac */ /* 0x000e240008000800 */
[----:B0-----:R-:W-:Y:S02]  /*0210*/  USHF.R.S32.HI UR5, URZ, 0x1f, UR10 ;  /* 0x0000001fff057899 */ /* 0x001fe4000801140a */
[----:B------:R-:W-:-:S04]  /*0220*/  IMAD.WIDE.U32 R10, R7, UR10, RZ ;  /* 0x0000000a070a7c25 */ /* 0x000fc8000f8e00ff */
[----:B------:R-:W-:Y:S01]  /*0230*/  IMAD R9, R7, UR5, RZ ;  /* 0x0000000507097c24 */ /* 0x000fe2000f8e02ff */
[----:B------:R-:W-:Y:S02]  /*0240*/  USHF.R.S32.HI UR5, URZ, 0x1f, UR6 ;  /* 0x0000001fff057899 */ /* 0x000fe40008011406 */
[----:B------:R-:W-:Y:S02]  /*0250*/  IMAD.WIDE.U32 R12, R10, UR6, RZ ;  /* 0x000000060a0c7c25 */ /* 0x000fe4000f8e00ff */
[----:B------:R-:W-:Y:S02]  /*0260*/  IADD3 R0, PT, PT, R11, R9, RZ ;  /* 0x000000090b007210 */ /* 0x000fe40007ffe0ff */
[----:B------:R-:W-:-:S04]  /*0270*/  IMAD.WIDE.U32 R24, R12, R41, RZ ;  /* 0x000000290c187225 */ /* 0x000fc800078e00ff */
[----:B------:R-:W-:-:S04]  /*0280*/  IMAD R9, R0, UR6, RZ ;  /* 0x0000000600097c24 */ /* 0x000fc8000f8e02ff */
[----:B------:R-:W-:-:S05]  /*0290*/  IMAD R9, R10, UR5, R9 ;  /* 0x000000050a097c24 */ /* 0x000fca000f8e0209 */
[----:B------:R-:W-:Y:S02]  /*02a0*/  IADD3 R0, PT, PT, R13, R9, RZ ;  /* 0x000000090d007210 */ /* 0x000fe40007ffe0ff */
[----:B------:R-:W-:-:S03]  /*02b0*/  SHF.R.S32.HI R9, RZ, 0x1f, R41 ;  /* 0x0000001fff097819 */ /* 0x000fc60000011429 */
[----:B------:R-:W-:-:S04]  /*02c0*/  IMAD R0, R0, R41, RZ ;  /* 0x0000002900007224 */ /* 0x000fc800078e02ff */
[----:B------:R-:W-:-:S05]  /*02d0*/  IMAD R9, R9, R12, R0 ;  /* 0x0000000c09097224 */ /* 0x000fca00078e0200 */
[----:B------:R-:W-:Y:S01]  /*02e0*/  IADD3 R22, PT, PT, R25, R9, RZ ;  /* 0x0000000919167210 */ /* 0x000fe20007ffe0ff */
[----:B------:R-:W-:Y:S06]  /*02f0*/  BRA `(.L_x_784) ;  /* 0x00000000000c7947 */ /* 0x000fec0003800000 */
.L_x_783:
[-C--:B------:R-:W-:Y:S02]  /*0300*/  IMAD R9, R3, R25.reuse, RZ ;  /* 0x0000001903097224 */ /* 0x080fe400078e02ff */
[----:B------:R-:W-:-:S04]  /*0310*/  IMAD.WIDE.U32 R24, R2, R25, RZ ;  /* 0x0000001902187225 */ /* 0x000fc800078e00ff */
[----:B------:R-:W-:-:S07]  /*0320*/  IMAD.IADD R22, R25, 0x1, R9 ;  /* 0x0000000119167824 */ /* 0x000fce00078e0209 */
.L_x_784:
[----:B------:R-:W0:Y:S01]  /*0330*/  LDCU UR5, c[0x0][0x600] ;  /* 0x0000c000ff0577ac */ /* 0x000e220008000800 */
[----:B------:R-:W-:Y:S01]  /*0340*/  SHF.L.U32 R0, R7, 0x7, RZ ;  /* 0x0000000707007819 */ /* 0x000fe200000006ff */
[----:B------:R-:W1:Y:S01]  /*0350*/  S2R R25, SR_TID.X ;  /* 0x0000000000197919 */ /* 0x000e620000002100 */
[----:B------:R-:W-:Y:S01]  /*0360*/  HFMA2 R42, -RZ, RZ, 0, 0 ;  /* 0x00000000ff2a7431 */ /* 0x000fe200000001ff */
[----:B------:R-:W-:Y:S02]  /*0370*/  CS2R R14, SRZ ;  /* 0x00000000000e7805 */ /* 0x000fe4000001ff00 */
[----:B------:R-:W-:Y:S01]  /*0380*/  SEL R0, R0, RZ, P0 ;  /* 0x000000ff00007207 */ /* 0x000fe20000000000 */
[----:B------:R-:W-:Y:S01]  /*0390*/  HFMA2 R4, -RZ, RZ, 0, 0 ;  /* 0x00000000ff047431 */ /* 0x000fe200000001ff */
[----:B------:R-:W-:Y:S02]  /*03a0*/  CS2R R16, SRZ ;  /* 0x0000000000107805 */ /* 0x000fe4000001ff00 */
[----:B------:R-:W-:-:S02]  /*03b0*/  CS2R R10, SRZ ;  /* 0x00000000000a7805 */ /* 0x000fc4000001ff00 */
[----:B------:R-:W-:Y:S01]  /*03c0*/  IADD3 R7, P0, PT, R0, UR4, RZ ;  /* 0x0000000400077c10 */ /* 0x000fe2000ff1e0ff */
[----:B------:R-:W-:Y:S01]  /*03d0*/  HFMA2 R0, -RZ, RZ, 0, 0 ;  /* 0x00000000ff007431 */ /* 0x000fe200000001ff */
[----:B------:R-:W-:Y:S02]  /*03e0*/  CS2R R12, SRZ ;  /* 0x00000000000c7805 */ /* 0x000fe4000001ff00 */
[----:B------:R-:W-:Y:S02]  /*03f0*/  CS2R R26, SRZ ;  /* 0x00000000001a7805 */ /* 0x000fe4000001ff00 */
[----:B------:R-:W-:Y:S01]  /*0400*/  IADD3.X R9, PT, PT, RZ, RZ, RZ, P0, !PT ;  /* 0x000000ffff097210 */ /* 0x000fe200007fe4ff */
[----:B------:R-:W-:Y:S01]  /*0410*/  IMAD.WIDE.U32 R20, R7, R2, RZ ;  /* 0x0000000207147225 */ /* 0x000fe200078e00ff */
[----:B------:R-:W-:Y:S02]  /*0420*/  CS2R R28, SRZ ;  /* 0x00000000001c7805 */ /* 0x000fe4000001ff00 */
[----:B------:R-:W-:-:S02]  /*0430*/  CS2R R18, SRZ ;  /* 0x0000000000127805 */ /* 0x000fc4000001ff00 */
[----:B------:R-:W-:Y:S01]  /*0440*/  CS2R R32, SRZ ;  /* 0x0000000000207805 */ /* 0x000fe2000001ff00 */
[----:B0-----:R-:W-:Y:S01]  /*0450*/  UISETP.GE.AND UP0, UPT, UR5, 0x1, UPT ;  /* 0x000000010500788c */ /* 0x001fe2000bf06270 */
[----:B------:R-:W-:Y:S01]  /*0460*/  IMAD R9, R9, R2, RZ ;  /* 0x0000000209097224 */ /* 0x000fe200078e02ff */
[----:B------:R-:W-:Y:S02]  /*0470*/  CS2R R34, SRZ ;  /* 0x0000000000227805 */ /* 0x000fe4000001ff00 */
[----:B------:R-:W-:Y:S02]  /*0480*/  CS2R R36, SRZ ;  /* 0x0000000000247805 */ /* 0x000fe4000001ff00 */
[----:B------:R-:W-:Y:S01]  /*0490*/  CS2R R30, SRZ ;  /* 0x00000000001e7805 */ /* 0x000fe2000001ff00 */
[----:B------:R-:W-:Y:S01]  /*04a0*/  IMAD R43, R3, R7, R9 ;  /* 0x00000007032b7224 */ /* 0x000fe200078e0209 */
[----:B------:R-:W-:Y:S02]  /*04b0*/  CS2R R2, SRZ ;  /* 0x0000000000027805 */ /* 0x000fe4000001ff00 */
[----:B------:R-:W-:Y:S01]  /*04c0*/  MOV R7, RZ ;  /* 0x000000ff00077202 */ /* 0x000fe20000000f00 */
[----:B------:R-:W-:Y:S01]  /*04d0*/  IMAD.MOV.U32 R40, RZ, RZ, RZ ;  /* 0x000000ffff287224 */ /* 0x000fe200078e00ff */
[----:B------:R-:W-:-:S02]  /*04e0*/  MOV R9, RZ ;  /* 0x000000ff00097202 */ /* 0x000fc40000000f00 */
[----:B------:R-:W-:Y:S01]  /*04f0*/  CS2R R38, SRZ ;  /* 0x0000000000267805 */ /* 0x000fe2000001ff00 */
[----:B-1----:R-:W-:Y:S06]  /*0500*/  BRA.U !UP0, `(.L_x_785) ;  /* 0x0000000508887547 */ /* 0x002fec000b800000 */
[----:B------:R-:W-:Y:S01]  /*0510*/  IMAD R23, R41, UR7, RZ ;  /* 0x0000000729177c24 */ /* 0x000fe2000f8e02ff */
[----:B------:R-:W0:Y:S01]  /*0520*/  LDCU.64 UR10, c[0x0][0x570] ;  /* 0x0000ae00ff0a77ac */ /* 0x000e220008000a00 */
[----:B------:R-:W-:Y:S01]  /*0530*/  IADD3 R21, PT, PT, R21, R43, RZ ;  /* 0x0000002b15157210 */ /* 0x000fe20007ffe0ff */
[----:B------:R-:W-:Y:S01]  /*0540*/  IMAD R41, R41, UR6, RZ ;  /* 0x0000000629297c24 */ /* 0x000fe2000f8e02ff */
[----:B------:R-:W-:Y:S01]  /*0550*/  MOV R42, RZ ;  /* 0x000000ff002a7202 */ /* 0x000fe20000000f00 */
[----:B------:R-:W-:Y:S01]  /*0560*/  UIADD3 UR5, UPT, UPT, -UR5, URZ, URZ ;  /* 0x000000ff05057290 */ /* 0x000fe2000fffe1ff */
[----:B------:R-:W-:Y:S02]  /*0570*/  IADD3 R43, P0, P1, R23, R24, R20 ;  /* 0x00000018172b7210 */ /* 0x000fe4000791e014 */
[----:B------:R-:W-:Y:S02]  /*0580*/  SHF.R.U32.HI R20, RZ, 0x5, R25 ;  /* 0x00000005ff147819 */ /* 0x000fe40000011619 */
[----:B------:R-:W-:-:S02]  /*0590*/  LOP3.LUT R25, R25, 0x1f, RZ, 0xc0, !PT ;  /* 0x0000001f19197812 */ /* 0x000fc400078ec0ff */
[----:B------:R-:W-:-:S03]  /*05a0*/  SHF.R.S32.HI R23, RZ, 0x1f, R23 ;  /* 0x0000001fff177819 */ /* 0x000fc60000011417 */
[----:B------:R-:W-:Y:S01]  /*05b0*/  IMAD R20, R20, R41, R25 ;  /* 0x0000002914147224 */ /* 0x000fe200078e0219 */
[----:B------:R-:W-:-:S04]  /*05c0*/  IADD3.X R21, PT, PT, R23, R22, R21, P0, P1 ;  /* 0x0000001617157210 */ /* 0x000fc800007e2415 */
[----:B------:R-:W-:-:S04]  /*05d0*/  IADD3 R24, P2, PT, R20, R43, RZ ;  /* 0x0000002b14187210 */ /* 0x000fc80007f5e0ff */
[----:B0-----:R-:W-:Y:S02]  /*05e0*/  LEA R25, P0, R24, UR10, 0x2 ;  /* 0x0000000a18197c11 */ /* 0x001fe4000f8010ff */
[----:B------:R-:W-:Y:S02]  /*05f0*/  LEA.HI.X.SX32 R21, R20, R21, 0x1, P2 ;  /* 0x0000001514157211 */ /* 0x000fe400010f0eff */
[----:B------:R-:W-:Y:S02]  /*0600*/  IADD3 R25, P1, PT, R25, 0x100, RZ ;  /* 0x0000010019197810 */ /* 0x000fe40007f3e0ff */
[----:B------:R-:W-:-:S04]  /*0610*/  LEA.HI.X R22, R24, UR11, R21, 0x2, P0 ;  /* 0x0000000b18167c11 */ /* 0x000fc800080f1415 */
[----:B------:R-:W-:-:S07]  /*0620*/  IADD3.X R22, PT, PT, RZ, R22, RZ, P1, !PT ;  /* 0x00000016ff167210 */ /* 0x000fce0000ffe4ff */
.L_x_786:
[----:B------:R-:W-:Y:S01]  /*0630*/  MOV R20, R25 ;  /* 0x0000001900147202 */ /* 0x000fe20000000f00 */
[----:B------:R-:W-:Y:S01]  /*0640*/  IMAD.SHL.U32 R45, R41, 0x8, RZ ;  /* 0x00000008292d7824 */ /* 0x000fe200078e00ff */
[----:B------:R-:W-:-:S03]  /*0650*/  MOV R21, R22 ;  /* 0x0000001600157202 */ /* 0x000fc60000000f00 */
[----:B------:R-:W-:-:S05]  /*0660*/  IMAD.WIDE R44, R45, 0x4, R20 ;  /* 0x000000042d2c7825 */ /* 0x000fca00078e0214 */
[----:B------:R-:W2:Y:S04]  /*0670*/  LDG.E R22, desc[UR8][R44.64+-0x100] ;  /* 0xffff00082c167981 */ /* 0x000ea8000c1e1900 */
[----:B------:R-:W3:Y:S04]  /*0680*/  LDG.E R25, desc[UR8][R44.64+-0x80] ;  /* 0xffff80082c197981 */ /* 0x000ee8000c1e1900 */
[----:B------:R-:W4:Y:S01]  /*0690*/  LDG.E R24, desc[UR8][R44.64] ;  /* 0x000000082c187981 */ /* 0x000f22000c1e1900 */
[----:B--2---:R-:W-:Y:S01]  /*06a0*/  FADD.FTZ R39, R22, R39 ;  /* 0x0000002716277221 */ /* 0x004fe20000010000 */
[----:B------:R-:W-:-:S02]  /*06b0*/  IMAD.WIDE R22, R41, 0x20, R44 ;  /* 0x0000002029167825 */ /* 0x000fc400078e022c */
[----:B------:R-:W2:Y:S04]  /*06c0*/  LDG.E R45, desc[UR8][R44.64+0x80] ;  /* 0x000080082c2d7981 */ /* 0x000ea8000c1e1900 */
[----:B------:R-:W5:Y:S01]  /*06d0*/  LDG.E R43, desc[UR8][R22.64+-0x100] ;  /* 0xffff0008162b7981 */ /* 0x000f62000c1e1900 */
[----:B---3--:R-:W-:Y:S01]  /*06e0*/  FADD.FTZ R31, R25, R31 ;  /* 0x0000001f191f7221 */ /* 0x008fe20000010000 */
[----:B----4-:R-:W-:Y:S01]  /*06f0*/  FADD.FTZ R19, R24, R19 ;  /* 0x0000001318137221 */ /* 0x010fe20000010000 */
[----:B------:R-:W-:-:S05]  /*0700*/  IMAD.WIDE R24, R41, 0x20, R22 ;  /* 0x0000002029187825 */ /* 0x000fca00078e0216 */
[----:B------:R-:W3:Y:S01]  /*0710*/  LDG.E R44, desc[UR8][R24.64+-0x100] ;  /* 0xffff0008182c7981 */ /* 0x000ee2000c1e1900 */
[----:B--2---:R-:W-:-:S03]  /*0720*/  FADD.FTZ R12, R45, R12 ;  /* 0x0000000c2d0c7221 */ /* 0x004fc60000010000 */
[----:B------:R-:W2:Y:S01]  /*0730*/  LDG.E R45, desc[UR8][R22.64+-0x80] ;  /* 0xffff8008162d7981 */ /* 0x000ea2000c1e1900 */
[----:B-----5:R-:W-:-:S03]  /*0740*/  FADD.FTZ R38, R43, R38 ;  /* 0x000000262b267221 */ /* 0x020fc60000010000 */
[----:B------:R-:W4:Y:S04]  /*0750*/  LDG.E R43, desc[UR8][R22.64] ;  /* 0x00000008162b7981 */ /* 0x000f28000c1e1900 */
[----:B------:R-:W5:Y:S01]  /*0760*/  LDG.E R22, desc[UR8][R22.64+0x80] ;  /* 0x0000800816167981 */ /* 0x000f62000c1e1900 */
[----:B---3--:R-:W-:-:S03]  /*0770*/  FADD.FTZ R37, R44, R37 ;  /* 0x000000252c257221 */ /* 0x008fc60000010000 */
[----:B------:R-:W3:Y:S01]  /*0780*/  LDG.E R23, desc[UR8][R24.64+-0x80] ;  /* 0xffff800818177981 */ /* 0x000ee2000c1e1900 */
[----:B--2---:R-:W-:Y:S01]  /*0790*/  FADD.FTZ R30, R45, R30 ;  /* 0x0000001e2d1e7221 */ /* 0x004fe20000010000 */
[----:B------:R-:W-:-:S04]  /*07a0*/  IMAD.WIDE R44, R41, 0x20, R24 ;  /* 0x00000020292c7825 */ /* 0x000fc800078e0218 */
[----:B----4-:R-:W-:Y:S02]  /*07b0*/  FADD.FTZ R18, R43, R18 ;  /* 0x000000122b127221 */ /* 0x010fe40000010000 */
[----:B------:R-:W2:Y:S01]  /*07c0*/  LDG.E R43, desc[UR8][R24.64] ;  /* 0x00000008182b7981 */ /* 0x000ea2000c1e1900 */
[----:B-----5:R-:W-:-:S03]  /*07d0*/  FADD.FTZ R11, R22, R11 ;  /* 0x0000000b160b7221 */ /* 0x020fc60000010000 */
[----:B------:R-:W4:Y:S04]  /*07e0*/  LDG.E R22, desc[UR8][R44.64+-0x100] ;  /* 0xffff00082c167981 */ /* 0x000f28000c1e1900 */
[----:B------:R-:W5:Y:S01]  /*07f0*/  LDG.E R25, desc[UR8][R24.64+0x80] ;  /* 0x0000800818197981 */ /* 0x000f62000c1e1900 */
[----:B---3--:R-:W-:Y:S01]  /*0800*/  FADD.FTZ R4, R23, R4 ;  /* 0x0000000417047221 */ /* 0x008fe20000010000 */
[----:B--2---:R-:W-:Y:S02]  /*0810*/  FADD.FTZ R3, R43, R3 ;  /* 0x000000032b037221 */ /* 0x004fe40000010000 */
[----:B------:R-:W2:Y:S01]  /*0820*/  LDG.E R43, desc[UR8][R44.64] ;  /* 0x000000082c2b7981 */ /* 0x000ea2000c1e1900 */
[----:B----4-:R-:W-:Y:S01]  /*0830*/  FADD.FTZ R0, R22, R0 ;  /* 0x0000000016007221 */ /* 0x010fe20000010000 */
[----:B------:R-:W-:-:S04]  /*0840*/  IMAD.WIDE R22, R41, 0x20, R44 ;  /* 0x0000002029167825 */ /* 0x000fc800078e022c */
[----:B-----5:R-:W-:Y:S02]  /*0850*/  FADD.FTZ R2, R25, R2 ;  /* 0x0000000219027221 */ /* 0x020fe40000010000 */
[----:B------:R-:W3:Y:S04]  /*0860*/  LDG.E R25, desc[UR8][R44.64+-0x80] ;  /* 0xffff80082c197981 */ /* 0x000ee8000c1e1900 */
[----:B------:R-:W4:Y:S04]  /*0870*/  LDG.E R24, desc[UR8][R22.64+-0x100] ;  /* 0xffff000816187981 */ /* 0x000f28000c1e1900 */
[----:B------:R-:W5:Y:S01]  /*0880*/  LDG.E R44, desc[UR8][R44.64+0x80] ;  /* 0x000080082c2c7981 */ /* 0x000f62000c1e1900 */
[----:B--2---:R-:W-:-:S03]  /*0890*/  FADD.FTZ R29, R43, R29 ;  /* 0x0000001d2b1d7221 */ /* 0x004fc60000010000 */
[----:B------:R-:W2:Y:S01]  /*08a0*/  LDG.E R43, desc[UR8][R22.64] ;  /* 0x00000008162b7981 */ /* 0x000ea2000c1e1900 */
[----:B---3--:R-:W-:Y:S01]  /*08b0*/  FADD.FTZ R36, R25, R36 ;  /* 0x0000002419247221 */ /* 0x008fe20000010000 */
[----:B----4-:R-:W-:Y:S01]  /*08c0*/  FADD.FTZ R10, R24, R10 ;  /* 0x0000000a180a7221 */ /* 0x010fe20000010000 */
[----:B------:R-:W-:-:S04]  /*08d0*/  IMAD.WIDE R24, R41, 0x20, R22 ;  /* 0x0000002029187825 */ /* 0x000fc800078e0216 */
[----:B-----5:R-:W-:Y:S01]  /*08e0*/  FADD.FTZ R17, R44, R17 ;  /* 0x000000112c117221 */ /* 0x020fe20000010000 */
[----:B------:R-:W3:Y:S04]  /*08f0*/  LDG.E R45, desc[UR8][R24.64+-0x100] ;  /* 0xffff0008182d7981 */ /* 0x000ee8000c1e1900 */
[----:B------:R-:W4:Y:S04]  /*0900*/  LDG.E R44, desc[UR8][R22.64+-0x80] ;  /* 0xffff8008162c7981 */ /* 0x000f28000c1e1900 */
[----:B------:R-:W5:Y:S04]  /*0910*/  LDG.E R23, desc[UR8][R22.64+0x80] ;  /* 0x0000800816177981 */ /* 0x000f68000c1e1900 */
[----:B------:R-:W3:Y:S01]  /*0920*/  LDG.E R22, desc[UR8][R24.64] ;  /* 0x0000000818167981 */ /* 0x000ee2000c1e1900 */
[----:B--2---:R-:W-:-:S03]  /*0930*/  FADD.FTZ R28, R43, R28 ;  /* 0x0000001c2b1c7221 */ /* 0x004fc60000010000 */
[----:B------:R-:W2:Y:S01]  /*0940*/  LDG.E R43, desc[UR8][R24.64+0x80] ;  /* 0x00008008182b7981 */ /* 0x000ea2000c1e1900 */
[----:B-----5:R-:W-:-:S03]  /*0950*/  FADD.FTZ R16, R23, R16 ;  /* 0x0000001017107221 */ /* 0x020fc60000010000 */
[----:B------:R-:W5:Y:S01]  /*0960*/  LDG.E R23, desc[UR8][R24.64+-0x80] ;  /* 0xffff800818177981 */ /* 0x000f62000c1e1900 */
[----:B----4-:R-:W-:Y:S01]  /*0970*/  FADD.FTZ R35, R44, R35 ;  /* 0x000000232c237221 */ /* 0x010fe20000010000 */
[----:B---3--:R-:W-:Y:S01]  /*0980*/  FADD.FTZ R9, R45, R9 ;  /* 0x000000092d097221 */ /* 0x008fe20000010000 */
[----:B------:R-:W-:-:S05]  /*0990*/  IMAD.WIDE R44, R41, 0x20, R24 ;  /* 0x00000020292c7825 */ /* 0x000fca00078e0218 */
[----:B------:R-:W3:Y:S01]  /*09a0*/  LDG.E R24, desc[UR8][R44.64+-0x100] ;  /* 0xffff00082c187981 */ /* 0x000ee2000c1e1900 */
[----:B------:R-:W-:-:S03]  /*09b0*/  FADD.FTZ R27, R22, R27 ;  /* 0x0000001b161b7221 */ /* 0x000fc60000010000 */
[----:B------:R-:W4:Y:S04]  /*09c0*/  LDG.E R22, desc[UR8][R44.64+0x80] ;  /* 0x000080082c167981 */ /* 0x000f28000c1e1900 */
[----:B------:R-:W4:Y:S01]  /*09d0*/  LDG.E R25, desc[UR8][R20.64+-0x80] ;  /* 0xffff800814197981 */ /* 0x000f22000c1e1900 */
[----:B--2---:R-:W-:-:S03]  /*09e0*/  FADD.FTZ R15, R43, R15 ;  /* 0x0000000f2b0f7221 */ /* 0x004fc60000010000 */
[----:B------:R-:W2:Y:S01]  /*09f0*/  LDG.E R43, desc[UR8][R44.64] ;  /* 0x000000082c2b7981 */ /* 0x000ea2000c1e1900 */
[----:B-----5:R-:W-:-:S03]  /*0a00*/  FADD.FTZ R7, R23, R7 ;  /* 0x0000000717077221 */ /* 0x020fc60000010000 */
[----:B------:R-:W5:Y:S01]  /*0a10*/  LDG.E R23, desc[UR8][R44.64+-0x80] ;  /* 0xffff80082c177981 */ /* 0x000f62000c1e1900 */
[----:B---3--:R-:W-:-:S03]  /*0a20*/  FADD.FTZ R33, R24, R33 ;  /* 0x0000002118217221 */ /* 0x008fc60000010000 */
[----:B------:R-:W3:Y:S01]  /*0a30*/  LDG.E R24, desc[UR8][R20.64+0x80] ;  /* 0x0000800814187981 */ /* 0x000ee2000c1e1900 */
[----:B--2---:R-:W-:-:S03]  /*0a40*/  FADD.FTZ R26, R43, R26 ;  /* 0x0000001a2b1a7221 */ /* 0x004fc60000010000 */
[----:B------:R-:W2:Y:S01]  /*0a50*/  LDG.E R43, desc[UR8][R20.64] ;  /* 0x00000008142b7981 */ /* 0x000ea2000c1e1900 */
[----:B-----5:R-:W-:-:S03]  /*0a60*/  FADD.FTZ R14, R23, R14 ;  /* 0x0000000e170e7221 */ /* 0x020fc60000010000 */
[----:B------:R-:W5:Y:S01]  /*0a70*/  LDG.E R23, desc[UR8][R20.64+-0x100] ;  /* 0xffff000814177981 */ /* 0x000f62000c1e1900 */
[----:B----4-:R-:W-:Y:S01]  /*0a80*/  FADD.FTZ R42, R22, R42 ;  /* 0x0000002a162a7221 */ /* 0x010fe20000010000 */
[----:B------:R-:W-:-:S04]  /*0a90*/  UIADD3 UR5, UPT, UPT, UR5, 0x1, URZ ;  /* 0x0000000105057890 */ /* 0x000fc8000fffe0ff */
[----:B------:R-:W-:Y:S01]  /*0aa0*/  UISETP.NE.AND UP0, UPT, UR5, URZ, UPT ;  /* 0x000000ff0500728c */ /* 0x000fe2000bf05270 */
[----:B------:R-:W-:Y:S01]  /*0ab0*/  FADD.FTZ R40, R25, R40 ;  /* 0x0000002819287221 */ /* 0x000fe20000010000 */
[----:B---3--:R-:W-:Y:S01]  /*0ac0*/  FADD.FTZ R13, R24, R13 ;  /* 0x0000000d180d7221 */ /* 0x008fe20000010000 */
[----:B--2---:R-:W-:Y:S01]  /*0ad0*/  FADD.FTZ R32, R43, R32 ;  /* 0x000000202b207221 */ /* 0x004fe20000010000 */
[----:B-----5:R-:W-:Y:S02]  /*0ae0*/  FADD.FTZ R34, R23, R34 ;  /* 0x0000002217227221 */ /* 0x020fe40000010000 */
[----:B------:R-:W0:Y:S02]  /*0af0*/  LDC.64 R22, c[0x0][0x5f8] ;  /* 0x00017e00ff167b82 */ /* 0x000e240000000a00 */
[----:B0-----:R-:W-:-:S04]  /*0b00*/  LEA R25, P0, R22, R20, 0x2 ;  /* 0x0000001416197211 */ /* 0x001fc800078010ff */
[----:B------:R-:W-:Y:S01]  /*0b10*/  LEA.HI.X R22, R22, R21, R23, 0x2, P0 ;  /* 0x0000001516167211 */ /* 0x000fe200000f1417 */
[----:B------:R-:W-:Y:S08]  /*0b20*/  BRA.U UP0, `(.L_x_786) ;  /* 0xfffffff900c07547 */ /* 0x000ff0000b83ffff */
.L_x_785:
[----:B------:R-:W0:Y:S01]  /*0b30*/  S2R R23, SR_TID.X ;  /* 0x0000000000177919 */ /* 0x000e220000002100 */
[----:B------:R-:W1:Y:S01]  /*0b40*/  LDCU UR10, c[0x0][0x500] ;  /* 0x0000a000ff0a77ac */ /* 0x000e620008000800 */
[----:B------:R-:W2:Y:S01]  /*0b50*/  S2UR UR6, SR_CgaCtaId ;  /* 0x00000000000679c3 */ /* 0x000ea20000008800 */
[----:B------:R-:W-:Y:S01]  /*0b60*/  IADD3 R5, PT, PT, R5, -UR4, RZ ;  /* 0x8000000405057c10 */ /* 0x000fe2000fffe0ff */
[----:B------:R-:W-:Y:S01]  /*0b70*/  BSSY.RECONVERGENT B0, `(.L_x_787) ;  /* 0x0000074000007945 */ /* 0x000fe20003800200 */
[----:B------:R-:W-:Y:S01]  /*0b80*/  UMOV UR5, 0x400 ;  /* 0x0000040000057882 */ /* 0x000fe20000000000 */
[----:B-1----:R-:W-:Y:S01]  /*0b90*/  FMUL.FTZ R30, R30, UR10 ;  /* 0x0000000a1e1e7c20 */ /* 0x002fe20008410000 */
[----:B------:R-:W-:Y:S01]  /*0ba0*/  FMUL.FTZ R27, R27, UR10 ;  /* 0x0000000a1b1b7c20 */ /* 0x000fe20008410000 */
[----:B------:R-:W-:Y:S01]  /*0bb0*/  FMUL.FTZ R26, R26, UR10 ;  /* 0x0000000a1a1a7c20 */ /* 0x000fe20008410000 */
[----:B------:R-:W-:Y:S01]  /*0bc0*/  FMUL.FTZ R9, R9, UR10 ;  /* 0x0000000a09097c20 */ /* 0x000fe20008410000 */
[----:B------:R-:W-:Y:S01]  /*0bd0*/  FMUL.FTZ R28, R28, UR10 ;  /* 0x0000000a1c1c7c20 */ /* 0x000fe20008410000 */
[----:B------:R-:W-:Y:S01]  /*0be0*/  FMUL.FTZ R34, R34, UR10 ;  /* 0x0000000a22227c20 */ /* 0x000fe20008410000 */
[----:B------:R-:W-:Y:S01]  /*0bf0*/  FMUL.FTZ R39, R39, UR10 ;  /* 0x0000000a27277c20 */ /* 0x000fe20008410000 */
[----:B--2---:R-:W-:Y:S01]  /*0c00*/  ULEA UR5, UR6, UR5, 0x18 ;  /* 0x0000000506057291 */ /* 0x004fe2000f8ec0ff */
[----:B------:R-:W-:Y:S01]  /*0c10*/  FMUL.FTZ R38, R38, UR10 ;  /* 0x0000000a26267c20 */ /* 0x000fe20008410000 */
[----:B------:R-:W-:Y:S01]  /*0c20*/  FMUL.FTZ R37, R37, UR10 ;  /* 0x0000000a25257c20 */ /* 0x000fe20008410000 */
[----:B------:R-:W-:Y:S01]  /*0c30*/  F2FP.F16.F32.PACK_AB R26, R26, R27 ;  /* 0x0000001b1a1a723e */ /* 0x000fe200000000ff */
[----:B------:R-:W-:Y:S01]  /*0c40*/  FMUL.FTZ R40, R40, UR10 ;  /* 0x0000000a28287c20 */ /* 0x000fe20008410000 */
[----:B------:R-:W-:Y:S01]  /*0c50*/  FMUL.FTZ R31, R31, UR10 ;  /* 0x0000000a1f1f7c20 */ /* 0x000fe20008410000 */
[----:B0-----:R-:W-:Y:S01]  /*0c60*/  SHF.L.U32 R21, R23, 0x4, RZ ;  /* 0x0000000417157819 */ /* 0x001fe200000006ff */
[----:B------:R-:W-:Y:S01]  /*0c70*/  FMUL.FTZ R35, R35, UR10 ;  /* 0x0000000a23237c20 */ /* 0x000fe20008410000 */
[----:B------:R-:W-:Y:S01]  /*0c80*/  SHF.L.U32 R22, R23, 0x5, RZ ;  /* 0x0000000517167819 */ /* 0x000fe200000006ff */
[----:B------:R-:W-:Y:S01]  /*0c90*/  FMUL.FTZ R14, R14, UR10 ;  /* 0x0000000a0e0e7c20 */ /* 0x000fe20008410000 */
[----:B------:R-:W-:Y:S01]  /*0ca0*/  SHF.R.U32.HI R20, RZ, 0x3, R23 ;  /* 0x00000003ff147819 */ /* 0x000fe20000011617 */
[----:B------:R-:W-:Y:S01]  /*0cb0*/  FMUL.FTZ R32, R32, UR10 ;  /* 0x0000000a20207c20 */ /* 0x000fe20008410000 */
[----:B------:R-:W-:Y:S01]  /*0cc0*/  LOP3.LUT R25, R21, 0x1c0, RZ, 0xc0, !PT ;  /* 0x000001c015197812 */ /* 0x000fe200078ec0ff */
[----:B------:R-:W-:Y:S01]  /*0cd0*/  FMUL.FTZ R18, R18, UR10 ;  /* 0x0000000a12127c20 */ /* 0x000fe20008410000 */
[----:B------:R-:W-:Y:S01]  /*0ce0*/  LOP3.LUT R24, R22, 0x400, RZ, 0xc0, !PT ;  /* 0x0000040016187812 */ /* 0x000fe200078ec0ff */
[----:B------:R-:W-:Y:S01]  /*0cf0*/  FMUL.FTZ R3, R3, UR10 ;  /* 0x0000000a03037c20 */ /* 0x000fe20008410000 */
[----:B------:R-:W-:Y:S01]  /*0d00*/  SHF.L.U32 R21, R23, 0x1, RZ ;  /* 0x0000000117157819 */ /* 0x000fe200000006ff */
[----:B------:R-:W-:Y:S01]  /*0d10*/  FMUL.FTZ R13, R13, UR10 ;  /* 0x0000000a0d0d7c20 */ /* 0x000fe20008410000 */
[----:B------:R-:W-:Y:S01]  /*0d20*/  LOP3.LUT R22, R25, 0x18, R20, 0xf8, !PT ;  /* 0x0000001819167812 */ /* 0x000fe200078ef814 */
[----:B------:R-:W-:Y:S01]  /*0d30*/  FMUL.FTZ R12, R12, UR10 ;  /* 0x0000000a0c0c7c20 */ /* 0x000fe20008410000 */
[--C-:B------:R-:W-:Y:S01]  /*0d40*/  LOP3.LUT R25, R24, 0x6, R21.reuse, 0xf8, !PT ;  /* 0x0000000618197812 */ /* 0x100fe200078ef815 */
[----:B------:R-:W-:Y:S01]  /*0d50*/  FMUL.FTZ R24, R0, UR10 ;  /* 0x0000000a00187c20 */ /* 0x000fe20008410000 */
[----:B------:R-:W-:Y:S01]  /*0d60*/  LOP3.LUT R22, R22, 0x38, R21, 0x78, !PT ;  /* 0x0000003816167812 */ /* 0x000fe200078e7815 */
[C---:B------:R-:W-:Y:S01]  /*0d70*/  IMAD.SHL.U32 R21, R23.reuse, 0x8, RZ ;  /* 0x0000000817157824 */ /* 0x040fe200078e00ff */
[----:B------:R-:W-:Y:S01]  /*0d80*/  LOP3.LUT P0, RZ, R23, 0x10, RZ, 0xc0, !PT ;  /* 0x0000001017ff7812 */ /* 0x000fe2000780c0ff */
[----:B------:R-:W-:Y:S01]  /*0d90*/  FMUL.FTZ R11, R11, UR10 ;  /* 0x0000000a0b0b7c20 */ /* 0x000fe20008410000 */
[----:B------:R-:W-:Y:S01]  /*0da0*/  LOP3.LUT R22, R25, R22, RZ, 0xfc, !PT ;  /* 0x0000001619167212 */ /* 0x000fe200078efcff */
[----:B------:R-:W-:Y:S01]  /*0db0*/  FMUL.FTZ R25, R10, UR10 ;  /* 0x0000000a0a197c20 */ /* 0x000fe20008410000 */
[----:B------:R-:W-:Y:S01]  /*0dc0*/  LOP3.LUT R0, R21, 0x1f8, RZ, 0xc0, !PT ;  /* 0x000001f815007812 */ /* 0x000fe200078ec0ff */
[----:B------:R-:W-:Y:S01]  /*0dd0*/  FMUL.FTZ R10, R33, UR10 ;  /* 0x0000000a210a7c20 */ /* 0x000fe20008410000 */
[----:B------:R-:W-:Y:S01]  /*0de0*/  LEA R27, R22, UR5, 0x1 ;  /* 0x00000005161b7c11 */ /* 0x000fe2000f8e08ff */
[----:B------:R-:W-:Y:S01]  /*0df0*/  FMUL.FTZ R33, R19, UR10 ;  /* 0x0000000a13217c20 */ /* 0x000fe20008410000 */
[----:B------:R-:W-:Y:S01]  /*0e00*/  LOP3.LUT R0, R0, 0x38, R23, 0x78, !PT ;  /* 0x0000003800007812 */ /* 0x000fe200078e7817 */
[----:B------:R-:W-:Y:S01]  /*0e10*/  FMUL.FTZ R23, R4, UR10 ;  /* 0x0000000a04177c20 */ /* 0x000fe20008410000 */
[----:B------:R-:W-:Y:S01]  /*0e20*/  F2FP.F16.F32.PACK_AB R24, R25, R24 ;  /* 0x000000181918723e */ /* 0x000fe200000000ff */
        /* <DEDUP_REMOVED lines=11> */
[----:B------:R-:W-:Y:S01]  /*0ee0*/  IADD3 R28, PT, PT, R27, 0x40, RZ ;  /* 0x000000401b1c7810 */ /* 0x000fe20007ffe0ff */
[----:B------:R-:W-:Y:S01]  /*0ef0*/  FMUL.FTZ R15, R15, UR10 ;  /* 0x0000000a0f0f7c20 */ /* 0x000fe20008410000 */
[----:B------:R-:W-:Y:S01]  /*0f00*/  F2FP.F16.F32.PACK_AB R4, R31, R40 ;  /* 0x000000281f04723e */ /* 0x000fe200000000ff */
[----:B------:R-:W-:Y:S01]  /*0f10*/  FMUL.FTZ R42, R42, UR10 ;  /* 0x0000000a2a2a7c20 */ /* 0x000fe20008410000 */
[----:B------:R-:W-:Y:S01]  /*0f20*/  @P0 IADD3 R28, PT, PT, R27, -0x40, RZ ;  /* 0xffffffc01b1c0810 */ /* 0x000fe20007ffe0ff */
[----:B------:R-:W-:Y:S01]  /*0f30*/  STS [R27], R34 ;  /* 0x000000221b007388 */ /* 0x000fe20000000800 */
[----:B------:R-:W-:-:S02]  /*0f40*/  F2FP.F16.F32.PACK_AB R10, R35, R10 ;  /* 0x0000000a230a723e */ /* 0x000fc400000000ff */
[----:B------:R-:W-:Y:S01]  /*0f50*/  F2FP.F16.F32.PACK_AB R19, R14, R25 ;  /* 0x000000190e13723e */ /* 0x000fe200000000ff */
[----:B------:R-:W-:Y:S01]  /*0f60*/  STS [R27+0x400], R37 ;  /* 0x000400251b007388 */ /* 0x000fe20000000800 */
[----:B------:R-:W-:Y:S02]  /*0f70*/  F2FP.F16.F32.PACK_AB R14, R33, R32 ;  /* 0x00000020210e723e */ /* 0x000fe400000000ff */
[----:B------:R-:W-:Y:S01]  /*0f80*/  F2FP.F16.F32.PACK_AB R18, R3, R18 ;  /* 0x000000120312723e */ /* 0x000fe200000000ff */
[----:B------:R0:W-:Y:S01]  /*0f90*/  STS [R28], R4 ;  /* 0x000000041c007388 */ /* 0x0001e20000000800 */
[----:B------:R-:W-:Y:S02]  /*0fa0*/  F2FP.F16.F32.PACK_AB R22, R12, R13 ;  /* 0x0000000d0c16723e */ /* 0x000fe400000000ff */
[----:B------:R-:W-:Y:S01]  /*0fb0*/  F2FP.F16.F32.PACK_AB R11, R2, R11 ;  /* 0x0000000b020b723e */ /* 0x000fe200000000ff */
[----:B------:R-:W-:Y:S01]  /*0fc0*/  STS [R28+0x400], R7 ;  /* 0x000400071c007388 */ /* 0x000fe20000000800 */
[----:B------:R-:W-:Y:S01]  /*0fd0*/  F2FP.F16.F32.PACK_AB R25, R16, R17 ;  /* 0x000000111019723e */ /* 0x000fe200000000ff */
[----:B------:R-:W1:Y:S01]  /*0fe0*/  LDC.64 R2, c[0x0][0x5b8] ;  /* 0x00016e00ff027b82 */ /* 0x000e620000000a00 */
[----:B------:R-:W-:Y:S01]  /*0ff0*/  F2FP.F16.F32.PACK_AB R42, R42, R15 ;  /* 0x0000000f2a2a723e */ /* 0x000fe200000000ff */
[----:B------:R-:W-:Y:S01]  /*1000*/  STS [R27+0x1000], R24 ;  /* 0x001000181b007388 */ /* 0x000fe20000000800 */
[----:B------:R-:W-:Y:S01]  /*1010*/  LOP3.LUT R0, R0, 0x1e00, R21, 0xf8, !PT ;  /* 0x00001e0000007812 */ /* 0x000fe200078ef815 */
[----:B0-----:R-:W-:Y:S01]  /*1020*/  VIADD R4, R20, 0x20 ;  /* 0x0000002014047836 */ /* 0x001fe20000000000 */
[----:B------:R-:W-:Y:S01]  /*1030*/  LOP3.LUT R16, R21, 0x38, RZ, 0xc0, !PT ;  /* 0x0000003815107812 */ /* 0x000fe200078ec0ff */
[----:B------:R-:W-:Y:S01]  /*1040*/  STS [R27+0x1400], R9 ;  /* 0x001400091b007388 */ /* 0x000fe20000000800 */
[----:B------:R-:W-:-:S02]  /*1050*/  LEA R0, R0, UR5, 0x1 ;  /* 0x0000000500007c11 */ /* 0x000fc4000f8e08ff */
[----:B------:R-:W-:Y:S01]  /*1060*/  MOV R17, RZ ;  /* 0x000000ff00117202 */ /* 0x000fe20000000f00 */
[----:B------:R-:W-:Y:S01]  /*1070*/  STS [R28+0x1000], R10 ;  /* 0x0010000a1c007388 */ /* 0x000fe20000000800 */
[----:B------:R-:W-:Y:S02]  /*1080*/  ISETP.GE.AND P1, PT, R20, R5, PT ;  /* 0x000000051400720c */ /* 0x000fe40003f26270 */
[----:B------:R-:W-:Y:S01]  /*1090*/  LOP3.LUT R21, R16, 0x40, RZ, 0xfc, !PT ;  /* 0x0000004010157812 */ /* 0x000fe200078efcff */
[----:B------:R-:W-:Y:S04]  /*10a0*/  STS [R28+0x1400], R19 ;  /* 0x001400131c007388 */ /* 0x000fe80000000800 */
[----:B------:R-:W-:Y:S04]  /*10b0*/  STS [R27+0x2000], R14 ;  /* 0x0020000e1b007388 */ /* 0x000fe80000000800 */
[----:B------:R0:W-:Y:S04]  /*10c0*/  STS [R27+0x2400], R18 ;  /* 0x002400121b007388 */ /* 0x0001e80000000800 */
[----:B------:R-:W-:Y:S04]  /*10d0*/  STS [R28+0x2000], R22 ;  /* 0x002000161c007388 */ /* 0x000fe80000000800 */
[----:B------:R1:W-:Y:S01]  /*10e0*/  STS [R28+0x2400], R11 ;  /* 0x0024000b1c007388 */ /* 0x0003e20000000800 */
[----:B0-----:R-:W0:Y:S03]  /*10f0*/  LDC.64 R18, c[0x0][0x5d0] ;  /* 0x00017400ff127b82 */ /* 0x001e260000000a00 */
[----:B------:R-:W-:Y:S04]  /*1100*/  STS [R27+0x3000], R23 ;  /* 0x003000171b007388 */ /* 0x000fe80000000800 */
[----:B------:R-:W-:Y:S01]  /*1110*/  STS [R27+0x3400], R26 ;  /* 0x0034001a1b007388 */ /* 0x000fe20000000800 */
[----:B-1----:R-:W-:-:S03]  /*1120*/  IMAD.WIDE.U32 R10, R2, UR4, R16 ;  /* 0x00000004020a7c25 */ /* 0x002fc6000f8e0010 */
[----:B------:R0:W-:Y:S01]  /*1130*/  STS [R28+0x3000], R25 ;  /* 0x003000191c007388 */ /* 0x0001e20000000800 */
[----:B------:R-:W-:Y:S01]  /*1140*/  IMAD R7, R3, UR4, R11 ;  /* 0x0000000403077c24 */ /* 0x000fe2000f8e020b */
[----:B------:R-:W-:Y:S02]  /*1150*/  IADD3 R8, P0, PT, R8, R10, RZ ;  /* 0x0000000a08087210 */ /* 0x000fe40007f1e0ff */
[----:B------:R1:W-:Y:S02]  /*1160*/  STS [R28+0x3400], R42 ;  /* 0x0034002a1c007388 */ /* 0x0003e40000000800 */
[----:B------:R-:W-:Y:S01]  /*1170*/  IADD3.X R9, PT, PT, R6, R7, RZ, P0, !PT ;  /* 0x0000000706097210 */ /* 0x000fe200007fe4ff */
[----:B------:R-:W-:Y:S01]  /*1180*/  BAR.SYNC.DEFER_BLOCKING 0x0 ;  /* 0x0000000000007b1d */ /* 0x000fe20000010000 */
[----:B------:R-:W-:Y:S01]  /*1190*/  ISETP.GE.AND P0, PT, R4, R5, PT ;  /* 0x000000050400720c */ /* 0x000fe20003f06270 */
[----:B0-----:R-:W-:-:S04]  /*11a0*/  IMAD.WIDE.U32 R24, R18, UR7, R8 ;  /* 0x0000000712187c25 */ /* 0x001fc8000f8e0008 */
[----:B------:R-:W-:Y:S01]  /*11b0*/  IMAD R23, R19, UR7, R25 ;  /* 0x0000000713177c24 */ /* 0x000fe2000f8e0219 */
[----:B------:R1:W0:Y:S01]  /*11c0*/  LDS.128 R12, [R0+0x1000] ;  /* 0x00100000000c7984 */ /* 0x0002220000000c00 */
[----:B------:R-:W-:Y:S06]  /*11d0*/  @P1 BRA `(.L_x_788) ;  /* 0x0000000000341947 */ /* 0x000fec0003800000 */
[----:B------:R-:W2:Y:S01]  /*11e0*/  LDCU UR4, c[0x0][0x440] ;  /* 0x00008800ff0477ac */ /* 0x000ea20008000800 */
[----:B------:R-:W3:Y:S01]  /*11f0*/  LDS.128 R4, [R0+0x2000] ;  /* 0x0020000000047984 */ /* 0x000ee20000000c00 */
[----:B------:R-:W-:Y:S01]  /*1200*/  MOV R22, R24 ;  /* 0x0000001800167202 */ /* 0x000fe20000000f00 */
[----:B------:R-:W4:Y:S04]  /*1210*/  LDCU.64 UR6, c[0x0][0x558] ;  /* 0x0000ab00ff0677ac */ /* 0x000f280008000a00 */
[----:B------:R-:W-:-:S04]  /*1220*/  IMAD.WIDE.U32 R18, R20, R2, R22 ;  /* 0x0000000214127225 */ /* 0x000fc800078e0016 */
[----:B------:R-:W-:Y:S01]  /*1230*/  IMAD R19, R20, R3, R19 ;  /* 0x0000000314137224 */ /* 0x000fe200078e0213 */
[----:B--2---:R-:W-:Y:S02]  /*1240*/  ISETP.GE.AND P1, PT, R16, UR4, PT ;  /* 0x0000000410007c0c */ /* 0x004fe4000bf26270 */
[----:B------:R-:W-:Y:S02]  /*1250*/  ISETP.GE.AND P2, PT, R21, UR4, PT ;  /* 0x0000000415007c0c */ /* 0x000fe4000bf46270 */
[----:B----4-:R-:W-:-:S04]  /*1260*/  LEA R26, P3, R18, UR6, 0x1 ;  /* 0x00000006121a7c11 */ /* 0x010fc8000f8608ff */
[----:B------:R-:W-:-:S05]  /*1270*/  LEA.HI.X R27, R18, UR7, R19, 0x1, P3 ;  /* 0x00000007121b7c11 */ /* 0x000fca00098f0c13 */
[----:B------:R-:W2:Y:S04]  /*1280*/  @!P1 LDS.128 R8, [R0] ;  /* 0x0000000000089984 */ /* 0x000ea80000000c00 */
[----:B---3--:R3:W-:Y:S04]  /*1290*/  @!P2 STG.E.128 desc[UR8][R26.64+0x80], R4 ;  /* 0x000080041a00a986 */ /* 0x0087e8000c101d08 */
[----:B--2---:R3:W-:Y:S02]  /*12a0*/  @!P1 STG.E.128 desc[UR8][R26.64], R8 ;  /* 0x000000081a009986 */ /* 0x0047e4000c101d08 */
.L_x_788:
[----:B------:R-:W-:Y:S05]  /*12b0*/  BSYNC.RECONVERGENT B0 ;  /* 0x0000000000007941 */ /* 0x000fea0003800200 */
.L_x_787:
[----:B------:R-:W-:Y:S05]  /*12c0*/  @P0 EXIT ;  /* 0x000000000000094d */ /* 0x000fea0003800000 */
[----:B---3--:R2:W3:Y:S01]  /*12d0*/  LDS.128 R4, [R0+0x3000] ;  /* 0x0030000000047984 */ /* 0x0084e20000000c00 */
[----:B------:R-:W4:Y:S01]  /*12e0*/  LDCU UR4, c[0x0][0x440] ;  /* 0x00008800ff0477ac */ /* 0x000f220008000800 */
[----:B------:R-:W-:Y:S02]  /*12f0*/  IADD3 R11, P0, PT, R20, 0x20, RZ ;  /* 0x00000020140b7810 */ /* 0x000fe40007f1e0ff */
[----:B------:R-:W-:Y:S01]  /*1300*/  MOV R8, R24 ;  /* 0x0000001800087202 */ /* 0x000fe20000000f00 */
[----:B------:R-:W5:Y:S01]  /*1310*/  LDCU.64 UR6, c[0x0][0x558] ;  /* 0x0000ab00ff0677ac */ /* 0x000f620008000a00 */
[----:B------:R-:W-:-:S05]  /*1320*/  IADD3.X R9, PT, PT, RZ, RZ, RZ, P0, !PT ;  /* 0x000000ffff097210 */ /* 0x000fca00007fe4ff */
[----:B------:R-:W-:Y:S01]  /*1330*/  IMAD R10, R9, R2, RZ ;  /* 0x00000002090a7224 */ /* 0x000fe200078e02ff */
[----:B------:R-:W-:-:S03]  /*1340*/  MOV R9, R23 ;  /* 0x0000001700097202 */ /* 0x000fc60000000f00 */
[C---:B------:R-:W-:Y:S02]  /*1350*/  IMAD R3, R11.reuse, R3, R10 ;  /* 0x000000030b037224 */ /* 0x040fe400078e020a */
[----:B------:R-:W-:Y:S01]  /*1360*/  IMAD.WIDE.U32 R8, R11, R2, R8 ;  /* 0x000000020b087225 */ /* 0x000fe200078e0008 */
[----:B----4-:R-:W-:Y:S02]  /*1370*/  ISETP.GE.AND P1, PT, R16, UR4, PT ;  /* 0x0000000410007c0c */ /* 0x010fe4000bf26270 */
[----:B------:R-:W-:Y:S02]  /*1380*/  ISETP.GE.AND P2, PT, R21, UR4, PT ;  /* 0x0000000415007c0c */ /* 0x000fe4000bf46270 */
[----:B-----5:R-:W-:Y:S02]  /*1390*/  LEA R2, P0, R8, UR6, 0x1 ;  /* 0x0000000608027c11 */ /* 0x020fe4000f8008ff */
[----:B------:R-:W-:-:S04]  /*13a0*/  IADD3 R3, PT, PT, R9, R3, RZ ;  /* 0x0000000309037210 */ /* 0x000fc80007ffe0ff */
[----:B------:R-:W-:-:S05]  /*13b0*/  LEA.HI.X R3, R8, UR7, R3, 0x1, P0 ;  /* 0x0000000708037c11 */ /* 0x000fca00080f0c03 */
[----:B0-----:R2:W-:Y:S01]  /*13c0*/  @!P1 STG.E.128 desc[UR8][R2.64], R12 ;  /* 0x0000000c02009986 */ /* 0x0015e2000c101d08 */
[----:B------:R-:W-:Y:S05]  /*13d0*/  @P2 EXIT ;  /* 0x000000000000294d */ /* 0x000fea0003800000 */
[----:B---3--:R-:W-:Y:S01]  /*13e0*/  STG.E.128 desc[UR8][R2.64+0x80], R4 ;  /* 0x0000800402007986 */ /* 0x008fe2000c101d08 */
[----:B------:R-:W-:Y:S05]  /*13f0*/  EXIT ;  /* 0x000000000000794d */ /* 0x000fea0003800000 */
.L_x_789:
        /* <DEDUP_REMOVED lines=16> */
.L_x_2425:


//--------------------- .text._ZN5flash44flash_bwd_dq_dk_dv_loop_seqk_parallel_kernelI23Flash_bwd_kernel_traitsILi128ELi64ELi64ELi8ELi4ELi2ELi2ELb1ELb0EN7cutlass6half_tE19Flash_kernel_traitsILi128ELi64ELi64ELi8ES3_EELb1ELb0ELb0ELb0ELb0ELb1ELb0EEEvNS_16Flash_bwd_paramsE --------------------------
	.section	.text._ZN5flash44flash_bwd_dq_dk_dv_loop_seqk_parallel_kernelI23Flash_bwd_kernel_traitsILi128ELi64ELi64ELi8ELi4ELi2ELi2ELb1ELb0EN7cutlass6half_tE19Flash_kernel_traitsILi128ELi64ELi64ELi8ES3_EELb1ELb0ELb0ELb0ELb0ELb1ELb0EEEvNS_16Flash_bwd_paramsE,"ax",@progbits
	.align	128
        .global         _ZN5flash44flash_bwd_dq_dk_dv_loop_seqk_parallel_kernelI23Flash_bwd_kernel_traitsILi128ELi64ELi64ELi8ELi4ELi2ELi2ELb1ELb0EN7cutlass6half_tE19Flash_kernel_traitsILi128ELi64ELi64ELi8ES3_EELb1ELb0ELb0ELb0ELb0ELb1ELb0EEEvNS_16Flash_bwd_paramsE
        .type           _ZN5flash44flash_bwd_dq_dk_dv_loop_seqk_parallel_kernelI23Flash_bwd_kernel_traitsILi128ELi64ELi64ELi8ELi4ELi2ELi2ELb1ELb0EN7cutlass6half_tE19Flash_kernel_traitsILi128ELi64ELi64ELi8ES3_EELb1ELb0ELb0ELb0ELb0ELb1ELb0EEEvNS_16Flash_bwd_paramsE,@function
        .size           _ZN5flash44flash_bwd_dq_dk_dv_loop_seqk_parallel_kernelI23Flash_bwd_kernel_traitsILi128ELi64ELi64ELi8ELi4ELi2ELi2ELb1ELb0EN7cutlass6half_tE19Flash_kernel_traitsILi128ELi64ELi64ELi8ES3_EELb1ELb0ELb0ELb0ELb0ELb1ELb0EEEvNS_16Flash_bwd_paramsE,(.L_x_2426 - _ZN5flash44flash_bwd_dq_dk_dv_loop_seqk_parallel_kernelI23Flash_bwd_kernel_traitsILi128ELi64ELi64ELi8ELi4ELi2ELi2ELb1ELb0EN7cutlass6half_tE19Flash_kernel_traitsILi128ELi64ELi64ELi8ES3_EELb1ELb0ELb0ELb0ELb0ELb1ELb0EEEvNS_16Flash_bwd_paramsE)
        .other          _ZN5flash44flash_bwd_dq_dk_dv_loop_seqk_parallel_kernelI23Flash_bwd_kernel_traitsILi128ELi64ELi64ELi8ELi4ELi2ELi2ELb1ELb0EN7cutlass6half_tE19Flash_kernel_traitsILi128ELi64ELi64ELi8ES3_EELb1ELb0ELb0ELb0ELb0ELb1ELb0EEEvNS_16Flash_bwd_paramsE,@"STO_CUDA_ENTRY STV_DEFAULT"
_ZN5flash44flash_bwd_dq_dk_dv_loop_seqk_parallel_kernelI23Flash_bwd_kernel_traitsILi128ELi64ELi64ELi8ELi4ELi2ELi2ELb1ELb0EN7cutlass6half_tE19Flash_kernel_traitsILi128ELi64ELi64ELi8ES3_EELb1ELb0ELb0ELb0ELb0ELb1ELb0EEEvNS_16Flash_bwd_paramsE:
.text._ZN5flash44flash_bwd_dq_dk_dv_loop_seqk_parallel_kernelI23Flash_bwd_kernel_traitsILi128ELi64ELi64ELi8ELi4ELi2ELi2ELb1ELb0EN7cutlass6half_tE19Flash_kernel_traitsILi128ELi64ELi64ELi8ES3_EELb1ELb0ELb0ELb0ELb0ELb1ELb0EEEvNS_16Flash_bwd_paramsE:
        /* <DEDUP_REMOVED lines=17> */
[----:B------:R-:W4:Y:S01]  /*0110*/  S2R R208, SR_CTAID.Z ;  /* 0x0000000000d07919 */ /* 0x000f220000002700 */
[----:B------:R-:W4:Y:S01]  /*0120*/  S2UR UR20, SR_CTAID.X ;  /* 0x00000000001479c3 */ /* 0x000f220000002500 */
[----:B------:R-:W1:Y:S01]  /*0130*/  LDCU.64 UR8, c[0x0][0x470] ;  /* 0x00008e00ff0877ac */ /* 0x000e620008000a00 */
[----:B------:R-:W-:Y:S01]  /*0140*/  UMOV UR26, URZ ;  /* 0x000000ff001a7c82 */ /* 0x000fe20008000000 */
[----:B------:R-:W-:Y:S01]  /*0150*/  UMOV UR27, URZ ;  /* 0x000000ff001b7c82 */ /* 0x000fe20008000000 */
[----:B---3--:R-:W-:Y:S01]  /*0160*/  IMAD.U32 R9, RZ, RZ, UR4 ;  /* 0x00000004ff097e24 */ /* 0x008fe2000f8e00ff */
        /* <DEDUP_REMOVED lines=10> */
[----:B------:R-:W-:-:S02]  /*0210*/  LOP3.LUT R0, R3, 0xc00, RZ, 0xc0, !PT ;  /* 0x00000c0003007812 */ /* 0x000fc400078ec0ff */
[----:B------:R-:W-:Y:S02]  /*0220*/  LOP3.LUT R215, R215, 0x20, R4, 0x78, !PT ;  /* 0x00000020d7d77812 */ /* 0x000fe400078e7804 */
[----:B------:R-:W-:Y:S02]  /*0230*/  LOP3.LUT R210, R2, 0x30, RZ, 0xc0, !PT ;  /* 0x0000003002d27812 */ /* 0x000fe400078ec0ff */
[----:B------:R-:W-:Y:S02]  /*0240*/  LOP3.LUT R0, R0, 0x6, R206, 0xf8, !PT ;  /* 0x0000000600007812 */ /* 0x000fe400078ef8ce */
[----:B------:R-:W-:Y:S02]  /*0250*/  LOP3.LUT R215, R215, 0x1c0, R214, 0xf8, !PT ;  /* 0x000001c0d7d77812 */ /* 0x000fe400078ef8d6 */
[----:B------:R-:W-:Y:S02]  /*0260*/  LOP3.LUT R210, R210, 0x7, R4, 0xf8, !PT ;  /* 0x00000007d2d27812 */ /* 0x000fe400078ef804 */
[----:B------:R-:W-:-:S02]  /*0270*/  LOP3.LUT R4, R3, 0x200, RZ, 0xc0, !PT ;  /* 0x0000020003047812 */ /* 0x000fc400078ec0ff */
[----:B------:R-:W-:Y:S01]  /*0280*/  LOP3.LUT R215, R0, R215, RZ, 0xfc, !PT ;  /* 0x000000d700d77212 */ /* 0x000fe200078efcff */
[----:B------:R-:W-:Y:S01]  /*0290*/  IMAD.SHL.U32 R0, R211, 0x40, RZ ;  /* 0x00000040d3007824 */ /* 0x000fe200078e00ff */
[----:B------:R-:W-:Y:S02]  /*02a0*/  LOP3.LUT R4, R4, 0x3800, R214, 0xf8, !PT ;  /* 0x0000380004047812 */ /* 0x000fe400078ef8d6 */
[----:B------:R-:W-:Y:S02]  /*02b0*/  SHF.R.U32.HI R213, RZ, 0x3, R211 ;  /* 0x00000003ffd57819 */ /* 0x000fe400000116d3 */
[----:B------:R-:W-:Y:S02]  /*02c0*/  LOP3.LUT R214, R214, 0x1c0, RZ, 0xc0, !PT ;  /* 0x000001c0d6d67812 */ /* 0x000fe400078ec0ff */
[----:B------:R-:W-:Y:S02]  /*02d0*/  LOP3.LUT R205, R0, 0x1c0, RZ, 0xc0, !PT ;  /* 0x000001c000cd7812 */ /* 0x000fe400078ec0ff */
[----:B------:R-:W-:-:S02]  /*02e0*/  LOP3.LUT R200, R2, 0x10, RZ, 0xc0, !PT ;  /* 0x0000001002c87812 */ /* 0x000fc400078ec0ff */
        /* <DEDUP_REMOVED lines=8> */
[C---:B------:R-:W-:Y:S02]  /*0370*/  LOP3.LUT R2, R205.reuse, 0x8, R2, 0x78, !PT ;  /* 0x00000008cd027812 */ /* 0x040fe400078e7802 */
[----:B------:R-:W-:Y:S02]  /*0380*/  LOP3.LUT R200, R200, R205, RZ, 0x3c, !PT ;  /* 0x000000cdc8c87212 */ /* 0x000fe400078e3cff */
[----:B------:R-:W-:Y:S02]  /*0390*/  LOP3.LUT R207, R198, 0xc00, R3, 0xf8, !PT ;  /* 0x00000c00c6cf7812 */ /* 0x000fe400078ef803 */
[----:B------:R-:W-:-:S02]  /*03a0*/  LOP3.LUT R205, R205, 0x8, R211, 0x78, !PT ;  /* 0x00000008cdcd7812 */ /* 0x000fc400078e78d3 */
[----:B------:R-:W-:Y:S02]  /*03b0*/  LOP3.LUT R198, R198, 0x400, R3, 0xf8, !PT ;  /* 0x00000400c6c67812 */ /* 0x000fe400078ef803 */
[----:B------:R-:W-:Y:S02]  /*03c0*/  LOP3.LUT R206, R206, 0x18, R213, 0xf8, !PT ;  /* 0x00000018cece7812 */ /* 0x000fe400078ef8d5 */
[----:B------:R-:W-:Y:S02]  /*03d0*/  R2P PR, R211, 0xe ;  /* 0x0000000ed3007804 */ /* 0x000fe40000000000 */
[----:B------:R-:W-:Y:S02]  /*03e0*/  LOP3.LUT R205, R4, R205, RZ, 0xfc, !PT ;  /* 0x000000cd04cd7212 */ /* 0x000fe400078efcff */
[----:B------:R-:W-:Y:S02]  /*03f0*/  LOP3.LUT R198, R198, R2, RZ, 0xfc, !PT ;  /* 0x00000002c6c67212 */ /* 0x000fe400078efcff */
[----:B------:R-:W-:-:S02]  /*0400*/  LOP3.LUT R206, R206, 0x1c0, R0, 0xf8, !PT ;  /* 0x000001c0cece7812 */ /* 0x000fc400078ef800 */
[----:B------:R-:W-:Y:S02]  /*0410*/  LOP3.LUT R216, R212, 0x1f8, RZ, 0xc0, !PT ;  /* 0x000001f8d4d87812 */ /* 0x000fe400078ec0ff */
[----:B------:R-:W-:Y:S02]  /*0420*/  LOP3.LUT R200, R200, 0x200, R3, 0xf8, !PT ;  /* 0x00000200c8c87812 */ /* 0x000fe400078ef803 */
[----:B------:R-:W-:Y:S02]  /*0430*/  LOP3.LUT R207, R207, R2, RZ, 0xfc, !PT ;  /* 0x00000002cfcf7212 */ /* 0x000fe400078efcff */
[----:B------:R-:W-:Y:S02]  /*0440*/  SEL R203, R203, 0xffffffc0, !P2 ;  /* 0xffffffc0cbcb7807 */ /* 0x000fe40005000000 */
[----:B------:R-:W-:Y:S02]  /*0450*/  LEA R205, R205, UR4, 0x1 ;  /* 0x00000004cdcd7c11 */ /* 0x000fe4000f8e08ff */
[----:B------:R-:W-:-:S02]  /*0460*/  LEA R198, R198, UR4, 0x1 ;  /* 0x00000004c6c67c11 */ /* 0x000fc4000f8e08ff */
[----:B------:R-:W-:Y:S01]  /*0470*/  LOP3.LUT R206, R206, 0x38, R212, 0x78, !PT ;  /* 0x00000038cece7812 */ /* 0x000fe200078e78d4 */
[----:B------:R-:W-:Y:S01]  /*0480*/  IMAD.IADD R202, R205, 0x1, R203 ;  /* 0x00000001cdca7824 */ /* 0x000fe200078e02cb */
[----:B------:R-:W-:Y:S01]  /*0490*/  LOP3.LUT R216, R216, 0x38, R211, 0x78, !PT ;  /* 0x00000038d8d87812 */ /* 0x000fe200078e78d3 */
[--C-:B------:R-:W-:Y:S01]  /*04a0*/  IMAD.IADD R196, R203, 0x1, R198.reuse ;  /* 0x00000001cbc47824 */ /* 0x100fe200078e02c6 */
[----:B------:R-:W-:Y:S02]  /*04b0*/  LEA R215, R215, UR5, 0x1 ;  /* 0x00000005d7d77c11 */ /* 0x000fe4000f8e08ff */
[----:B------:R-:W-:Y:S02]  /*04c0*/  SEL R204, R204, 0xffffffe0, !P1 ;  /* 0xffffffe0cccc7807 */ /* 0x000fe40004800000 */
[----:B------:R-:W-:Y:S01]  /*04d0*/  LEA R200, R200, UR5, 0x1 ;  /* 0x00000005c8c87c11 */ /* 0x000fe2000f8e08ff */
[----:B------:R-:W-:Y:S01]  /*04e0*/  VIADD R245, R215, 0x20 ;  /* 0x00000020d7f57836 */ /* 0x000fe20000000000 */
[----:B------:R-:W-:Y:S01]  /*04f0*/  LEA R207, R207, UR6, 0x1 ;  /* 0x00000006cfcf7c11 */ /* 0x000fe2000f8e08ff */
[----:B------:R-:W-:Y:S01]  /*0500*/  IMAD.IADD R197, R204, 0x1, R198 ;  /* 0x00000001ccc57824 */ /* 0x000fe200078e02c6 */
[----:B------:R-:W-:Y:S01]  /*0510*/  LOP3.LUT R214, R5, R214, RZ, 0xfc, !PT ;  /* 0x000000d605d67212 */ /* 0x000fe200078efcff */
[----:B------:R-:W-:Y:S01]  /*0520*/  IMAD.IADD R199, R203, 0x1, R200 ;  /* 0x00000001cbc77824 */ /* 0x000fe200078e02c8 */
[----:B------:R-:W-:Y:S01]  /*0530*/  LOP3.LUT R206, R206, 0x200, R0, 0xf8, !PT ;  /* 0x00000200cece7812 */ /* 0x000fe200078ef800 */
[C---:B------:R-:W-:Y:S01]  /*0540*/  IMAD.IADD R3, R207.reuse, 0x1, R204 ;  /* 0x00000001cf037824 */ /* 0x040fe200078e02cc */
[----:B------:R-:W-:Y:S01]  /*0550*/  LOP3.LUT R216, R216, 0x1e00, R212, 0xf8, !PT ;  /* 0x00001e00d8d87812 */ /* 0x000fe200078ef8d4 */
[----:B------:R-:W-:Y:S01]  /*0560*/  IMAD.IADD R2, R207, 0x1, R203 ;  /* 0x00000001cf027824 */ /* 0x000fe200078e02cb */
[----:B------:R-:W-:Y:S01]  /*0570*/  SHF.R.U32.HI R211, RZ, 0x5, R211 ;  /* 0x00000005ffd37819 */ /* 0x000fe200000116d3 */
[----:B------:R-:W-:Y:S01]  /*0580*/  @P3 VIADD R245, R215, 0xffffffe0 ;  /* 0xffffffe0d7f53836 */ /* 0x000fe20000000000 */
[----:B------:R-:W-:Y:S01]  /*0590*/  LEA R216, R216, UR6, 0x1 ;  /* 0x00000006d8d87c11 */ /* 0x000fe2000f8e08ff */
[----:B------:R-:W-:Y:S01]  /*05a0*/  IMAD.IADD R201, R204, 0x1, R202 ;  /* 0x00000001ccc97824 */ /* 0x000fe200078e02ca */
[----:B------:R-:W-:Y:S01]  /*05b0*/  LEA R214, R214, UR6, 0x1 ;  /* 0x00000006d6d67c11 */ /* 0x000fe2000f8e08ff */
[----:B------:R-:W-:Y:S01]  /*05c0*/  IMAD.IADD R195, R204, 0x1, R196 ;  /* 0x00000001ccc37824 */ /* 0x000fe200078e02c4 */
[----:B----4-:R-:W-:-:S07]  /*05d0*/  LEA R206, R206, UR6, 0x1 ;  /* 0x00000006cece7c11 */ /* 0x010fce000f8e08ff */
.L_x_827:
[----:B-1----:R-:W1:Y:S01]  /*05e0*/  LDCU.64 UR4, c[0x0][0x478] ;  /* 0x00008f00ff0477ac */ /* 0x002e620008000a00 */
[----:B----4-:R-:W2:Y:S01]  /*05f0*/  LDC.64 R4, c[0x0][0x460] ;  /* 0x00011800ff047b82 */ /* 0x010ea20000000a00 */
        /* <DEDUP_REMOVED lines=26> */
[----:B-1----:R-:W-:Y:S01]  /*07a0*/  ISETP.EQ.U32.AND P1, PT, R6, RZ, PT ;  /* 0x000000ff0600720c */ /* 0x002fe20003f22070 */
[----:B------:R-:W-:Y:S01]  /*07b0*/  IMAD.MOV.U32 R244, RZ, RZ, -0x1 ;  /* 0xfffffffffff47424 */ /* 0x000fe200078e00ff */
[----:B------:R-:W-:Y:S01]  /*07c0*/  IADD3 R12, P0, PT, R12, R6, RZ ;  /* 0x000000060c0c7210 */ /* 0x000fe20007f1e0ff */
[----:B------:R-:W1:Y:S01]  /*07d0*/  @!P4 LDC R11, c[0x0][0x43c] ;  /* 0x00010f00ff0bcb82 */ /* 0x000e620000000800 */
[----:B------:R-:W-:-:S03]  /*07e0*/  ISETP.EQ.OR.EX P1, PT, R7, RZ, !P5, P1 ;  /* 0x000000ff0700720c */ /* 0x000fc60006f22710 */
[----:B------:R-:W-:-:S04]  /*07f0*/  IMAD.X R13, R8, 0x1, R7, P0 ;  /* 0x00000001080d7824 */ /* 0x000fc800000e0607 */
[----:B------:R-:W4:Y:S06]  /*0800*/  @!P2 LDC R8, c[0x0][0x434] ;  /* 0x00010d00ff08ab82 */ /* 0x000f2c0000000800 */
[----:B------:R1:W5:Y:S01]  /*0810*/  @!P1 LDG.E R244, desc[UR22][R12.64] ;  /* 0x000000160cf49981 */ /* 0x000362000c1e1900 */
[----:B------:R-:W-:-:S04]  /*0820*/  ISETP.NE.U32.AND P1, PT, R6, RZ, PT ;  /* 0x000000ff0600720c */ /* 0x000fc80003f25070 */
        /* <DEDUP_REMOVED lines=10> */
.L_x_790:
[----:B-----5:R-:W-:Y:S01]  /*08d0*/  @!P4 IADD3 R242, PT, PT, R11, R9, -R243 ;  /* 0x000000090bf2c210 */ /* 0x020fe20007ffe8f3 */
[----:B------:R-:W-:-:S03]  /*08e0*/  @P2 IMAD.IADD R8, R10, 0x1, -R0 ;  /* 0x000000010a082824 */ /* 0x000fc600078e0a00 */
[----:B------:R-:W-:-:S13]  /*08f0*/  ISETP.GT.AND P0, PT, R242, UR25, PT ;  /* 0x00000019f2007c0c */ /* 0x000fda000bf04270 */
[----:B------:R-:W-:Y:S05]  /*0900*/  @!P0 BRA `(.L_x_791) ;  /* 0x0000005c00108947 */ /* 0x000fea0003800000 */
[----:B------:R-:W-:Y:S01]  /*0910*/  ISETP.NE.AND P4, PT, R0, -0x1, PT ;  /* 0xffffffff0000780c */ /* 0x000fe20003f85270 */
[----:B-1----:R-:W-:Y:S01]  /*0920*/  VIADD R12, R8, 0x3f ;  /* 0x0000003f080c7836 */ /* 0x002fe20000000000 */
[----:B------:R-:W-:-:S04]  /*0930*/  ISETP.NE.AND P0, PT, R244, -0x1, PT ;  /* 0xfffffffff400780c */ /* 0x000fc80003f05270 */
[----:B------:R-:W-:-:S04]  /*0940*/  SHF.R.S32.HI R9, RZ, 0x1f, R12 ;  /* 0x0000001fff097819 */ /* 0x000fc8000001140c */
[----:B------:R-:W-:-:S03]  /*0950*/  LEA.HI R9, R9, R12, RZ, 0x6 ;  /* 0x0000000c09097211 */ /* 0x000fc600078f30ff */
[----:B------:R-:W1:Y:S01]  /*0960*/  @!P4 LDC.64 R6, c[0x0][0x398] ;  /* 0x0000e600ff06cb82 */ /* 0x000e620000000a00 */
[----:B------:R-:W-:-:S04]  /*0970*/  SHF.R.S32.HI R237, RZ, 0x6, R9 ;  /* 0x00000006ffed7819 */ /* 0x000fc80000011409 */
[----:B------:R-:W-:-:S03]  /*0980*/  LEA R20, R237, 0xffffffc0, 0x6 ;  /* 0xffffffc0ed147811 */ /* 0x000fc600078e30ff */
[----:B------:R-:W2:Y:S01]  /*0990*/  @P4 LDC.64 R4, c[0x0][0x3b0] ;  /* 0x0000ec00ff044b82 */ /* 0x000ea20000000a00 */
[----:B------:R-:W-:Y:S01]  /*09a0*/  SHF.R.S32.HI R17, RZ, 0x1f, R20 ;  /* 0x0000001fff117819 */ /* 0x000fe20000011414 */
[----:B-1----:R-:W-:-:S04]  /*09b0*/  @!P4 IMAD.WIDE.U32 R10, R209, R6, RZ ;  /* 0x00000006d10ac225 */ /* 0x002fc800078e00ff */
[----:B------:R-:W-:Y:S02]  /*09c0*/  @!P4 IMAD R18, R209, R7, R11 ;  /* 0x00000007d112c224 */ /* 0x000fe400078e020b */
[----:B------:R-:W-:Y:S02]  /*09d0*/  @!P4 IMAD.MOV.U32 R21, RZ, RZ, R10 ;  /* 0x000000ffff15c224 */ /* 0x000fe400078e000a */
[----:B--2---:R-:W-:-:S04]  /*09e0*/  @P4 IMAD.WIDE.U32 R6, R0, R4, RZ ;  /* 0x0000000400064225 */ /* 0x004fc800078e00ff */
        /* <DEDUP_REMOVED lines=9> */
[----:B------:R-:W-:Y:S02]  /*0a80*/  IADD3 R5, PT, PT, R7, R4, RZ ;  /* 0x0000000407057210 */ /* 0x000fe40007ffe0ff */
[----:B------:R-:W-:-:S05]  /*0a90*/  MOV R4, R6 ;  /* 0x0000000600047202 */ /* 0x000fca0000000f00 */
[----:B--2---:R-:W-:-:S04]  /*0aa0*/  IMAD.WIDE.U32 R4, R209, UR4, R4 ;  /* 0x00000004d1047c25 */ /* 0x004fc8000f8e0004 */
[----:B------:R-:W-:Y:S01]  /*0ab0*/  IMAD R10, R209, UR5, R5 ;  /* 0x00000005d10a7c24 */ /* 0x000fe2000f8e0205 */
[----:B------:R-:W-:Y:S01]  /*0ac0*/  MOV R11, R4 ;  /* 0x00000004000b7202 */ /* 0x000fe20000000f00 */
[----:B------:R-:W-:Y:S06]  /*0ad0*/  BRA `(.L_x_793) ;  /* 0x0000000000187947 */ /* 0x000fec0003800000 */
.L_x_792:
[----:B------:R-:W1:Y:S01]  /*0ae0*/  LDCU.64 UR12, c[0x0][0x3b8] ;  /* 0x00007700ff0c77ac */ /* 0x000e620008000a00 */
[----:B------:R-:W-:-:S05]  /*0af0*/  IADD3 R4, PT, PT, R243, R244, RZ ;  /* 0x000000f4f3047210 */ /* 0x000fca0007ffe0ff */
[C---:B-1----:R-:W-:Y:S02]  /*0b00*/  IMAD R10, R4.reuse, UR13, RZ ;  /* 0x0000000d040a7c24 */ /* 0x042fe4000f8e02ff */
[----:B------:R-:W-:-:S05]  /*0b10*/  IMAD.WIDE.U32 R4, R4, UR12, RZ ;  /* 0x0000000c04047c25 */ /* 0x000fca000f8e00ff */
[----:B------:R-:W-:Y:S02]  /*0b20*/  IADD3 R10, PT, PT, R5, R10, RZ ;  /* 0x0000000a050a7210 */ /* 0x000fe40007ffe0ff */
[----:B------:R-:W-:-:S07]  /*0b30*/  MOV R11, R4 ;  /* 0x00000004000b7202 */ /* 0x000fce0000000f00 */
.L_x_793:
        /* <DEDUP_REMOVED lines=38> */
[----:B------:R-:W-:Y:S06]  /*0da0*/  BRA `(.L_x_795) ;  /* 0x0000000000147947 */ /* 0x000fec0003800000 */
.L_x_794:
[----:B------:R-:W1:Y:S01]  /*0db0*/  LDCU.64 UR10, c[0x0][0x3c0] ;  /* 0x00007800ff0a77ac */ /* 0x000e620008000a00 */
[----:B------:R-:W-:-:S05]  /*0dc0*/  IADD3 R14, PT, PT, R243, R244, RZ ;  /* 0x000000f4f30e7210 */ /* 0x000fca0007ffe0ff */
[C---:B-1----:R-:W-:Y:S02]  /*0dd0*/  IMAD R13, R14.reuse, UR11, RZ ;  /* 0x0000000b0e0d7c24 */ /* 0x042fe4000f8e02ff */
[----:B------:R-:W-:-:S05]  /*0de0*/  IMAD.WIDE.U32 R14, R14, UR10, RZ ;  /* 0x0000000a0e0e7c25 */ /* 0x000fca000f8e00ff */
[----:B------:R-:W-:Y:S02]  /*0df0*/  IADD3 R13, PT, PT, R15, R13, RZ ;  /* 0x0000000d0f0d7210 */ /* 0x000fe40007ffe0ff */
.L_x_795:
        /* <DEDUP_REMOVED lines=18> */
[----:B------:R-:W-:-:S04]  /*0f20*/  IMAD R4, R4, UR28, RZ ;  /* 0x0000001c04047c24 */ /* 0x000fc8000f8e02ff */
[----:B------:R-:W-:Y:S01]  /*0f30*/  IMAD R4, R24, UR4, R4 ;  /* 0x0000000418047c24 */ /* 0x000fe2000f8e0204 */
[----:B------:R-:W-:-:S04]  /*0f40*/  USHF.R.S32.HI UR4, URZ, 0x1f, UR29 ;  /* 0x0000001fff047899 */ /* 0x000fc8000801141d */
[----:B------:R-:W-:-:S05]  /*0f50*/  IADD3 R4, PT, PT, R23, R4, RZ ;  /* 0x0000000417047210 */ /* 0x000fca0007ffe0ff */
[----:B------:R-:W-:Y:S02]  /*0f60*/  IMAD R26, R4, UR29, RZ ;  /* 0x0000001d041a7c24 */ /* 0x000fe4000f8e02ff */
[----:B------:R-:W-:-:S04]  /*0f70*/  IMAD.WIDE.U32 R4, R22, UR29, RZ ;  /* 0x0000001d16047c25 */ /* 0x000fc8000f8e00ff */
[----:B------:R-:W-:Y:S01]  /*0f80*/  IMAD R26, R22, UR4, R26 ;  /* 0x00000004161a7c24 */ /* 0x000fe2000f8e021a */
[----:B------:R-:W-:-:S04]  /*0f90*/  MOV R22, R4 ;  /* 0x0000000400167202 */ /* 0x000fc80000000f00 */
[----:B------:R-:W-:Y:S01]  /*0fa0*/  IADD3 R26, PT, PT, R5, R26, RZ ;  /* 0x0000001a051a7210 */ /* 0x000fe20007ffe0ff */
[----:B------:R-:W-:Y:S06]  /*0fb0*/  BRA `(.L_x_797) ;  /* 0x00000000000c7947 */ /* 0x000fec0003800000 */
.L_x_796:
[C---:B------:R-:W-:Y:S02]  /*0fc0*/  IMAD R26, R0.reuse, UR7, RZ ;  /* 0x00000007001a7c24 */ /* 0x040fe4000f8e02ff */
[----:B------:R-:W-:-:S05]  /*0fd0*/  IMAD.WIDE.U32 R22, R0, UR6, RZ ;  /* 0x0000000600167c25 */ /* 0x000fca000f8e00ff */
[----:B------:R-:W-:-:S07]  /*0fe0*/  IADD3 R26, PT, PT, R23, R26, RZ ;  /* 0x0000001a171a7210 */ /* 0x000fce0007ffe0ff */
.L_x_797:
        /* <DEDUP_REMOVED lines=20> */
.L_x_798:
[----:B------:R-:W1:Y:S01]  /*1130*/  LDC R15, c[0x0][0x434] ;  /* 0x00010d00ff0f7b82 */ /* 0x000e620000000800 */
[----:B------:R-:W-:-:S04]  /*1140*/  IMAD R4, R209, UR28, R208 ;  /* 0x0000001cd1047c24 */ /* 0x000fc8000f8e02d0 */
[----:B-1----:R-:W-:-:S03]  /*1150*/  IMAD R15, R4, R15, RZ ;  /* 0x0000000f040f7224 */ /* 0x002fc600078e02ff */
.L_x_799:
[----:B------:R-:W-:-:S04]  /*1160*/  IADD3 R19, PT, PT, R237, -0x1, RZ ;  /* 0xffffffffed137810 */ /* 0x000fc80007ffe0ff */
[----:B------:R-:W-:Y:S01]  /*1170*/  MOV R241, R19 ;  /* 0x0000001300f17202 */ /* 0x000fe20000000f00 */
        /* <DEDUP_REMOVED lines=10> */
.L_x_800:
[----:B------:R-:W1:Y:S01]  /*1220*/  LDC R16, c[0x0][0x444] ;  /* 0x00011100ff107b82 */ /* 0x000e620000000800 */
[----:B------:R-:W-:-:S04]  /*1230*/  IMAD R0, R209, UR28, R208 ;  /* 0x0000001cd1007c24 */ /* 0x000fc8000f8e02d0 */
[----:B-1----:R-:W-:-:S07]  /*1240*/  IMAD R16, R0, R16, RZ ;  /* 0x0000001000107224 */ /* 0x002fce00078e02ff */
.L_x_801:
[----:B------:R-:W1:Y:S01]  /*1250*/  LDCU.128 UR4, c[0x0][0x590] ;  /* 0x0000b200ff0477ac */ /* 0x000e620008000c00 */
[----:B------:R-:W2:Y:S01]  /*1260*/  LDC.64 R4, c[0x0][0x3b0] ;  /* 0x0000ec00ff047b82 */ /* 0x000ea20000000a00 */
[----:B------:R-:W-:Y:S01]  /*1270*/  LOP3.LUT R24, R212, 0x38, RZ, 0xc0, !PT ;  /* 0x00000038d4187812 */ /* 0x000fe200078ec0ff */
[----:B------:R-:W3:Y:S01]  /*1280*/  S2R R0, SR_TID.X ;  /* 0x0000000000007919 */ /* 0x000ee20000002100 */
[----:B------:R-:W4:Y:S01]  /*1290*/  LDCU.64 UR14, c[0x0][0x3c8] ;  /* 0x00007900ff0e77ac */ /* 0x000f220008000a00 */
[----:B------:R-:W-:Y:S01]  /*12a0*/  ISETP.NE.AND P6, PT, RZ, UR16, PT ;  /* 0x00000010ff007c0c */ /* 0x000fe2000bfc5270 */
[----:B------:R-:W-:Y:S01]  /*12b0*/  BSSY.RECONVERGENT B1, `(.L_x_791) ;  /* 0x0000529000017945 */ /* 0x000fe20003800200 */
[----:B------:R-:W-:Y:S01]  /*12c0*/  IADD3 R32, P1, PT, R24, R32, RZ ;  /* 0x0000002018207210 */ /* 0x000fe20007f3e0ff */
[----:B------:R-:W-:Y:S01]  /*12d0*/  UIMAD UR29, UR28, UR29, URZ ;  /* 0x0000001d1c1d72a4 */ /* 0x000fe2000f8e02ff */
[----:B------:R-:W5:Y:S01]  /*12e0*/  LDC.64 R250, c[0x0][0x420] ;  /* 0x00010800fffa7b82 */ /* 0x000f620000000a00 */
[----:B------:R-:W5:Y:S01]  /*12f0*/  LDCU.64 UR18, c[0x0][0x570] ;  /* 0x0000ae00ff1277ac */ /* 0x000f620008000a00 */
[----:B------:R-:W-:Y:S01]  /*1300*/  LEA R16, R19, R16, 0x6 ;  /* 0x0000001013107211 */ /* 0x000fe200078e30ff */
[----:B------:R-:W-:Y:S01]  /*1310*/  IMAD.X R33, RZ, RZ, R7, P1 ;  /* 0x000000ffff217224 */ /* 0x000fe200008e0607 */
[--C-:B------:R-:W-:Y:S01]  /*1320*/  IADD3 R22, P2, P1, R30, R22, R29.reuse ;  /* 0x000000161e167210 */ /* 0x100fe2000795e01d */
[----:B------:R-:W5:Y:S01]  /*1330*/  LDCU.64 UR16, c[0x0][0x380] ;  /* 0x00007000ff1077ac */ /* 0x000f620008000a00 */
[----:B------:R-:W-:-:S02]  /*1340*/  SHF.R.S32.HI R29, RZ, 0x1f, R29 ;  /* 0x0000001fff1d7819 */ /* 0x000fc4000001141d */
[----:B------:R-:W4:Y:S01]  /*1350*/  LDC.64 R6, c[0x0][0x5f8] ;  /* 0x00017e00ff067b82 */ /* 0x000f220000000a00 */
[----:B-1----:R-:W-:Y:S02]  /*1360*/  IMAD R25, R17, UR4, RZ ;  /* 0x0000000411197c24 */ /* 0x002fe4000f8e02ff */
[----:B------:R-:W-:-:S04]  /*1370*/  IMAD.WIDE.U32 R32, R20, UR4, R32 ;  /* 0x0000000414207c25 */ /* 0x000fc8000f8e0020 */
[C---:B------:R-:W-:Y:S02]  /*1380*/  IMAD R25, R20.reuse, UR5, R25 ;  /* 0x0000000514197c24 */ /* 0x040fe4000f8e0219 */
[----:B--2---:R-:W-:Y:S01]  /*1390*/  IMAD R28, R17, R4, RZ ;  /* 0x00000004111c7224 */ /* 0x004fe200078e02ff */
[----:B------:R-:W-:Y:S01]  /*13a0*/  IADD3.X R17, PT, PT, R23, R26, R29, P2, P1 ;  /* 0x0000001a17117210 */ /* 0x000fe200017e241d */
[----:B------:R-:W-:Y:S01]  /*13b0*/  IMAD.IADD R33, R33, 0x1, R25 ;  /* 0x0000000121217824 */ /* 0x000fe200078e0219 */
[----:B------:R-:W-:Y:S01]  /*13c0*/  MOV R25, RZ ;  /* 0x000000ff00197202 */ /* 0x000fe20000000f00 */
[----:B------:R-:W-:Y:S02]  /*13d0*/  IMAD R28, R20, R5, R28 ;  /* 0x00000005141c7224 */ /* 0x000fe400078e021c */
[----:B------:R-:W-:Y:S01]  /*13e0*/  IMAD.WIDE.U32 R32, R208, UR6, R32 ;  /* 0x00000006d0207c25 */ /* 0x000fe2000f8e0020 */
[----:B---3--:R-:W-:-:S03]  /*13f0*/  LOP3.LUT R246, R0, 0x1f, RZ, 0xc0, !PT ;  /* 0x0000001f00f67812 */ /* 0x008fc600078ec0ff */
[----:B------:R-:W-:-:S04]  /*1400*/  IMAD.WIDE.U32 R30, R20, R4, R24 ;  /* 0x00000004141e7225 */ /* 0x000fc800078e0018 */
[----:B------:R-:W-:Y:S01]  /*1410*/  IMAD R27, R208, UR7, R33 ;  /* 0x00000007d01b7c24 */ /* 0x000fe2000f8e0221 */
[----:B------:R-:W-:Y:S01]  /*1420*/  IADD3 R20, P1, PT, R21, R30, RZ ;  /* 0x0000001e15147210 */ /* 0x000fe20007f3e0ff */
[----:B------:R-:W1:Y:S01]  /*1430*/  LDCU.64 UR6, c[0x0][0x550] ;  /* 0x0000aa00ff0677ac */ /* 0x000e620008000a00 */
[----:B------:R-:W-:Y:S02]  /*1440*/  IMAD.MOV.U32 R26, RZ, RZ, R32 ;  /* 0x000000ffff1a7224 */ /* 0x000fe400078e0020 */
[----:B------:R-:W-:Y:S01]  /*1450*/  IADD3.X R21, PT, PT, R18, R31, R28, P1, !PT ;  /* 0x0000001f12157210 */ /* 0x000fe20000ffe41c */
[----:B----4-:R-:W-:-:S04]  /*1460*/  IMAD.WIDE.U32 R32, R6, UR20, RZ ;  /* 0x0000001406207c25 */ /* 0x010fc8000f8e00ff */
[----:B------:R-:W-:Y:S01]  /*1470*/  IMAD.WIDE.U32 R28, R208, UR14, R20 ;  /* 0x0000000ed01c7c25 */ /* 0x000fe2000f8e0014 */
[----:B------:R-:W-:Y:S01]  /*1480*/  USHF.L.U64.HI UR14, UR4, 0x5, UR5 ;  /* 0x00000005040e7899 */ /* 0x000fe20008010205 */
[----:B------:R-:W2:Y:S02]  /*1490*/  LDC.64 R20, c[0x0][0x5e8] ;  /* 0x00017a00ff147b82 */ /* 0x000ea40000000a00 */
[----:B------:R-:W-:Y:S01]  /*14a0*/  IMAD R6, R7, UR20, R33 ;  /* 0x0000001407067c24 */ /* 0x000fe2000f8e0221 */
[----:B------:R-:W-:Y:S01]  /*14b0*/  SEL R7, R32, RZ, P6 ;  /* 0x000000ff20077207 */ /* 0x000fe20003000000 */
[----:B------:R-:W-:Y:S02]  /*14c0*/  IMAD R18, R211, UR29, R246 ;  /* 0x0000001dd3127c24 */ /* 0x000fe4000f8e02f6 */
[C---:B------:R-:W-:Y:S01]  /*14d0*/  IMAD.WIDE.U32 R26, R213.reuse, UR4, R26 ;  /* 0x00000004d51a7c25 */ /* 0x040fe2000f8e001a */
[----:B------:R-:W-:Y:S02]  /*14e0*/  SEL R6, R6, RZ, P6 ;  /* 0x000000ff06067207 */ /* 0x000fe40003000000 */
[----:B------:R-:W-:Y:S01]  /*14f0*/  IADD3 R7, P2, P1, R18, R22, R7 ;  /* 0x0000001612077210 */ /* 0x000fe2000795e007 */
[----:B------:R-:W-:Y:S01]  /*1500*/  IMAD R23, R208, UR15, R29 ;  /* 0x0000000fd0177c24 */ /* 0x000fe2000f8e021d */
[----:B------:R-:W-:Y:S01]  /*1510*/  SHF.R.S32.HI R18, RZ, 0x1f, R18 ;  /* 0x0000001fff127819 */ /* 0x000fe20000011412 */
[----:B------:R-:W-:Y:S01]  /*1520*/  USHF.L.U32 UR15, UR4, 0x5, URZ ;  /* 0x00000005040f7899 */ /* 0x000fe200080006ff */
[----:B------:R-:W-:Y:S01]  /*1530*/  IMAD R224, R213, UR5, R27 ;  /* 0x00000005d5e07c24 */ /* 0x000fe2000f8e021b */
[----:B------:R-:W-:Y:S01]  /*1540*/  USHF.L.U32 UR4, UR29, 0x6, URZ ;  /* 0x000000061d047899 */ /* 0x000fe200080006ff */
[----:B------:R-:W-:Y:S01]  /*1550*/  IADD3.X R17, PT, PT, R18, R17, R6, P2, P1 ;  /* 0x0000001112117210 */ /* 0x000fe200017e2406 */
[----:B------:R-:W-:Y:S01]  /*1560*/  IMAD.MOV.U32 R22, RZ, RZ, R28 ;  /* 0x000000ffff167224 */ /* 0x000fe200078e001c */
[----:B-1----:R-:W-:-:S02]  /*1570*/  LEA R225, P2, R26, UR6, 0x1 ;  /* 0x000000061ae17c11 */ /* 0x002fc4000f8408ff */
[----:B------:R-:W-:Y:S01]  /*1580*/  SHF.L.U32 R18, R4, 0x5, RZ ;  /* 0x0000000504127819 */ /* 0x000fe200000006ff */
[----:B------:R-:W-:Y:S01]  /*1590*/  IMAD.U32 R6, RZ, RZ, UR4 ;  /* 0x00000004ff067e24 */ /* 0x000fe2000f8e00ff */
[----:B------:R-:W-:Y:S01]  /*15a0*/  LEA.HI.X R224, R26, UR7, R224, 0x1, P2 ;  /* 0x000000071ae07c11 */ /* 0x000fe200090f0ce0 */
[----:B------:R-:W-:Y:S01]  /*15b0*/  IMAD.WIDE.U32 R22, R213, R4, R22 ;  /* 0x00000004d5167225 */ /* 0x000fe200078e0016 */
[----:B------:R-:W-:Y:S02]  /*15c0*/  IADD3 R7, P1, PT, R7, UR4, RZ ;  /* 0x0000000407077c10 */ /* 0x000fe4000ff3e0ff */
[----:B------:R-:W-:Y:S01]  /*15d0*/  ISETP.GT.AND P2, PT, R8, RZ, PT ;  /* 0x000000ff0800720c */ /* 0x000fe20003f44270 */
[----:B------:R-:W-:Y:S01]  /*15e0*/  IMAD R222, R213, R5, R23 ;  /* 0x00000005d5de7224 */ /* 0x000fe200078e0217 */
[----:B------:R-:W-:Y:S01]  /*15f0*/  LEA.HI.X.SX32 R6, R6, R17, 0x1, P1 ;  /* 0x0000001106067211 */ /* 0x000fe200008f0eff */
[----:B--2---:R-:W-:Y:S01]  /*1600*/  IMAD.WIDE R16, R16, 0x4, R20 ;  /* 0x0000000410107825 */ /* 0x004fe200078e0214 */
[----:B-----5:R-:W-:-:S02]  /*1610*/  LEA R248, P1, R7, UR18, 0x2 ;  /* 0x0000001207f87c11 */ /* 0x020fc4000f8210ff */
[C---:B------:R-:W-:Y:S01]  /*1620*/  LEA R223, P3, R22.reuse, UR16, 0x1 ;  /* 0x0000001016df7c11 */ /* 0x040fe2000f8608ff */
[----:B------:R-:W-:Y:S01]  /*1630*/  IMAD.MOV.U32 R219, RZ, RZ, R17 ;  /* 0x000000ffffdb7224 */ /* 0x000fe200078e0011 */
[----:B------:R-:W-:Y:S01]  /*1640*/  LEA.HI.X R249, R7, UR19, R6, 0x2, P1 ;  /* 0x0000001307f97c11 */ /* 0x000fe200088f1406 */
[----:B------:R-:W-:Y:S01]  /*1650*/  IMAD R6, R19, 0x40, R15 ;  /* 0x0000004013067824 */ /* 0x000fe200078e020f */
[C---:B------:R-:W-:Y:S02]  /*1660*/  IADD3 R15, P1, PT, R213.reuse, 0x20, RZ ;  /* 0x00000020d50f7810 */ /* 0x040fe40007f3e0ff */
[----:B------:R-:W-:Y:S01]  /*1670*/  LEA.HI.X R222, R22, UR17, R222, 0x1, P3 ;  /* 0x0000001116de7c11 */ /* 0x000fe200098f0cde */
[----:B------:R-:W-:Y:S01]  /*1680*/  IMAD.WIDE R250, R6, 0x4, R250 ;  /* 0x0000000406fa7825 */ /* 0x000fe200078e02fa */
[----:B------:R-:W-:Y:S02]  /*1690*/  MOV R220, R16 ;  /* 0x0000001000dc7202 */ /* 0x000fe40000000f00 */
[----:B------:R-:W-:Y:S01]  /*16a0*/  SHF.L.U64.HI R16, R4, 0x5, R5 ;  /* 0x0000000504107819 */ /* 0x000fe20000010205 */
        /* <DEDUP_REMOVED lines=15> */
.L_x_803:
[----:B------:R-:W1:Y:S01]  /*17a0*/  LDCU.64 UR10, c[0x0][0x5c0] ;  /* 0x0000b800ff0a77ac */ /* 0x000e620008000a00 */
[----:B------:R-:W-:-:S05]  /*17b0*/  IADD3 R0, PT, PT, R243, R244, RZ ;  /* 0x000000f4f3007210 */ /* 0x000fca0007ffe0ff */
[C---:B-1----:R-:W-:Y:S02]  /*17c0*/  IMAD R4, R0.reuse, UR11, RZ ;  /* 0x0000000b00047c24 */ /* 0x042fe4000f8e02ff */
[----:B------:R-:W-:-:S05]  /*17d0*/  IMAD.WIDE.U32 R6, R0, UR10, RZ ;  /* 0x0000000a00067c25 */ /* 0x000fca000f8e00ff */
[----:B------:R-:W-:Y:S02]  /*17e0*/  IADD3 R0, PT, PT, R7, R4, RZ ;  /* 0x0000000407007210 */ /* 0x000fe40007ffe0ff */
[----:B------:R-:W-:Y:S02]  /*17f0*/  MOV R4, R6 ;  /* 0x0000000600047202 */ /* 0x000fe40000000f00 */
.L_x_804:
        /* <DEDUP_REMOVED lines=11> */
.L_x_805:
[----:B------:R-:W1:Y:S01]  /*18b0*/  LDCU.64 UR6, c[0x0][0x5c8] ;  /* 0x0000b900ff0677ac */ /* 0x000e620008000a00 */
[----:B------:R-:W-:-:S05]  /*18c0*/  IADD3 R243, PT, PT, R243, R244, RZ ;  /* 0x000000f4f3f37210 */ /* 0x000fca0007ffe0ff */
[C---:B-1----:R-:W-:Y:S02]  /*18d0*/  IMAD R7, R243.reuse, UR7, RZ ;  /* 0x00000007f3077c24 */ /* 0x042fe4000f8e02ff */
[----:B------:R-:W-:-:S05]  /*18e0*/  IMAD.WIDE.U32 R8, R243, UR6, RZ ;  /* 0x00000006f3087c25 */ /* 0x000fca000f8e00ff */
[----:B------:R-:W-:Y:S02]  /*18f0*/  IADD3 R7, PT, PT, R9, R7, RZ ;  /* 0x0000000709077210 */ /* 0x000fe40007ffe0ff */
.L_x_806:
[----:B------:R-:W-:Y:S01]  /*1900*/  IMAD.U32 R6, RZ, RZ, UR10 ;  /* 0x0000000aff067e24 */ /* 0x000fe2000f8e00ff */
[----:B------:R-:W1:Y:S01]  /*1910*/  LDCU.64 UR4, c[0x0][0x5d8] ;  /* 0x0000bb00ff0477ac */ /* 0x000e620008000a00 */
[----:B------:R-:W-:Y:S01]  /*1920*/  IADD3 R242, PT, PT, R242, -UR25, RZ ;  /* 0x80000019f2f27c10 */ /* 0x000fe2000fffe0ff */
[----:B------:R-:W-:Y:S01]  /*1930*/  BSSY.RECONVERGENT B0, `(.L_x_807) ;  /* 0x0000015000007945 */ /* 0x000fe20003800200 */
[----:B------:R-:W-:Y:S01]  /*1940*/  IMAD.WIDE.U32 R10, R6, UR25, R24 ;  /* 0x00000019060a7c25 */ /* 0x000fe2000f8e0018 */
[----:B------:R-:W-:Y:S01]  /*1950*/  UIMAD UR12, UR24, UR10, URZ ;  /* 0x0000000a180c72a4 */ /* 0x000fe2000f8e02ff */
[-C--:B------:R-:W-:Y:S02]  /*1960*/  ISETP.GE.AND P2, PT, R213, R242.reuse, PT ;  /* 0x000000f2d500720c */ /* 0x080fe40003f46270 */
[----:B------:R-:W-:Y:S01]  /*1970*/  ISETP.GE.AND P1, PT, R5, R242, PT ;  /* 0x000000f20500720c */ /* 0x000fe20003f26270 */
[----:B------:R-:W-:Y:S01]  /*1980*/  UIMAD UR12, UR25, UR11, UR12 ;  /* 0x0000000b190c72a4 */ /* 0x000fe2000f8e020c */
[----:B------:R-:W-:-:S05]  /*1990*/  IADD3 R10, P0, PT, R4, R10, RZ ;  /* 0x0000000a040a7210 */ /* 0x000fca0007f1e0ff */
[----:B------:R-:W-:Y:S01]  /*19a0*/  IADD3.X R11, PT, PT, R0, UR12, R11, P0, !PT ;  /* 0x0000000c000b7c10 */ /* 0x000fe200087fe40b */
[----:B------:R-:W-:Y:S02]  /*19b0*/  IMAD.U32 R0, RZ, RZ, UR6 ;  /* 0x00000006ff007e24 */ /* 0x000fe4000f8e00ff */
[----:B-1----:R-:W-:-:S04]  /*19c0*/  IMAD.WIDE.U32 R10, R208, UR4, R10 ;  /* 0x00000004d00a7c25 */ /* 0x002fc8000f8e000a */
        /* <DEDUP_REMOVED lines=11> */
.L_x_808:
[----:B------:R-:W-:Y:S05]  /*1a80*/  BSYNC.RECONVERGENT B0 ;  /* 0x0000000000007941 */ /* 0x000fea0003800200 */
.L_x_807:
[----:B------:R-:W-:Y:S04]  /*1a90*/  BSSY.RECONVERGENT B0, `(.L_x_809) ;  /* 0x000000c000007945 */ /* 0x000fe80003800200 */
[----:B------:R-:W-:Y:S05]  /*1aa0*/  @P1 BRA `(.L_x_810) ;  /* 0x0000000000281947 */ /* 0x000fea0003800000 */
[----:B------:R-:W2:Y:S01]  /*1ab0*/  LDCU.64 UR4, c[0x0][0x560] ;  /* 0x0000ac00ff0477ac */ /* 0x000ea20008000a00 */
[----:B------:R-:W-:Y:S01]  /*1ac0*/  MOV R11, R4 ;  /* 0x00000004000b7202 */ /* 0x000fe20000000f00 */
[----:B------:R-:W-:Y:S02]  /*1ad0*/  IMAD R5, R17, UR10, RZ ;  /* 0x0000000a11057c24 */ /* 0x000fe4000f8e02ff */
[----:B------:R-:W-:-:S04]  /*1ae0*/  IMAD.WIDE.U32 R10, R15, UR10, R10 ;  /* 0x0000000a0f0a7c25 */ /* 0x000fc8000f8e000a */
[----:B------:R-:W-:-:S05]  /*1af0*/  IMAD R5, R15, UR11, R5 ;  /* 0x0000000b0f057c24 */ /* 0x000fca000f8e0205 */
[----:B------:R-:W-:Y:S02]  /*1b00*/  IADD3 R5, PT, PT, R11, R5, RZ ;  /* 0x000000050b057210 */ /* 0x000fe40007ffe0ff */
[----:B--2---:R-:W-:-:S04]  /*1b10*/  LEA R4, P0, R10, UR4, 0x1 ;  /* 0x000000040a047c11 */ /* 0x004fc8000f8008ff */
[----:B------:R-:W-:-:S05]  /*1b20*/  LEA.HI.X R5, R10, UR5, R5, 0x1, P0 ;  /* 0x000000050a057c11 */ /* 0x000fca00080f0c05 */
[----:B------:R2:W-:Y:S04]  /*1b30*/  STG.E.128 desc[UR22][R4.64], RZ ;  /* 0x000000ff04007986 */ /* 0x0005e8000c101d16 */
[----:B------:R2:W-:Y:S02]  /*1b40*/  STG.E.128 desc[UR22][R4.64+0x80], RZ ;  /* 0x000080ff04007986 */ /* 0x0005e4000c101d16 */
.L_x_810:
[----:B------:R-:W-:Y:S05]  /*1b50*/  BSYNC.RECONVERGENT B0 ;  /* 0x0000000000007941 */ /* 0x000fea0003800200 */
.L_x_809:
        /* <DEDUP_REMOVED lines=10> */
[----:B------:R-:W3:Y:S01]  /*1c00*/  LDCU.64 UR4, c[0x0][0x568] ;  /* 0x0000ad00ff0477ac */ /* 0x000ee20008000a00 */
[----:B--2---:R-:W-:Y:S02]  /*1c10*/  MOV R4, R6 ;  /* 0x0000000600047202 */ /* 0x004fe40000000f00 */
[----:B------:R-:W-:-:S03]  /*1c20*/  MOV R5, R0 ;  /* 0x0000000000057202 */ /* 0x000fc60000000f00 */
[----:B------:R-:W-:-:S04]  /*1c30*/  IMAD.WIDE.U32 R8, R213, UR6, R4 ;  /* 0x00000006d5087c25 */ /* 0x000fc8000f8e0004 */
[----:B------:R-:W-:Y:S01]  /*1c40*/  IMAD R4, R213, UR7, R9 ;  /* 0x00000007d5047c24 */ /* 0x000fe2000f8e0209 */
[----:B---3--:R-:W-:-:S04]  /*1c50*/  LEA R10, P0, R8, UR4, 0x1 ;  /* 0x00000004080a7c11 */ /* 0x008fc8000f8008ff */
[----:B------:R-:W-:-:S05]  /*1c60*/  LEA.HI.X R11, R8, UR5, R4, 0x1, P0 ;  /* 0x00000005080b7c11 */ /* 0x000fca00080f0c04 */
[----:B------:R3:W-:Y:S04]  /*1c70*/  STG.E.128 desc[UR22][R10.64], RZ ;  /* 0x000000ff0a007986 */ /* 0x0007e8000c101d16 */
[----:B------:R3:W-:Y:S02]  /*1c80*/  STG.E.128 desc[UR22][R10.64+0x80], RZ ;  /* 0x000080ff0a007986 */ /* 0x0007e4000c101d16 */
.L_x_812:
[----:B------:R-:W-:Y:S05]  /*1c90*/  BSYNC.RECONVERGENT B0 ;  /* 0x0000000000007941 */ /* 0x000fea0003800200 */
.L_x_811:
        /* <DEDUP_REMOVED lines=10> */
[----:B------:R2:W-:Y:S01]  /*1d40*/  STG.E.128 desc[UR22][R4.64+0x80], RZ ;  /* 0x000080ff04007986 */ /* 0x0005e2000c101d16 */
[----:B------:R-:W-:Y:S05]  /*1d50*/  BRA `(.L_x_813) ;  /* 0x0000004400f87947 */ /* 0x000fea0003800000 */
.L_x_802:
[----:B------:R-:W-:Y:S01]  /*1d60*/  VIADD R6, R242, -UR25 ;  /* 0x80000019f2067c36 */ /* 0x000fe20008000000 */
[----:B------:R-:W1:Y:S01]  /*1d70*/  LDCU.64 UR6, c[0x0][0x3d8] ;  /* 0x00007b00ff0677ac */ /* 0x000e620008000a00 */
[----:B------:R-:W-:Y:S02]  /*1d80*/  IMAD.U32 R4, RZ, RZ, UR10 ;  /* 0x0000000aff047e24 */ /* 0x000fe4000f8e00ff */
[----:B------:R-:W-:Y:S01]  /*1d90*/  IMAD R8, R19, -0x40, R8 ;  /* 0xffffffc013087824 */ /* 0x000fe200078e0208 */
[-C--:B------:R-:W-:Y:S01]  /*1da0*/  ISETP.GE.AND P3, PT, R5, R6.reuse, PT ;  /* 0x000000060500720c */ /* 0x080fe20003f66270 */
[----:B------:R-:W-:Y:S01]  /*1db0*/  UIMAD UR16, UR24, UR10, URZ ;  /* 0x0000000a181072a4 */ /* 0x000fe2000f8e02ff */
[--C-:B------:R-:W-:Y:S01]  /*1dc0*/  IMAD.WIDE.U32 R20, R4, UR25, R24.reuse ;  /* 0x0000001904147c25 */ /* 0x100fe2000f8e0018 */
[----:B------:R-:W-:Y:S01]  /*1dd0*/  ISETP.GE.AND P4, PT, R213, R6, PT ;  /* 0x00000006d500720c */ /* 0x000fe20003f86270 */
[----:B------:R-:W2:Y:S01]  /*1de0*/  LDCU.64 UR4, c[0x0][0x3d0] ;  /* 0x00007a00ff0477ac */ /* 0x000ea20008000a00 */
[----:B------:R-:W-:Y:S01]  /*1df0*/  LOP3.LUT R4, R241, 0x80000001, RZ, 0xc0, !PT ;  /* 0x80000001f1047812 */ /* 0x000fe200078ec0ff */
[----:B------:R-:W-:Y:S01]  /*1e00*/  IMAD.U32 R6, RZ, RZ, UR12 ;  /* 0x0000000cff067e24 */ /* 0x000fe2000f8e00ff */
[----:B------:R-:W-:Y:S01]  /*1e10*/  IADD3 R22, P0, PT, R14, R20, RZ ;  /* 0x000000140e167210 */ /* 0x000fe20007f1e0ff */
[----:B------:R-:W-:Y:S01]  /*1e20*/  UIMAD UR16, UR25, UR11, UR16 ;  /* 0x0000000b191072a4 */ /* 0x000fe2000f8e0210 */
[----:B------:R-:W-:Y:S01]  /*1e30*/  ISETP.GE.AND P2, PT, R5, R8, PT ;  /* 0x000000080500720c */ /* 0x000fe20003f46270 */
[----:B------:R-:W-:Y:S01]  /*1e40*/  IMAD.WIDE.U32 R24, R6, UR25, R24 ;  /* 0x0000001906187c25 */ /* 0x000fe2000f8e0018 */
[----:B------:R-:W-:-:S03]  /*1e50*/  ISETP.NE.AND P5, PT, R4, 0x1, PT ;  /* 0x000000010400780c */ /* 0x000fc60003fa5270 */
[----:B------:R-:W-:Y:S01]  /*1e60*/  IMAD.MOV.U32 R239, RZ, RZ, 0x7f800000 ;  /* 0x7f800000ffef7424 */ /* 0x000fe200078e00ff */
[----:B------:R-:W3:Y:S01]  /*1e70*/  @!P3 LDC.64 R4, c[0x0][0x390] ;  /* 0x0000e400ff04bb82 */ /* 0x000ee20000000a00 */
[----:B------:R-:W-:Y:S01]  /*1e80*/  IADD3.X R23, PT, PT, R13, UR16, R21, P0, !PT ;  /* 0x000000100d177c10 */ /* 0x000fe200087fe415 */
[----:B-1----:R-:W-:Y:S01]  /*1e90*/  IMAD R19, R12, UR6, RZ ;  /* 0x000000060c137c24 */ /* 0x002fe2000f8e02ff */
[----:B------:R-:W-:Y:S01]  /*1ea0*/  IADD3 R24, P0, PT, R11, R24, RZ ;  /* 0x000000180b187210 */ /* 0x000fe20007f1e0ff */
[----:B------:R-:W-:Y:S01]  /*1eb0*/  IMAD.U32 R21, RZ, RZ, UR15 ;  /* 0x0000000fff157e24 */ /* 0x000fe2000f8e00ff */
[----:B------:R-:W-:Y:S01]  /*1ec0*/  SEL R192, RZ, 0x4000, P5 ;  /* 0x00004000ffc07807 */ /* 0x000fe20002800000 */
[C---:B------:R-:W-:Y:S01]  /*1ed0*/  IMAD.WIDE.U32 R22, R9.reuse, UR6, R22 ;  /* 0x0000000609167c25 */ /* 0x040fe2000f8e0016 */
[----:B------:R-:W-:Y:S01]  /*1ee0*/  UIMAD UR6, UR24, UR12, URZ ;  /* 0x0000000c180672a4 */ /* 0x000fe2000f8e02ff */
[----:B------:R-:W1:Y:S02]  /*1ef0*/  @!P4 LDC.64 R6, c[0x0][0x390] ;  /* 0x0000e400ff06cb82 */ /* 0x000e640000000a00 */
[----:B------:R-:W-:Y:S01]  /*1f00*/  IMAD R19, R9, UR7, R19 ;  /* 0x0000000709137c24 */ /* 0x000fe2000f8e0213 */
[----:B------:R-:W-:Y:S01]  /*1f10*/  UIMAD UR6, UR25, UR13, UR6 ;  /* 0x0000000d190672a4 */ /* 0x000fe2000f8e0206 */
[----:B------:R-:W-:-:S02]  /*1f20*/  @!P3 IMAD R11, R17, UR10, RZ ;  /* 0x0000000a110bbc24 */ /* 0x000fc4000f8e02ff */
[----:B------:R-:W-:Y:S02]  /*1f30*/  IMAD.MOV.U32 R238, RZ, RZ, 0x7f800000 ;  /* 0x7f800000ffee7424 */ /* 0x000fe400078e00ff */
[----:B------:R-:W-:Y:S01]  /*1f40*/  @P6 BAR.SYNC.DEFER_BLOCKING 0x0 ;  /* 0x0000000000006b1d */ /* 0x000fe20000010000 */
[----:B------:R-:W-:Y:S01]  /*1f50*/  IMAD.IADD R23, R23, 0x1, R19 ;  /* 0x0000000117177824 */ /* 0x000fe200078e0213 */
[----:B------:R-:W-:Y:S01]  /*1f60*/  IADD3.X R25, PT, PT, R10, UR6, R25, P0, !PT ;  /* 0x000000060a197c10 */ /* 0x000fe200087fe419 */
[----:B------:R-:W-:Y:S01]  /*1f70*/  IMAD.U32 R14, RZ, RZ, UR15 ;  /* 0x0000000fff0e7e24 */ /* 0x000fe2000f8e00ff */
[----:B------:R-:W-:Y:S01]  /*1f80*/  @!P2 LEA R10, P0, R18, R223, 0x1 ;  /* 0x000000df120aa211 */ /* 0x000fe200078008ff */
[----:B------:R-:W-:-:S03]  /*1f90*/  IMAD.U32 R13, RZ, RZ, UR14 ;  /* 0x0000000eff0d7e24 */ /* 0x000fc6000f8e00ff */
[----:B------:R-:W4:Y:S01]  /*1fa0*/  LDC R217, c[0x0][0x44c] ;  /* 0x00011300ffd97b82 */ /* 0x000f220000000800 */
[----:B--2---:R-:W-:Y:S01]  /*1fb0*/  IMAD R20, R12, UR4, RZ ;  /* 0x000000040c147c24 */ /* 0x004fe2000f8e02ff */
[----:B------:R-:W-:Y:S01]  /*1fc0*/  @!P2 LEA R12, P1, R21, R225, 0x1 ;  /* 0x000000e1150ca211 */ /* 0x000fe200078208ff */
[C---:B------:R-:W-:Y:S01]  /*1fd0*/  @!P3 IMAD R11, R15.reuse, UR11, R11 ;  /* 0x0000000b0f0bbc24 */ /* 0x040fe2000f8e020b */
[----:B------:R-:W2:Y:S01]  /*1fe0*/  S2R R229, SR_TID.X ;  /* 0x0000000000e57919 */ /* 0x000ea20000002100 */
[----:B------:R-:W-:Y:S01]  /*1ff0*/  @!P3 IMAD.WIDE.U32 R26, R15, UR10, R22 ;  /* 0x0000000a0f1abc25 */ /* 0x000fe2000f8e0016 */
[----:B------:R-:W-:Y:S01]  /*2000*/  @!P2 LEA.HI.X R13, R14, R224, R13, 0x1, P1 ;  /* 0x000000e00e0da211 */ /* 0x000fe200008f0c0d */
[----:B------:R-:W2:Y:S02]  /*2010*/  LDCU UR7, c[0x0][0x590] ;  /* 0x0000b200ff0777ac */ /* 0x000ea40008000800 */
[C---:B------:R-:W-:Y:S02]  /*2020*/  IMAD R20, R9.reuse, UR5, R20 ;  /* 0x0000000509147c24 */ /* 0x040fe4000f8e0214 */
[----:B------:R-:W-:-:S04]  /*2030*/  IMAD.WIDE.U32 R24, R9, UR4, R24 ;  /* 0x0000000409187c25 */ /* 0x000fc8000f8e0018 */
[----:B------:R-:W-:Y:S02]  /*2040*/  IMAD.IADD R194, R205, 0x1, R204 ;  /* 0x00000001cdc27824 */ /* 0x000fe400078e02cc */
[----:B------:R-:W-:Y:S01]  /*2050*/  IMAD R226, R209, UR28, R208 ;  /* 0x0000001cd1e27c24 */ /* 0x000fe2000f8e02d0 */
[----:B------:R-:W-:Y:S01]  /*2060*/  SHF.R.U32.HI R218, RZ, 0x2, R0 ;  /* 0x00000002ffda7819 */ /* 0x000fe20000011600 */
[----:B------:R-:W-:Y:S01]  /*2070*/  @!P4 IMAD.MOV.U32 R28, RZ, RZ, R22 ;  /* 0x000000ffff1cc224 */ /* 0x000fe200078e0016 */
[----:B---3--:R-:W-:Y:S01]  /*2080*/  @!P3 LEA R22, P1, R26, R4, 0x1 ;  /* 0x000000041a16b211 */ /* 0x008fe200078208ff */
[----:B------:R-:W-:Y:S02]  /*2090*/  @!P4 IMAD.MOV.U32 R29, RZ, RZ, R23 ;  /* 0x000000ffff1dc224 */ /* 0x000fe400078e0017 */
[----:B------:R-:W-:Y:S01]  /*20a0*/  IMAD.MOV.U32 R228, RZ, RZ, 0x10 ;  /* 0x00000010ffe47424 */ /* 0x000fe200078e00ff */
[----:B------:R-:W-:Y:S01]  /*20b0*/  CS2R R94, SRZ ;  /* 0x00000000005e7805 */ /* 0x000fe2000001ff00 */
[----:B------:R-:W-:Y:S01]  /*20c0*/  @!P3 IMAD.IADD R9, R27, 0x1, R11 ;  /* 0x000000011b09b824 */ /* 0x000fe200078e020b */
[----:B------:R-:W-:Y:S01]  /*20d0*/  @!P2 LEA.HI.X R11, R18, R222, R16, 0x1, P0 ;  /* 0x000000de120ba211 */ /* 0x000fe200000f0c10 */
[----:B------:R-:W-:Y:S01]  /*20e0*/  @!P4 IMAD.WIDE.U32 R28, R213, UR10, R28 ;  /* 0x0000000ad51ccc25 */ /* 0x000fe2000f8e001c */
[----:B------:R-:W-:-:S02]  /*20f0*/  CS2R R92, SRZ ;  /* 0x00000000005c7805 */ /* 0x000fc4000001ff00 */
[----:B------:R-:W-:Y:S02]  /*2100*/  CS2R R98, SRZ ;  /* 0x0000000000627805 */ /* 0x000fe4000001ff00 */
[----:B------:R-:W-:Y:S01]  /*2110*/  @!P3 LEA.HI.X R23, R26, R5, R9, 0x1, P1 ;  /* 0x000000051a17b211 */ /* 0x000fe200008f0c09 */
[----:B------:R-:W-:Y:S01]  /*2120*/  IMAD.IADD R21, R25, 0x1, R20 ;  /* 0x0000000119157824 */ /* 0x000fe200078e0214 */
[C---:B-1----:R-:W-:Y:S01]  /*2130*/  @!P4 LEA R14, P0, R28.reuse, R6, 0x1 ;  /* 0x000000061c0ec211 */ /* 0x042fe200078008ff */
[----:B------:R-:W-:Y:S01]  /*2140*/  @!P3 IMAD R9, R17, UR12, RZ ;  /* 0x0000000c1109bc24 */ /* 0x000fe2000f8e02ff */
[----:B------:R-:W-:Y:S01]  /*2150*/  CS2R R96, SRZ ;  /* 0x0000000000607805 */ /* 0x000fe2000001ff00 */
[----:B------:R-:W-:Y:S01]  /*2160*/  @!P4 IMAD R4, R213, UR11, R29 ;  /* 0x0000000bd504cc24 */ /* 0x000fe2000f8e021d */
[----:B------:R-:W-:Y:S01]  /*2170*/  CS2R R90, SRZ ;  /* 0x00000000005a7805 */ /* 0x000fe2000001ff00 */
[----:B------:R-:W-:Y:S01]  /*2180*/  @!P3 IMAD.MOV.U32 R16, RZ, RZ, R24 ;  /* 0x000000ffff10b224 */ /* 0x000fe200078e0018 */
[----:B------:R-:W-:Y:S01]  /*2190*/  CS2R R88, SRZ ;  /* 0x0000000000587805 */ /* 0x000fe2000001ff00 */
[----:B------:R-:W-:Y:S01]  /*21a0*/  @!P3 IMAD.MOV.U32 R17, RZ, RZ, R21 ;  /* 0x000000ffff11b224 */ /* 0x000fe200078e0015 */
[----:B------:R-:W-:Y:S01]  /*21b0*/  CS2R R86, SRZ ;  /* 0x0000000000567805 */ /* 0x000fe2000001ff00 */
[C---:B------:R-:W-:Y:S01]  /*21c0*/  @!P3 IMAD R9, R15.reuse, UR13, R9 ;  /* 0x0000000d0f09bc24 */ /* 0x040fe2000f8e0209 */
[----:B------:R-:W-:Y:S01]  /*21d0*/  CS2R R84, SRZ ;  /* 0x0000000000547805 */ /* 0x000fe2000001ff00 */
[----:B------:R-:W-:Y:S01]  /*21e0*/  @!P3 IMAD.WIDE.U32 R16, R15, UR12, R16 ;  /* 0x0000000c0f10bc25 */ /* 0x000fe2000f8e0010 */
[----:B------:R-:W-:-:S02]  /*21f0*/  @!P4 LEA.HI.X R15, R28, R7, R4, 0x1, P0 ;  /* 0x000000071c0fc211 */ /* 0x000fc400000f0c04 */
[----:B------:R-:W-:Y:S01]  /*2200*/  CS2R R78, SRZ ;  /* 0x00000000004e7805 */ /* 0x000fe2000001ff00 */
[----:B------:R-:W1:Y:S01]  /*2210*/  @!P4 LDC.64 R6, c[0x0][0x388] ;  /* 0x0000e200ff06cb82 */ /* 0x000e620000000a00 */
[C---:B------:R-:W-:Y:S01]  /*2220*/  ISETP.GE.AND P0, PT, R213.reuse, R8, PT ;  /* 0x00000008d500720c */ /* 0x040fe20003f06270 */
[----:B------:R-:W-:Y:S01]  /*2230*/  @!P4 IMAD.MOV.U32 R20, RZ, RZ, R24 ;  /* 0x000000ffff14c224 */ /* 0x000fe200078e0018 */
[----:B------:R-:W-:Y:S01]  /*2240*/  @!PT LDS RZ, [RZ] ;  /* 0x00000000fffff984 */ /* 0x000fe20000000800 */
[----:B------:R-:W-:Y:S01]  /*2250*/  @!PT LDS RZ, [RZ] ;  /* 0x00000000fffff984 */ /* 0x000fe20000000800 */
[----:B------:R-:W-:Y:S01]  /*2260*/  @!PT LDS RZ, [RZ] ;  /* 0x00000000fffff984 */ /* 0x000fe20000000800 */
[----:B------:R-:W-:Y:S01]  /*2270*/  @!P4 LDGSTS.E.BYPASS.LTC128B.128 [R216+0x10000], desc[UR22][R14.64] ;  /* 0x100000000ed8cfae */ /* 0x000fe2000b981a16 */
[----:B------:R-:W-:Y:S01]  /*2280*/  IMAD.IADD R240, R216, 0x1, R192 ;  /* 0x00000001d8f07824 */ /* 0x000fe200078e02c0 */
[----:B------:R-:W-:Y:S01]  /*2290*/  CS2R R76, SRZ ;  /* 0x00000000004c7805 */ /* 0x000fe2000001ff00 */
[----:B------:R-:W-:Y:S01]  /*22a0*/  @!P4 IMAD.WIDE.U32 R20, R213, UR12, R20 ;  /* 0x0000000cd514cc25 */ /* 0x000fe2000f8e0014 */
[----:B------:R3:W-:Y:S01]  /*22b0*/  @!P4 LDGSTS.E.BYPASS.LTC128B.128 [R216+0x12000], desc[UR22][R14.64+0x80] ;  /* 0x120000800ed8cfae */ /* 0x0007e2000b981a16 */
[----:B------:R-:W2:Y:S01]  /*22c0*/  @!P3 LDC.64 R4, c[0x0][0x388] ;  /* 0x0000e200ff04bb82 */ /* 0x000ea20000000a00 */
[----:B------:R-:W-:Y:S01]  /*22d0*/  CS2R R82, SRZ ;  /* 0x0000000000527805 */ /* 0x000fe2000001ff00 */
[----:B------:R-:W-:Y:S01]  /*22e0*/  @!P3 IMAD.IADD R9, R17, 0x1, R9 ;  /* 0x000000011109b824 */ /* 0x000fe200078e0209 */
[----:B------:R1:W-:Y:S01]  /*22f0*/  @P4 STS.128 [R216+0x10000], RZ ;  /* 0x010000ffd8004388 */ /* 0x0003e20000000c00 */
[----:B------:R-:W-:Y:S01]  /*2300*/  IMAD.IADD R193, R207, 0x1, R192 ;  /* 0x00000001cfc17824 */ /* 0x000fe200078e02c0 */
        /* <DEDUP_REMOVED lines=11> */
[----:B-1----:R-:W-:Y:S02]  /*23c0*/  @!P4 LEA R6, P5, R20, R6, 0x1 ;  /* 0x000000061406c211 */ /* 0x002fe400078a08ff */
        /* <DEDUP_REMOVED lines=8> */
[----:B------:R-:W-:Y:S01]  /*2450*/  CS2R R36, SRZ ;  /* 0x0000000000247805 */ /* 0x000fe2000001ff00 */
[----:B------:R-:W-:Y:S01]  /*2460*/  @!P3 LDGSTS.E.BYPASS.LTC128B.128 [R216+0x13000], desc[UR22][R22.64+0x80] ;  /* 0x1300008016d8bfae */ /* 0x000fe2000b981a16 */
[C---:B--2---:R-:W-:Y:S02]  /*2470*/  @!P3 LEA R4, P1, R16.reuse, R4, 0x1 ;  /* 0x000000041004b211 */ /* 0x044fe400078208ff */
[----:B------:R-:W-:Y:S01]  /*2480*/  CS2R R30, SRZ ;  /* 0x00000000001e7805 */ /* 0x000fe2000001ff00 */
[----:B---3--:R-:W-:Y:S01]  /*2490*/  @!P0 IMAD.MOV.U32 R14, RZ, RZ, R225 ;  /* 0x000000ffff0e8224 */ /* 0x008fe200078e00e1 */
[----:B------:R-:W0:Y:S01]  /*24a0*/  LDGDEPBAR ;  /* 0x00000000000079af */ /* 0x000e220000000000 */
[----:B------:R-:W-:Y:S01]  /*24b0*/  @!P0 IMAD.MOV.U32 R15, RZ, RZ, R224 ;  /* 0x000000ffff0f8224 */ /* 0x000fe200078e00e0 */
[----:B------:R-:W-:Y:S02]  /*24c0*/  @!P3 LEA.HI.X R5, R16, R5, R9, 0x1, P1 ;  /* 0x000000051005b211 */ /* 0x000fe400008f0c09 */
[----:B------:R-:W-:-:S02]  /*24d0*/  CS2R R34, SRZ ;  /* 0x0000000000227805 */ /* 0x000fc4000001ff00 */
[----:B------:R-:W-:Y:S02]  /*24e0*/  ISETP.GE.AND P1, PT, R210, R8, PT ;  /* 0x00000008d200720c */ /* 0x000fe40003f26270 */
[----:B------:R-:W-:Y:S01]  /*24f0*/  CS2R R32, SRZ ;  /* 0x0000000000207805 */ /* 0x000fe2000001ff00 */
[----:B------:R-:W-:Y:S01]  /*2500*/  @!P0 LDGSTS.E.BYPASS.LTC128B.128 [R216+0x8000], desc[UR22][R14.64] ;  /* 0x080000000ed88fae */ /* 0x000fe2000b981a16 */
[----:B------:R-:W-:Y:S01]  /*2510*/  USHF.L.U32 UR29, UR29, 0x3, URZ ;  /* 0x000000031d1d7899 */ /* 0x000fe200080006ff */
[----:B------:R-:W1:Y:S02]  /*2520*/  LDCU UR4, c[0x0][0x3e0] ;  /* 0x00007c00ff0477ac */ /* 0x000e640008000800 */
[----:B------:R2:W-:Y:S01]  /*2530*/  @!P0 LDGSTS.E.BYPASS.LTC128B.128 [R216+0xa000], desc[UR22][R14.64+0x80] ;  /* 0x0a0000800ed88fae */ /* 0x0005e2000b981a16 */
[----:B------:R-:W3:Y:S03]  /*2540*/  LDCU UR6, c[0x0][0x45c] ;  /* 0x00008b80ff0677ac */ /* 0x000ee60008000800 */
[----:B------:R1:W-:Y:S01]  /*2550*/  @P0 STS.128 [R216+0x8000], RZ ;  /* 0x008000ffd8000388 */ /* 0x0003e20000000c00 */
[----:B------:R-:W1:Y:S03]  /*2560*/  LDCU.U8 UR5, c[0x0][0x4f8] ;  /* 0x00009f00ff0577ac */ /* 0x000e660008000000 */
[----:B------:R1:W-:Y:S04]  /*2570*/  @P0 STS.128 [R216+0xa000], RZ ;  /* 0x00a000ffd8000388 */ /* 0x0003e80000000c00 */
[----:B------:R1:W-:Y:S04]  /*2580*/  @P2 STS.128 [R216+0x9000], RZ ;  /* 0x009000ffd8002388 */ /* 0x0003e80000000c00 */
[----:B------:R1:W-:Y:S04]  /*2590*/  @P2 STS.128 [R216+0xb000], RZ ;  /* 0x00b000ffd8002388 */ /* 0x0003e80000000c00 */
[----:B------:R-:W-:Y:S01]  /*25a0*/  @!PT LDS RZ, [RZ] ;  /* 0x00000000fffff984 */ /* 0x000fe20000000800 */
[----:B------:R-:W-:Y:S01]  /*25b0*/  @!PT LDS RZ, [RZ] ;  /* 0x00000000fffff984 */ /* 0x000fe20000000800 */
[----:B------:R-:W-:Y:S01]  /*25c0*/  @!PT LDS RZ, [RZ] ;  /* 0x00000000fffff984 */ /* 0x000fe20000000800 */
[----:B------:R-:W-:Y:S04]  /*25d0*/  @!P2 LDGSTS.E.BYPASS.LTC128B.128 [R216+0x9000], desc[UR22][R12.64] ;  /* 0x090000000cd8afae */ /* 0x000fe8000b981a16 */
[----:B------:R4:W-:Y:S01]  /*25e0*/  @!P2 LDGSTS.E.BYPASS.LTC128B.128 [R216+0xb000], desc[UR22][R12.64+0x80] ;  /* 0x0b0000800cd8afae */ /* 0x0009e2000b981a16 */
[----:B--2---:R-:W-:-:S05]  /*25f0*/  @!P4 IMAD R14, R213, UR13, R21 ;  /* 0x0000000dd50ecc24 */ /* 0x004fca000f8e0215 */
[----:B------:R-:W-:Y:S01]  /*2600*/  @!P4 LEA.HI.X R7, R20, R7, R14, 0x1, P5 ;  /* 0x000000071407c211 */ /* 0x000fe200028f0c0e */
[----:B----4-:R-:W-:Y:S02]  /*2610*/  @!P0 IMAD.MOV.U32 R12, RZ, RZ, R223 ;  /* 0x000000ffff0c8224 */ /* 0x010fe400078e00df */
[----:B------:R-:W-:-:S05]  /*2620*/  @!P0 IMAD.MOV.U32 R13, RZ, RZ, R222 ;  /* 0x000000ffff0d8224 */ /* 0x000fca00078e00de */
[----:B------:R-:W-:Y:S04]  /*2630*/  @!P0 LDGSTS.E.BYPASS.LTC128B.128 [R240], desc[UR22][R12.64] ;  /* 0x000000000cf08fae */ /* 0x000fe8000b981a16 */
[----:B------:R-:W-:Y:S04]  /*2640*/  @!P0 LDGSTS.E.BYPASS.LTC128B.128 [R240+0x2000], desc[UR22][R12.64+0x80] ;  /* 0x020000800cf08fae */ /* 0x000fe8000b981a16 */
[----:B------:R2:W-:Y:S04]  /*2650*/  @P0 STS.128 [R240], RZ ;  /* 0x000000fff0000388 */ /* 0x0005e80000000c00 */
[----:B------:R2:W-:Y:S04]  /*2660*/  @P0 STS.128 [R240+0x2000], RZ ;  /* 0x002000fff0000388 */ /* 0x0005e80000000c00 */
[----:B------:R2:W-:Y:S04]  /*2670*/  @P2 STS.128 [R240+0x1000], RZ ;  /* 0x001000fff0002388 */ /* 0x0005e80000000c00 */
[----:B------:R2:W-:Y:S04]  /*2680*/  @P2 STS.128 [R240+0x3000], RZ ;  /* 0x003000fff0002388 */ /* 0x0005e80000000c00 */
        /* <DEDUP_REMOVED lines=16> */
[----:B----4-:R-:W-:-:S03]  /*2790*/  VIADD R6, R210, 0x8 ;  /* 0x00000008d2067836 */ /* 0x010fc60000000000 */
[----:B------:R-:W0:Y:S02]  /*27a0*/  LDGDEPBAR ;  /* 0x00000000000079af */ /* 0x000e240000000000 */
[----:B------:R-:W-:Y:S01]  /*27b0*/  ISETP.GE.AND P0, PT, R6, R8, PT ;  /* 0x000000080600720c */ /* 0x000fe20003f06270 */
[----:B------:R-:W-:-:S05]  /*27c0*/  IMAD.WIDE.U32 R6, R210, 0x4, R250 ;  /* 0x00000004d2067825 */ /* 0x000fca00078e00fa */
[----:B------:R-:W5:Y:S07]  /*27d0*/  @!P1 LDG.E R239, desc[UR22][R6.64] ;  /* 0x0000001606ef9981 */ /* 0x000f6e000c1e1900 */
[----:B------:R4:W5:Y:S01]  /*27e0*/  @!P0 LDG.E R238, desc[UR22][R6.64+0x20] ;  /* 0x0000201606ee8981 */ /* 0x000962000c1e1900 */
[----:B---3--:R-:W3:Y:S01]  /*27f0*/  LDC.64 R4, c[0x0][0x528] ;  /* 0x00014a00ff047b82 */ /* 0x008ee20000000a00 */
[----:B------:R-:W-:-:S07]  /*2800*/  DEPBAR.LE SB0, 0x1 ;  /* 0x000080400000791a */ /* 0x000fce0000000000 */
[----:B------:R-:W-:Y:S06]  /*2810*/  BAR.SYNC.DEFER_BLOCKING 0x0 ;  /* 0x0000000000007b1d */ /* 0x000fec0000010000 */
[----:B---3--:R-:W3:Y:S04]  /*2820*/  LDG.E.64 R8, desc[UR22][R4.64+0x8] ;  /* 0x0000081604087981 */ /* 0x008ee8000c1e1b00 */
[----:B------:R2:W1:Y:S04]  /*2830*/  LDSM.16.M88.4 R116, [R205] ;  /* 0x00000000cd74783b */ /* 0x0004680000000200 */
[----:B------:R2:W1:Y:S04]  /*2840*/  LDSM.16.M88.4 R120, [R205+0x800] ;  /* 0x00080000cd78783b */ /* 0x0004680000000200 */
[----:B------:R2:W1:Y:S04]  /*2850*/  LDSM.16.M88.4 R124, [R194] ;  /* 0x00000000c27c783b */ /* 0x0004680000000200 */
[----:B------:R2:W1:Y:S04]  /*2860*/  LDSM.16.M88.4 R128, [R194+0x800] ;  /* 0x00080000c280783b */ /* 0x0004680000000200 */
[----:B------:R2:W1:Y:S04]  /*2870*/  LDSM.16.M88.4 R132, [R202] ;  /* 0x00000000ca84783b */ /* 0x0004680000000200 */
[----:B------:R2:W1:Y:S04]  /*2880*/  LDSM.16.M88.4 R136, [R202+0x800] ;  /* 0x00080000ca88783b */ /* 0x0004680000000200 */
[----:B------:R-:W2:Y:S04]  /*2890*/  LDG.E.64 R4, desc[UR22][R4.64] ;  /* 0x0000001604047981 */ /* 0x000ea8000c1e1b00 */
        /* <DEDUP_REMOVED lines=10> */
[----:B------:R-:W-:Y:S01]  /*2940*/  IMAD.SHL.U32 R226, R226, 0x20, RZ ;  /* 0x00000020e2e27824 */ /* 0x000fe200078e00ff */
[----:B------:R-:W-:Y:S01]  /*2950*/  UIADD3 UR10, UPT, UPT, UR25, 0x40, URZ ;  /* 0x00000040190a7890 */ /* 0x000fe2000fffe0ff */
[----:B----4-:R-:W-:-:S05]  /*2960*/  IMAD.SHL.U32 R7, R0, 0x2, RZ ;  /* 0x0000000200077824 */ /* 0x010fca00078e00ff */
[----:B------:R-:W-:-:S04]  /*2970*/  LOP3.LUT R0, R7, 0x6, RZ, 0xc0, !PT ;  /* 0x0000000607007812 */ /* 0x000fc800078ec0ff */
[----:B------:R-:W-:Y:S02]  /*2980*/  LOP3.LUT R218, R0, 0xe0, R218, 0xf8, !PT ;  /* 0x000000e000da7812 */ /* 0x000fe400078ef8da */
[----:B------:R-:W-:-:S03]  /*2990*/  LOP3.LUT R6, R211, 0x3, RZ, 0xc0, !PT ;  /* 0x00000003d3067812 */ /* 0x000fc600078ec0ff */
[----:B------:R-:W-:Y:S01]  /*29a0*/  VIADD R218, R218, UR25 ;  /* 0x00000019dada7c36 */ /* 0x000fe20008000000 */
[----:B------:R-:W-:Y:S01]  /*29b0*/  CS2R R28, SRZ ;  /* 0x00000000001c7805 */ /* 0x000fe2000001ff00 */
[----:B------:R-:W-:Y:S01]  /*29c0*/  IMAD R237, R237, 0x4, R6 ;  /* 0x00000004eded7824 */ /* 0x000fe200078e0206 */
[----:B------:R-:W-:Y:S01]  /*29d0*/  CS2R R26, SRZ ;  /* 0x00000000001a7805 */ /* 0x000fe2000001ff00 */
[----:B------:R-:W-:Y:S01]  /*29e0*/  IMAD.IADD R0, R204, 0x1, R2 ;  /* 0x00000001cc007824 */ /* 0x000fe200078e0202 */
[----:B------:R-:W-:Y:S02]  /*29f0*/  CS2R R24, SRZ ;  /* 0x0000000000187805 */ /* 0x000fe4000001ff00 */
[----:B------:R-:W-:Y:S02]  /*2a00*/  CS2R R22, SRZ ;  /* 0x0000000000167805 */ /* 0x000fe4000001ff00 */
[----:B------:R-:W-:Y:S01]  /*2a10*/  CS2R R20, SRZ ;  /* 0x0000000000147805 */ /* 0x000fe2000001ff00 */
[----:B------:R-:W-:Y:S01]  /*2a20*/  IMAD.IADD R192, R206, 0x1, R192 ;  /* 0x00000001cec07824 */ /* 0x000fe200078e02c0 */
[----:B------:R-:W-:Y:S01]  /*2a30*/  USHF.L.U32 UR7, UR7, 0x6, URZ ;  /* 0x0000000607077899 */ /* 0x000fe200080006ff */
[----:B---3--:R-:W-:-:S02]  /*2a40*/  IADD3 R246, P1, P0, R226, R8, R246 ;  /* 0x00000008e2f67210 */ /* 0x008fc4000783e0f6 */
[----:B------:R-:W-:-:S04]  /*2a50*/  SHF.R.S32.HI R226, RZ, 0x1f, R226 ;  /* 0x0000001fffe27819 */ /* 0x000fc800000114e2 */
[----:B------:R-:W-:Y:S02]  /*2a60*/  IADD3.X R226, PT, PT, R226, R9, RZ, P1, P0 ;  /* 0x00000009e2e27210 */ /* 0x000fe40000fe04ff */
[----:B------:R-:W-:Y:S02]  /*2a70*/  ISETP.LE.AND P0, PT, R242, UR10, PT ;  /* 0x0000000af2007c0c */ /* 0x000fe4000bf03270 */
[----:B------:R-:W-:-:S04]  /*2a80*/  LOP3.LUT P1, RZ, R229, 0x4, RZ, 0xc0, !PT ;  /* 0x00000004e5ff7812 */ /* 0x000fc8000782c0ff */
[----:B------:R-:W-:Y:S01]  /*2a90*/  SEL R228, R228, 0xfffffff0, !P1 ;  /* 0xfffffff0e4e47807 */ /* 0x000fe20004800000 */
[----:B------:R-:W-:Y:S01]  /*2aa0*/  IMAD.WIDE.U32 R246, R246, -0x2daee0ad, RZ ;  /* 0xd2511f53f6f67825 */ /* 0x000fe200078e00ff */
[----:B------:R-:W-:Y:S02]  /*2ab0*/  SHF.R.U32.HI R229, RZ, 0x7, R229 ;  /* 0x00000007ffe57819 */ /* 0x000fe400000116e5 */
[----:B--2---:R-:W-:Y:S02]  /*2ac0*/  R2UR UR16, R5 ;  /* 0x00000000051072ca */ /* 0x004fe400000e0000 */
[----:B------:R-:W-:Y:S01]  /*2ad0*/  R2UR UR17, R4 ;  /* 0x00000000041172ca */ /* 0x000fe200000e0000 */
[----:B------:R-:W-:Y:S02]  /*2ae0*/  IMAD.IADD R227, R215, 0x1, R228 ;  /* 0x00000001d7e37824 */ /* 0x000fe400078e02e4 */
[C---:B------:R-:W-:Y:S02]  /*2af0*/  @P0 VIADD R236, R218.reuse, 0x19 ;  /* 0x00000019daec0836 */ /* 0x040fe40000000000 */
[----:B------:R-:W-:-:S02]  /*2b00*/  @P0 VIADD R235, R218, 0x18 ;  /* 0x00000018daeb0836 */ /* 0x000fc40000000000 */
[C---:B------:R-:W-:Y:S02]  /*2b10*/  @P0 VIADD R234, R218.reuse, 0x11 ;  /* 0x00000011daea0836 */ /* 0x040fe40000000000 */
[C---:B------:R-:W-:Y:S02]  /*2b20*/  @P0 VIADD R233, R218.reuse, 0x10 ;  /* 0x00000010dae90836 */ /* 0x040fe40000000000 */
[C---:B------:R-:W-:Y:S02]  /*2b30*/  @P0 VIADD R232, R218.reuse, 0x9 ;  /* 0x00000009dae80836 */ /* 0x040fe40000000000 */
[C---:B------:R-:W-:Y:S02]  /*2b40*/  @P0 VIADD R231, R218.reuse, 0x8 ;  /* 0x00000008dae70836 */ /* 0x040fe40000000000 */
[----:B------:R-:W-:Y:S01]  /*2b50*/  @P0 VIADD R230, R218, 0x1 ;  /* 0x00000001dae60836 */ /* 0x000fe20000000000 */
[----:B------:R-:W-:Y:S02]  /*2b60*/  UIADD3 UR13, UPT, UPT, UR17, -0x61c88647, URZ ;  /* 0x9e3779b9110d7890 */ /* 0x000fe4000fffe0ff */
[----:B------:R-:W-:-:S02]  /*2b70*/  UIADD3 UR12, UPT, UPT, UR16, -0x4498517b, URZ ;  /* 0xbb67ae85100c7890 */ /* 0x000fc4000fffe0ff */
[----:B------:R-:W-:Y:S02]  /*2b80*/  UIADD3 UR11, UPT, UPT, UR17, 0x3c6ef372, URZ ;  /* 0x3c6ef372110b7890 */ /* 0x000fe4000fffe0ff */
[----:B------:R-:W-:Y:S02]  /*2b90*/  UIADD3 UR10, UPT, UPT, UR16, 0x76cf5d0a, URZ ;  /* 0x76cf5d0a100a7890 */ /* 0x000fe4000fffe0ff */
[----:B------:R-:W-:Y:S02]  /*2ba0*/  UIADD3 UR32, UPT, UPT, UR17, -0x255992d5, URZ ;  /* 0xdaa66d2b11207890 */ /* 0x000fe4000fffe0ff */
[----:B------:R-:W-:Y:S02]  /*2bb0*/  UIADD3 UR31, UPT, UPT, UR16, 0x32370b8f, URZ ;  /* 0x32370b8f101f7890 */ /* 0x000fe4000fffe0ff */
[----:B------:R-:W-:Y:S02]  /*2bc0*/  UIADD3 UR30, UPT, UPT, UR17, 0x78dde6e4, URZ ;  /* 0x78dde6e4111e7890 */ /* 0x000fe4000fffe0ff */
[----:B------:R-:W-:-:S02]  /*2bd0*/  UIADD3 UR28, UPT, UPT, UR16, -0x126145ec, URZ ;  /* 0xed9eba14101c7890 */ /* 0x000fc4000fffe0ff */
[----:B------:R-:W-:Y:S02]  /*2be0*/  UIADD3 UR25, UPT, UPT, UR17, 0x1715609d, URZ ;  /* 0x1715609d11197890 */ /* 0x000fe4000fffe0ff */
[----:B------:R-:W-:Y:S02]  /*2bf0*/  UIADD3 UR24, UPT, UPT, UR16, -0x56f99767, URZ ;  /* 0xa906689910187890 */ /* 0x000fe4000fffe0ff */
[----:B------:R-:W-:Y:S02]  /*2c00*/  UIADD3 UR19, UPT, UPT, UR17, -0x4ab325aa, URZ ;  /* 0xb54cda5611137890 */ /* 0x000fe4000fffe0ff */
[----:B-1----:R-:W-:-:S12]  /*2c10*/  UIADD3 UR18, UPT, UPT, UR16, 0x646e171e, URZ ;  /* 0x646e171e10127890 */ /* 0x002fd8000fffe0ff */
.L_x_816:
[----:B------:R-:W0:Y:S01]  /*2c20*/  LDGDEPBAR ;  /* 0x00000000000079af */ /* 0x000e220000000000 */
[--C-:B------:R-:W-:Y:S01]  /*2c30*/  IMAD.IADD R182, R204, 0x1, R193.reuse ;  /* 0x00000001ccb67824 */ /* 0x100fe200078e02c1 */
[-C--:B------:R-:W-:Y:S01]  /*2c40*/  @P0 ISETP.GE.AND P3, PT, R230, R242.reuse, PT ;  /* 0x000000f2e600020c */ /* 0x080fe20003f66270 */
[----:B------:R-:W-:Y:S01]  /*2c50*/  IMAD.IADD R181, R203, 0x1, R193 ;  /* 0x00000001cbb57824 */ /* 0x000fe200078e02c1 */
[----:B-----5:R-:W-:Y:S01]  /*2c60*/  FSETP.NEU.FTZ.AND P1, PT, R239, -INF , PT ;  /* 0xff800000ef00780b */ /* 0x020fe20003f3d000 */
[----:B------:R-:W-:Y:S01]  /*2c70*/  VIADD R237, R237, 0xfffffffc ;  /* 0xfffffffceded7836 */ /* 0x000fe20000000000 */
[-C--:B------:R-:W-:Y:S01]  /*2c80*/  @P0 ISETP.GE.AND P4, PT, R234, R242.reuse, PT ;  /* 0x000000f2ea00020c */ /* 0x080fe20003f86270 */
[----:B------:R-:W-:Y:S01]  /*2c90*/  IMAD.IADD R180, R204, 0x1, R181 ;  /* 0x00000001ccb47824 */ /* 0x000fe200078e02b5 */
[-C--:B------:R-:W-:Y:S01]  /*2ca0*/  @P0 ISETP.GE.AND P6, PT, R235, R242.reuse, PT ;  /* 0x000000f2eb00020c */ /* 0x080fe20003fc6270 */
[----:B------:R-:W-:Y:S01]  /*2cb0*/  IMAD.MOV.U32 R221, RZ, RZ, R219 ;  /* 0x000000ffffdd7224 */ /* 0x000fe200078e00db */
[----:B------:R-:W-:Y:S01]  /*2cc0*/  @P0 ISETP.GE.AND P2, PT, R218, R242, PT ;  /* 0x000000f2da00020c */ /* 0x000fe20003f46270 */
[----:B------:R-:W-:Y:S04]  /*2cd0*/  DEPBAR.LE SB0, 0x0 ;  /* 0x000080000000791a */ /* 0x000fe80000000000 */
[----:B------:R-:W-:Y:S06]  /*2ce0*/  BAR.SYNC.DEFER_BLOCKING 0x0 ;  /* 0x0000000000007b1d */ /* 0x000fec0000010000 */
[----:B------:R-:W-:Y:S08]  /*2cf0*/  LDSM.16.M88.4 R16, [R193] ;  /* 0x00000000c110783b */ /* 0x000ff00000000200 */
[----:B------:R-:W1:Y:S08]  /*2d00*/  LDSM.16.M88.4 R8, [R205+-0x4000] ;  /* 0xffc00000cd08783b */ /* 0x000e700000000200 */
        /* <DEDUP_REMOVED lines=9> */
[----:B------:R-:W2:Y:S01]  /*2da0*/  LDSM.16.M88.4 R108, [R202+-0x3800] ;  /* 0xffc80000ca6c783b */ /* 0x000ea20000000200 */
[----:B------:R-:W-:Y:S07]  /*2db0*/  HMMA.16816.F32 R16, R16, R54, RZ ;  /* 0x000000361010723c */ /* 0x000fee00000018ff */
[----:B------:R-:W-:Y:S01]  /*2dc0*/  LDSM.16.M88.4 R52, [R180] ;  /* 0x00000000b434783b */ /* 0x000fe20000000200 */
[C---:B---3--:R-:W-:Y:S07]  /*2dd0*/  HMMA.16816.F32 R4, R56.reuse, R60, R4 ;  /* 0x0000003c3804723c */ /* 0x048fee0000001804 */
[----:B------:R-:W-:Y:S01]  /*2de0*/  LDSM.16.M88.4 R112, [R201+-0x3800] ;  /* 0xffc80000c970783b */ /* 0x000fe20000000200 */
[C---:B------:R-:W-:Y:S07]  /*2df0*/  HMMA.16816.F32 R8, R56.reuse, R62, R8 ;  /* 0x0000003e3808723c */ /* 0x040fee0000001808 */
[----:B------:R-:W3:Y:S01]  /*2e00*/  LDSM.16.M88.4 R60, [R201+-0x4000] ;  /* 0xffc00000c93c783b */ /* 0x000ee20000000200 */
[C---:B----4-:R-:W-:Y:S08]  /*2e10*/  HMMA.16816.F32 R12, R56.reuse, R64, R12 ;  /* 0x00000040380c723c */ /* 0x050ff0000000180c */
[----:B------:R-:W-:Y:S01]  /*2e20*/  HMMA.16816.F32 R16, R56, R66, R16 ;  /* 0x000000423810723c */ /* 0x000fe20000001810 */
[----:B------:R-:W-:Y:S07]  /*2e30*/  LDSM.16.M88.4 R56, [R193+0x2000] ;  /* 0x00200000c138783b */ /* 0x000fee0000000200 */
        /* <DEDUP_REMOVED lines=8> */
[----:B------:R-:W-:Y:S07]  /*2ec0*/  LDSM.16.M88.4 R108, [R202+-0x2000] ;  /* 0xffe00000ca6c783b */ /* 0x000fee0000000200 */
[C---:B------:R-:W-:Y:S01]  /*2ed0*/  HMMA.16816.F32 R8, R52.reuse, R62, R8 ;  /* 0x0000003e3408723c */ /* 0x040fe20000001808 */
[----:B------:R-:W3:Y:S07]  /*2ee0*/  LDSM.16.M88.4 R60, [R182+0x2000] ;  /* 0x00200000b63c783b */ /* 0x000eee0000000200 */
[C---:B------:R-:W-:Y:S08]  /*2ef0*/  HMMA.16816.F32 R12, R52.reuse, R112, R12 ;  /* 0x00000070340c723c */ /* 0x040ff0000000180c */
[----:B------:R-:W-:Y:S01]  /*2f00*/  HMMA.16816.F32 R16, R52, R114, R16 ;  /* 0x000000723410723c */ /* 0x000fe20000001810 */
[----:B------:R-:W4:Y:S07]  /*2f10*/  LDSM.16.M88.4 R52, [R194+-0x1800] ;  /* 0xffe80000c234783b */ /* 0x000f2e0000000200 */
[C---:B-1----:R-:W-:Y:S01]  /*2f20*/  HMMA.16816.F32 R4, R56.reuse, R64, R4 ;  /* 0x000000403804723c */ /* 0x042fe20000001804 */
[----:B------:R-:W-:Y:S07]  /*2f30*/  LDSM.16.M88.4 R112, [R202+-0x1800] ;  /* 0xffe80000ca70783b */ /* 0x000fee0000000200 */
[C---:B------:R-:W-:Y:S01]  /*2f40*/  HMMA.16816.F32 R8, R56.reuse, R66, R8 ;  /* 0x000000423808723c */ /* 0x040fe20000001808 */
[----:B------:R-:W1:Y:S07]  /*2f50*/  LDSM.16.M88.4 R64, [R181+0x2000] ;  /* 0x00200000b540783b */ /* 0x000e6e0000000200 */
[C---:B--2---:R-:W-:Y:S08]  /*2f60*/  HMMA.16816.F32 R12, R56.reuse, R100, R12 ;  /* 0x00000064380c723c */ /* 0x044ff0000000180c */
[----:B------:R-:W-:Y:S01]  /*2f70*/  HMMA.16816.F32 R16, R56, R102, R16 ;  /* 0x000000663810723c */ /* 0x000fe20000001810 */
[----:B------:R-:W-:Y:S07]  /*2f80*/  LDSM.16.M88.4 R56, [R180+0x2000] ;  /* 0x00200000b438783b */ /* 0x000fee0000000200 */
[C---:B---3--:R-:W-:Y:S01]  /*2f90*/  HMMA.16816.F32 R4, R60.reuse, R104, R4 ;  /* 0x000000683c04723c */ /* 0x048fe20000001804 */
[----:B------:R-:W2:Y:S07]  /*2fa0*/  LDSM.16.M88.4 R100, [R201+-0x2000] ;  /* 0xffe00000c964783b */ /* 0x000eae0000000200 */
[C---:B------:R-:W-:Y:S08]  /*2fb0*/  HMMA.16816.F32 R8, R60.reuse, R106, R8 ;  /* 0x0000006a3c08723c */ /* 0x040ff00000001808 */
[C---:B----4-:R-:W-:Y:S03]  /*2fc0*/  HMMA.16816.F32 R12, R60.reuse, R52, R12 ;  /* 0x000000343c0c723c */ /* 0x050fe6000000180c */
[----:B------:R-:W-:Y:S05]  /*2fd0*/  IMAD.WIDE.U32 R52, R237, -0x326172a9, RZ ;  /* 0xcd9e8d57ed347825 */ /* 0x000fea00078e00ff */
[----:B------:R-:W-:Y:S01]  /*2fe0*/  HMMA.16816.F32 R16, R60, R54, R16 ;  /* 0x000000363c10723c */ /* 0x000fe20000001810 */
[----:B------:R-:W-:Y:S04]  /*2ff0*/  IMAD.U32 R54, RZ, RZ, UR21 ;  /* 0x00000015ff367e24 */ /* 0x000fe8000f8e00ff */
[----:B------:R-:W-:Y:S01]  /*3000*/  IMAD R55, R54, 0x2, R229 ;  /* 0x0000000236377824 */ /* 0x000fe200078e02e5 */
[----:B------:R-:W-:Y:S02]  /*3010*/  LOP3.LUT R54, R226, UR17, R53, 0x96, !PT ;  /* 0x00000011e2367c12 */ /* 0x000fe4000f8e9635 */
[C---:B-1----:R-:W-:Y:S05]  /*3020*/  HMMA.16816.F32 R4, R64.reuse, R108, R4 ;  /* 0x0000006c4004723c */ /* 0x042fea0000001804 */
[----:B------:R-:W-:Y:S01]  /*3030*/  LOP3.LUT R53, R55, UR16, R247, 0x96, !PT ;  /* 0x0000001037357c12 */ /* 0x000fe2000f8e96f7 */
[----:B------:R-:W-:Y:S02]  /*3040*/  IMAD.WIDE.U32 R54, R54, -0x2daee0ad, RZ ;  /* 0xd2511f5336367825 */ /* 0x000fe400078e00ff */
[C---:B------:R-:W-:Y:S03]  /*3050*/  HMMA.16816.F32 R8, R64.reuse, R110, R8 ;  /* 0x0000006e4008723c */ /* 0x040fe60000001808 */
[----:B------:R-:W-:Y:S01]  /*3060*/  IMAD.WIDE.U32 R60, R53, -0x326172a9, RZ ;  /* 0xcd9e8d57353c7825 */ /* 0x000fe200078e00ff */
[----:B------:R-:W-:Y:S04]  /*3070*/  LOP3.LUT R53, R246, UR12, R55, 0x96, !PT ;  /* 0x0000000cf6357c12 */ /* 0x000fe8000f8e9637 */
[C---:B------:R-:W-:Y:S03]  /*3080*/  HMMA.16816.F32 R12, R64.reuse, R112, R12 ;  /* 0x00000070400c723c */ /* 0x040fe6000000180c */
[----:B------:R-:W-:Y:S01]  /*3090*/  IMAD.IADD R113, R245, 0x1, R228 ;  /* 0x00000001f5717824 */ /* 0x000fe200078e02e4 */
[----:B------:R-:W-:Y:S01]  /*30a0*/  LOP3.LUT R52, R52, UR13, R61, 0x96, !PT ;  /* 0x0000000d34347c12 */ /* 0x000fe2000f8e963d */
[----:B------:R-:W-:Y:S03]  /*30b0*/  IMAD.WIDE.U32 R62, R53, -0x326172a9, RZ ;  /* 0xcd9e8d57353e7825 */ /* 0x000fe600078e00ff */
[----:B------:R-:W-:Y:S03]  /*30c0*/  HMMA.16816.F32 R16, R64, R114, R16 ;  /* 0x000000724010723c */ /* 0x000fe60000001810 */
[----:B------:R-:W-:Y:S05]  /*30d0*/  IMAD.WIDE.U32 R52, R52, -0x2daee0ad, RZ ;  /* 0xd2511f5334347825 */ /* 0x000fea00078e00ff */
[C---:B--2---:R-:W-:Y:S05]  /*30e0*/  HMMA.16816.F32 R4, R56.reuse, R100, R4 ;  /* 0x000000643804723c */ /* 0x044fea0000001804 */
[----:B------:R-:W-:Y:S01]  /*30f0*/  LOP3.LUT R100, R60, UR11, R63, 0x96, !PT ;  /* 0x0000000b3c647c12 */ /* 0x000fe2000f8e963f */
[----:B------:R-:W-:Y:S01]  /*3100*/  FMUL.FTZ R60, R239, 1.4426950216293334961 ;  /* 0x3fb8aa3bef3c7820 */ /* 0x000fe20000410000 */
[----:B------:R-:W-:Y:S01]  /*3110*/  LOP3.LUT R66, R54, UR10, R53, 0x96, !PT ;  /* 0x0000000a36427c12 */ /* 0x000fe2000f8e9635 */
[C---:B------:R-:W-:Y:S03]  /*3120*/  HMMA.16816.F32 R8, R56.reuse, R102, R8 ;  /* 0x000000663808723c */ /* 0x040fe60000001808 */
[----:B------:R-:W-:Y:S01]  /*3130*/  IMAD.WIDE.U32 R100, R100, -0x2daee0ad, RZ ;  /* 0xd2511f5364647825 */ /* 0x000fe200078e00ff */
[----:B------:R-:W-:Y:S02]  /*3140*/  FSEL R60, R60, RZ, P1 ;  /* 0x000000ff3c3c7208 */ /* 0x000fe40000800000 */
[----:B------:R-:W-:Y:S01]  /*3150*/  FSETP.NEU.FTZ.AND P1, PT, R238, -INF , PT ;  /* 0xff800000ee00780b */ /* 0x000fe20003f3d000 */
[----:B------:R-:W-:Y:S01]  /*3160*/  IMAD.WIDE.U32 R66, R66, -0x326172a9, RZ ;  /* 0xcd9e8d5742427825 */ /* 0x000fe200078e00ff */
[----:B------:R-:W-:Y:S02]  /*3170*/  LOP3.LUT R61, R52, UR31, R101, 0x96, !PT ;  /* 0x0000001f343d7c12 */ /* 0x000fe4000f8e9665 */
[----:B------:R-:W1:Y:S01]  /*3180*/  LDSM.16.M88.4 R52, [R201+-0x1800] ;  /* 0xffe80000c934783b */ /* 0x000e620000000200 */
[----:B------:R-:W-:Y:S02]  /*3190*/  @P0 FSEL R4, R4, -INF , !P2 ;  /* 0xff80000004040808 */ /* 0x000fe40005000000 */
[----:B------:R-:W-:Y:S01]  /*31a0*/  @P0 FSEL R5, R5, -INF , !P3 ;  /* 0xff80000005050808 */ /* 0x000fe20005800000 */
[----:B------:R-:W-:Y:S01]  /*31b0*/  IMAD.WIDE.U32 R102, R61, -0x326172a9, RZ ;  /* 0xcd9e8d573d667825 */ /* 0x000fe200078e00ff */
[----:B------:R-:W-:Y:S03]  /*31c0*/  LOP3.LUT R62, R62, UR32, R67, 0x96, !PT ;  /* 0x000000203e3e7c12 */ /* 0x000fe6000f8e9643 */
[--C-:B------:R-:W-:Y:S01]  /*31d0*/  FFMA.FTZ R64, R4, UR6, -R60.reuse ;  /* 0x0000000604407c23 */ /* 0x100fe2000801083c */
[----:B------:R-:W-:Y:S01]  /*31e0*/  FMUL.FTZ R4, R238, 1.4426950216293334961 ;  /* 0x3fb8aa3bee047820 */ /* 0x000fe20000410000 */
[----:B------:R-:W-:Y:S01]  /*31f0*/  @P0 FSEL R6, R6, -INF , !P2 ;  /* 0xff80000006060808 */ /* 0x000fe20005000000 */
[----:B------:R-:W-:Y:S01]  /*3200*/  FFMA.FTZ R5, R5, UR6, -R60 ;  /* 0x0000000605057c23 */ /* 0x000fe2000801083c */
[----:B------:R-:W-:Y:S01]  /*3210*/  IMAD.WIDE.U32 R104, R62, -0x2daee0ad, RZ ;  /* 0xd2511f533e687825 */ /* 0x000fe200078e00ff */
[----:B------:R-:W-:Y:S01]  /*3220*/  LOP3.LUT R62, R66, UR30, R103, 0x96, !PT ;  /* 0x0000001e423e7c12 */ /* 0x000fe2000f8e9667 */
[----:B------:R-:W2:Y:S01]  /*3230*/  MUFU.EX2 R64, R64 ;  /* 0x0000004000407308 */ /* 0x000ea20000000800 */
[----:B------:R-:W-:Y:S02]  /*3240*/  FSEL R4, R4, RZ, P1 ;  /* 0x000000ff04047208 */ /* 0x000fe40000800000 */
[----:B------:R-:W-:Y:S01]  /*3250*/  @P0 FSEL R7, R7, -INF , !P3 ;  /* 0xff80000007070808 */ /* 0x000fe20005800000 */
[----:B------:R-:W-:Y:S01]  /*3260*/  IMAD.WIDE.U32 R62, R62, -0x2daee0ad, RZ ;  /* 0xd2511f533e3e7825 */ /* 0x000fe200078e00ff */
[----:B------:R-:W-:Y:S03]  /*3270*/  LEA R108, P1, R210, R220, 0x2 ;  /* 0x000000dcd26c7211 */ /* 0x000fe600078210ff */
[--C-:B------:R-:W-:Y:S02]  /*3280*/  FFMA.FTZ R6, R6, UR6, -R4.reuse ;  /* 0x0000000606067c23 */ /* 0x100fe40008010804 */
[----:B------:R3:W-:Y:S01]  /*3290*/  MUFU.EX2 R65, R5 ;  /* 0x0000000500417308 */ /* 0x0007e20000000800 */
[----:B------:R-:W-:Y:S01]  /*32a0*/  LOP3.LUT R104, R104, UR24, R63, 0x96, !PT ;  /* 0x0000001868687c12 */ /* 0x000fe2000f8e963f */
[----:B------:R-:W-:Y:S01]  /*32b0*/  FFMA.FTZ R7, R7, UR6, -R4 ;  /* 0x0000000607077c23 */ /* 0x000fe20008010804 */
[----:B------:R-:W-:Y:S02]  /*32c0*/  LEA.HI.X R109, R210, R221, RZ, 0x2, P1 ;  /* 0x000000ddd26d7211 */ /* 0x000fe400008f14ff */
[-C--:B------:R-:W-:Y:S02]  /*32d0*/  @P0 ISETP.GE.AND P2, PT, R231, R242.reuse, PT ;  /* 0x000000f2e700020c */ /* 0x080fe40003f46270 */
[----:B------:R-:W-:Y:S01]  /*32e0*/  LOP3.LUT R106, R100, UR28, R105, 0x96, !PT ;  /* 0x0000001c646a7c12 */ /* 0x000fe2000f8e9669 */
[----:B------:R-:W4:Y:S02]  /*32f0*/  LDG.E R101, desc[UR22][R108.64+0x20] ;  /* 0x000020166c657981 */ /* 0x000f24000c1e1900 */
[----:B------:R2:W-:Y:S01]  /*3300*/  MUFU.EX2 R66, R6 ;  /* 0x0000000600427308 */ /* 0x0005e20000000800 */
[----:B------:R-:W-:Y:S01]  /*3310*/  IMAD.WIDE.U32 R104, R104, -0x326172a9, RZ ;  /* 0xcd9e8d5768687825 */ /* 0x000fe200078e00ff */
[----:B------:R-:W-:Y:S02]  /*3320*/  @P0 FSEL R8, R8, -INF , !P2 ;  /* 0xff80000008080808 */ /* 0x000fe40005000000 */
[----:B------:R-:W-:Y:S01]  /*3330*/  @P0 FSEL R10, R10, -INF , !P2 ;  /* 0xff8000000a0a0808 */ /* 0x000fe20005000000 */
[----:B------:R-:W-:Y:S01]  /*3340*/  IMAD.WIDE.U32 R106, R106, -0x326172a9, RZ ;  /* 0xcd9e8d576a6a7825 */ /* 0x000fe200078e00ff */
[----:B------:R-:W-:Y:S02]  /*3350*/  PRMT R61, R104, 0x7770, RZ ;  /* 0x00007770683d7816 */ /* 0x000fe400000000ff */
[-C--:B------:R-:W-:Y:S01]  /*3360*/  @P0 ISETP.GE.AND P2, PT, R233, R242.reuse, PT ;  /* 0x000000f2e900020c */ /* 0x080fe20003f46270 */
[----:B------:R-:W-:Y:S01]  /*3370*/  FFMA.FTZ R8, R8, UR6, -R60 ;  /* 0x0000000608087c23 */ /* 0x000fe2000801083c */
[C---:B-1----:R-:W-:Y:S01]  /*3380*/  HMMA.16816.F32 R12, R56.reuse, R52, R12 ;  /* 0x00000034380c723c */ /* 0x042fe2000000180c */
[----:B------:R1:W-:Y:S02]  /*3390*/  MUFU.EX2 R67, R7 ;  /* 0x0000000700437308 */ /* 0x0003e40000000800 */
[-C--:B------:R-:W-:Y:S01]  /*33a0*/  @P0 ISETP.GE.AND P1, PT, R232, R242.reuse, PT ;  /* 0x000000f2e800020c */ /* 0x080fe20003f26270 */
[----:B------:R-:W-:Y:S01]  /*33b0*/  FFMA.FTZ R10, R10, UR6, -R4 ;  /* 0x000000060a0a7c23 */ /* 0x000fe20008010804 */
[----:B------:R-:W-:Y:S02]  /*33c0*/  PRMT R53, R104, 0x7771, RZ ;  /* 0x0000777168357816 */ /* 0x000fe400000000ff */
[----:B------:R-:W-:Y:S01]  /*33d0*/  @P0 FSEL R9, R9, -INF , !P1 ;  /* 0xff80000009090808 */ /* 0x000fe20004800000 */
[----:B------:R-:W-:Y:S03]  /*33e0*/  HMMA.16816.F32 R16, R56, R54, R16 ;  /* 0x000000363810723c */ /* 0x000fe60000001810 */
[----:B------:R-:W1:Y:S01]  /*33f0*/  MUFU.EX2 R100, R8 ;  /* 0x0000000800647308 */ /* 0x000e620000000800 */
[----:B---3--:R-:W-:Y:S01]  /*3400*/  LOP3.LUT R5, R106, UR19, R105, 0x96, !PT ;  /* 0x000000136a057c12 */ /* 0x008fe2000f8e9669 */
[--C-:B------:R-:W-:Y:S01]  /*3410*/  FFMA.FTZ R9, R9, UR6, -R60.reuse ;  /* 0x0000000609097c23 */ /* 0x100fe2000801083c */
[----:B--2---:R-:W-:Y:S02]  /*3420*/  LOP3.LUT R6, R102, UR25, R107, 0x96, !PT ;  /* 0x0000001966067c12 */ /* 0x004fe4000f8e966b */
[----:B------:R-:W-:Y:S01]  /*3430*/  LOP3.LUT R55, R5, 0xff, RZ, 0xc0, !PT ;  /* 0x000000ff05377812 */ /* 0x000fe200078ec0ff */
[----:B------:R2:W3:Y:S04]  /*3440*/  LDG.E R102, desc[UR22][R108.64] ;  /* 0x000000166c667981 */ /* 0x0004e8000c1e1900 */
[----:B------:R2:W2:Y:S01]  /*3450*/  MUFU.EX2 R103, R9 ;  /* 0x0000000900677308 */ /* 0x0004a20000000800 */
[----:B-1----:R-:W-:Y:S01]  /*3460*/  IMAD.WIDE.U32 R6, R6, -0x2daee0ad, RZ ;  /* 0xd2511f5306067825 */ /* 0x002fe200078e00ff */
[----:B------:R-:W-:Y:S02]  /*3470*/  @P0 FSEL R12, R12, -INF , !P2 ;  /* 0xff8000000c0c0808 */ /* 0x000fe40005000000 */
[----:B------:R-:W-:Y:S02]  /*3480*/  @P0 FSEL R13, R13, -INF , !P4 ;  /* 0xff8000000d0d0808 */ /* 0x000fe40006000000 */
[----:B------:R-:W-:Y:S01]  /*3490*/  @P0 FSEL R15, R15, -INF , !P4 ;  /* 0xff8000000f0f0808 */ /* 0x000fe20006000000 */
[--C-:B------:R-:W-:Y:S01]  /*34a0*/  FFMA.FTZ R106, R12, UR6, -R60.reuse ;  /* 0x000000060c6a7c23 */ /* 0x100fe2000801083c */
[----:B------:R-:W-:Y:S01]  /*34b0*/  ISETP.LE.U32.AND P5, PT, R55, UR5, PT ;  /* 0x0000000537007c0c */ /* 0x000fe2000bfa3070 */
[----:B------:R-:W-:Y:S01]  /*34c0*/  FFMA.FTZ R13, R13, UR6, -R60 ;  /* 0x000000060d0d7c23 */ /* 0x000fe2000801083c */
[----:B------:R-:W-:Y:S01]  /*34d0*/  @P0 ISETP.GE.AND P4, PT, R236, R242, PT ;  /* 0x000000f2ec00020c */ /* 0x000fe20003f86270 */
[----:B------:R-:W1:Y:S01]  /*34e0*/  MUFU.EX2 R105, R10 ;  /* 0x0000000a00697308 */ /* 0x000e620000000800 */
[----:B------:R-:W-:Y:S01]  /*34f0*/  LOP3.LUT R54, R5, 0xffff, RZ, 0xc0, !PT ;  /* 0x0000ffff05367812 */ /* 0x000fe200078ec0ff */
[----:B------:R-:W-:Y:S01]  /*3500*/  FFMA.FTZ R15, R15, UR6, -R4 ;  /* 0x000000060f0f7c23 */ /* 0x000fe20008010804 */
[----:B------:R-:W-:Y:S02]  /*3510*/  PRMT R12, R5, 0x7632, R12 ;  /* 0x00007632050c7816 */ /* 0x000fe4000000000c */
[----:B------:R-:W-:Y:S02]  /*3520*/  SHF.R.U32.HI R5, RZ, 0x18, R5 ;  /* 0x00000018ff057819 */ /* 0x000fe40000011605 */
[----:B------:R-:W-:Y:S03]  /*3530*/  LOP3.LUT R7, R62, UR18, R7, 0x96, !PT ;  /* 0x000000123e077c12 */ /* 0x000fe6000f8e9607 */
[----:B------:R-:W1:Y:S01]  /*3540*/  MUFU.EX2 R106, R106 ;  /* 0x0000006a006a7308 */ /* 0x000e620000000800 */
[----:B------:R-:W-:Y:S01]  /*3550*/  @P0 FSEL R17, R17, -INF , !P4 ;  /* 0xff80000011110808 */ /* 0x000fe20006000000 */
[----:B------:R-:W-:Y:S01]  /*3560*/  @!P5 FADD.FTZ R64, -R64, -RZ ;  /* 0x800000ff4040d221 */ /* 0x000fe20000010100 */
[----:B------:R-:W-:Y:S02]  /*3570*/  @P0 FSEL R19, R19, -INF , !P4 ;  /* 0xff80000013130808 */ /* 0x000fe40006000000 */
[----:B------:R-:W-:Y:S02]  /*3580*/  ISETP.LE.U32.AND P3, PT, R61, UR5, PT ;  /* 0x000000053d007c0c */ /* 0x000fe4000bf63070 */
[----:B------:R-:W-:Y:S03]  /*3590*/  ISETP.GT.U32.AND P4, PT, R53, UR5, PT ;  /* 0x0000000535007c0c */ /* 0x000fe6000bf84070 */
[----:B------:R-:W1:Y:S01]  /*35a0*/  MUFU.EX2 R107, R13 ;  /* 0x0000000d006b7308 */ /* 0x000e620000000800 */
[----:B------:R-:W-:Y:S02]  /*35b0*/  @P0 FSEL R16, R16, -INF , !P6 ;  /* 0xff80000010100808 */ /* 0x000fe40007000000 */
[----:B------:R-:W-:Y:S02]  /*35c0*/  @P0 FSEL R18, R18, -INF , !P6 ;  /* 0xff80000012120808 */ /* 0x000fe40007000000 */
[----:B------:R-:W-:Y:S01]  /*35d0*/  ISETP.LE.U32.AND P6, PT, R5, UR5, PT ;  /* 0x0000000505007c0c */ /* 0x000fe2000bfc3070 */
[----:B------:R-:W-:Y:S01]  /*35e0*/  FFMA.FTZ R16, R16, UR6, -R60 ;  /* 0x0000000610107c23 */ /* 0x000fe2000801083c */
[----:B------:R-:W-:Y:S01]  /*35f0*/  LOP3.LUT R5, R7, 0xffff, RZ, 0xc0, !PT ;  /* 0x0000ffff07057812 */ /* 0x000fe200078ec0ff */
[----:B------:R-:W-:Y:S01]  /*3600*/  FFMA.FTZ R18, R18, UR6, -R4 ;  /* 0x0000000612127c23 */ /* 0x000fe20008010804 */
[----:B------:R-:W-:Y:S01]  /*3610*/  SHF.R.U32.HI R54, RZ, 0x8, R54 ;  /* 0x00000008ff367819 */ /* 0x000fe20000011636 */
[----:B------:R-:W-:Y:S01]  /*3620*/  @!P3 FADD.FTZ R100, -R100, -RZ ;  /* 0x800000ff6464b221 */ /* 0x000fe20000010100 */
[----:B--2---:R-:W-:Y:S01]  /*3630*/  PRMT R9, R104, 0x7772, RZ ;  /* 0x0000777268097816 */ /* 0x004fe200000000ff */
[----:B------:R-:W-:Y:S01]  /*3640*/  @P4 FADD.FTZ R103, -R103, -RZ ;  /* 0x800000ff67674221 */ /* 0x000fe20000010100 */
[----:B------:R-:W-:Y:S01]  /*3650*/  @P0 FSEL R14, R14, -INF , !P2 ;  /* 0xff8000000e0e0808 */ /* 0x000fe20005000000 */
[----:B------:R-:W-:Y:S01]  /*3660*/  FFMA.FTZ R60, R17, UR6, -R60 ;  /* 0x00000006113c7c23 */ /* 0x000fe2000801083c */
[----:B------:R-:W-:Y:S01]  /*3670*/  @P0 FSEL R11, R11, -INF , !P1 ;  /* 0xff8000000b0b0808 */ /* 0x000fe20004800000 */
[----:B------:R-:W-:Y:S01]  /*3680*/  MUFU.EX2 R109, R15 ;  /* 0x0000000f006d7308 */ /* 0x000fe20000000800 */
[----:B------:R-:W-:Y:S01]  /*3690*/  SHF.R.U32.HI R5, RZ, 0x8, R5 ;  /* 0x00000008ff057819 */ /* 0x000fe20000011605 */
[--C-:B------:R-:W-:Y:S01]  /*36a0*/  FFMA.FTZ R14, R14, UR6, -R4.reuse ;  /* 0x000000060e0e7c23 */ /* 0x100fe20008010804 */
[----:B------:R-:W-:Y:S01]  /*36b0*/  LOP3.LUT R54, R54, 0xffff, RZ, 0xc0, !PT ;  /* 0x0000ffff36367812 */ /* 0x000fe200078ec0ff */
[----:B------:R-:W-:Y:S01]  /*36c0*/  @!P6 FADD.FTZ R67, -R67, -RZ ;  /* 0x800000ff4343e221 */ /* 0x000fe20000010100 */
[----:B------:R-:W-:Y:S02]  /*36d0*/  LOP3.LUT R12, R12, 0xff, RZ, 0xc0, !PT ;  /* 0x000000ff0c0c7812 */ /* 0x000fe400078ec0ff */
[----:B------:R-:W-:Y:S03]  /*36e0*/  ISETP.GT.U32.AND P5, PT, R9, UR5, PT ;  /* 0x0000000509007c0c */ /* 0x000fe6000bfa4070 */
[----:B------:R-:W-:Y:S01]  /*36f0*/  MUFU.EX2 R108, R14 ;  /* 0x0000000e006c7308 */ /* 0x000fe20000000800 */
[----:B------:R-:W-:Y:S01]  /*3700*/  PRMT R52, R104, 0x7773, RZ ;  /* 0x0000777368347816 */ /* 0x000fe200000000ff */
[--C-:B------:R-:W-:Y:S01]  /*3710*/  FFMA.FTZ R104, R11, UR6, -R4.reuse ;  /* 0x000000060b687c23 */ /* 0x100fe20008010804 */
[----:B------:R-:W-:Y:S01]  /*3720*/  LOP3.LUT R9, R7, 0xff, RZ, 0xc0, !PT ;  /* 0x000000ff07097812 */ /* 0x000fe200078ec0ff */
[----:B------:R-:W-:Y:S01]  /*3730*/  FFMA.FTZ R4, R19, UR6, -R4 ;  /* 0x0000000613047c23 */ /* 0x000fe20008010804 */
[----:B------:R-:W-:Y:S02]  /*3740*/  LOP3.LUT R5, R5, 0xffff, RZ, 0xc0, !PT ;  /* 0x0000ffff05057812 */ /* 0x000fe400078ec0ff */
[----:B------:R-:W-:Y:S03]  /*3750*/  ISETP.LE.U32.AND P2, PT, R54, UR5, PT ;  /* 0x0000000536007c0c */ /* 0x000fe6000bf43070 */
[----:B------:R2:W-:Y:S01]  /*3760*/  MUFU.EX2 R114, R4 ;  /* 0x0000000400727308 */ /* 0x0005e20000000800 */
[----:B------:R-:W-:Y:S02]  /*3770*/  ISETP.LE.U32.AND P1, PT, R12, UR5, PT ;  /* 0x000000050c007c0c */ /* 0x000fe4000bf23070 */
[----:B------:R-:W-:Y:S01]  /*3780*/  ISETP.LE.U32.AND P3, PT, R9, UR5, PT ;  /* 0x0000000509007c0c */ /* 0x000fe2000bf63070 */
[----:B-1----:R-:W-:Y:S01]  /*3790*/  @P5 FADD.FTZ R105, -R105, -RZ ;  /* 0x800000ff69695221 */ /* 0x002fe20000010100 */
[----:B------:R-:W-:Y:S02]  /*37a0*/  ISETP.LE.U32.AND P4, PT, R5, UR5, PT ;  /* 0x0000000505007c0c */ /* 0x000fe4000bf83070 */
[----:B------:R-:W-:Y:S03]  /*37b0*/  PRMT R5, R7, 0x7632, R5 ;  /* 0x0000763207057816 */ /* 0x000fe60000000005 */
[----:B------:R-:W1:Y:S01]  /*37c0*/  MUFU.EX2 R104, R104 ;  /* 0x0000006800687308 */ /* 0x000e620000000800 */
[C---:B------:R-:W-:Y:S02]  /*37d0*/  PRMT R8, R6.reuse, 0x7772, RZ ;  /* 0x0000777206087816 */ /* 0x040fe400000000ff */
[C---:B------:R-:W-:Y:S01]  /*37e0*/  PRMT R11, R6.reuse, 0x7770, RZ ;  /* 0x00007770060b7816 */ /* 0x040fe200000000ff */
[----:B------:R-:W-:Y:S01]  /*37f0*/  @!P2 FADD.FTZ R65, -R65, -RZ ;  /* 0x800000ff4141a221 */ /* 0x000fe20000010100 */
[----:B------:R-:W-:Y:S01]  /*3800*/  PRMT R10, R6, 0x7771, RZ ;  /* 0x00007771060a7816 */ /* 0x000fe200000000ff */
[----:B------:R-:W-:Y:S01]  /*3810*/  @!P1 FADD.FTZ R66, -R66, -RZ ;  /* 0x800000ff42429221 */ /* 0x000fe20000010100 */
[----:B------:R-:W-:Y:S01]  /*3820*/  PRMT R6, R6, 0x7773, RZ ;  /* 0x0000777306067816 */ /* 0x000fe200000000ff */
[----:B------:R-:W-:Y:S01]  /*3830*/  @!P3 FADD.FTZ R106, -R106, -RZ ;  /* 0x800000ff6a6ab221 */ /* 0x000fe20000010100 */
[----:B------:R-:W-:Y:S01]  /*3840*/  LOP3.LUT R5, R5, 0xff, RZ, 0xc0, !PT ;  /* 0x000000ff05057812 */ /* 0x000fe200078ec0ff */
[----:B------:R-:W-:Y:S01]  /*3850*/  @!P4 FADD.FTZ R107, -R107, -RZ ;  /* 0x800000ff6b6bc221 */ /* 0x000fe20000010100 */
[----:B------:R-:W-:Y:S01]  /*3860*/  ISETP.GT.U32.AND P2, PT, R52, UR5, PT ;  /* 0x0000000534007c0c */ /* 0x000fe2000bf44070 */
[----:B------:R-:W1:Y:S01]  /*3870*/  MUFU.EX2 R110, R16 ;  /* 0x00000010006e7308 */ /* 0x000e620000000800 */
[----:B------:R-:W-:Y:S02]  /*3880*/  ISETP.LE.U32.AND P3, PT, R5, UR5, PT ;  /* 0x0000000505007c0c */ /* 0x000fe4000bf63070 */
[----:B------:R-:W-:Y:S02]  /*3890*/  ISETP.GT.U32.AND P4, PT, R6, UR5, PT ;  /* 0x0000000506007c0c */ /* 0x000fe4000bf84070 */
[----:B------:R-:W-:Y:S02]  /*38a0*/  F2FP.RELU.F16.F32.PACK_AB R6, R65, R64 ;  /* 0x000000404106723e */ /* 0x000fe400000008ff */
[----:B------:R-:W-:Y:S03]  /*38b0*/  F2FP.RELU.F16.F32.PACK_AB R5, R67, R66 ;  /* 0x000000424305723e */ /* 0x000fe600000008ff */
[----:B------:R-:W1:Y:S01]  /*38c0*/  MUFU.EX2 R111, R60 ;  /* 0x0000003c006f7308 */ /* 0x000e620000000800 */
[----:B--2---:R-:W-:Y:S01]  /*38d0*/  F2FP.RELU.F16.F32.PACK_AB R4, R103, R100 ;  /* 0x000000646704723e */ /* 0x004fe200000008ff */
[----:B------:R2:W-:Y:S01]  /*38e0*/  STS [R215], R6 ;  /* 0x00000006d7007388 */ /* 0x0005e20000000800 */
[----:B------:R-:W-:Y:S01]  /*38f0*/  SHF.R.U32.HI R7, RZ, 0x18, R7 ;  /* 0x00000018ff077819 */ /* 0x000fe20000011607 */
[----:B-1----:R-:W-:Y:S01]  /*3900*/  @P2 FADD.FTZ R104, -R104, -RZ ;  /* 0x800000ff68682221 */ /* 0x002fe20000010100 */
[----:B------:R-:W-:Y:S01]  /*3910*/  ISETP.GT.U32.AND P5, PT, R8, UR5, PT ;  /* 0x0000000508007c0c */ /* 0x000fe2000bfa4070 */
[----:B------:R1:W-:Y:S01]  /*3920*/  STS [R215+0x400], R5 ;  /* 0x00040005d7007388 */ /* 0x0003e20000000800 */
[----:B------:R-:W-:Y:S03]  /*3930*/  ISETP.LE.U32.AND P2, PT, R7, UR5, PT ;  /* 0x0000000507007c0c */ /* 0x000fe6000bf43070 */
[----:B------:R-:W2:Y:S01]  /*3940*/  MUFU.EX2 R112, R18 ;  /* 0x0000001200707308 */ /* 0x000ea20000000800 */
[----:B------:R-:W-:Y:S01]  /*3950*/  ISETP.LE.U32.AND P1, PT, R11, UR5, PT ;  /* 0x000000050b007c0c */ /* 0x000fe2000bf23070 */
[----:B------:R1:W-:Y:S01]  /*3960*/  STS [R227], R4 ;  /* 0x00000004e3007388 */ /* 0x0003e20000000800 */
[----:B------:R-:W-:Y:S01]  /*3970*/  ISETP.GT.U32.AND P6, PT, R10, UR5, PT ;  /* 0x000000050a007c0c */ /* 0x000fe2000bfc4070 */
[----:B------:R-:W-:Y:S01]  /*3980*/  @!P3 FADD.FTZ R108, -R108, -RZ ;  /* 0x800000ff6c6cb221 */ /* 0x000fe20000010100 */
[----:B------:R-:W-:Y:S01]  /*3990*/  F2FP.RELU.F16.F32.PACK_AB R8, R104, R105 ;  /* 0x000000696808723e */ /* 0x000fe200000008ff */
[----:B------:R-:W-:Y:S01]  /*39a0*/  @P4 FADD.FTZ R114, -R114, -RZ ;  /* 0x800000ff72724221 */ /* 0x000fe20000010100 */
[----:B------:R-:W-:Y:S02]  /*39b0*/  F2FP.RELU.F16.F32.PACK_AB R7, R107, R106 ;  /* 0x0000006a6b07723e */ /* 0x000fe400000008ff */
[----:B------:R-:W-:Y:S01]  /*39c0*/  FSETP.GE.FTZ.AND P3, PT, R103, RZ, PT ;  /* 0x000000ff6700720b */ /* 0x000fe20003f76000 */
[----:B------:R-:W-:Y:S01]  /*39d0*/  STS [R227+0x400], R8 ;  /* 0x00040008e3007388 */ /* 0x000fe20000000800 */
[----:B------:R-:W-:Y:S01]  /*39e0*/  FSETP.GE.FTZ.AND P4, PT, R100, RZ, PT ;  /* 0x000000ff6400720b */ /* 0x000fe20003f96000 */
[----:B------:R-:W-:Y:S01]  /*39f0*/  @!P2 FADD.FTZ R109, -R109, -RZ ;  /* 0x800000ff6d6da221 */ /* 0x000fe20000010100 */
[----:B------:R-:W-:Y:S01]  /*3a00*/  FSETP.GE.FTZ.AND P2, PT, R64, RZ, PT ;  /* 0x000000ff4000720b */ /* 0x000fe20003f56000 */
[----:B------:R-:W-:Y:S01]  /*3a10*/  @!P1 FADD.FTZ R110, -R110, -RZ ;  /* 0x800000ff6e6e9221 */ /* 0x000fe20000010100 */
[----:B------:R-:W-:Y:S01]  /*3a20*/  STS [R245], R7 ;  /* 0x00000007f5007388 */ /* 0x000fe20000000800 */
[----:B------:R-:W-:Y:S01]  /*3a30*/  @P6 FADD.FTZ R111, -R111, -RZ ;  /* 0x800000ff6f6f6221 */ /* 0x000fe20000010100 */
[----:B--2---:R-:W-:Y:S01]  /*3a40*/  @P5 FADD.FTZ R112, -R112, -RZ ;  /* 0x800000ff70705221 */ /* 0x004fe20000010100 */
[----:B------:R-:W-:Y:S02]  /*3a50*/  FSETP.GE.FTZ.AND P1, PT, R65, RZ, PT ;  /* 0x000000ff4100720b */ /* 0x000fe40003f36000 */
[----:B------:R-:W-:Y:S02]  /*3a60*/  F2FP.RELU.F16.F32.PACK_AB R6, R109, R108 ;  /* 0x0000006c6d06723e */ /* 0x000fe400000008ff */
[----:B------:R-:W-:Y:S02]  /*3a70*/  FSETP.GE.FTZ.AND P5, PT, R66, RZ, PT ;  /* 0x000000ff4200720b */ /* 0x000fe40003fb6000 */
[----:B-1----:R-:W-:Y:S01]  /*3a80*/  F2FP.RELU.F16.F32.PACK_AB R5, R111, R110 ;  /* 0x0000006e6f05723e */ /* 0x002fe200000008ff */
[----:B------:R-:W-:Y:S01]  /*3a90*/  STS [R245+0x400], R6 ;  /* 0x00040006f5007388 */ /* 0x000fe20000000800 */
[----:B------:R-:W-:Y:S03]  /*3aa0*/  F2FP.RELU.F16.F32.PACK_AB R4, R114, R112 ;  /* 0x000000707204723e */ /* 0x000fe600000008ff */
[----:B------:R-:W-:Y:S04]  /*3ab0*/  STS [R113], R5 ;  /* 0x0000000571007388 */ /* 0x000fe80000000800 */
[----:B------:R-:W-:Y:S04]  /*3ac0*/  STS [R113+0x400], R4 ;  /* 0x0004000471007388 */ /* 0x000fe80000000800 */
[----:B------:R-:W1:Y:S08]  /*3ad0*/  LDSM.16.M88.4 R16, [R207+0x8000] ;  /* 0x00800000cf10783b */ /* 0x000e700000000200 */
[----:B------:R-:W2:Y:S08]  /*3ae0*/  LDSM.16.M88.4 R52, [R3+0x8000] ;  /* 0x008000000334783b */ /* 0x000eb00000000200 */
[----:B------:R-:W2:Y:S08]  /*3af0*/  LDSM.16.M88.4 R56, [R2+0x8000] ;  /* 0x008000000238783b */ /* 0x000eb00000000200 */
[----:B------:R-:W4:Y:S01]  /*3b00*/  LDSM.16.M88.4 R60, [R0+0x8000] ;  /* 0x00800000003c783b */ /* 0x000f220000000200 */
[C---:B-1----:R-:W-:Y:S08]  /*3b10*/  HMMA.16816.F32 R4, R16.reuse, R116, RZ ;  /* 0x000000741004723c */ /* 0x042ff000000018ff */
[C---:B------:R-:W-:Y:S08]  /*3b20*/  HMMA.16816.F32 R8, R16.reuse, R118, RZ ;  /* 0x000000761008723c */ /* 0x040ff000000018ff */
[C---:B------:R-:W-:Y:S08]  /*3b30*/  HMMA.16816.F32 R12, R16.reuse, R120, RZ ;  /* 0x00000078100c723c */ /* 0x040ff000000018ff */
[----:B------:R-:W-:Y:S08]  /*3b40*/  HMMA.16816.F32 R16, R16, R122, RZ ;  /* 0x0000007a1010723c */ /* 0x000ff000000018ff */
[C---:B--2---:R-:W-:Y:S08]  /*3b50*/  HMMA.16816.F32 R4, R52.reuse, R124, R4 ;  /* 0x0000007c3404723c */ /* 0x044ff00000001804 */
[C---:B------:R-:W-:Y:S08]  /*3b60*/  HMMA.16816.F32 R8, R52.reuse, R126, R8 ;  /* 0x0000007e3408723c */ /* 0x040ff00000001808 */
[C---:B------:R-:W-:Y:S08]  /*3b70*/  HMMA.16816.F32 R12, R52.reuse, R128, R12 ;  /* 0x00000080340c723c */ /* 0x040ff0000000180c */
[----:B------:R-:W-:Y:S01]  /*3b80*/  HMMA.16816.F32 R16, R52, R130, R16 ;  /* 0x000000823410723c */ /* 0x000fe20000001810 */
[----:B------:R-:W1:Y:S07]  /*3b90*/  LDSM.16.M88.4 R52, [R207+0xa000] ;  /* 0x00a00000cf34783b */ /* 0x000e6e0000000200 */
[C---:B------:R-:W-:Y:S08]  /*3ba0*/  HMMA.16816.F32 R4, R56.reuse, R132, R4 ;  /* 0x000000843804723c */ /* 0x040ff00000001804 */
[C---:B------:R-:W-:Y:S08]  /*3bb0*/  HMMA.16816.F32 R8, R56.reuse, R134, R8 ;  /* 0x000000863808723c */ /* 0x040ff00000001808 */
[C---:B------:R-:W-:Y:S08]  /*3bc0*/  HMMA.16816.F32 R12, R56.reuse, R136, R12 ;  /* 0x00000088380c723c */ /* 0x040ff0000000180c */
[----:B------:R-:W-:Y:S01]  /*3bd0*/  HMMA.16816.F32 R16, R56, R138, R16 ;  /* 0x0000008a3810723c */ /* 0x000fe20000001810 */
[----:B------:R-:W2:Y:S07]  /*3be0*/  LDSM.16.M88.4 R56, [R3+0xa000] ;  /* 0x00a000000338783b */ /* 0x000eae0000000200 */
[C---:B----4-:R-:W-:Y:S08]  /*3bf0*/  HMMA.16816.F32 R4, R60.reuse, R140, R4 ;  /* 0x0000008c3c04723c */ /* 0x050ff00000001804 */
[C---:B------:R-:W-:Y:S08]  /*3c00*/  HMMA.16816.F32 R8, R60.reuse, R142, R8 ;  /* 0x0000008e3c08723c */ /* 0x040ff00000001808 */
[C---:B------:R-:W-:Y:S08]  /*3c10*/  HMMA.16816.F32 R12, R60.reuse, R144, R12 ;  /* 0x000000903c0c723c */ /* 0x040ff0000000180c */
[----:B------:R-:W-:Y:S01]  /*3c20*/  HMMA.16816.F32 R16, R60, R146, R16 ;  /* 0x000000923c10723c */ /* 0x000fe20000001810 */
[----:B------:R-:W4:Y:S07]  /*3c30*/  LDSM.16.M88.4 R60, [R2+0xa000] ;  /* 0x00a00000023c783b */ /* 0x000f2e0000000200 */
        /* <DEDUP_REMOVED lines=8> */
[----:B------:R-:W-:Y:S08]  /*3cc0*/  HMMA.16816.F32 R16, R56, R162, R16 ;  /* 0x000000a23810723c */ /* 0x000ff00000001810 */
[C---:B----4-:R-:W-:Y:S08]  /*3cd0*/  HMMA.16816.F32 R4, R60.reuse, R164, R4 ;  /* 0x000000a43c04723c */ /* 0x050ff00000001804 */
[C---:B------:R-:W-:Y:S08]  /*3ce0*/  HMMA.16816.F32 R8, R60.reuse, R166, R8 ;  /* 0x000000a63c08723c */ /* 0x040ff00000001808 */
[C---:B------:R-:W-:Y:S08]  /*3cf0*/  HMMA.16816.F32 R12, R60.reuse, R168, R12 ;  /* 0x000000a83c0c723c */ /* 0x040ff0000000180c */
[----:B------:R-:W-:Y:S08]  /*3d00*/  HMMA.16816.F32 R16, R60, R170, R16 ;  /* 0x000000aa3c10723c */ /* 0x000ff00000001810 */
[C---:B-1----:R-:W-:Y:S08]  /*3d10*/  HMMA.16816.F32 R4, R52.reuse, R172, R4 ;  /* 0x000000ac3404723c */ /* 0x042ff00000001804 */
[C---:B------:R-:W-:Y:S08]  /*3d20*/  HMMA.16816.F32 R8, R52.reuse, R174, R8 ;  /* 0x000000ae3408723c */ /* 0x040ff00000001808 */
[C---:B------:R-:W-:Y:S03]  /*3d30*/  HMMA.16816.F32 R12, R52.reuse, R176, R12 ;  /* 0x000000b0340c723c */ /* 0x040fe6000000180c */
[C---:B---3--:R-:W-:Y:S01]  /*3d40*/  FADD.FTZ R4, -R102.reuse, R4 ;  /* 0x0000000466047221 */ /* 0x048fe20000010100 */
[----:B------:R-:W-:Y:S01]  /*3d50*/  FADD.FTZ R56, -R102, R5 ;  /* 0x0000000566387221 */ /* 0x000fe20000010100 */
[----:B------:R-:W-:Y:S03]  /*3d60*/  FADD.FTZ R6, -R101, R6 ;  /* 0x0000000665067221 */ /* 0x000fe60000010100 */
[-C--:B------:R-:W-:Y:S01]  /*3d70*/  FSEL R5, R4, R102.reuse, P2 ;  /* 0x0000006604057208 */ /* 0x080fe20001000000 */
[----:B------:R-:W-:Y:S03]  /*3d80*/  HMMA.16816.F32 R16, R52, R178, R16 ;  /* 0x000000b23410723c */ /* 0x000fe60000001810 */
[----:B------:R-:W-:Y:S01]  /*3d90*/  FSETP.GE.FTZ.AND P2, PT, R106, RZ, PT ;  /* 0x000000ff6a00720b */ /* 0x000fe20003f56000 */
[----:B------:R-:W-:Y:S01]  /*3da0*/  FADD.FTZ R9, -R102, R9 ;  /* 0x0000000966097221 */ /* 0x000fe20000010100 */
[-C--:B------:R-:W-:Y:S01]  /*3db0*/  FSEL R4, R56, R102.reuse, P1 ;  /* 0x0000006638047208 */ /* 0x080fe20000800000 */
[----:B------:R-:W-:Y:S01]  /*3dc0*/  FADD.FTZ R8, -R102, R8 ;  /* 0x0000000866087221 */ /* 0x000fe20000010100 */
[----:B------:R-:W-:Y:S01]  /*3dd0*/  FSETP.GE.FTZ.AND P1, PT, R111, RZ, PT ;  /* 0x000000ff6f00720b */ /* 0x000fe20003f36000 */
[----:B------:R-:W-:Y:S01]  /*3de0*/  FMUL.FTZ R5, R64, R5 ;  /* 0x0000000540057220 */ /* 0x000fe20000410000 */
[-C--:B------:R-:W-:Y:S01]  /*3df0*/  FSEL R9, R9, R102.reuse, P3 ;  /* 0x0000006609097208 */ /* 0x080fe20001800000 */
[C---:B------:R-:W-:Y:S01]  /*3e00*/  FADD.FTZ R12, -R102.reuse, R12 ;  /* 0x0000000c660c7221 */ /* 0x040fe20000010100 */
[----:B------:R-:W-:Y:S01]  /*3e10*/  FSETP.GE.FTZ.AND P3, PT, R107, RZ, PT ;  /* 0x000000ff6b00720b */ /* 0x000fe20003f76000 */
[----:B------:R-:W-:Y:S01]  /*3e20*/  FADD.FTZ R13, -R102, R13 ;  /* 0x0000000d660d7221 */ /* 0x000fe20000010100 */
[----:B------:R-:W-:Y:S01]  /*3e30*/  FSEL R8, R8, R102, P4 ;  /* 0x0000006608087208 */ /* 0x000fe20002000000 */
[----:B------:R-:W-:Y:S01]  /*3e40*/  FMUL.FTZ R4, R65, R4 ;  /* 0x0000000441047220 */ /* 0x000fe20000410000 */
[----:B------:R-:W-:Y:S01]  /*3e50*/  FSEL R12, R12, R102, P2 ;  /* 0x000000660c0c7208 */ /* 0x000fe20001000000 */
[----:B------:R-:W-:Y:S01]  /*3e60*/  FMUL.FTZ R9, R103, R9 ;  /* 0x0000000967097220 */ /* 0x000fe20000410000 */
[----:B------:R-:W-:Y:S01]  /*3e70*/  FSETP.GE.FTZ.AND P2, PT, R110, RZ, PT ;  /* 0x000000ff6e00720b */ /* 0x000fe20003f56000 */
[----:B------:R-:W-:Y:S01]  /*3e80*/  FMUL.FTZ R8, R100, R8 ;  /* 0x0000000864087220 */ /* 0x000fe20000410000 */
[----:B------:R-:W-:Y:S01]  /*3e90*/  FSEL R13, R13, R102, P3 ;  /* 0x000000660d0d7208 */ /* 0x000fe20001800000 */
[----:B------:R-:W-:Y:S01]  /*3ea0*/  FADD.FTZ R16, -R102, R16 ;  /* 0x0000001066107221 */ /* 0x000fe20000010100 */
[----:B------:R-:W-:Y:S01]  /*3eb0*/  F2FP.F16.F32.PACK_AB R4, R4, R5 ;  /* 0x000000050404723e */ /* 0x000fe200000000ff */
[----:B------:R-:W-:Y:S01]  /*3ec0*/  FMUL.FTZ R12, R106, R12 ;  /* 0x0000000c6a0c7220 */ /* 0x000fe20000410000 */
[----:B------:R-:W-:Y:S01]  /*3ed0*/  FSETP.GE.FTZ.AND P4, PT, R67, RZ, PT ;  /* 0x000000ff4300720b */ /* 0x000fe20003f96000 */
[----:B------:R-:W-:Y:S01]  /*3ee0*/  FMUL.FTZ R13, R107, R13 ;  /* 0x0000000d6b0d7220 */ /* 0x000fe20000410000 */
[----:B------:R-:W-:Y:S01]  /*3ef0*/  FSEL R16, R16, R102, P2 ;  /* 0x0000006610107208 */ /* 0x000fe20001000000 */
[----:B------:R-:W-:Y:S01]  /*3f00*/  @P1 FADD.FTZ R102, -R102, R17 ;  /* 0x0000001166661221 */ /* 0x000fe20000010100 */
[----:B------:R-:W-:Y:S01]  /*3f10*/  ISETP.NE.AND P2, PT, R241, RZ, PT ;  /* 0x000000fff100720c */ /* 0x000fe20003f45270 */
[----:B------:R-:W-:Y:S01]  /*3f20*/  FADD.FTZ R52, -R101, R7 ;  /* 0x0000000765347221 */ /* 0x000fe20000010100 */
[----:B------:R-:W-:Y:S01]  /*3f30*/  F2FP.F16.F32.PACK_AB R8, R9, R8 ;  /* 0x000000080908723e */ /* 0x000fe200000000ff */
[----:B------:R-:W-:Y:S01]  /*3f40*/  FMUL.FTZ R16, R110, R16 ;  /* 0x000000106e107220 */ /* 0x000fe20000410000 */
[----:B------:R-:W-:Y:S01]  /*3f50*/  F2FP.F16.F32.PACK_AB R12, R13, R12 ;  /* 0x0000000c0d0c723e */ /* 0x000fe200000000ff */
[----:B------:R-:W-:Y:S08]  /*3f60*/  FMUL.FTZ R102, R111, R102 ;  /* 0x000000666f667220 */ /* 0x000ff00000410000 */
[----:B------:R-:W-:Y:S05]  /*3f70*/  @!P2 BRA `(.L_x_814) ;  /* 0x000000000068a947 */ /* 0x000fea0003800000 */
        /* <DEDUP_REMOVED lines=26> */
.L_x_814:
[----:B------:R-:W-:Y:S01]  /*4120*/  FADD.FTZ R10, -R101, R10 ;  /* 0x0000000a650a7221 */ /* 0x000fe20000010100 */
[----:B------:R-:W-:Y:S01]  /*4130*/  FSETP.GE.FTZ.AND P1, PT, R105, RZ, PT ;  /* 0x000000ff6900720b */ /* 0x000fe20003f36000 */
[C---:B------:R-:W-:Y:S01]  /*4140*/  FADD.FTZ R11, -R101.reuse, R11 ;  /* 0x0000000b650b7221 */ /* 0x040fe20000010100 */
[----:B------:R-:W-:Y:S01]  /*4150*/  FSETP.GE.FTZ.AND P3, PT, R104, RZ, PT ;  /* 0x000000ff6800720b */ /* 0x000fe20003f76000 */
[C---:B------:R-:W-:Y:S01]  /*4160*/  FADD.FTZ R14, -R101.reuse, R14 ;  /* 0x0000000e650e7221 */ /* 0x040fe20000010100 */
[-C--:B------:R-:W-:Y:S01]  /*4170*/  FSEL R10, R10, R101.reuse, P1 ;  /* 0x000000650a0a7208 */ /* 0x080fe20000800000 */
[C---:B------:R-:W-:Y:S01]  /*4180*/  FADD.FTZ R15, -R101.reuse, R15 ;  /* 0x0000000f650f7221 */ /* 0x040fe20000010100 */
[-C--:B------:R-:W-:Y:S01]  /*4190*/  FSEL R6, R6, R101.reuse, P5 ;  /* 0x0000006506067208 */ /* 0x080fe20002800000 */
[----:B------:R-:W-:Y:S01]  /*41a0*/  FADD.FTZ R18, -R101, R18 ;  /* 0x0000001265127221 */ /* 0x000fe20000010100 */
[-C--:B------:R-:W-:Y:S01]  /*41b0*/  FSEL R52, R52, R101.reuse, P4 ;  /* 0x0000006534347208 */ /* 0x080fe20002000000 */
[----:B------:R-:W-:Y:S01]  /*41c0*/  FMUL.FTZ R10, R105, R10 ;  /* 0x0000000a690a7220 */ /* 0x000fe20000410000 */
[----:B------:R-:W-:Y:S01]  /*41d0*/  FSETP.GE.FTZ.AND P1, PT, R114, RZ, PT ;  /* 0x000000ff7200720b */ /* 0x000fe20003f36000 */
[----:B------:R-:W-:Y:S01]  /*41e0*/  FMUL.FTZ R6, R66, R6 ;  /* 0x0000000642067220 */ /* 0x000fe20000410000 */
[----:B------:R-:W-:Y:S01]  /*41f0*/  FSEL R11, R11, R101, P3 ;  /* 0x000000650b0b7208 */ /* 0x000fe20001800000 */
[----:B------:R-:W-:Y:S01]  /*4200*/  FMUL.FTZ R52, R67, R52 ;  /* 0x0000003443347220 */ /* 0x000fe20000410000 */
[----:B------:R-:W-:Y:S01]  /*4210*/  FSETP.GE.FTZ.AND P5, PT, R108, RZ, PT ;  /* 0x000000ff6c00720b */ /* 0x000fe20003fb6000 */
[----:B------:R-:W-:Y:S01]  /*4220*/  STS [R215+-0x2000], R4 ;  /* 0xffe00004d7007388 */ /* 0x000fe20000000800 */
[----:B------:R-:W-:Y:S01]  /*4230*/  FSETP.GE.FTZ.AND P4, PT, R109, RZ, PT ;  /* 0x000000ff6d00720b */ /* 0x000fe20003f96000 */
[----:B------:R-:W-:Y:S01]  /*4240*/  FMUL.FTZ R11, R104, R11 ;  /* 0x0000000b680b7220 */ /* 0x000fe20000410000 */
[-C--:B------:R-:W-:Y:S01]  /*4250*/  FSEL R14, R14, R101.reuse, P5 ;  /* 0x000000650e0e7208 */ /* 0x080fe20002800000 */
[----:B------:R-:W-:Y:S01]  /*4260*/  IMAD R221, R217, UR4, RZ ;  /* 0x00000004d9dd7c24 */ /* 0x000fe2000f8e02ff */
[----:B------:R-:W-:Y:S02]  /*4270*/  FSEL R15, R15, R101, P4 ;  /* 0x000000650f0f7208 */ /* 0x000fe40002000000 */
[----:B------:R-:W-:Y:S01]  /*4280*/  FSETP.GE.FTZ.AND P3, PT, R112, RZ, PT ;  /* 0x000000ff7000720b */ /* 0x000fe20003f76000 */
[----:B------:R-:W-:Y:S01]  /*4290*/  FMUL.FTZ R14, R108, R14 ;  /* 0x0000000e6c0e7220 */ /* 0x000fe20000410000 */
[----:B------:R-:W-:Y:S01]  /*42a0*/  F2FP.F16.F32.PACK_AB R6, R52, R6 ;  /* 0x000000063406723e */ /* 0x000fe200000000ff */
[----:B------:R-:W-:Y:S01]  /*42b0*/  FMUL.FTZ R15, R109, R15 ;  /* 0x0000000f6d0f7220 */ /* 0x000fe20000410000 */
[----:B------:R-:W-:Y:S01]  /*42c0*/  FSEL R18, R18, R101, P3 ;  /* 0x0000006512127208 */ /* 0x000fe20001800000 */
[----:B------:R-:W-:Y:S01]  /*42d0*/  @P1 FADD.FTZ R101, -R101, R19 ;  /* 0x0000001365651221 */ /* 0x000fe20000010100 */
[----:B------:R-:W-:Y:S01]  /*42e0*/  F2FP.F16.F32.PACK_AB R10, R11, R10 ;  /* 0x0000000a0b0a723e */ /* 0x000fe200000000ff */
[----:B------:R-:W-:Y:S01]  /*42f0*/  STS [R215+-0x1c00], R6 ;  /* 0xffe40006d7007388 */ /* 0x000fe20000000800 */
[----:B------:R-:W-:Y:S01]  /*4300*/  F2FP.F16.F32.PACK_AB R14, R15, R14 ;  /* 0x0000000e0f0e723e */ /* 0x000fe200000000ff */
[----:B------:R-:W-:Y:S01]  /*4310*/  FMUL.FTZ R101, R114, R101 ;  /* 0x0000006572657220 */ /* 0x000fe20000410000 */
[----:B------:R-:W-:Y:S02]  /*4320*/  FMUL.FTZ R18, R112, R18 ;  /* 0x0000001270127220 */ /* 0x000fe40000410000 */
[----:B------:R-:W-:Y:S01]  /*4330*/  STS [R227+-0x2000], R8 ;  /* 0xffe00008e3007388 */ /* 0x000fe20000000800 */
[----:B------:R-:W-:Y:S04]  /*4340*/  F2FP.F16.F32.PACK_AB R16, R102, R16 ;  /* 0x000000106610723e */ /* 0x000fe800000000ff */
[----:B------:R-:W-:Y:S01]  /*4350*/  STS [R227+-0x1c00], R10 ;  /* 0xffe4000ae3007388 */ /* 0x000fe20000000800 */
[----:B------:R-:W-:Y:S04]  /*4360*/  F2FP.F16.F32.PACK_AB R18, R101, R18 ;  /* 0x000000126512723e */ /* 0x000fe800000000ff */
[----:B------:R-:W-:Y:S05]  /*4370*/  STS [R245+-0x2000], R12 ;  /* 0xffe0000cf5007388 */ /* 0x000fea0000000800 */
[----:B------:R-:W-:Y:S05]  /*4380*/  STS [R245+-0x1c00], R14 ;  /* 0xffe4000ef5007388 */ /* 0x000fea0000000800 */
[----:B------:R-:W-:Y:S05]  /*4390*/  STS [R113+-0x2000], R16 ;  /* 0xffe0001071007388 */ /* 0x000fea0000000800 */
[----:B------:R-:W-:Y:S01]  /*43a0*/  STS [R113+-0x1c00], R18 ;  /* 0xffe4001271007388 */ /* 0x000fe20000000800 */
[----:B------:R-:W-:Y:S06]  /*43b0*/  BAR.SYNC.DEFER_BLOCKING 0x0 ;  /* 0x0000000000007b1d */ /* 0x000fec0000010000 */
[----:B------:R-:W-:Y:S05]  /*43c0*/  LDSM.16.MT88.4 R4, [R200] ;  /* 0x00000000c804783b */ /* 0x000fea0000004200 */
[----:B------:R-:W2:Y:S05]  /*43d0*/  LDSM.16.MT88.4 R8, [R206+0x8000] ;  /* 0x00800000ce08783b */ /* 0x000eaa0000004200 */
[----:B------:R-:W3:Y:S05]  /*43e0*/  LDSM.16.MT88.4 R12, [R199] ;  /* 0x00000000c70c783b */ /* 0x000eea0000004200 */
[----:B------:R-:W4:Y:S05]  /*43f0*/  LDSM.16.MT88.4 R16, [R206+0xa000] ;  /* 0x00a00000ce10783b */ /* 0x000f2a0000004200 */
[----:B-1----:R-:W-:Y:S05]  /*4400*/  LDSM.16.MT88.4 R52, [R200+0x800] ;  /* 0x00080000c834783b */ /* 0x002fea0000004200 */
[----:B------:R-:W1:Y:S05]  /*4410*/  LDSM.16.MT88.4 R56, [R206+0x8800] ;  /* 0x00880000ce38783b */ /* 0x000e6a0000004200 */
[----:B------:R-:W5:Y:S05]  /*4420*/  LDSM.16.MT88.4 R60, [R199+0x800] ;  /* 0x00080000c73c783b */ /* 0x000f6a0000004200 */
[----:B------:R-:W5:Y:S05]  /*4430*/  LDSM.16.MT88.4 R64, [R206+0xa800] ;  /* 0x00a80000ce40783b */ /* 0x000f6a0000004200 */
[----:B------:R-:W-:Y:S01]  /*4440*/  LDSM.16.MT88.4 R100, [R206+0x9000] ;  /* 0x00900000ce64783b */ /* 0x000fe20000004200 */
[-C--:B--2---:R-:W-:Y:S04]  /*4450*/  HMMA.16816.F32 R20, R4, R8.reuse, R20 ;  /* 0x000000080414723c */ /* 0x084fe80000001814 */
[----:B------:R-:W-:Y:S04]  /*4460*/  LDSM.16.MT88.4 R104, [R199+0x1000] ;  /* 0x00100000c768783b */ /* 0x000fe80000004200 */
[C---:B---3--:R-:W-:Y:S08]  /*4470*/  HMMA.16816.F32 R24, R12.reuse, R8, R24 ;  /* 0x000000080c18723c */ /* 0x048ff00000001818 */
[-C--:B------:R-:W-:Y:S08]  /*4480*/  HMMA.16816.F32 R28, R12, R10.reuse, R28 ;  /* 0x0000000a0c1c723c */ /* 0x080ff0000000181c */
[C---:B------:R-:W-:Y:S01]  /*4490*/  HMMA.16816.F32 R32, R4.reuse, R10, R32 ;  /* 0x0000000a0420723c */ /* 0x040fe20000001820 */
[----:B------:R-:W2:Y:S07]  /*44a0*/  LDSM.16.MT88.4 R8, [R200+0x1000] ;  /* 0x00100000c808783b */ /* 0x000eae0000004200 */
[-C--:B----4-:R-:W-:Y:S08]  /*44b0*/  HMMA.16816.F32 R36, R4, R16.reuse, R36 ;  /* 0x000000100424723c */ /* 0x090ff00000001824 */
[C---:B------:R-:W-:Y:S08]  /*44c0*/  HMMA.16816.F32 R40, R12.reuse, R16, R40 ;  /* 0x000000100c28723c */ /* 0x040ff00000001828 */
[-C--:B------:R-:W-:Y:S01]  /*44d0*/  HMMA.16816.F32 R44, R12, R18.reuse, R44 ;  /* 0x000000120c2c723c */ /* 0x080fe2000000182c */
[----:B------:R-:W3:Y:S07]  /*44e0*/  LDSM.16.MT88.4 R12, [R206+0xb000] ;  /* 0x00b00000ce0c783b */ /* 0x000eee0000004200 */
[----:B------:R-:W-:Y:S01]  /*44f0*/  HMMA.16816.F32 R48, R4, R18, R48 ;  /* 0x000000120430723c */ /* 0x000fe20000001830 */
[----:B------:R-:W-:Y:S05]  /*4500*/  LDSM.16.MT88.4 R4, [R200+0x1800] ;  /* 0x00180000c804783b */ /* 0x000fea0000004200 */
[----:B------:R-:W4:Y:S02]  /*4510*/  LDSM.16.MT88.4 R16, [R206+0x9800] ;  /* 0x00980000ce10783b */ /* 0x000f240000004200 */
[-C--:B-1----:R-:W-:Y:S08]  /*4520*/  HMMA.16816.F32 R20, R52, R56.reuse, R20 ;  /* 0x000000383414723c */ /* 0x082ff00000001814 */
[C---:B-----5:R-:W-:Y:S08]  /*4530*/  HMMA.16816.F32 R24, R60.reuse, R56, R24 ;  /* 0x000000383c18723c */ /* 0x060ff00000001818 */
[-C--:B------:R-:W-:Y:S08]  /*4540*/  HMMA.16816.F32 R28, R60, R58.reuse, R28 ;  /* 0x0000003a3c1c723c */ /* 0x080ff0000000181c */
[C---:B------:R-:W-:Y:S01]  /*4550*/  HMMA.16816.F32 R32, R52.reuse, R58, R32 ;  /* 0x0000003a3420723c */ /* 0x040fe20000001820 */
[----:B------:R-:W1:Y:S07]  /*4560*/  LDSM.16.MT88.4 R56, [R199+0x1800] ;  /* 0x00180000c738783b */ /* 0x000e6e0000004200 */
[-C--:B------:R-:W-:Y:S08]  /*4570*/  HMMA.16816.F32 R36, R52, R64.reuse, R36 ;  /* 0x000000403424723c */ /* 0x080ff00000001824 */
[C---:B------:R-:W-:Y:S08]  /*4580*/  HMMA.16816.F32 R40, R60.reuse, R64, R40 ;  /* 0x000000403c28723c */ /* 0x040ff00000001828 */
[-C--:B------:R-:W-:Y:S01]  /*4590*/  HMMA.16816.F32 R44, R60, R66.reuse, R44 ;  /* 0x000000423c2c723c */ /* 0x080fe2000000182c */
[----:B------:R-:W5:Y:S01]  /*45a0*/  LDSM.16.MT88.4 R60, [R206+0xb800] ;  /* 0x00b80000ce3c783b */ /* 0x000f620000004200 */
[----:B------:R-:W-:Y:S06]  /*45b0*/  BAR.SYNC.DEFER_BLOCKING 0x0 ;  /* 0x0000000000007b1d */ /* 0x000fec0000010000 */
[----:B------:R-:W-:Y:S08]  /*45c0*/  HMMA.16816.F32 R48, R52, R66, R48 ;  /* 0x000000423430723c */ /* 0x000ff00000001830 */
[-C--:B--2---:R-:W-:Y:S08]  /*45d0*/  HMMA.16816.F32 R20, R8, R100.reuse, R20 ;  /* 0x000000640814723c */ /* 0x084ff00000001814 */
[C---:B------:R-:W-:Y:S08]  /*45e0*/  HMMA.16816.F32 R24, R104.reuse, R100, R24 ;  /* 0x000000646818723c */ /* 0x040ff00000001818 */
[-C--:B------:R-:W-:Y:S08]  /*45f0*/  HMMA.16816.F32 R28, R104, R102.reuse, R28 ;  /* 0x00000066681c723c */ /* 0x080ff0000000181c */
[C---:B------:R-:W-:Y:S08]  /*4600*/  HMMA.16816.F32 R32, R8.reuse, R102, R32 ;  /* 0x000000660820723c */ /* 0x040ff00000001820 */
[-C--:B---3--:R-:W-:Y:S08]  /*4610*/  HMMA.16816.F32 R36, R8, R12.reuse, R36 ;  /* 0x0000000c0824723c */ /* 0x088ff00000001824 */
[C---:B------:R-:W-:Y:S08]  /*4620*/  HMMA.16816.F32 R40, R104.reuse, R12, R40 ;  /* 0x0000000c6828723c */ /* 0x040ff00000001828 */
[-C--:B------:R-:W-:Y:S08]  /*4630*/  HMMA.16816.F32 R44, R104, R14.reuse, R44 ;  /* 0x0000000e682c723c */ /* 0x080ff0000000182c */
[----:B------:R-:W-:Y:S08]  /*4640*/  HMMA.16816.F32 R48, R8, R14, R48 ;  /* 0x0000000e0830723c */ /* 0x000ff00000001830 */
[-C--:B----4-:R-:W-:Y:S08]  /*4650*/  HMMA.16816.F32 R20, R4, R16.reuse, R20 ;  /* 0x000000100414723c */ /* 0x090ff00000001814 */
[C---:B-1----:R-:W-:Y:S08]  /*4660*/  HMMA.16816.F32 R24, R56.reuse, R16, R24 ;  /* 0x000000103818723c */ /* 0x042ff00000001818 */
        /* <DEDUP_REMOVED lines=11> */
[----:B------:R-:W-:Y:S04]  /*4720*/  IMAD.U32 R6, RZ, RZ, UR15 ;  /* 0x0000000fff067e24 */ /* 0x000fe8000f8e00ff */
[----:B------:R-:W-:Y:S05]  /*4730*/  IMAD.X R4, RZ, RZ, ~UR7, P1 ;  /* 0x80000007ff047e24 */ /* 0x000fea00088e06ff */
[----:B------:R-:W-:Y:S04]  /*4740*/  SHF.R.S64 R5, R5, 0x1f, R4 ;  /* 0x0000001f05057819 */ /* 0x000fe80000001004 */
[----:B------:R-:W-:Y:S01]  /*4750*/  IADD3 R225, P1, PT, R5, R225, RZ ;  /* 0x000000e105e17210 */ /* 0x000fe20007f3e0ff */
[----:B------:R-:W-:Y:S03]  /*4760*/  IMAD.U32 R5, RZ, RZ, UR15 ;  /* 0x0000000fff057e24 */ /* 0x000fe6000f8e00ff */
        /* <DEDUP_REMOVED lines=14> */
.L_x_815:
        /* <DEDUP_REMOVED lines=11> */
[----:B------:R-:W-:Y:S04]  /*4900*/  LDSM.16.M88.4 R184, [R196+0x1000] ;  /* 0x00100000c4b8783b */ /* 0x000fe80000000200 */
[----:B------:R-:W-:Y:S01]  /*4910*/  LDSM.16.MT88.4 R188, [R206+0xf000] ;  /* 0x00f00000cebc783b */ /* 0x000fe20000004200 */
        /* <DEDUP_REMOVED lines=17> */
[----:B------:R-:W-:Y:S02]  /*4a30*/  LEA R180, P1, R180, R248, 0x2 ;  /* 0x000000f8b4b47211 */ /* 0x000fe400078210ff */
[-C--:B------:R-:W-:Y:S01]  /*4a40*/  HMMA.16816.F32 R60, R112, R182.reuse, R60 ;  /* 0x000000b6703c723c */ /* 0x080fe2000000183c */
[----:B------:R-:W-:Y:S05]  /*4a50*/  IMAD.U32 R112, RZ, RZ, UR29 ;  /* 0x0000001dff707e24 */ /* 0x000fea000f8e00ff */
[----:B------:R-:W-:Y:S02]  /*4a60*/  LEA.HI.X.SX32 R181, R112, R249, 0x2, P1 ;  /* 0x000000f970b57211 */ /* 0x000fe400008f16ff */
[----:B------:R-:W-:Y:S01]  /*4a70*/  HMMA.16816.F32 R64, R104, R182, R64 ;  /* 0x000000b66840723c */ /* 0x000fe20000001840 */
[----:B------:R-:W-:Y:S03]  /*4a80*/  LDSM.16.M88.4 R104, [R195] ;  /* 0x00000000c368783b */ /* 0x000fe60000000200 */
[C---:B------:R-:W-:Y:S01]  /*4a90*/  LEA R182, P1, R221.reuse, R180, 0x5 ;  /* 0x000000b4ddb67211 */ /* 0x040fe200078228ff */
[----:B------:R-:W-:Y:S03]  /*4aa0*/  LDSM.16.M88.4 R112, [R195+0x1000] ;  /* 0x00100000c370783b */ /* 0x000fe60000000200 */
[C---:B------:R-:W-:Y:S01]  /*4ab0*/  LEA.HI.X.SX32 R183, R221.reuse, R181, 0x5, P1 ;  /* 0x000000b5ddb77211 */ /* 0x040fe200008f2eff */
[-C--:B-1----:R-:W-:Y:S08]  /*4ac0*/  HMMA.16816.F32 R4, R100, R108.reuse, R4 ;  /* 0x0000006c6404723c */ /* 0x082ff00000001804 */
[C---:B------:R-:W-:Y:S08]  /*4ad0*/  HMMA.16816.F32 R8, R184.reuse, R108, R8 ;  /* 0x0000006cb808723c */ /* 0x040ff00000001808 */
[-C--:B------:R-:W-:Y:S08]  /*4ae0*/  HMMA.16816.F32 R12, R184, R110.reuse, R12 ;  /* 0x0000006eb80c723c */ /* 0x080ff0000000180c */
[C---:B------:R-:W-:Y:S01]  /*4af0*/  HMMA.16816.F32 R16, R100.reuse, R110, R16 ;  /* 0x0000006e6410723c */ /* 0x040fe20000001810 */
[----:B------:R-:W1:Y:S07]  /*4b00*/  LDSM.16.MT88.4 R108, [R206+0xd800] ;  /* 0x00d80000ce6c783b */ /* 0x000e6e0000004200 */
[-C--:B------:R-:W-:Y:S08]  /*4b10*/  HMMA.16816.F32 R52, R100, R188.reuse, R52 ;  /* 0x000000bc6434723c */ /* 0x080ff00000001834 */
[C---:B------:R-:W-:Y:S08]  /*4b20*/  HMMA.16816.F32 R56, R184.reuse, R188, R56 ;  /* 0x000000bcb838723c */ /* 0x040ff00000001838 */
[-C--:B------:R-:W-:Y:S03]  /*4b30*/  HMMA.16816.F32 R60, R184, R190.reuse, R60 ;  /* 0x000000beb83c723c */ /* 0x080fe6000000183c */
[C---:B------:R-:W-:Y:S04]  /*4b40*/  LEA R184, P1, R221.reuse, R182, 0x5 ;  /* 0x000000b6ddb87211 */ /* 0x040fe800078228ff */
[C---:B------:R-:W-:Y:S01]  /*4b50*/  LEA.HI.X.SX32 R185, R221.reuse, R183, 0x5, P1 ;  /* 0x000000b7ddb97211 */ /* 0x040fe200008f2eff */
[----:B------:R-:W-:Y:S01]  /*4b60*/  HMMA.16816.F32 R64, R100, R190, R64 ;  /* 0x000000be6440723c */ /* 0x000fe20000001840 */
[----:B------:R-:W2:Y:S03]  /*4b70*/  LDSM.16.MT88.4 R100, [R206+0xf800] ;  /* 0x00f80000ce64783b */ /* 0x000ea60000004200 */
[C---:B------:R-:W-:Y:S04]  /*4b80*/  LEA R188, P1, R221.reuse, R184, 0x5 ;  /* 0x000000b8ddbc7211 */ /* 0x040fe800078228ff */
[C---:B------:R-:W-:Y:S01]  /*4b90*/  LEA.HI.X.SX32 R189, R221.reuse, R185, 0x5, P1 ;  /* 0x000000b9ddbd7211 */ /* 0x040fe200008f2eff */
[-C--:B-1----:R-:W-:Y:S05]  /*4ba0*/  HMMA.16816.F32 R4, R104, R108.reuse, R4 ;  /* 0x0000006c6804723c */ /* 0x082fea0000001804 */
        /* <DEDUP_REMOVED lines=9> */
[C---:B------:R-:W-:Y:S05]  /*4c40*/  LEA.HI.X.SX32 R111, R221.reuse, R109, 0x5, P1 ;  /* 0x0000006ddd6f7211 */ /* 0x040fea00008f2eff */
[C---:B------:R-:W-:Y:S04]  /*4c50*/  HMMA.16816.F32 R56, R112.reuse, R100, R56 ;  /* 0x000000647038723c */ /* 0x040fe80000001838 */
[C---:B------:R-:W-:Y:S04]  /*4c60*/  IMAD.WIDE R100, R221.reuse, -0xc0, R110 ;  /* 0xffffff40dd647825 */ /* 0x040fe800078e026e */
[-C--:B------:R-:W-:Y:S03]  /*4c70*/  HMMA.16816.F32 R60, R112, R102.reuse, R60 ;  /* 0x00000066703c723c */ /* 0x080fe6000000183c */
[C---:B------:R-:W-:Y:S04]  /*4c80*/  LEA R114, P1, R221.reuse, R100, 0x5 ;  /* 0x00000064dd727211 */ /* 0x040fe800078228ff */
[C---:B------:R-:W-:Y:S01]  /*4c90*/  LEA.HI.X.SX32 R115, R221.reuse, R101, 0x5, P1 ;  /* 0x00000065dd737211 */ /* 0x040fe200008f2eff */
        /* <DEDUP_REMOVED lines=22> */
[----:B------:R3:W-:Y:S04]  /*4e00*/  REDG.E.ADD.F32.FTZ.RN.STRONG.GPU desc[UR22][R248.64+0x80], R16 ;  /* 0x00008010f80079a6 */ /* 0x0007e8000c12f316 */
[----:B------:R3:W-:Y:S01]  /*4e10*/  REDG.E.ADD.F32.FTZ.RN.STRONG.GPU desc[UR22][R100.64+0x80], R17 ;  /* 0x00008011640079a6 */ /* 0x0007e2000c12f316 */
[C---:B------:R-:W-:Y:S03]  /*4e20*/  IMAD.WIDE R180, R221.reuse, -0xc0, R4 ;  /* 0xffffff40ddb47825 */ /* 0x040fe600078e0204 */
[----:B------:R-:W-:Y:S01]  /*4e30*/  REDG.E.ADD.F32.FTZ.RN.STRONG.GPU desc[UR22][R114.64+0x80], R18 ;  /* 0x00008012720079a6 */ /* 0x000fe2000c12f316 */
[C---:B----4-:R-:W-:Y:S03]  /*4e40*/  LEA R182, P1, R221.reuse, R180, 0x5 ;  /* 0x000000b4ddb67211 */ /* 0x050fe600078228ff */
        /* <DEDUP_REMOVED lines=21> */
[C---:B-1----:R-:W-:Y:S03]  /*4fa0*/  IMAD.WIDE R108, R221.reuse, -0xc0, R186 ;  /* 0xffffff40dd6c7825 */ /* 0x042fe600078e02ba */
[----:B------:R-:W-:Y:S01]  /*4fb0*/  REDG.E.ADD.F32.FTZ.RN.STRONG.GPU desc[UR22][R188.64+0x100], R57 ;  /* 0x00010039bc0079a6 */ /* 0x000fe2000c12f316 */
[C---:B------:R-:W-:Y:S03]  /*4fc0*/  LEA R10, P1, R221.reuse, R108, 0x5 ;  /* 0x0000006cdd0a7211 */ /* 0x040fe600078228ff */
[----:B------:R-:W-:Y:S01]  /*4fd0*/  REDG.E.ADD.F32.FTZ.RN.STRONG.GPU desc[UR22][R8.64+0x100], R58 ;  /* 0x0001003a080079a6 */ /* 0x000fe2000c12f316 */
[C---:B--2---:R-:W-:Y:S03]  /*4fe0*/  LEA.HI.X.SX32 R11, R221.reuse, R109, 0x5, P1 ;  /* 0x0000006ddd0b7211 */ /* 0x044fe600008f2eff */
        /* <DEDUP_REMOVED lines=18> */
[----:B------:R-:W-:Y:S04]  /*5110*/  LDSM.16.MT88.4 R8, [R192] ;  /* 0x00000000c008783b */ /* 0x000fe80000004200 */
[----:B------:R-:W-:Y:S04]  /*5120*/  REDG.E.ADD.F32.FTZ.RN.STRONG.GPU desc[UR22][R6.64+0x180], R63 ;  /* 0x0001803f060079a6 */ /* 0x000fe8000c12f316 */
[----:B------:R-:W1:Y:S04]  /*5130*/  LDSM.16.MT88.4 R4, [R200+-0x2000] ;  /* 0xffe00000c804783b */ /* 0x000e680000004200 */
[----:B------:R-:W2:Y:S04]  /*5140*/  LDSM.16.MT88.4 R12, [R199+-0x2000] ;  /* 0xffe00000c70c783b */ /* 0x000ea80000004200 */
[----:B------:R-:W3:Y:S04]  /*5150*/  LDSM.16.MT88.4 R16, [R192+0x2000] ;  /* 0x00200000c010783b */ /* 0x000ee80000004200 */
[----:B------:R-:W-:Y:S04]  /*5160*/  LDSM.16.MT88.4 R52, [R200+-0x1800] ;  /* 0xffe80000c834783b */ /* 0x000fe80000004200 */
[----:B------:R-:W4:Y:S04]  /*5170*/  LDSM.16.MT88.4 R56, [R192+0x800] ;  /* 0x00080000c038783b */ /* 0x000f280000004200 */
[----:B------:R-:W4:Y:S04]  /*5180*/  LDSM.16.MT88.4 R64, [R199+-0x1800] ;  /* 0xffe80000c740783b */ /* 0x000f280000004200 */
[----:B------:R-:W4:Y:S04]  /*5190*/  LDSM.16.MT88.4 R100, [R192+0x2800] ;  /* 0x00280000c064783b */ /* 0x000f280000004200 */
[----:B------:R-:W-:Y:S04]  /*51a0*/  LDSM.16.MT88.4 R60, [R192+0x1000] ;  /* 0x00100000c03c783b */ /* 0x000fe80000004200 */
[----:B------:R-:W-:Y:S04]  /*51b0*/  LDSM.16.MT88.4 R104, [R199+-0x1000] ;  /* 0xfff00000c768783b */ /* 0x000fe80000004200 */
[----:B------:R-:W-:Y:S01]  /*51c0*/  LDSM.16.MT88.4 R108, [R192+0x3800] ;  /* 0x00380000c06c783b */ /* 0x000fe20000004200 */
[-C--:B-1----:R-:W-:Y:S08]  /*51d0*/  HMMA.16816.F32 R68, R4, R8.reuse, R68 ;  /* 0x000000080444723c */ /* 0x082ff00000001844 */
        /* <DEDUP_REMOVED lines=49> */
[----:B------:R-:W-:Y:S01]  /*54f0*/  IADD3 R4, PT, PT, R214, 0xc040, RZ ;  /* 0x0000c040d6047810 */ /* 0x000fe20007ffe0ff */
[----:B------:R-:W3:Y:S01]  /*5500*/  LDCU UR5, c[0x0][0x4fc] ;  /* 0x00009f80ff0577ac */ /* 0x000ee20008000800 */
        /* <DEDUP_REMOVED lines=15> */
[----:B------:R-:W-:Y:S01]  /*5600*/  IADD3 R0, PT, PT, R214, 0xc000, RZ ;  /* 0x0000c000d6007810 */ /* 0x000fe20007ffe0ff */
        /* <DEDUP_REMOVED lines=25> */
[----:B---3--:R-:W-:Y:S01]  /*57a0*/  FMUL.FTZ R20, R20, UR5 ;  /* 0x0000000514147c20 */ /* 0x008fe20008410000 */
        /* <DEDUP_REMOVED lines=74> */
[----:B------:R-:W-:Y:S01]  /*5c50*/  ISETP.NE.AND P0, PT, R244, -0x1, PT ;  /* 0xfffffffff400780c */ /* 0x000fe20003f05270 */
        /* <DEDUP_REMOVED lines=26> */
[----:B------:R-:W-:Y:S01]  /*5e00*/  MOV R29, R4 ;  /* 0x00000004001d7202 */ /* 0x000fe20000000f00 */
[----:B------:R-:W-:Y:S05]  /*5e10*/  BRA `(.L_x_818) ;  /* 0x0000000000187947 */ /* 0x000fea0003800000 */
.L_x_817:
[----:B------:R-:W2:Y:S01]  /*5e20*/  LDCU.64 UR10, c[0x0][0x5c0] ;  /* 0x0000b800ff0a77ac */ /* 0x000ea20008000a00 */
[----:B-1----:R-:W-:-:S05]  /*5e30*/  IADD3 R4, PT, PT, R243, R244, RZ ;  /* 0x000000f4f3047210 */ /* 0x002fca0007ffe0ff */
[C---:B--2---:R-:W-:Y:S02]  /*5e40*/  IMAD R28, R4.reuse, UR11, RZ ;  /* 0x0000000b041c7c24 */ /* 0x044fe4000f8e02ff */
[----:B------:R-:W-:-:S05]  /*5e50*/  IMAD.WIDE.U32 R4, R4, UR10, RZ ;  /* 0x0000000a04047c25 */ /* 0x000fca000f8e00ff */
[----:B------:R-:W-:Y:S02]  /*5e60*/  IADD3 R28, PT, PT, R5, R28, RZ ;  /* 0x0000001c051c7210 */ /* 0x000fe40007ffe0ff */
[----:B------:R-:W-:Y:S02]  /*5e70*/  MOV R29, R4 ;  /* 0x00000004001d7202 */ /* 0x000fe40000000f00 */
.L_x_818:
        /* <DEDUP_REMOVED lines=11> */
.L_x_819:
[----:B------:R-:W1:Y:S01]  /*5f30*/  LDCU.64 UR6, c[0x0][0x5c8] ;  /* 0x0000b900ff0677ac */ /* 0x000e620008000a00 */
[----:B------:R-:W-:-:S05]  /*5f40*/  IADD3 R36, PT, PT, R243, R244, RZ ;  /* 0x000000f4f3247210 */ /* 0x000fca0007ffe0ff */
[C---:B-1----:R-:W-:Y:S02]  /*5f50*/  IMAD R0, R36.reuse, UR7, RZ ;  /* 0x0000000724007c24 */ /* 0x042fe4000f8e02ff */
[----:B------:R-:W-:-:S05]  /*5f60*/  IMAD.WIDE.U32 R36, R36, UR6, RZ ;  /* 0x0000000624247c25 */ /* 0x000fca000f8e00ff */
[----:B------:R-:W-:-:S07]  /*5f70*/  IADD3 R0, PT, PT, R37, R0, RZ ;  /* 0x0000000025007210 */ /* 0x000fce0007ffe0ff */
.L_x_820:
[----:B------:R-:W-:Y:S01]  /*5f80*/  BAR.SYNC.DEFER_BLOCKING 0x0 ;  /* 0x0000000000007b1d */ /* 0x000fe20000010000 */
[----:B------:R-:W-:Y:S01]  /*5f90*/  USHF.L.U32 UR12, UR21, 0x6, URZ ;  /* 0x00000006150c7899 */ /* 0x000fe200080006ff */
[----:B------:R-:W-:Y:S01]  /*5fa0*/  LOP3.LUT R38, R212, 0x38, RZ, 0xc0, !PT ;  /* 0x00000038d4267812 */ /* 0x000fe200078ec0ff */
[----:B------:R-:W-:Y:S01]  /*5fb0*/  USHF.L.U32 UR14, UR21, 0x6, URZ ;  /* 0x00000006150e7899 */ /* 0x000fe200080006ff */
[----:B------:R-:W-:Y:S01]  /*5fc0*/  IMAD.U32 R37, RZ, RZ, UR6 ;  /* 0x00000006ff257e24 */ /* 0x000fe2000f8e00ff */
[----:B------:R-:W-:Y:S01]  /*5fd0*/  UIMAD.WIDE.U32 UR16, UR12, UR10, URZ ;  /* 0x0000000a0c1072a5 */ /* 0x000fe2000f8e00ff */
[----:B------:R-:W-:Y:S01]  /*5fe0*/  BSSY.RECONVERGENT B0, `(.L_x_821) ;  /* 0x0000025000007945 */ /* 0x000fe20003800200 */
[----:B------:R-:W-:Y:S01]  /*5ff0*/  USHF.R.S32.HI UR13, URZ, 0x1f, UR12 ;  /* 0x0000001fff0d7899 */ /* 0x000fe2000801140c */
[----:B------:R-:W1:Y:S01]  /*6000*/  LDCU.64 UR4, c[0x0][0x5d8] ;  /* 0x0000bb00ff0477ac */ /* 0x000e620008000a00 */
[----:B------:R-:W-:Y:S02]  /*6010*/  IADD3 R242, PT, PT, R242, -UR14, RZ ;  /* 0x8000000ef2f27c10 */ /* 0x000fe4000fffe0ff */
[----:B------:R-:W-:Y:S01]  /*6020*/  IMAD.U32 R30, RZ, RZ, UR16 ;  /* 0x00000010ff1e7e24 */ /* 0x000fe2000f8e00ff */
[----:B------:R-:W-:Y:S01]  /*6030*/  UIMAD UR15, UR13, UR10, URZ ;  /* 0x0000000a0d0f72a4 */ /* 0x000fe2000f8e02ff */
[----:B------:R-:W-:Y:S01]  /*6040*/  ISETP.GE.AND P1, PT, R213, R242, PT ;  /* 0x000000f2d500720c */ /* 0x000fe20003f26270 */
[----:B------:R-:W-:-:S02]  /*6050*/  IMAD.U32 R31, RZ, RZ, UR17 ;  /* 0x00000011ff1f7e24 */ /* 0x000fc4000f8e00ff */
[----:B------:R-:W-:Y:S01]  /*6060*/  LOP3.LUT R30, R30, 0x38, R212, 0xf8, !PT ;  /* 0x000000381e1e7812 */ /* 0x000fe200078ef8d4 */
[----:B------:R-:W-:-:S03]  /*6070*/  UIMAD UR15, UR12, UR11, UR15 ;  /* 0x0000000b0c0f72a4 */ /* 0x000fc6000f8e020f */
[----:B------:R-:W-:Y:S01]  /*6080*/  IADD3 R44, P0, PT, R29, R30, RZ ;  /* 0x0000001e1d2c7210 */ /* 0x000fe20007f1e0ff */
[C---:B------:R-:W-:Y:S02]  /*6090*/  VIADD R30, R213.reuse, 0x20 ;  /* 0x00000020d51e7836 */ /* 0x040fe40000000000 */
[----:B------:R-:W-:Y:S01]  /*60a0*/  IMAD.U32 R29, RZ, RZ, UR15 ;  /* 0x0000000fff1d7e24 */ /* 0x000fe2000f8e00ff */
[----:B------:R2:W3:Y:S02]  /*60b0*/  LDS.128 R24, [R216+0xd000] ;  /* 0x00d00000d8187984 */ /* 0x0004e40000000c00 */
[----:B------:R-:W-:Y:S02]  /*60c0*/  ISETP.GE.AND P2, PT, R30, R242, PT ;  /* 0x000000f21e00720c */ /* 0x000fe40003f46270 */
[----:B------:R2:W4:Y:S01]  /*60d0*/  LDS.128 R20, [R216+0xf000] ;  /* 0x00f00000d8147984 */ /* 0x0005220000000c00 */
[----:B------:R-:W-:Y:S02]  /*60e0*/  IADD3.X R45, PT, PT, R28, UR17, R29, P0, !PT ;  /* 0x000000111c2d7c10 */ /* 0x000fe400087fe41d */
[----:B------:R-:W-:Y:S01]  /*60f0*/  IADD3 R40, P0, PT, R213, 0x20, RZ ;  /* 0x00000020d5287810 */ /* 0x000fe20007f1e0ff */
[----:B------:R2:W2:Y:S01]  /*6100*/  LDS.128 R16, [R216+0x10000] ;  /* 0x01000000d8107984 */ /* 0x0004a20000000c00 */
[----:B-1----:R-:W-:-:S02]  /*6110*/  IMAD.WIDE.U32 R44, R208, UR4, R44 ;  /* 0x00000004d02c7c25 */ /* 0x002fc4000f8e002c */
[----:B------:R-:W-:Y:S01]  /*6120*/  IADD3.X R39, PT, PT, RZ, RZ, RZ, P0, !PT ;  /* 0x000000ffff277210 */ /* 0x000fe200007fe4ff */
[----:B------:R1:W1:Y:S01]  /*6130*/  LDS.128 R12, [R216+0x11000] ;  /* 0x01100000d80c7984 */ /* 0x0002620000000c00 */
[----:B------:R-:W-:-:S03]  /*6140*/  IMAD R41, R208, UR5, R45 ;  /* 0x00000005d0297c24 */ /* 0x000fc6000f8e022d */
[----:B------:R1:W1:Y:S04]  /*6150*/  LDS.128 R8, [R216+0x12000] ;  /* 0x01200000d8087984 */ /* 0x0002680000000c00 */
[----:B------:R1:W1:Y:S01]  /*6160*/  LDS.128 R4, [R216+0x13000] ;  /* 0x01300000d8047984 */ /* 0x0002620000000c00 */
[----:B------:R-:W-:Y:S05]  /*6170*/  @P1 BRA `(.L_x_822) ;  /* 0x00000000002c1947 */ /* 0x000fea0003800000 */
[----:B------:R-:W3:Y:S01]  /*6180*/  LDS.128 R28, [R216+0xc000] ;  /* 0x00c00000d81c7984 */ /* 0x000ee20000000c00 */
[----:B------:R-:W4:Y:S01]  /*6190*/  LDCU.64 UR4, c[0x0][0x560] ;  /* 0x0000ac00ff0477ac */ /* 0x000f220008000a00 */
[----:B------:R-:W-:Y:S02]  /*61a0*/  MOV R42, R44 ;  /* 0x0000002c002a7202 */ /* 0x000fe40000000f00 */
[----:B------:R-:W2:Y:S01]  /*61b0*/  LDS.128 R32, [R216+0xe000] ;  /* 0x00e00000d8207984 */ /* 0x000ea20000000c00 */
[----:B------:R-:W-:-:S03]  /*61c0*/  MOV R43, R41 ;  /* 0x00000029002b7202 */ /* 0x000fc60000000f00 */
[----:B------:R-:W-:-:S04]  /*61d0*/  IMAD.WIDE.U32 R46, R213, UR10, R42 ;  /* 0x0000000ad52e7c25 */ /* 0x000fc8000f8e002a */
[----:B------:R-:W-:Y:S01]  /*61e0*/  IMAD R42, R213, UR11, R47 ;  /* 0x0000000bd52a7c24 */ /* 0x000fe2000f8e022f */
[----:B----4-:R-:W-:-:S04]  /*61f0*/  LEA R48, P0, R46, UR4, 0x1 ;  /* 0x000000042e307c11 */ /* 0x010fc8000f8008ff */
[----:B------:R-:W-:-:S05]  /*6200*/  LEA.HI.X R49, R46, UR5, R42, 0x1, P0 ;  /* 0x000000052e317c11 */ /* 0x000fca00080f0c2a */
[----:B---3--:R3:W-:Y:S04]  /*6210*/  STG.E.128 desc[UR22][R48.64], R28 ;  /* 0x0000001c30007986 */ /* 0x0087e8000c101d16 */
[----:B--2---:R3:W-:Y:S02]  /*6220*/  STG.E.128 desc[UR22][R48.64+0x80], R32 ;  /* 0x0000802030007986 */ /* 0x0047e4000c101d16 */
.L_x_822:
[----:B------:R-:W-:Y:S05]  /*6230*/  BSYNC.RECONVERGENT B0 ;  /* 0x0000000000007941 */ /* 0x000fea0003800200 */
.L_x_821:
[----:B------:R-:W-:Y:S04]  /*6240*/  BSSY.RECONVERGENT B0, `(.L_x_823) ;  /* 0x000000d000007945 */ /* 0x000fe80003800200 */
[----:B------:R-:W-:Y:S05]  /*6250*/  @P2 BRA `(.L_x_824) ;  /* 0x00000000002c2947 */ /* 0x000fea0003800000 */
[----:B------:R-:W4:Y:S01]  /*6260*/  LDCU.64 UR4, c[0x0][0x560] ;  /* 0x0000ac00ff0477ac */ /* 0x000f220008000a00 */
[----:B---3--:R-:W-:Y:S01]  /*6270*/  MOV R30, R44 ;  /* 0x0000002c001e7202 */ /* 0x008fe20000000f00 */
[----:B------:R-:W-:Y:S01]  /*6280*/  IMAD R28, R39, UR10, RZ ;  /* 0x0000000a271c7c24 */ /* 0x000fe2000f8e02ff */
[----:B------:R-:W-:-:S03]  /*6290*/  MOV R31, R41 ;  /* 0x00000029001f7202 */ /* 0x000fc60000000f00 */
[C---:B------:R-:W-:Y:S02]  /*62a0*/  IMAD R28, R40.reuse, UR11, R28 ;  /* 0x0000000b281c7c24 */ /* 0x040fe4000f8e021c */
[----:B------:R-:W-:-:S05]  /*62b0*/  IMAD.WIDE.U32 R30, R40, UR10, R30 ;  /* 0x0000000a281e7c25 */ /* 0x000fca000f8e001e */
[----:B------:R-:W-:Y:S02]  /*62c0*/  IADD3 R28, PT, PT, R28, R31, RZ ;  /* 0x0000001f1c1c7210 */ /* 0x000fe40007ffe0ff */
[----:B----4-:R-:W-:-:S04]  /*62d0*/  LEA R32, P0, R30, UR4, 0x1 ;  /* 0x000000041e207c11 */ /* 0x010fc8000f8008ff */
[----:B------:R-:W-:-:S05]  /*62e0*/  LEA.HI.X R33, R30, UR5, R28, 0x1, P0 ;  /* 0x000000051e217c11 */ /* 0x000fca00080f0c1c */
[----:B------:R3:W-:Y:S04]  /*62f0*/  STG.E.128 desc[UR22][R32.64], R24 ;  /* 0x0000001820007986 */ /* 0x0007e8000c101d16 */
[----:B------:R3:W-:Y:S02]  /*6300*/  STG.E.128 desc[UR22][R32.64+0x80], R20 ;  /* 0x0000801420007986 */ /* 0x0007e4000c101d16 */
.L_x_824:
[----:B------:R-:W-:Y:S05]  /*6310*/  BSYNC.RECONVERGENT B0 ;  /* 0x0000000000007941 */ /* 0x000fea0003800200 */
.L_x_823:
        /* <DEDUP_REMOVED lines=12> */
[----:B------:R-:W3:Y:S01]  /*63e0*/  LDCU.64 UR4, c[0x0][0x568] ;  /* 0x0000ad00ff0477ac */ /* 0x000ee20008000a00 */
[----:B------:R-:W-:Y:S02]  /*63f0*/  MOV R20, R22 ;  /* 0x0000001600147202 */ /* 0x000fe40000000f00 */
[----:B------:R-:W-:-:S03]  /*6400*/  MOV R21, R0 ;  /* 0x0000000000157202 */ /* 0x000fc60000000f00 */
[----:B------:R-:W-:-:S04]  /*6410*/  IMAD.WIDE.U32 R24, R213, UR6, R20 ;  /* 0x00000006d5187c25 */ /* 0x000fc8000f8e0014 */
[----:B------:R-:W-:Y:S01]  /*6420*/  IMAD R20, R213, UR7, R25 ;  /* 0x00000007d5147c24 */ /* 0x000fe2000f8e0219 */
[----:B---3--:R-:W-:-:S04]  /*6430*/  LEA R26, P0, R24, UR4, 0x1 ;  /* 0x00000004181a7c11 */ /* 0x008fc8000f8008ff */
[----:B------:R-:W-:-:S05]  /*6440*/  LEA.HI.X R27, R24, UR5, R20, 0x1, P0 ;  /* 0x00000005181b7c11 */ /* 0x000fca00080f0c14 */
[----:B--2---:R3:W-:Y:S04]  /*6450*/  STG.E.128 desc[UR22][R26.64], R16 ;  /* 0x000000101a007986 */ /* 0x0047e8000c101d16 */
[----:B-1----:R3:W-:Y:S02]  /*6460*/  STG.E.128 desc[UR22][R26.64+0x80], R8 ;  /* 0x000080081a007986 */ /* 0x0027e4000c101d16 */
.L_x_826:
[----:B------:R-:W-:Y:S05]  /*6470*/  BSYNC.RECONVERGENT B0 ;  /* 0x0000000000007941 */ /* 0x000fea0003800200 */
.L_x_825:
[----:B------:R-:W-:Y:S05]  /*6480*/  @P2 BRA `(.L_x_813) ;  /* 0x00000000002c2947 */ /* 0x000fea0003800000 */
[----:B------:R-:W4:Y:S01]  /*6490*/  LDCU.64 UR4, c[0x0][0x568] ;  /* 0x0000ad00ff0477ac */ /* 0x000f220008000a00 */
[----:B-1-3--:R-:W-:Y:S01]  /*64a0*/  MOV R8, R22 ;  /* 0x0000001600087202 */ /* 0x00afe20000000f00 */
        /* <DEDUP_REMOVED lines=9> */
.L_x_813:
[----:B------:R-:W-:Y:S05]  /*6540*/  BSYNC.RECONVERGENT B1 ;  /* 0x0000000000017941 */ /* 0x000fea0003800200 */
.L_x_791:
[----:B------:R-:W2:Y:S01]  /*6550*/  LDCU UR5, c[0x0][0x438] ;  /* 0x00008700ff0577ac */ /* 0x000ea20008000800 */
[----:B-1-3--:R-:W1:Y:S01]  /*6560*/  LDC R9, c[0x0][0x438] ;  /* 0x00010e00ff097b82 */ /* 0x00ae620000000800 */
        /* <DEDUP_REMOVED lines=9> */
.L_x_828:
        /* <DEDUP_REMOVED lines=16> */
.L_x_2426:


//--------------------- .text._ZN5flash44flash_bwd_dq_dk_dv_loop_seqk_parallel_kernelI23Flash_bwd_kernel_traitsILi128ELi64ELi64ELi8ELi4ELi2ELi2ELb1ELb0EN7cutlass6half_tE19Flash_kernel_traitsILi128ELi64ELi64ELi8ES3_EELb0ELb0ELb0ELb0ELb0ELb1ELb1EEEvNS_16Flash_bwd_paramsE --------------------------
	.section	.text._ZN5flash44flash_bwd_dq_dk_dv_loop_seqk_parallel_kernelI23Flash_bwd_kernel_traitsILi128ELi64ELi64ELi8ELi4ELi2ELi2ELb1ELb0EN7cutlass6half_tE19Flash_kernel_traitsILi128ELi64ELi64ELi8ES3_EELb0ELb0ELb0ELb0ELb0ELb1ELb1EEEvNS_16Flash_bwd_paramsE,"ax",@progbits
	.align	128
        .global         _ZN5flash44flash_bwd_dq_dk_dv_loop_seqk_parallel_kernelI23Flash_bwd_kernel_traitsILi128ELi64ELi64ELi8ELi4ELi2ELi2ELb1ELb0EN7cutlass6half_tE19Flash_kernel_traitsILi128ELi64ELi64ELi8ES3_EELb0ELb0ELb0ELb0ELb0ELb1ELb1EEEvNS_16Flash_bwd_paramsE
        .type           _ZN5flash44flash_bwd_dq_dk_dv_loop_seqk_parallel_kernelI23Flash_bwd_kernel_traitsILi128ELi64ELi64ELi8ELi4ELi2ELi2ELb1ELb0EN7cutlass6half_tE19Flash_kernel_traitsILi128ELi64ELi64ELi8ES3_EELb0ELb0ELb0ELb0ELb0ELb1ELb1EEEvNS_16Flash_bwd_paramsE,@function
        .size           _ZN5flash44flash_bwd_dq_dk_dv_loop_seqk_parallel_kernelI23Flash_bwd_kernel_traitsILi128ELi64ELi64ELi8ELi4ELi2ELi2ELb1ELb0EN7cutlass6half_tE19Flash_kernel_traitsILi128ELi64ELi64ELi8ES3_EELb0ELb0ELb0ELb0ELb0ELb1ELb1EEEvNS_16Flash_bwd_paramsE,(.L_x_2427 - _ZN5flash44flash_bwd_dq_dk_dv_loop_seqk_parallel_kernelI23Flash_bwd_kernel_traitsILi128ELi64ELi64ELi8ELi4ELi2ELi2ELb1ELb0EN7cutlass6half_tE19Flash_kernel_traitsILi128ELi64ELi64ELi8ES3_EELb0ELb0ELb0ELb0ELb0ELb1ELb1EEEvNS_16Flash_bwd_paramsE)
        .other          _ZN5flash44flash_bwd_dq_dk_dv_loop_seqk_parallel_kernelI23Flash_bwd_kernel_traitsILi128ELi64ELi64ELi8ELi4ELi2ELi2ELb1ELb0EN7cutlass6half_tE19Flash_kernel_traitsILi128ELi64ELi64ELi8ES3_EELb0ELb0ELb0ELb0ELb0ELb1ELb1EEEvNS_16Flash_bwd_paramsE,@"STO_CUDA_ENTRY STV_DEFAULT"
_ZN5flash44flash_bwd_dq_dk_dv_loop_seqk_parallel_kernelI23Flash_bwd_kernel_traitsILi128ELi64ELi64ELi8ELi4ELi2ELi2ELb1ELb0EN7cutlass6half_tE19Flash_kernel_traitsILi128ELi64ELi64ELi8ES3_EELb0ELb0ELb0ELb0ELb0ELb1ELb1EEEvNS_16Flash_bwd_paramsE:
.text._ZN5flash44flash_bwd_dq_dk_dv_loop_seqk_parallel_kernelI23Flash_bwd_kernel_traitsILi128ELi64ELi64ELi8ELi4ELi2ELi2ELb1ELb0EN7cutlass6half_tE19Flash_kernel_traitsILi128ELi64ELi64ELi8ES3_EELb0ELb0ELb0ELb0ELb0ELb1ELb1EEEvNS_16Flash_bwd_paramsE:
        /* <DEDUP_REMOVED lines=45> */
[----:B------:R-:W-:Y:S01]  /*02d0*/  LOP3.LUT R201, R0, 0x1c0, RZ, 0xc0, !PT ;  /* 0x000001c000c97812 */ /* 0x000fe200078ec0ff */
[----:B------:R-:W-:Y:S01]  /*02e0*/  VIADD R210, R209, 0x20 ;  /* 0x00000020d1d27836 */ /* 0x000fe20000000000 */
        /* <DEDUP_REMOVED lines=10> */
[----:B------:R-:W-:Y:S02]  /*0390*/  LOP3.LUT R195, R195, R201, RZ, 0x3c, !PT ;  /* 0x000000c9c3c37212 */ /* 0x000fe400078e3cff */
[----:B------:R-:W-:Y:S02]  /*03a0*/  LOP3.LUT R203, R193, 0xc00, R3, 0xf8, !PT ;  /* 0x00000c00c1cb7812 */ /* 0x000fe400078ef803 */
[----:B------:R-:W-:-:S02]  /*03b0*/  LOP3.LUT R201, R201, 0x8, R207, 0x78, !PT ;  /* 0x00000008c9c97812 */ /* 0x000fc400078e78cf */
[----:B------:R-:W-:Y:S02]  /*03c0*/  LOP3.LUT R193, R193, 0x400, R3, 0xf8, !PT ;  /* 0x00000400c1c17812 */ /* 0x000fe400078ef803 */
[----:B------:R-:W-:Y:S02]  /*03d0*/  LOP3.LUT R202, R202, 0x18, R209, 0xf8, !PT ;  /* 0x00000018caca7812 */ /* 0x000fe400078ef8d1 */
[----:B------:R-:W-:Y:S02]  /*03e0*/  R2P PR, R207, 0xe ;  /* 0x0000000ecf007804 */ /* 0x000fe40000000000 */
        /* <DEDUP_REMOVED lines=10> */
[----:B------:R-:W-:Y:S01]  /*0490*/  IMAD.IADD R2, R203, 0x1, R198 ;  /* 0x00000001cb027824 */ /* 0x000fe200078e02c6 */
        /* <DEDUP_REMOVED lines=8> */
[----:B------:R-:W-:Y:S01]  /*0520*/  LOP3.LUT R211, R5, R211, RZ, 0xfc, !PT ;  /* 0x000000d305d37212 */ /* 0x000fe200078efcff */
[----:B------:R-:W-:Y:S01]  /*0530*/  IMAD.IADD R199, R201, 0x1, R200 ;  /* 0x00000001c9c77824 */ /* 0x000fe200078e02c8 */
        /* <DEDUP_REMOVED lines=14> */
.L_x_866:
        /* <DEDUP_REMOVED lines=16> */
[----:B------:R-:W2:Y:S01]  /*0720*/  @P5 LDG.E R243, desc[UR16][R18.64] ;  /* 0x0000001012f35981 */ /* 0x000ea2000c1e1900 */
[C---:B------:R-:W-:Y:S02]  /*0730*/  ISETP.NE.AND.EX P3, PT, R5.reuse, RZ, PT, P3 ;  /* 0x000000ff0500720c */ /* 0x040fe40003f65330 */
[----:B------:R-:W-:-:S03]  /*0740*/  ISETP.NE.AND.EX P2, PT, R5, RZ, PT, P2 ;  /* 0x000000ff0500720c */ /* 0x000fc60003f45320 */
[----:B------:R-:W-:Y:S01]  /*0750*/  @P4 IADD3 R12, P0, PT, R14, UR4, RZ ;  /* 0x000000040e0c4c10 */ /* 0x000fe2000ff1e0ff */
[----:B---3--:R-:W-:Y:S01]  /*0760*/  IMAD.WIDE.U32 R16, R205, 0x4, R16 ;  /* 0x00000004cd107825 */ /* 0x008fe200078e0010 */
[----:B------:R-:W3:Y:S02]  /*0770*/  @!P4 LDC.64 R4, c[0x0][0x488] ;  /* 0x00012200ff04cb82 */ /* 0x000ee40000000a00 */
[----:B------:R-:W-:-:S05]  /*0780*/  @P4 IADD3.X R13, PT, PT, R10, UR5, RZ, P0, !PT ;  /* 0x000000050a0d4c10 */ /* 0x000fca00087fe4ff */
[----:B------:R4:W2:Y:S04]  /*0790*/  @P4 LDG.E R242, desc[UR16][R12.64] ;  /* 0x000000100cf24981 */ /* 0x0008a8000c1e1900 */
[----:B-----5:R1:W5:Y:S01]  /*07a0*/  @P2 LDG.E R9, desc[UR16][R16.64+0x4] ;  /* 0x0000041010092981 */ /* 0x020362000c1e1900 */
[----:B----4-:R-:W-:-:S06]  /*07b0*/  IMAD.MOV.U32 R12, RZ, RZ, -0x1 ;  /* 0xffffffffff0c7424 */ /* 0x010fcc00078e00ff */
[----:B------:R4:W5:Y:S01]  /*07c0*/  @P3 LDG.E R12, desc[UR16][R16.64] ;  /* 0x00000010100c3981 */ /* 0x000962000c1e1900 */
[----:B------:R-:W-:Y:S02]  /*07d0*/  ISETP.NE.AND P5, PT, R11, RZ, PT ;  /* 0x000000ff0b00720c */ /* 0x000fe40003fa5270 */
        /* <DEDUP_REMOVED lines=19> */
.L_x_829:
        /* <DEDUP_REMOVED lines=13> */
[----:B--2---:R-:W-:-:S04]  /*09e0*/  @!P4 IMAD.WIDE.U32 R26, R205, R6, RZ ;  /* 0x00000006cd1ac225 */ /* 0x004fc800078e00ff */
[----:B------:R-:W-:Y:S01]  /*09f0*/  @!P4 IMAD R18, R205, R7, R27 ;  /* 0x00000007cd12c224 */ /* 0x000fe200078e021b */
[----:B------:R-:W-:Y:S01]  /*0a00*/  SHF.R.S32.HI R27, RZ, 0x1f, R25 ;  /* 0x0000001fff1b7819 */ /* 0x000fe20000011419 */
[----:B---3--:R-:W-:-:S04]  /*0a10*/  @P4 IMAD.WIDE.U32 R6, R12, R4, RZ ;  /* 0x000000040c064225 */ /* 0x008fc800078e00ff */
        /* <DEDUP_REMOVED lines=11> */
[----:B------:R-:W-:Y:S02]  /*0ad0*/  IADD3 R7, PT, PT, R9, R6, RZ ;  /* 0x0000000609077210 */ /* 0x000fe40007ffe0ff */
[----:B------:R-:W-:-:S05]  /*0ae0*/  MOV R6, R8 ;  /* 0x0000000800067202 */ /* 0x000fca0000000f00 */
[----:B---3--:R-:W-:-:S04]  /*0af0*/  IMAD.WIDE.U32 R6, R205, UR6, R6 ;  /* 0x00000006cd067c25 */ /* 0x008fc8000f8e0006 */
[----:B------:R-:W-:Y:S01]  /*0b00*/  IMAD R16, R205, UR7, R7 ;  /* 0x00000007cd107c24 */ /* 0x000fe2000f8e0207 */
[----:B------:R-:W-:Y:S01]  /*0b10*/  MOV R17, R6 ;  /* 0x0000000600117202 */ /* 0x000fe20000000f00 */
[----:B------:R-:W-:Y:S06]  /*0b20*/  BRA `(.L_x_832) ;  /* 0x0000000000187947 */ /* 0x000fec0003800000 */
.L_x_831:
[----:B------:R-:W2:Y:S01]  /*0b30*/  LDC.64 R4, c[0x0][0x3b8] ;  /* 0x0000ee00ff047b82 */ /* 0x000ea20000000a00 */
[----:B------:R-:W-:-:S05]  /*0b40*/  IADD3 R6, PT, PT, R243, R244, RZ ;  /* 0x000000f4f3067210 */ /* 0x000fca0007ffe0ff */
[C---:B--2---:R-:W-:Y:S02]  /*0b50*/  IMAD R16, R6.reuse, R5, RZ ;  /* 0x0000000506107224 */ /* 0x044fe400078e02ff */
[----:B------:R-:W-:-:S05]  /*0b60*/  IMAD.WIDE.U32 R6, R6, R4, RZ ;  /* 0x0000000406067225 */ /* 0x000fca00078e00ff */
[----:B------:R-:W-:Y:S02]  /*0b70*/  IADD3 R16, PT, PT, R7, R16, RZ ;  /* 0x0000001007107210 */ /* 0x000fe40007ffe0ff */
[----:B------:R-:W-:-:S07]  /*0b80*/  MOV R17, R6 ;  /* 0x0000000600117202 */ /* 0x000fce0000000f00 */
.L_x_832:
        /* <DEDUP_REMOVED lines=13> */
[----:B-1----:R-:W-:-:S04]  /*0c60*/  IMAD.HI.U32 R15, R10, R8, RZ ;  /* 0x000000080a0f7227 */ /* 0x002fc800078e00ff */
        /* <DEDUP_REMOVED lines=22> */
[----:B------:R-:W-:Y:S02]  /*0dd0*/  IADD3 R7, PT, PT, R9, R6, RZ ;  /* 0x0000000609077210 */ /* 0x000fe40007ffe0ff */
[----:B------:R-:W-:-:S05]  /*0de0*/  MOV R6, R8 ;  /* 0x0000000800067202 */ /* 0x000fca0000000f00 */
[----:B--2---:R-:W-:-:S04]  /*0df0*/  IMAD.WIDE.U32 R6, R205, UR6, R6 ;  /* 0x00000006cd067c25 */ /* 0x004fc8000f8e0006 */
[----:B------:R-:W-:Y:S01]  /*0e00*/  IMAD R19, R205, UR7, R7 ;  /* 0x00000007cd137c24 */ /* 0x000fe2000f8e0207 */
[----:B------:R-:W-:Y:S01]  /*0e10*/  MOV R20, R6 ;  /* 0x0000000600147202 */ /* 0x000fe20000000f00 */
[----:B------:R-:W-:Y:S06]  /*0e20*/  BRA `(.L_x_834) ;  /* 0x0000000000187947 */ /* 0x000fec0003800000 */
.L_x_833:
[----:B------:R-:W1:Y:S01]  /*0e30*/  LDC.64 R10, c[0x0][0x3c0] ;  /* 0x0000f000ff0a7b82 */ /* 0x000e620000000a00 */
[----:B------:R-:W-:-:S05]  /*0e40*/  IADD3 R6, PT, PT, R243, R244, RZ ;  /* 0x000000f4f3067210 */ /* 0x000fca0007ffe0ff */
[C---:B-1----:R-:W-:Y:S02]  /*0e50*/  IMAD R19, R6.reuse, R11, RZ ;  /* 0x0000000b06137224 */ /* 0x042fe400078e02ff */
[----:B------:R-:W-:-:S05]  /*0e60*/  IMAD.WIDE.U32 R6, R6, R10, RZ ;  /* 0x0000000a06067225 */ /* 0x000fca00078e00ff */
[----:B------:R-:W-:Y:S02]  /*0e70*/  IADD3 R19, PT, PT, R7, R19, RZ ;  /* 0x0000001307137210 */ /* 0x000fe40007ffe0ff */
[----:B------:R-:W-:-:S07]  /*0e80*/  MOV R20, R6 ;  /* 0x0000000600147202 */ /* 0x000fce0000000f00 */
.L_x_834:
        /* <DEDUP_REMOVED lines=18> */
[----:B------:R-:W-:Y:S02]  /*0fb0*/  IMAD R22, R6, UR6, RZ ;  /* 0x0000000606167c24 */ /* 0x000fe4000f8e02ff */
[----:B------:R-:W-:-:S04]  /*0fc0*/  IMAD.WIDE.U32 R6, R32, R228, RZ ;  /* 0x000000e420067225 */ /* 0x000fc800078e00ff */
[----:B------:R-:W-:Y:S01]  /*0fd0*/  IMAD R22, R8, UR4, R22 ;  /* 0x0000000408167c24 */ /* 0x000fe2000f8e0216 */
[----:B------:R-:W-:-:S04]  /*0fe0*/  SHF.R.S32.HI R8, RZ, 0x1f, R228 ;  /* 0x0000001fff087819 */ /* 0x000fc800000114e4 */
[----:B------:R-:W-:Y:S02]  /*0ff0*/  IADD3 R22, PT, PT, R33, R22, RZ ;  /* 0x0000001621167210 */ /* 0x000fe40007ffe0ff */
[----:B------:R-:W-:-:S03]  /*1000*/  MOV R33, R6 ;  /* 0x0000000600217202 */ /* 0x000fc60000000f00 */
[----:B------:R-:W-:-:S04]  /*1010*/  IMAD R22, R22, R228, RZ ;  /* 0x000000e416167224 */ /* 0x000fc800078e02ff */
[----:B------:R-:W-:-:S05]  /*1020*/  IMAD R22, R8, R32, R22 ;  /* 0x0000002008167224 */ /* 0x000fca00078e0216 */
[----:B------:R-:W-:Y:S01]  /*1030*/  IADD3 R22, PT, PT, R7, R22, RZ ;  /* 0x0000001607167210 */ /* 0x000fe20007ffe0ff */
[----:B------:R-:W-:Y:S06]  /*1040*/  BRA `(.L_x_836) ;  /* 0x0000000000107947 */ /* 0x000fec0003800000 */
.L_x_835:
[-C--:B------:R-:W-:Y:S02]  /*1050*/  IMAD R22, R31, R12.reuse, RZ ;  /* 0x0000000c1f167224 */ /* 0x080fe400078e02ff */
[----:B------:R-:W-:-:S05]  /*1060*/  IMAD.WIDE.U32 R6, R30, R12, RZ ;  /* 0x0000000c1e067225 */ /* 0x000fca00078e00ff */
[----:B------:R-:W-:Y:S02]  /*1070*/  IADD3 R22, PT, PT, R7, R22, RZ ;  /* 0x0000001607167210 */ /* 0x000fe40007ffe0ff */
[----:B------:R-:W-:-:S07]  /*1080*/  MOV R33, R6 ;  /* 0x0000000600217202 */ /* 0x000fce0000000f00 */
.L_x_836:
        /* <DEDUP_REMOVED lines=20> */
.L_x_837:
[----:B------:R-:W1:Y:S01]  /*11d0*/  LDC R24, c[0x0][0x434] ;  /* 0x00010d00ff187b82 */ /* 0x000e620000000800 */
[----:B------:R-:W-:-:S04]  /*11e0*/  IMAD R7, R205, UR6, R204 ;  /* 0x00000006cd077c24 */ /* 0x000fc8000f8e02cc */
[----:B-1----:R-:W-:-:S03]  /*11f0*/  IMAD R24, R7, R24, RZ ;  /* 0x0000001807187224 */ /* 0x002fc600078e02ff */
.L_x_838:
        /* <DEDUP_REMOVED lines=12> */
.L_x_839:
[----:B------:R-:W1:Y:S01]  /*12c0*/  LDC R29, c[0x0][0x444] ;  /* 0x00011100ff1d7b82 */ /* 0x000e620000000800 */
[----:B------:R-:W-:-:S04]  /*12d0*/  IMAD R6, R205, UR6, R204 ;  /* 0x00000006cd067c24 */ /* 0x000fc8000f8e02cc */
[----:B-1----:R-:W-:-:S07]  /*12e0*/  IMAD R29, R6, R29, RZ ;  /* 0x0000001d061d7224 */ /* 0x002fce00078e02ff */
.L_x_840:
[----:B------:R-:W1:Y:S01]  /*12f0*/  S2R R12, SR_TID.X ;  /* 0x00000000000c7919 */ /* 0x000e620000002100 */
[----:B------:R-:W2:Y:S01]  /*1300*/  LDC.64 R8, c[0x0][0x5f8] ;  /* 0x00017e00ff087b82 */ /* 0x000ea20000000a00 */
[--C-:B------:R-:W-:Y:S01]  /*1310*/  IADD3 R33, P2, P1, R36, R33, R23.reuse ;  /* 0x0000002124217210 */ /* 0x100fe2000795e017 */
[----:B------:R-:W-:Y:S01]  /*1320*/  IMAD R228, R228, UR6, RZ ;  /* 0x00000006e4e47c24 */ /* 0x000fe2000f8e02ff */
[----:B------:R-:W-:Y:S01]  /*1330*/  ISETP.NE.AND P4, PT, RZ, UR5, PT ;  /* 0x00000005ff007c0c */ /* 0x000fe2000bf85270 */
[----:B------:R-:W3:Y:S01]  /*1340*/  LDCU.64 UR12, c[0x0][0x3c8] ;  /* 0x00007900ff0c77ac */ /* 0x000ee20008000a00 */
[----:B------:R-:W-:Y:S01]  /*1350*/  SHF.R.S32.HI R23, RZ, 0x1f, R23 ;  /* 0x0000001fff177819 */ /* 0x000fe20000011417 */
[C---:B------:R-:W-:Y:S01]  /*1360*/  IMAD R29, R21.reuse, 0x40, R29 ;  /* 0x00000040151d7824 */ /* 0x040fe200078e021d */
[----:B------:R-:W-:Y:S01]  /*1370*/  IADD3 R34, P3, PT, R214, R34, RZ ;  /* 0x00000022d6227210 */ /* 0x000fe20007f7e0ff */
[----:B------:R-:W4:Y:S01]  /*1380*/  LDC.64 R6, c[0x0][0x3b0] ;  /* 0x0000ec00ff067b82 */ /* 0x000f220000000a00 */
[----:B------:R-:W-:Y:S01]  /*1390*/  IADD3.X R30, PT, PT, R30, R22, R23, P2, P1 ;  /* 0x000000161e1e7210 */ /* 0x000fe200017e2417 */
[----:B------:R-:W-:Y:S01]  /*13a0*/  IMAD.MOV.U32 R22, RZ, RZ, R214 ;  /* 0x000000ffff167224 */ /* 0x000fe200078e00d6 */
[----:B------:R-:W-:Y:S01]  /*13b0*/  IADD3.X R35, PT, PT, RZ, R28, RZ, P3, !PT ;  /* 0x0000001cff237210 */ /* 0x000fe20001ffe4ff */
[----:B------:R-:W-:Y:S01]  /*13c0*/  IMAD.MOV.U32 R23, RZ, RZ, RZ ;  /* 0x000000ffff177224 */ /* 0x000fe200078e00ff */
[----:B------:R-:W5:Y:S01]  /*13d0*/  LDCU.64 UR6, c[0x0][0x550] ;  /* 0x0000aa00ff0677ac */ /* 0x000f620008000a00 */
[----:B------:R-:W-:Y:S01]  /*13e0*/  IMAD R24, R21, 0x40, R24 ;  /* 0x0000004015187824 */ /* 0x000fe200078e0218 */
[----:B------:R-:W-:Y:S01]  /*13f0*/  BSSY.RECONVERGENT B1, `(.L_x_830) ;  /* 0x00004c4000017945 */ /* 0x000fe20003800200 */
[----:B------:R-:W3:Y:S01]  /*1400*/  LDC.64 R218, c[0x0][0x590] ;  /* 0x00016400ffda7b82 */ /* 0x000ee20000000a00 */
[----:B------:R-:W5:Y:S01]  /*1410*/  LDCU.64 UR4, c[0x0][0x570] ;  /* 0x0000ae00ff0477ac */ /* 0x000f620008000a00 */
[----:B------:R-:W5:Y:S01]  /*1420*/  LDCU.64 UR10, c[0x0][0x380] ;  /* 0x00007000ff0a77ac */ /* 0x000f620008000a00 */
[----:B--2---:R-:W-:-:S05]  /*1430*/  IMAD.WIDE.U32 R36, R8, UR14, RZ ;  /* 0x0000000e08247c25 */ /* 0x004fca000f8e00ff */
[----:B------:R-:W2:Y:S01]  /*1440*/  LDC.64 R248, c[0x0][0x420] ;  /* 0x00010800fff87b82 */ /* 0x000ea20000000a00 */
[----:B------:R-:W-:Y:S01]  /*1450*/  IMAD R32, R9, UR14, R37 ;  /* 0x0000000e09207c24 */ /* 0x000fe2000f8e0225 */
[----:B------:R-:W-:Y:S02]  /*1460*/  SEL R8, R36, RZ, P4 ;  /* 0x000000ff24087207 */ /* 0x000fe40002000000 */
[----:B-1----:R-:W-:Y:S01]  /*1470*/  LOP3.LUT R31, R12, 0x1f, RZ, 0xc0, !PT ;  /* 0x0000001f0c1f7812 */ /* 0x002fe200078ec0ff */
[-C--:B----4-:R-:W-:Y:S01]  /*1480*/  IMAD R28, R27, R6.reuse, RZ ;  /* 0x000000061b1c7224 */ /* 0x090fe200078e02ff */
[----:B------:R-:W-:Y:S01]  /*1490*/  SEL R32, R32, RZ, P4 ;  /* 0x000000ff20207207 */ /* 0x000fe20002000000 */
[----:B------:R-:W-:-:S04]  /*14a0*/  IMAD.WIDE.U32 R36, R25, R6, R22 ;  /* 0x0000000619247225 */ /* 0x000fc800078e0016 */
[----:B------:R-:W-:Y:S01]  /*14b0*/  IMAD R31, R207, R228, R31 ;  /* 0x000000e4cf1f7224 */ /* 0x000fe200078e021f */
[----:B------:R-:W-:Y:S01]  /*14c0*/  IADD3 R26, P3, PT, R26, R36, RZ ;  /* 0x000000241a1a7210 */ /* 0x000fe20007f7e0ff */
[-C--:B---3--:R-:W-:Y:S02]  /*14d0*/  IMAD R27, R27, R218.reuse, RZ ;  /* 0x000000da1b1b7224 */ /* 0x088fe400078e02ff */
[----:B------:R-:W-:Y:S01]  /*14e0*/  IMAD.WIDE.U32 R34, R25, R218, R34 ;  /* 0x000000da19227225 */ /* 0x000fe200078e0022 */
[----:B------:R-:W-:Y:S02]  /*14f0*/  IADD3 R33, P2, P1, R31, R33, R8 ;  /* 0x000000211f217210 */ /* 0x000fe4000795e008 */
[----:B------:R-:W1:Y:S01]  /*1500*/  LDC.64 R8, c[0x0][0x598] ;  /* 0x00016600ff087b82 */ /* 0x000e620000000a00 */
[C---:B------:R-:W-:Y:S01]  /*1510*/  IMAD R27, R25.reuse, R219, R27 ;  /* 0x000000db191b7224 */ /* 0x040fe200078e021b */
[----:B------:R-:W-:Y:S01]  /*1520*/  SHF.R.S32.HI R31, RZ, 0x1f, R31 ;  /* 0x0000001fff1f7819 */ /* 0x000fe2000001141f */
[----:B------:R-:W-:Y:S01]  /*1530*/  IMAD R28, R25, R7, R28 ;  /* 0x00000007191c7224 */ /* 0x000fe200078e021c */
[----:B------:R-:W-:Y:S01]  /*1540*/  SHF.L.U64.HI R25, R6, 0x5, R7 ;  /* 0x0000000506197819 */ /* 0x000fe20000010207 */
[----:B------:R-:W-:Y:S01]  /*1550*/  IMAD.IADD R35, R35, 0x1, R27 ;  /* 0x0000000123237824 */ /* 0x000fe200078e021b */
[----:B------:R-:W-:Y:S01]  /*1560*/  IADD3.X R30, PT, PT, R31, R30, R32, P2, P1 ;  /* 0x0000001e1f1e7210 */ /* 0x000fe200017e2420 */
[----:B--2---:R-:W-:Y:S01]  /*1570*/  IMAD.WIDE R248, R24, 0x4, R248 ;  /* 0x0000000418f87825 */ /* 0x004fe200078e02f8 */
[----:B------:R-:W-:-:S02]  /*1580*/  IADD3.X R27, PT, PT, R18, R37, R28, P3, !PT ;  /* 0x00000025121b7210 */ /* 0x000fc40001ffe41c */
[----:B------:R-:W2:Y:S01]  /*1590*/  LDC.64 R36, c[0x0][0x5e8] ;  /* 0x00017a00ff247b82 */ /* 0x000ea20000000a00 */
[----:B------:R-:W-:Y:S02]  /*15a0*/  IMAD.SHL.U32 R18, R228, 0x40, RZ ;  /* 0x00000040e4127824 */ /* 0x000fe400078e00ff */
[----:B------:R-:W-:-:S03]  /*15b0*/  IMAD.WIDE.U32 R26, R204, UR12, R26 ;  /* 0x0000000ccc1a7c25 */ /* 0x000fc6000f8e001a */
[----:B------:R-:W-:Y:S01]  /*15c0*/  IADD3 R33, P1, PT, R18, R33, RZ ;  /* 0x0000002112217210 */ /* 0x000fe20007f3e0ff */
[----:B------:R-:W-:Y:S02]  /*15d0*/  IMAD R27, R204, UR13, R27 ;  /* 0x0000000dcc1b7c24 */ /* 0x000fe4000f8e021b */
[----:B------:R-:W-:Y:S01]  /*15e0*/  IMAD.SHL.U32 R220, R218, 0x20, RZ ;  /* 0x00000020dadc7824 */ /* 0x000fe200078e00ff */
[----:B------:R-:W-:Y:S01]  /*15f0*/  LEA.HI.X.SX32 R30, R18, R30, 0x1, P1 ;  /* 0x0000001e121e7211 */ /* 0x000fe200008f0eff */
[----:B------:R-:W-:Y:S01]  /*1600*/  IMAD.WIDE.U32 R26, R209, R6, R26 ;  /* 0x00000006d11a7225 */ /* 0x000fe200078e001a */
[----:B-----5:R-:W-:-:S03]  /*1610*/  LEA R246, P1, R33, UR4, 0x2 ;  /* 0x0000000421f67c11 */ /* 0x020fc6000f8210ff */
[----:B-1----:R-:W-:Y:S01]  /*1620*/  IMAD.WIDE.U32 R34, R204, R8, R34 ;  /* 0x00000008cc227225 */ /* 0x002fe200078e0022 */
[----:B------:R-:W-:Y:S02]  /*1630*/  LEA R225, P3, R26, UR10, 0x1 ;  /* 0x0000000a1ae17c11 */ /* 0x000fe4000f8608ff */
[----:B------:R-:W-:Y:S01]  /*1640*/  LEA.HI.X R247, R33, UR5, R30, 0x2, P1 ;  /* 0x0000000521f77c11 */ /* 0x000fe200088f141e */
[----:B------:R-:W-:Y:S01]  /*1650*/  IMAD R9, R204, R9, R35 ;  /* 0x00000009cc097224 */ /* 0x000fe200078e0223 */
[----:B------:R-:W-:Y:S01]  /*1660*/  MOV R8, R34 ;  /* 0x0000002200087202 */ /* 0x000fe20000000f00 */
[C---:B------:R-:W-:Y:S01]  /*1670*/  IMAD R224, R209.reuse, R7, R27 ;  /* 0x00000007d1e07224 */ /* 0x040fe200078e021b */
[----:B------:R-:W-:Y:S01]  /*1680*/  IADD3 R18, P1, PT, R209, 0x20, RZ ;  /* 0x00000020d1127810 */ /* 0x000fe20007f3e0ff */
[----:B--2---:R-:W-:-:S03]  /*1690*/  IMAD.WIDE R36, R29, 0x4, R36 ;  /* 0x000000041d247825 */ /* 0x004fc600078e0224 */
[----:B------:R-:W-:Y:S01]  /*16a0*/  LEA.HI.X R224, R26, UR11, R224, 0x1, P3 ;  /* 0x0000000b1ae07c11 */ /* 0x000fe200098f0ce0 */
[C---:B------:R-:W-:Y:S01]  /*16b0*/  IMAD.WIDE.U32 R8, R209.reuse, R218, R8 ;  /* 0x000000dad1087225 */ /* 0x040fe200078e0008 */
[----:B------:R-:W-:Y:S02]  /*16c0*/  MOV R222, R36 ;  /* 0x0000002400de7202 */ /* 0x000fe40000000f00 */
[----:B------:R-:W-:Y:S01]  /*16d0*/  SHF.L.U32 R26, R6, 0x5, RZ ;  /* 0x00000005061a7819 */ /* 0x000fe200000006ff */
[----:B------:R-:W-:Y:S01]  /*16e0*/  IMAD R226, R209, R219, R9 ;  /* 0x000000dbd1e27224 */ /* 0x000fe200078e0209 */
[----:B------:R-:W-:Y:S01]  /*16f0*/  LEA R227, P2, R8, UR6, 0x1 ;  /* 0x0000000608e37c11 */ /* 0x000fe2000f8408ff */
[----:B------:R-:W-:Y:S01]  /*1700*/  IMAD.MOV.U32 R221, RZ, RZ, R37 ;  /* 0x000000ffffdd7224 */ /* 0x000fe200078e0025 */
[----:B------:R-:W-:Y:S02]  /*1710*/  SHF.L.U64.HI R219, R218, 0x5, R219 ;  /* 0x00000005dadb7819 */ /* 0x000fe400000102db */
[----:B------:R-:W-:-:S02]  /*1720*/  LEA.HI.X R226, R8, UR7, R226, 0x1, P2 ;  /* 0x0000000708e27c11 */ /* 0x000fc400090f0ce2 */
[----:B------:R-:W-:Y:S02]  /*1730*/  ISETP.GT.AND P2, PT, R13, RZ, PT ;  /* 0x000000ff0d00720c */ /* 0x000fe40003f44270 */
[----:B------:R-:W-:-:S11]  /*1740*/  IADD3.X R24, PT, PT, RZ, RZ, RZ, P1, !PT ;  /* 0x000000ffff187210 */ /* 0x000fd60000ffe4ff */
        /* <DEDUP_REMOVED lines=15> */
[----:B------:R-:W-:Y:S05]  /*1840*/  BRA `(.L_x_843) ;  /* 0x0000000000187947 */ /* 0x000fea0003800000 */
.L_x_842:
[----:B------:R-:W1:Y:S01]  /*1850*/  LDC.64 R6, c[0x0][0x5c0] ;  /* 0x00017000ff067b82 */ /* 0x000e620000000a00 */
[----:B------:R-:W-:-:S05]  /*1860*/  IADD3 R4, PT, PT, R243, R244, RZ ;  /* 0x000000f4f3047210 */ /* 0x000fca0007ffe0ff */
[C---:B-1----:R-:W-:Y:S02]  /*1870*/  IMAD R8, R4.reuse, R7, RZ ;  /* 0x0000000704087224 */ /* 0x042fe400078e02ff */
[----:B------:R-:W-:-:S05]  /*1880*/  IMAD.WIDE.U32 R4, R4, R6, RZ ;  /* 0x0000000604047225 */ /* 0x000fca00078e00ff */
[----:B------:R-:W-:Y:S02]  /*1890*/  IADD3 R8, PT, PT, R5, R8, RZ ;  /* 0x0000000805087210 */ /* 0x000fe40007ffe0ff */
[----:B------:R-:W-:Y:S02]  /*18a0*/  MOV R9, R4 ;  /* 0x0000000400097202 */ /* 0x000fe40000000f00 */
.L_x_843:
        /* <DEDUP_REMOVED lines=13> */
.L_x_844:
[----:B------:R-:W1:Y:S01]  /*1980*/  LDC.64 R4, c[0x0][0x5c8] ;  /* 0x00017200ff047b82 */ /* 0x000e620000000a00 */
[----:B------:R-:W-:-:S05]  /*1990*/  IADD3 R243, PT, PT, R243, R244, RZ ;  /* 0x000000f4f3f37210 */ /* 0x000fca0007ffe0ff */
[C---:B-1----:R-:W-:Y:S02]  /*19a0*/  IMAD R11, R243.reuse, R5, RZ ;  /* 0x00000005f30b7224 */ /* 0x042fe400078e02ff */
[----:B------:R-:W-:-:S05]  /*19b0*/  IMAD.WIDE.U32 R12, R243, R4, RZ ;  /* 0x00000004f30c7225 */ /* 0x000fca00078e00ff */
[----:B------:R-:W-:Y:S02]  /*19c0*/  IADD3 R11, PT, PT, R13, R11, RZ ;  /* 0x0000000b0d0b7210 */ /* 0x000fe40007ffe0ff */
.L_x_845:
        /* <DEDUP_REMOVED lines=14> */
[----:B------:R-:W-:Y:S02]  /*1ab0*/  MOV R16, R14 ;  /* 0x0000000e00107202 */ /* 0x000fe40000000f00 */
[----:B------:R-:W-:-:S03]  /*1ac0*/  MOV R17, R8 ;  /* 0x0000000800117202 */ /* 0x000fc60000000f00 */
[----:B------:R-:W-:-:S04]  /*1ad0*/  IMAD.WIDE.U32 R16, R209, R6, R16 ;  /* 0x00000006d1107225 */ /* 0x000fc800078e0010 */
[----:B------:R-:W-:Y:S01]  /*1ae0*/  IMAD R9, R209, R7, R17 ;  /* 0x00000007d1097224 */ /* 0x000fe200078e0211 */
[----:B-1----:R-:W-:-:S04]  /*1af0*/  LEA R20, P0, R16, UR4, 0x1 ;  /* 0x0000000410147c11 */ /* 0x002fc8000f8008ff */
[----:B------:R-:W-:-:S05]  /*1b00*/  LEA.HI.X R21, R16, UR5, R9, 0x1, P0 ;  /* 0x0000000510157c11 */ /* 0x000fca00080f0c09 */
[----:B------:R1:W-:Y:S04]  /*1b10*/  STG.E.128 desc[UR16][R20.64], RZ ;  /* 0x000000ff14007986 */ /* 0x0003e8000c101d10 */
[----:B------:R1:W-:Y:S02]  /*1b20*/  STG.E.128 desc[UR16][R20.64+0x80], RZ ;  /* 0x000080ff14007986 */ /* 0x0003e4000c101d10 */
.L_x_847:
[----:B------:R-:W-:Y:S05]  /*1b30*/  BSYNC.RECONVERGENT B0 ;  /* 0x0000000000007941 */ /* 0x000fea0003800200 */
.L_x_846:
        /* <DEDUP_REMOVED lines=12> */
.L_x_849:
[----:B------:R-:W-:Y:S05]  /*1c00*/  BSYNC.RECONVERGENT B0 ;  /* 0x0000000000007941 */ /* 0x000fea0003800200 */
.L_x_848:
        /* <DEDUP_REMOVED lines=11> */
[----:B------:R-:W-:Y:S02]  /*1cc0*/  MOV R10, R8 ;  /* 0x00000008000a7202 */ /* 0x000fe40000000f00 */
[----:B------:R-:W-:-:S03]  /*1cd0*/  MOV R11, R6 ;  /* 0x00000006000b7202 */ /* 0x000fc60000000f00 */
[----:B------:R-:W-:-:S04]  /*1ce0*/  IMAD.WIDE.U32 R10, R209, R4, R10 ;  /* 0x00000004d10a7225 */ /* 0x000fc800078e000a */
[----:B------:R-:W-:Y:S01]  /*1cf0*/  IMAD R7, R209, R5, R11 ;  /* 0x00000005d1077224 */ /* 0x000fe200078e020b */
[----:B--2---:R-:W-:-:S04]  /*1d00*/  LEA R12, P0, R10, UR4, 0x1 ;  /* 0x000000040a0c7c11 */ /* 0x004fc8000f8008ff */
[----:B------:R-:W-:-:S05]  /*1d10*/  LEA.HI.X R13, R10, UR5, R7, 0x1, P0 ;  /* 0x000000050a0d7c11 */ /* 0x000fca00080f0c07 */
[----:B------:R2:W-:Y:S04]  /*1d20*/  STG.E.128 desc[UR16][R12.64], RZ ;  /* 0x000000ff0c007986 */ /* 0x0005e8000c101d10 */
[----:B------:R2:W-:Y:S02]  /*1d30*/  STG.E.128 desc[UR16][R12.64+0x80], RZ ;  /* 0x000080ff0c007986 */ /* 0x0005e4000c101d10 */
.L_x_851:
[----:B------:R-:W-:Y:S05]  /*1d40*/  BSYNC.RECONVERGENT B0 ;  /* 0x0000000000007941 */ /* 0x000fea0003800200 */
.L_x_850:
[----:B------:R-:W-:Y:S05]  /*1d50*/  @P1 BRA `(.L_x_852) ;  /* 0x0000004000b41947 */ /* 0x000fea0003800000 */
[----:B------:R-:W3:Y:S01]  /*1d60*/  LDCU.64 UR4, c[0x0][0x568] ;  /* 0x0000ad00ff0477ac */ /* 0x000ee20008000a00 */
[----:B------:R-:W-:Y:S01]  /*1d70*/  MOV R7, R6 ;  /* 0x0000000600077202 */ /* 0x000fe20000000f00 */
[----:B------:R-:W-:Y:S01]  /*1d80*/  IMAD R24, R24, R4, RZ ;  /* 0x0000000418187224 */ /* 0x000fe200078e02ff */
[----:B------:R-:W-:-:S03]  /*1d90*/  MOV R6, R8 ;  /* 0x0000000800067202 */ /* 0x000fc60000000f00 */
[C---:B------:R-:W-:Y:S02]  /*1da0*/  IMAD R24, R18.reuse, R5, R24 ;  /* 0x0000000512187224 */ /* 0x040fe400078e0218 */
[----:B------:R-:W-:-:S05]  /*1db0*/  IMAD.WIDE.U32 R6, R18, R4, R6 ;  /* 0x0000000412067225 */ /* 0x000fca00078e0006 */
[----:B------:R-:W-:Y:S02]  /*1dc0*/  IADD3 R24, PT, PT, R7, R24, RZ ;  /* 0x0000001807187210 */ /* 0x000fe40007ffe0ff */
[----:B---3--:R-:W-:-:S04]  /*1dd0*/  LEA R4, P0, R6, UR4, 0x1 ;  /* 0x0000000406047c11 */ /* 0x008fc8000f8008ff */
[----:B------:R-:W-:-:S05]  /*1de0*/  LEA.HI.X R5, R6, UR5, R24, 0x1, P0 ;  /* 0x0000000506057c11 */ /* 0x000fca00080f0c18 */
[----:B------:R3:W-:Y:S04]  /*1df0*/  STG.E.128 desc[UR16][R4.64], RZ ;  /* 0x000000ff04007986 */ /* 0x0007e8000c101d10 */
[----:B------:R3:W-:Y:S01]  /*1e00*/  STG.E.128 desc[UR16][R4.64+0x80], RZ ;  /* 0x000080ff04007986 */ /* 0x0007e2000c101d10 */
[----:B------:R-:W-:Y:S05]  /*1e10*/  BRA `(.L_x_852) ;  /* 0x0000004000847947 */ /* 0x000fea0003800000 */
.L_x_841:
[----:B------:R-:W1:Y:S01]  /*1e20*/  LDCU.64 UR4, c[0x0][0x3d8] ;  /* 0x00007b00ff0477ac */ /* 0x000e620008000a00 */
[----:B------:R-:W-:Y:S02]  /*1e30*/  VIADD R217, R242, -UR19 ;  /* 0x80000013f2d97c36 */ /* 0x000fe40008000000 */
[C---:B------:R-:W-:Y:S02]  /*1e40*/  IMAD R6, R10.reuse, UR18, RZ ;  /* 0x000000120a067c24 */ /* 0x040fe4000f8e02ff */
[----:B------:R-:W-:Y:S01]  /*1e50*/  IMAD.WIDE.U32 R8, R10, UR19, R22 ;  /* 0x000000130a087c25 */ /* 0x000fe2000f8e0016 */
[----:B------:R-:W-:-:S03]  /*1e60*/  ISETP.GE.AND P6, PT, R209, R217, PT ;  /* 0x000000d9d100720c */ /* 0x000fc60003fc6270 */
[----:B------:R-:W-:Y:S01]  /*1e70*/  IMAD R13, R21, -0x40, R13 ;  /* 0xffffffc0150d7824 */ /* 0x000fe200078e020d */
[----:B------:R-:W-:Y:S01]  /*1e80*/  IADD3 R28, P0, PT, R20, R8, RZ ;  /* 0x00000008141c7210 */ /* 0x000fe20007f1e0ff */
[----:B------:R-:W-:Y:S01]  /*1e90*/  IMAD R6, R11, UR19, R6 ;  /* 0x000000130b067c24 */ /* 0x000fe2000f8e0206 */
[----:B------:R-:W-:Y:S01]  /*1ea0*/  ISETP.GE.AND P5, PT, R210, R217, PT ;  /* 0x000000d9d200720c */ /* 0x000fe20003fa6270 */
[----:B------:R-:W-:Y:S01]  /*1eb0*/  IMAD.WIDE.U32 R30, R4, UR19, R22 ;  /* 0x00000013041e7c25 */ /* 0x000fe2000f8e0016 */
[----:B------:R-:W-:-:S03]  /*1ec0*/  ISETP.GE.AND P3, PT, R210, R13, PT ;  /* 0x0000000dd200720c */ /* 0x000fc60003f66270 */
[----:B------:R-:W-:Y:S01]  /*1ed0*/  IMAD.MOV.U32 R239, RZ, RZ, 0x7f800000 ;  /* 0x7f800000ffef7424 */ /* 0x000fe200078e00ff */
[----:B------:R-:W-:Y:S01]  /*1ee0*/  IADD3.X R29, PT, PT, R19, R9, R6, P0, !PT ;  /* 0x00000009131d7210 */ /* 0x000fe200007fe406 */
[----:B-1----:R-:W-:Y:S01]  /*1ef0*/  IMAD R6, R14, UR4, RZ ;  /* 0x000000040e067c24 */ /* 0x002fe2000f8e02ff */
[----:B------:R-:W1:Y:S01]  /*1f00*/  @!P6 LDC.64 R8, c[0x0][0x390] ;  /* 0x0000e400ff08eb82 */ /* 0x000e620000000a00 */
[----:B------:R-:W-:Y:S01]  /*1f10*/  LOP3.LUT R19, R241, 0x80000001, RZ, 0xc0, !PT ;  /* 0x80000001f1137812 */ /* 0x000fe200078ec0ff */
[----:B------:R-:W-:Y:S01]  /*1f20*/  IMAD.MOV.U32 R238, RZ, RZ, 0x7f800000 ;  /* 0x7f800000ffee7424 */ /* 0x000fe200078e00ff */
[----:B------:R-:W-:Y:S01]  /*1f30*/  IADD3 R30, P0, PT, R17, R30, RZ ;  /* 0x0000001e111e7210 */ /* 0x000fe20007f1e0ff */
[----:B------:R-:W-:Y:S01]  /*1f40*/  IMAD R6, R15, UR5, R6 ;  /* 0x000000050f067c24 */ /* 0x000fe2000f8e0206 */
[----:B------:R-:W-:Y:S01]  /*1f50*/  ISETP.NE.AND P2, PT, R19, 0x1, PT ;  /* 0x000000011300780c */ /* 0x000fe20003f45270 */
[----:B------:R-:W-:Y:S01]  /*1f60*/  IMAD.WIDE.U32 R28, R15, UR4, R28 ;  /* 0x000000040f1c7c25 */ /* 0x000fe2000f8e001c */
[----:B------:R-:W2:Y:S01]  /*1f70*/  LDCU.64 UR4, c[0x0][0x3d0] ;  /* 0x00007a00ff0477ac */ /* 0x000ea20008000a00 */
[----:B------:R-:W3:Y:S01]  /*1f80*/  S2R R216, SR_TID.X ;  /* 0x0000000000d87919 */ /* 0x000ee20000002100 */
[----:B------:R-:W-:Y:S01]  /*1f90*/  SEL R188, RZ, 0x4000, P2 ;  /* 0x00004000ffbc7807 */ /* 0x000fe20001000000 */
[----:B------:R-:W-:Y:S01]  /*1fa0*/  IMAD.IADD R29, R29, 0x1, R6 ;  /* 0x000000011d1d7824 */ /* 0x000fe200078e0206 */
[----:B------:R-:W-:Y:S01]  /*1fb0*/  ISETP.GE.AND P2, PT, R206, R13, PT ;  /* 0x0000000dce00720c */ /* 0x000fe20003f46270 */
[----:B------:R-:W4:Y:S01]  /*1fc0*/  @!P5 LDC.64 R6, c[0x0][0x390] ;  /* 0x0000e400ff06db82 */ /* 0x000f220000000a00 */
[-C--:B------:R-:W-:Y:S01]  /*1fd0*/  @!P5 IMAD R19, R24, R10.reuse, RZ ;  /* 0x0000000a1813d224 */ /* 0x080fe200078e02ff */
[----:B------:R-:W-:Y:S01]  /*1fe0*/  SHF.R.U32.HI R218, RZ, 0x2, R12 ;  /* 0x00000002ffda7819 */ /* 0x000fe2000001160c */
[-CC-:B------:R-:W-:Y:S01]  /*1ff0*/  @!P6 IMAD.WIDE.U32 R20, R209, R10.reuse, R28.reuse ;  /* 0x0000000ad114e225 */ /* 0x180fe200078e001c */
[----:B------:R-:W1:Y:S03]  /*2000*/  LDCU UR7, c[0x0][0x50c] ;  /* 0x0000a180ff0777ac */ /* 0x000e660008000800 */
[----:B------:R-:W-:Y:S01]  /*2010*/  @!P5 IMAD.WIDE.U32 R28, R18, R10, R28 ;  /* 0x0000000a121cd225 */ /* 0x000fe200078e001c */
[----:B------:R-:W3:Y:S01]  /*2020*/  LDC R215, c[0x0][0x44c] ;  /* 0x00011300ffd77b82 */ /* 0x000ee20000000800 */
[----:B------:R-:W1:Y:S02]  /*2030*/  LDCU UR6, c[0x0][0x45c] ;  /* 0x00008b80ff0677ac */ /* 0x000e640008000800 */
[----:B------:R-:W-:Y:S01]  /*2040*/  IMAD R10, R4, UR18, RZ ;  /* 0x00000012040a7c24 */ /* 0x000fe2000f8e02ff */
[----:B-1----:R-:W-:Y:S01]  /*2050*/  @!P6 LEA R22, P1, R20, R8, 0x1 ;  /* 0x000000081416e211 */ /* 0x002fe200078208ff */
[----:B------:R-:W-:-:S02]  /*2060*/  @!P5 IMAD R19, R18, R11, R19 ;  /* 0x0000000b1213d224 */ /* 0x000fc400078e0213 */
[----:B------:R-:W-:Y:S02]  /*2070*/  IMAD R10, R5, UR19, R10 ;  /* 0x00000013050a7c24 */ /* 0x000fe4000f8e020a */
[----:B------:R-:W-:Y:S02]  /*2080*/  @!P6 IMAD R11, R209, R11, R21 ;  /* 0x0000000bd10be224 */ /* 0x000fe400078e0215 */
[----:B------:R-:W-:Y:S01]  /*2090*/  VIADD R8, R206, 0x8 ;  /* 0x00000008ce087836 */ /* 0x000fe20000000000 */
[----:B------:R-:W-:Y:S01]  /*20a0*/  IADD3.X R31, PT, PT, R16, R31, R10, P0, !PT ;  /* 0x0000001f101f7210 */ /* 0x000fe200007fe40a */
[----:B------:R-:W-:Y:S01]  /*20b0*/  @P4 BAR.SYNC.DEFER_BLOCKING 0x0 ;  /* 0x0000000000004b1d */ /* 0x000fe20000010000 */
[----:B------:R-:W-:Y:S01]  /*20c0*/  @!P5 IMAD.IADD R19, R29, 0x1, R19 ;  /* 0x000000011d13d824 */ /* 0x000fe200078e0213 */
[----:B------:R-:W-:Y:S01]  /*20d0*/  @!P6 LEA.HI.X R23, R20, R9, R11, 0x1, P1 ;  /* 0x000000091417e211 */ /* 0x000fe200008f0c0b */
[----:B--2---:R-:W-:Y:S01]  /*20e0*/  IMAD R14, R14, UR4, RZ ;  /* 0x000000040e0e7c24 */ /* 0x004fe2000f8e02ff */
[----:B----4-:R-:W-:Y:S01]  /*20f0*/  @!P5 LEA R16, P4, R28, R6, 0x1 ;  /* 0x000000061c10d211 */ /* 0x010fe200078808ff */
[C---:B------:R-:W-:Y:S01]  /*2100*/  IMAD.WIDE.U32 R30, R15.reuse, UR4, R30 ;  /* 0x000000040f1e7c25 */ /* 0x040fe2000f8e001e */
[----:B------:R-:W-:Y:S01]  /*2110*/  ISETP.GE.AND P1, PT, R8, R13, PT ;  /* 0x0000000d0800720c */ /* 0x000fe20003f26270 */
[----:B------:R-:W-:Y:S01]  /*2120*/  UIADD3 UR10, UPT, UPT, UR19, 0x40, URZ ;  /* 0x00000040130a7890 */ /* 0x000fe2000fffe0ff */
[----:B------:R-:W1:Y:S01]  /*2130*/  @!P6 LDC.64 R8, c[0x0][0x388] ;  /* 0x0000e200ff08eb82 */ /* 0x000e620000000a00 */
[----:B------:R-:W-:Y:S01]  /*2140*/  @!P5 LEA.HI.X R17, R28, R7, R19, 0x1, P4 ;  /* 0x000000071c11d211 */ /* 0x000fe200020f0c13 */
[----:B------:R-:W-:Y:S01]  /*2150*/  IMAD R14, R15, UR5, R14 ;  /* 0x000000050f0e7c24 */ /* 0x000fe2000f8e020e */
[----:B------:R-:W-:Y:S01]  /*2160*/  ISETP.GE.AND P4, PT, R209, R13, PT ;  /* 0x0000000dd100720c */ /* 0x000fe20003f86270 */
[----:B------:R-:W-:Y:S01]  /*2170*/  @!P5 IMAD R13, R24, R4, RZ ;  /* 0x00000004180dd224 */ /* 0x000fe200078e02ff */
[C---:B------:R-:W-:Y:S01]  /*2180*/  @!P3 LEA R10, P0, R220.reuse, R227, 0x1 ;  /* 0x000000e3dc0ab211 */ /* 0x040fe200078008ff */
[----:B------:R-:W-:Y:S01]  /*2190*/  IMAD.IADD R15, R31, 0x1, R14 ;  /* 0x000000011f0f7824 */ /* 0x000fe200078e020e */
[----:B------:R-:W2:Y:S01]  /*21a0*/  LDCU UR4, c[0x0][0x590] ;  /* 0x0000b200ff0477ac */ /* 0x000ea20008000800 */
[----:B------:R-:W4:Y:S01]  /*21b0*/  @!P5 LDC.64 R6, c[0x0][0x388] ;  /* 0x0000e200ff06db82 */ /* 0x000f220000000a00 */
[----:B------:R-:W-:Y:S01]  /*21c0*/  @!P6 IMAD.MOV.U32 R14, RZ, RZ, R30 ;  /* 0x000000ffff0ee224 */ /* 0x000fe200078e001e */
[----:B------:R-:W-:Y:S01]  /*21d0*/  @!P3 LEA.HI.X R11, R220, R226, R219, 0x1, P0 ;  /* 0x000000e2dc0bb211 */ /* 0x000fe200000f0cdb */
[--C-:B------:R-:W-:Y:S01]  /*21e0*/  @!P5 IMAD.MOV.U32 R31, RZ, RZ, R15.reuse ;  /* 0x000000ffff1fd224 */ /* 0x100fe200078e000f */
[----:B------:R-:W-:Y:S01]  /*21f0*/  @!P3 LEA R20, P0, R26, R225, 0x1 ;  /* 0x000000e11a14b211 */ /* 0x000fe200078008ff */
[C---:B------:R-:W-:Y:S01]  /*2200*/  @!P6 IMAD.WIDE.U32 R14, R209.reuse, R4, R14 ;  /* 0x00000004d10ee225 */ /* 0x040fe200078e000e */
[----:B------:R-:W-:Y:S01]  /*2210*/  @!PT LDS RZ, [RZ] ;  /* 0x00000000fffff984 */ /* 0x000fe20000000800 */
[----:B------:R-:W-:Y:S01]  /*2220*/  @!PT LDS RZ, [RZ] ;  /* 0x00000000fffff984 */ /* 0x000fe20000000800 */
[----:B------:R-:W-:Y:S01]  /*2230*/  @!PT LDS RZ, [RZ] ;  /* 0x00000000fffff984 */ /* 0x000fe20000000800 */
[----:B------:R-:W-:Y:S03]  /*2240*/  @!P6 LDGSTS.E.BYPASS.LTC128B.128 [R213+0x10000], desc[UR16][R22.64] ;  /* 0x1000000016d5efae */ /* 0x000fe6000b981a10 */
[-C--:B------:R-:W-:Y:S01]  /*2250*/  @!P5 IMAD R13, R18, R5.reuse, R13 ;  /* 0x00000005120dd224 */ /* 0x080fe200078e020d */
[----:B------:R-:W-:Y:S01]  /*2260*/  @!P3 LEA.HI.X R21, R26, R224, R25, 0x1, P0 ;  /* 0x000000e01a15b211 */ /* 0x000fe200000f0c19 */
[----:B------:R-:W-:Y:S01]  /*2270*/  @!P6 IMAD R5, R209, R5, R15 ;  /* 0x00000005d105e224 */ /* 0x000fe200078e020f */
[----:B------:R-:W-:Y:S01]  /*2280*/  @!P6 LDGSTS.E.BYPASS.LTC128B.128 [R213+0x12000], desc[UR16][R22.64+0x80] ;  /* 0x1200008016d5efae */ /* 0x000fe2000b981a10 */
[----:B------:R-:W-:-:S04]  /*2290*/  @!P5 IMAD.WIDE.U32 R18, R18, R4, R30 ;  /* 0x000000041212d225 */ /* 0x000fc800078e001e */
[----:B------:R-:W-:Y:S01]  /*22a0*/  IMAD.IADD R240, R213, 0x1, R188 ;  /* 0x00000001d5f07824 */ /* 0x000fe200078e02bc */
[----:B------:R2:W-:Y:S01]  /*22b0*/  @P6 STS.128 [R213+0x10000], RZ ;  /* 0x010000ffd5006388 */ /* 0x0005e20000000c00 */
[C---:B-1----:R-:W-:Y:S01]  /*22c0*/  @!P6 LEA R8, P0, R14.reuse, R8, 0x1 ;  /* 0x000000080e08e211 */ /* 0x042fe200078008ff */
[----:B------:R-:W-:Y:S02]  /*22d0*/  @!P5 IMAD.IADD R13, R19, 0x1, R13 ;  /* 0x00000001130dd824 */ /* 0x000fe400078e020d */
[----:B------:R-:W-:Y:S01]  /*22e0*/  IMAD.MOV.U32 R230, RZ, RZ, 0x10 ;  /* 0x00000010ffe67424 */ /* 0x000fe200078e00ff */
[----:B------:R1:W-:Y:S01]  /*22f0*/  @P6 STS.128 [R213+0x12000], RZ ;  /* 0x012000ffd5006388 */ /* 0x0003e20000000c00 */
[----:B------:R-:W-:Y:S01]  /*2300*/  @!P6 LEA.HI.X R9, R14, R9, R5, 0x1, P0 ;  /* 0x000000090e09e211 */ /* 0x000fe200000f0c05 */
[----:B------:R-:W-:Y:S01]  /*2310*/  IMAD.WIDE.U32 R4, R206, 0x4, R248 ;  /* 0x00000004ce047825 */ /* 0x000fe200078e00f8 */
[C---:B----4-:R-:W-:Y:S01]  /*2320*/  @!P5 LEA R6, P0, R18.reuse, R6, 0x1 ;  /* 0x000000061206d211 */ /* 0x050fe200078008ff */
[----:B------:R1:W-:Y:S01]  /*2330*/  @P5 STS.128 [R213+0x11000], RZ ;  /* 0x011000ffd5005388 */ /* 0x0003e20000000c00 */
[----:B------:R-:W-:Y:S01]  /*2340*/  CS2R R94, SRZ ;  /* 0x00000000005e7805 */ /* 0x000fe2000001ff00 */
[----:B------:R-:W-:Y:S01]  /*2350*/  IMAD.IADD R189, R203, 0x1, R188 ;  /* 0x00000001cbbd7824 */ /* 0x000fe200078e02bc */
[----:B------:R-:W-:Y:S01]  /*2360*/  @!P5 LEA.HI.X R7, R18, R7, R13, 0x1, P0 ;  /* 0x000000071207d211 */ /* 0x000fe200000f0c0d */
[----:B------:R1:W-:Y:S01]  /*2370*/  @P5 STS.128 [R213+0x13000], RZ ;  /* 0x013000ffd5005388 */ /* 0x0003e20000000c00 */
[----:B------:R-:W-:Y:S01]  /*2380*/  IMAD.SHL.U32 R228, R228, 0x8, RZ ;  /* 0x00000008e4e47824 */ /* 0x000fe200078e00ff */
[----:B------:R-:W-:-:S02]  /*2390*/  CS2R R92, SRZ ;  /* 0x00000000005c7805 */ /* 0x000fc4000001ff00 */
[----:B------:R-:W-:Y:S01]  /*23a0*/  CS2R R98, SRZ ;  /* 0x0000000000627805 */ /* 0x000fe2000001ff00 */
[----:B------:R-:W-:Y:S01]  /*23b0*/  @!PT LDS RZ, [RZ] ;  /* 0x00000000fffff984 */ /* 0x000fe20000000800 */
[----:B------:R-:W-:Y:S01]  /*23c0*/  @!PT LDS RZ, [RZ] ;  /* 0x00000000fffff984 */ /* 0x000fe20000000800 */
[----:B------:R-:W-:Y:S01]  /*23d0*/  @!PT LDS RZ, [RZ] ;  /* 0x00000000fffff984 */ /* 0x000fe20000000800 */
[----:B------:R-:W-:Y:S01]  /*23e0*/  @!P5 LDGSTS.E.BYPASS.LTC128B.128 [R213+0x11000], desc[UR16][R16.64] ;  /* 0x1100000010d5dfae */ /* 0x000fe2000b981a10 */
[----:B------:R-:W-:Y:S02]  /*23f0*/  CS2R R96, SRZ ;  /* 0x0000000000607805 */ /* 0x000fe4000001ff00 */
[----:B------:R-:W-:Y:S02]  /*2400*/  CS2R R90, SRZ ;  /* 0x00000000005a7805 */ /* 0x000fe4000001ff00 */
[----:B------:R-:W-:Y:S01]  /*2410*/  CS2R R88, SRZ ;  /* 0x0000000000587805 */ /* 0x000fe2000001ff00 */
[----:B------:R4:W-:Y:S01]  /*2420*/  @!P5 LDGSTS.E.BYPASS.LTC128B.128 [R213+0x13000], desc[UR16][R16.64+0x80] ;  /* 0x1300008010d5dfae */ /* 0x0009e2000b981a10 */
[----:B------:R-:W-:Y:S02]  /*2430*/  CS2R R86, SRZ ;  /* 0x0000000000567805 */ /* 0x000fe4000001ff00 */
[----:B------:R-:W-:-:S02]  /*2440*/  CS2R R84, SRZ ;  /* 0x0000000000547805 */ /* 0x000fc4000001ff00 */
[----:B------:R-:W-:Y:S01]  /*2450*/  CS2R R78, SRZ ;  /* 0x00000000004e7805 */ /* 0x000fe2000001ff00 */
[----:B------:R-:W0:Y:S01]  /*2460*/  LDGDEPBAR ;  /* 0x00000000000079af */ /* 0x000e220000000000 */
[----:B------:R-:W-:Y:S02]  /*2470*/  CS2R R76, SRZ ;  /* 0x00000000004c7805 */ /* 0x000fe4000001ff00 */
[----:B------:R-:W-:Y:S02]  /*2480*/  CS2R R82, SRZ ;  /* 0x0000000000527805 */ /* 0x000fe4000001ff00 */
[----:B------:R-:W-:Y:S01]  /*2490*/  CS2R R80, SRZ ;  /* 0x0000000000507805 */ /* 0x000fe2000001ff00 */
[----:B------:R-:W5:Y:S01]  /*24a0*/  @!P2 LDG.E R239, desc[UR16][R4.64] ;  /* 0x0000001004efa981 */ /* 0x000f62000c1e1900 */
[----:B------:R-:W-:Y:S02]  /*24b0*/  CS2R R74, SRZ ;  /* 0x00000000004a7805 */ /* 0x000fe4000001ff00 */
[----:B------:R-:W-:-:S02]  /*24c0*/  CS2R R72, SRZ ;  /* 0x0000000000487805 */ /* 0x000fc4000001ff00 */
[----:B------:R-:W-:Y:S01]  /*24d0*/  CS2R R70, SRZ ;  /* 0x0000000000467805 */ /* 0x000fe2000001ff00 */
[----:B------:R-:W5:Y:S01]  /*24e0*/  @!P1 LDG.E R238, desc[UR16][R4.64+0x20] ;  /* 0x0000201004ee9981 */ /* 0x000f62000c1e1900 */
        /* <DEDUP_REMOVED lines=13> */
[----:B----4-:R-:W-:Y:S02]  /*25c0*/  @!P4 IMAD.MOV.U32 R16, RZ, RZ, R227 ;  /* 0x000000ffff10c224 */ /* 0x010fe400078e00e3 */
[----:B------:R-:W-:-:S05]  /*25d0*/  @!P4 IMAD.MOV.U32 R17, RZ, RZ, R226 ;  /* 0x000000ffff11c224 */ /* 0x000fca00078e00e2 */
[----:B------:R-:W-:Y:S04]  /*25e0*/  @!P4 LDGSTS.E.BYPASS.LTC128B.128 [R213+0x8000], desc[UR16][R16.64] ;  /* 0x0800000010d5cfae */ /* 0x000fe8000b981a10 */
[----:B------:R-:W-:Y:S04]  /*25f0*/  @!P4 LDGSTS.E.BYPASS.LTC128B.128 [R213+0xa000], desc[UR16][R16.64+0x80] ;  /* 0x0a00008010d5cfae */ /* 0x000fe8000b981a10 */
        /* <DEDUP_REMOVED lines=8> */
[----:B------:R3:W-:Y:S02]  /*2680*/  @!P3 LDGSTS.E.BYPASS.LTC128B.128 [R213+0xb000], desc[UR16][R10.64+0x80] ;  /* 0x0b0000800ad5bfae */ /* 0x0007e4000b981a10 */
[----:B---3--:R-:W-:-:S02]  /*2690*/  @!P4 IMAD.MOV.U32 R10, RZ, RZ, R225 ;  /* 0x000000ffff0ac224 */ /* 0x008fc400078e00e1 */
        /* <DEDUP_REMOVED lines=23> */
[----:B------:R-:W0:Y:S01]  /*2810*/  LDGDEPBAR ;  /* 0x00000000000079af */ /* 0x000e220000000000 */
[----:B------:R-:W-:-:S04]  /*2820*/  DEPBAR.LE SB0, 0x1 ;  /* 0x000080400000791a */ /* 0x000fc80000000000 */
[----:B------:R-:W-:Y:S01]  /*2830*/  BAR.SYNC.DEFER_BLOCKING 0x0 ;  /* 0x0000000000007b1d */ /* 0x000fe20000010000 */
[----:B------:R-:W-:-:S05]  /*2840*/  IMAD.SHL.U32 R4, R12, 0x2, RZ ;  /* 0x000000020c047824 */ /* 0x000fca00078e00ff */
[----:B------:R4:W1:Y:S04]  /*2850*/  LDSM.16.M88.4 R116, [R201] ;  /* 0x00000000c974783b */ /* 0x0008680000000200 */
        /* <DEDUP_REMOVED lines=15> */
[----:B------:R-:W-:-:S02]  /*2950*/  LOP3.LUT R4, R4, 0x6, RZ, 0xc0, !PT ;  /* 0x0000000604047812 */ /* 0x000fc400078ec0ff */
[----:B------:R-:W-:Y:S02]  /*2960*/  ISETP.LE.AND P2, PT, R242, UR10, PT ;  /* 0x0000000af2007c0c */ /* 0x000fe4000bf43270 */
[----:B------:R-:W-:Y:S02]  /*2970*/  LOP3.LUT R218, R4, 0xe0, R218, 0xf8, !PT ;  /* 0x000000e004da7812 */ /* 0x000fe400078ef8da */
[----:B------:R-:W-:-:S03]  /*2980*/  LOP3.LUT P0, RZ, R216, 0x4, RZ, 0xc0, !PT ;  /* 0x00000004d8ff7812 */ /* 0x000fc6000780c0ff */
[----:B------:R-:W-:Y:S01]  /*2990*/  VIADD R218, R218, UR19 ;  /* 0x00000013dada7c36 */ /* 0x000fe20008000000 */
[----:B------:R-:W-:Y:S02]  /*29a0*/  SEL R230, R230, 0xfffffff0, !P0 ;  /* 0xfffffff0e6e67807 */ /* 0x000fe40004000000 */
[----:B------:R-:W-:Y:S02]  /*29b0*/  CS2R R30, SRZ ;  /* 0x00000000001e7805 */ /* 0x000fe4000001ff00 */
[----:B------:R-:W-:Y:S02]  /*29c0*/  CS2R R26, SRZ ;  /* 0x00000000001a7805 */ /* 0x000fe4000001ff00 */
[----:B------:R-:W-:Y:S02]  /*29d0*/  CS2R R24, SRZ ;  /* 0x0000000000187805 */ /* 0x000fe4000001ff00 */
[----:B------:R-:W-:Y:S02]  /*29e0*/  CS2R R22, SRZ ;  /* 0x0000000000167805 */ /* 0x000fe4000001ff00 */
[----:B---3--:R-:W-:Y:S01]  /*29f0*/  CS2R R20, SRZ ;  /* 0x0000000000147805 */ /* 0x008fe2000001ff00 */
[----:B------:R-:W-:-:S02]  /*2a00*/  IMAD.IADD R188, R202, 0x1, R188 ;  /* 0x00000001cabc7824 */ /* 0x000fc400078e02bc */
[----:B------:R-:W-:Y:S02]  /*2a10*/  IMAD.IADD R229, R212, 0x1, R230 ;  /* 0x00000001d4e57824 */ /* 0x000fe400078e02e6 */
[C---:B------:R-:W-:Y:S02]  /*2a20*/  @P2 VIADD R237, R218.reuse, 0x19 ;  /* 0x00000019daed2836 */ /* 0x040fe40000000000 */
[C---:B------:R-:W-:Y:S02]  /*2a30*/  @P2 VIADD R236, R218.reuse, 0x18 ;  /* 0x00000018daec2836 */ /* 0x040fe40000000000 */
[C---:B------:R-:W-:Y:S02]  /*2a40*/  @P2 VIADD R235, R218.reuse, 0x11 ;  /* 0x00000011daeb2836 */ /* 0x040fe40000000000 */
[C---:B------:R-:W-:Y:S02]  /*2a50*/  @P2 VIADD R234, R218.reuse, 0x10 ;  /* 0x00000010daea2836 */ /* 0x040fe40000000000 */
[----:B------:R-:W-:-:S02]  /*2a60*/  @P2 VIADD R233, R218, 0x9 ;  /* 0x00000009dae92836 */ /* 0x000fc40000000000 */
[C---:B------:R-:W-:Y:S02]  /*2a70*/  @P2 VIADD R232, R218.reuse, 0x8 ;  /* 0x00000008dae82836 */ /* 0x040fe40000000000 */
[----:B------:R-:W-:Y:S01]  /*2a80*/  @P2 VIADD R231, R218, 0x1 ;  /* 0x00000001dae72836 */ /* 0x000fe20000000000 */
[----:B--2-4-:R-:W-:-:S12]  /*2a90*/  USHF.L.U32 UR4, UR4, 0x6, URZ ;  /* 0x0000000604047899 */ /* 0x014fd800080006ff */
.L_x_855:
[----:B------:R-:W0:Y:S01]  /*2aa0*/  LDGDEPBAR ;  /* 0x00000000000079af */ /* 0x000e220000000000 */
[-C--:B------:R-:W-:Y:S02]  /*2ab0*/  IADD3 R182, PT, PT, R200, R189.reuse, RZ ;  /* 0x000000bdc8b67210 */ /* 0x080fe40007ffe0ff */
[----:B------:R-:W-:Y:S02]  /*2ac0*/  IADD3 R181, PT, PT, R198, R189, RZ ;  /* 0x000000bdc6b57210 */ /* 0x000fe40007ffe0ff */
[----:B-----5:R-:W-:Y:S02]  /*2ad0*/  FSETP.NEU.FTZ.AND P0, PT, R239, -INF , PT ;  /* 0xff800000ef00780b */ /* 0x020fe40003f1d000 */
[----:B------:R-:W-:Y:S02]  /*2ae0*/  IADD3 R180, PT, PT, R200, R181, RZ ;  /* 0x000000b5c8b47210 */ /* 0x000fe40007ffe0ff */
[-C--:B------:R-:W-:Y:S02]  /*2af0*/  @P2 ISETP.GE.AND P1, PT, R218, R242.reuse, PT ;  /* 0x000000f2da00220c */ /* 0x080fe40003f26270 */
[----:B------:R-:W-:Y:S02]  /*2b00*/  @P2 ISETP.GE.AND P3, PT, R231, R242, PT ;  /* 0x000000f2e700220c */ /* 0x000fe40003f66270 */
[----:B------:R-:W-:Y:S01]  /*2b10*/  MOV R223, R221 ;  /* 0x000000dd00df7202 */ /* 0x000fe20000000f00 */
[----:B------:R-:W-:Y:S04]  /*2b20*/  DEPBAR.LE SB0, 0x0 ;  /* 0x000080000000791a */ /* 0x000fe80000000000 */
[----:B------:R-:W-:Y:S06]  /*2b30*/  BAR.SYNC.DEFER_BLOCKING 0x0 ;  /* 0x0000000000007b1d */ /* 0x000fec0000010000 */
[----:B------:R-:W-:Y:S08]  /*2b40*/  LDSM.16.M88.4 R16, [R189] ;  /* 0x00000000bd10783b */ /* 0x000ff00000000200 */
[----:B------:R-:W2:Y:S08]  /*2b50*/  LDSM.16.M88.4 R8, [R201+-0x4000] ;  /* 0xffc00000c908783b */ /* 0x000eb00000000200 */
[----:B------:R-:W3:Y:S08]  /*2b60*/  LDSM.16.M88.4 R52, [R201+-0x3800] ;  /* 0xffc80000c934783b */ /* 0x000ef00000000200 */
[----:B------:R-:W-:Y:S08]  /*2b70*/  LDSM.16.M88.4 R56, [R182] ;  /* 0x00000000b638783b */ /* 0x000ff00000000200 */
[----:B------:R-:W4:Y:S08]  /*2b80*/  LDSM.16.M88.4 R60, [R199+-0x4000] ;  /* 0xffc00000c73c783b */ /* 0x000f300000000200 */
[----:B------:R-:W1:Y:S01]  /*2b90*/  LDSM.16.M88.4 R64, [R199+-0x3800] ;  /* 0xffc80000c740783b */ /* 0x000e620000000200 */
[C---:B--2---:R-:W-:Y:S07]  /*2ba0*/  HMMA.16816.F32 R4, R16.reuse, R8, RZ ;  /* 0x000000081004723c */ /* 0x044fee00000018ff */
[----:B------:R-:W-:Y:S01]  /*2bb0*/  LDSM.16.M88.4 R100, [R181] ;  /* 0x00000000b564783b */ /* 0x000fe20000000200 */
[C---:B------:R-:W-:Y:S07]  /*2bc0*/  HMMA.16816.F32 R8, R16.reuse, R10, RZ ;  /* 0x0000000a1008723c */ /* 0x040fee00000018ff */
[----:B------:R-:W2:Y:S01]  /*2bd0*/  LDSM.16.M88.4 R104, [R197+-0x4000] ;  /* 0xffc00000c568783b */ /* 0x000ea20000000200 */
[C---:B---3--:R-:W-:Y:S07]  /*2be0*/  HMMA.16816.F32 R12, R16.reuse, R52, RZ ;  /* 0x00000034100c723c */ /* 0x048fee00000018ff */
[----:B------:R-:W-:Y:S01]  /*2bf0*/  LDSM.16.M88.4 R108, [R180] ;  /* 0x00000000b46c783b */ /* 0x000fe20000000200 */
[----:B------:R-:W-:Y:S07]  /*2c00*/  HMMA.16816.F32 R16, R16, R54, RZ ;  /* 0x000000361010723c */ /* 0x000fee00000018ff */
[----:B------:R-:W3:Y:S01]  /*2c10*/  LDSM.16.M88.4 R52, [R197+-0x3800] ;  /* 0xffc80000c534783b */ /* 0x000ee20000000200 */
[C---:B----4-:R-:W-:Y:S07]  /*2c20*/  HMMA.16816.F32 R4, R56.reuse, R60, R4 ;  /* 0x0000003c3804723c */ /* 0x050fee0000001804 */
[----:B------:R-:W4:Y:S01]  /*2c30*/  LDSM.16.M88.4 R112, [R196+-0x4000] ;  /* 0xffc00000c470783b */ /* 0x000f220000000200 */
[C---:B------:R-:W-:Y:S07]  /*2c40*/  HMMA.16816.F32 R8, R56.reuse, R62, R8 ;  /* 0x0000003e3808723c */ /* 0x040fee0000001808 */
[----:B------:R-:W-:Y:S01]  /*2c50*/  LDSM.16.M88.4 R60, [R189+0x2000] ;  /* 0x00200000bd3c783b */ /* 0x000fe20000000200 */
[C---:B-1----:R-:W-:Y:S08]  /*2c60*/  HMMA.16816.F32 R12, R56.reuse, R64, R12 ;  /* 0x00000040380c723c */ /* 0x042ff0000000180c */
[----:B------:R-:W-:Y:S01]  /*2c70*/  HMMA.16816.F32 R16, R56, R66, R16 ;  /* 0x000000423810723c */ /* 0x000fe20000001810 */
[----:B------:R-:W1:Y:S07]  /*2c80*/  LDSM.16.M88.4 R56, [R196+-0x3800] ;  /* 0xffc80000c438783b */ /* 0x000e6e0000000200 */
[C---:B--2---:R-:W-:Y:S01]  /*2c90*/  HMMA.16816.F32 R4, R100.reuse, R104, R4 ;  /* 0x000000686404723c */ /* 0x044fe20000001804 */
[----:B------:R-:W2:Y:S07]  /*2ca0*/  LDSM.16.M88.4 R64, [R201+-0x2000] ;  /* 0xffe00000c940783b */ /* 0x000eae0000000200 */
[C---:B------:R-:W-:Y:S01]  /*2cb0*/  HMMA.16816.F32 R8, R100.reuse, R106, R8 ;  /* 0x0000006a6408723c */ /* 0x040fe20000001808 */
[----:B------:R-:W-:Y:S07]  /*2cc0*/  LDSM.16.M88.4 R104, [R199+-0x2000] ;  /* 0xffe00000c768783b */ /* 0x000fee0000000200 */
[C---:B---3--:R-:W-:Y:S08]  /*2cd0*/  HMMA.16816.F32 R12, R100.reuse, R52, R12 ;  /* 0x00000034640c723c */ /* 0x048ff0000000180c */
[----:B------:R-:W-:Y:S01]  /*2ce0*/  HMMA.16816.F32 R16, R100, R54, R16 ;  /* 0x000000366410723c */ /* 0x000fe20000001810 */
[----:B------:R-:W3:Y:S07]  /*2cf0*/  LDSM.16.M88.4 R52, [R201+-0x1800] ;  /* 0xffe80000c934783b */ /* 0x000eee0000000200 */
[C---:B----4-:R-:W-:Y:S01]  /*2d00*/  HMMA.16816.F32 R4, R108.reuse, R112, R4 ;  /* 0x000000706c04723c */ /* 0x050fe20000001804 */
[----:B------:R-:W4:Y:S07]  /*2d10*/  LDSM.16.M88.4 R100, [R182+0x2000] ;  /* 0x00200000b664783b */ /* 0x000f2e0000000200 */
[C---:B------:R-:W-:Y:S01]  /*2d20*/  HMMA.16816.F32 R8, R108.reuse, R114, R8 ;  /* 0x000000726c08723c */ /* 0x040fe20000001808 */
[----:B------:R-:W-:Y:S07]  /*2d30*/  LDSM.16.M88.4 R112, [R197+-0x2000] ;  /* 0xffe00000c570783b */ /* 0x000fee0000000200 */
[C---:B-1----:R-:W-:Y:S08]  /*2d40*/  HMMA.16816.F32 R12, R108.reuse, R56, R12 ;  /* 0x000000386c0c723c */ /* 0x042ff0000000180c */
[----:B------:R-:W-:Y:S01]  /*2d50*/  HMMA.16816.F32 R16, R108, R58, R16 ;  /* 0x0000003a6c10723c */ /* 0x000fe20000001810 */
[----:B------:R-:W1:Y:S07]  /*2d60*/  LDSM.16.M88.4 R56, [R199+-0x1800] ;  /* 0xffe80000c738783b */ /* 0x000e6e0000000200 */
[C---:B--2---:R-:W-:Y:S01]  /*2d70*/  HMMA.16816.F32 R4, R60.reuse, R64, R4 ;  /* 0x000000403c04723c */ /* 0x044fe20000001804 */
[----:B------:R-:W2:Y:S07]  /*2d80*/  LDSM.16.M88.4 R108, [R181+0x2000] ;  /* 0x00200000b56c783b */ /* 0x000eae0000000200 */
[C---:B------:R-:W-:Y:S01]  /*2d90*/  HMMA.16816.F32 R8, R60.reuse, R66, R8 ;  /* 0x000000423c08723c */ /* 0x040fe20000001808 */
[----:B------:R-:W-:Y:S07]  /*2da0*/  LDSM.16.M88.4 R64, [R196+-0x2000] ;  /* 0xffe00000c440783b */ /* 0x000fee0000000200 */
[C---:B---3--:R-:W-:Y:S08]  /*2db0*/  HMMA.16816.F32 R12, R60.reuse, R52, R12 ;  /* 0x000000343c0c723c */ /* 0x048ff0000000180c */
[----:B------:R-:W-:Y:S01]  /*2dc0*/  HMMA.16816.F32 R16, R60, R54, R16 ;  /* 0x000000363c10723c */ /* 0x000fe20000001810 */
[----:B------:R-:W3:Y:S07]  /*2dd0*/  LDSM.16.M88.4 R52, [R197+-0x1800] ;  /* 0xffe80000c534783b */ /* 0x000eee0000000200 */
[C---:B----4-:R-:W-:Y:S01]  /*2de0*/  HMMA.16816.F32 R4, R100.reuse, R104, R4 ;  /* 0x000000686404723c */ /* 0x050fe20000001804 */
[----:B------:R-:W4:Y:S04]  /*2df0*/  LDSM.16.M88.4 R60, [R180+0x2000] ;  /* 0x00200000b43c783b */ /* 0x000f280000000200 */
[----:B------:R-:W-:Y:S03]  /*2e00*/  IADD3 R105, PT, PT, R245, R230, RZ ;  /* 0x000000e6f5697210 */ /* 0x000fe60007ffe0ff */
[C---:B------:R-:W-:Y:S08]  /*2e10*/  HMMA.16816.F32 R8, R100.reuse, R106, R8 ;  /* 0x0000006a6408723c */ /* 0x040ff00000001808 */
[C---:B-1----:R-:W-:Y:S08]  /*2e20*/  HMMA.16816.F32 R12, R100.reuse, R56, R12 ;  /* 0x00000038640c723c */ /* 0x042ff0000000180c */
[----:B------:R-:W-:Y:S08]  /*2e30*/  HMMA.16816.F32 R16, R100, R58, R16 ;  /* 0x0000003a6410723c */ /* 0x000ff00000001810 */
[C---:B--2---:R-:W-:Y:S08]  /*2e40*/  HMMA.16816.F32 R4, R108.reuse, R112, R4 ;  /* 0x000000706c04723c */ /* 0x044ff00000001804 */
[C---:B------:R-:W-:Y:S03]  /*2e50*/  HMMA.16816.F32 R8, R108.reuse, R114, R8 ;  /* 0x000000726c08723c */ /* 0x040fe60000001808 */
[----:B------:R-:W-:Y:S05]  /*2e60*/  FMUL.FTZ R114, R239, 1.4426950216293334961 ;  /* 0x3fb8aa3bef727820 */ /* 0x000fea0000410000 */
[C---:B---3--:R-:W-:Y:S03]  /*2e70*/  HMMA.16816.F32 R12, R108.reuse, R52, R12 ;  /* 0x000000346c0c723c */ /* 0x048fe6000000180c */
[----:B------:R-:W-:Y:S02]  /*2e80*/  FSEL R114, R114, RZ, P0 ;  /* 0x000000ff72727208 */ /* 0x000fe40000000000 */
[----:B------:R-:W-:Y:S03]  /*2e90*/  FSETP.NEU.FTZ.AND P0, PT, R238, -INF , PT ;  /* 0xff800000ee00780b */ /* 0x000fe60003f1d000 */
[----:B------:R-:W-:Y:S01]  /*2ea0*/  HMMA.16816.F32 R16, R108, R54, R16 ;  /* 0x000000366c10723c */ /* 0x000fe20000001810 */
[----:B------:R-:W1:Y:S07]  /*2eb0*/  LDSM.16.M88.4 R52, [R196+-0x1800] ;  /* 0xffe80000c434783b */ /* 0x000e6e0000000200 */
[C---:B----4-:R-:W-:Y:S08]  /*2ec0*/  HMMA.16816.F32 R4, R60.reuse, R64, R4 ;  /* 0x000000403c04723c */ /* 0x050ff00000001804 */
[C---:B------:R-:W-:Y:S11]  /*2ed0*/  HMMA.16816.F32 R8, R60.reuse, R66, R8 ;  /* 0x000000423c08723c */ /* 0x040ff60000001808 */
[----:B------:R-:W-:Y:S01]  /*2ee0*/  FMUL.FTZ R4, R4, UR7 ;  /* 0x0000000704047c20 */ /* 0x000fe20008410000 */
[----:B------:R-:W-:Y:S01]  /*2ef0*/  FMUL.FTZ R5, R5, UR7 ;  /* 0x0000000705057c20 */ /* 0x000fe20008410000 */
[----:B------:R-:W-:Y:S01]  /*2f00*/  FMUL.FTZ R6, R6, UR7 ;  /* 0x0000000706067c20 */ /* 0x000fe20008410000 */
[----:B------:R-:W-:Y:S01]  /*2f10*/  FMUL.FTZ R7, R7, UR7 ;  /* 0x0000000707077c20 */ /* 0x000fe20008410000 */
[----:B------:R-:W2:Y:S04]  /*2f20*/  MUFU.TANH R56, R4 ;  /* 0x0000000400387308 */ /* 0x000ea80000002400 */
[----:B------:R-:W-:Y:S01]  /*2f30*/  FMUL.FTZ R8, R8, UR7 ;  /* 0x0000000708087c20 */ /* 0x000fe20008410000 */
[----:B------:R-:W-:Y:S01]  /*2f40*/  FMUL.FTZ R9, R9, UR7 ;  /* 0x0000000709097c20 */ /* 0x000fe20008410000 */
[----:B------:R-:W-:Y:S01]  /*2f50*/  FMUL.FTZ R10, R10, UR7 ;  /* 0x000000070a0a7c20 */ /* 0x000fe20008410000 */
[----:B------:R-:W-:Y:S03]  /*2f60*/  FMUL.FTZ R11, R11, UR7 ;  /* 0x000000070b0b7c20 */ /* 0x000fe60008410000 */
[----:B------:R-:W3:Y:S01]  /*2f70*/  MUFU.TANH R57, R5 ;  /* 0x0000000500397308 */ /* 0x000ee20000002400 */
[C---:B-1----:R-:W-:Y:S09]  /*2f80*/  HMMA.16816.F32 R12, R60.reuse, R52, R12 ;  /* 0x000000343c0c723c */ /* 0x042ff2000000180c */
[----:B------:R-:W1:Y:S01]  /*2f90*/  MUFU.TANH R58, R6 ;  /* 0x00000006003a7308 */ /* 0x000e620000002400 */
[-C--:B--2---:R-:W-:Y:S01]  /*2fa0*/  MOV R4, R56.reuse ;  /* 0x0000003800047202 */ /* 0x084fe20000000f00 */
[----:B------:R-:W-:Y:S03]  /*2fb0*/  HMMA.16816.F32 R16, R60, R54, R16 ;  /* 0x000000363c10723c */ /* 0x000fe60000001810 */
[C---:B------:R-:W-:Y:S01]  /*2fc0*/  @P2 FSEL R4, R56.reuse, -INF , !P1 ;  /* 0xff80000038042808 */ /* 0x040fe20004800000 */
[----:B------:R-:W-:Y:S04]  /*2fd0*/  FFMA.FTZ R56, -R56, R56, 1 ;  /* 0x3f80000038387423 */ /* 0x000fe80000010138 */
[----:B------:R-:W2:Y:S01]  /*2fe0*/  MUFU.TANH R59, R7 ;  /* 0x00000007003b7308 */ /* 0x000ea20000002400 */
[----:B---3--:R-:W-:Y:S01]  /*2ff0*/  MOV R5, R57 ;  /* 0x0000003900057202 */ /* 0x008fe20000000f00 */
[--C-:B------:R-:W-:Y:S01]  /*3000*/  FFMA.FTZ R185, R4, UR6, -R114.reuse ;  /* 0x0000000604b97c23 */ /* 0x100fe20008010872 */
[----:B------:R-:W-:Y:S01]  /*3010*/  @P2 FSEL R5, R57, -INF , !P3 ;  /* 0xff80000039052808 */ /* 0x000fe20005800000 */
[----:B------:R-:W-:Y:S01]  /*3020*/  FMUL.FTZ R4, R238, 1.4426950216293334961 ;  /* 0x3fb8aa3bee047820 */ /* 0x000fe20000410000 */
[----:B------:R-:W-:Y:S01]  /*3030*/  FMUL.FTZ R12, R12, UR7 ;  /* 0x000000070c0c7c20 */ /* 0x000fe20008410000 */
[----:B------:R-:W-:Y:S01]  /*3040*/  FMUL.FTZ R13, R13, UR7 ;  /* 0x000000070d0d7c20 */ /* 0x000fe20008410000 */
[----:B------:R-:W-:Y:S03]  /*3050*/  FMUL.FTZ R14, R14, UR7 ;  /* 0x000000070e0e7c20 */ /* 0x000fe60008410000 */
[----:B------:R-:W3:Y:S01]  /*3060*/  MUFU.TANH R64, R8 ;  /* 0x0000000800407308 */ /* 0x000ee20000002400 */
[----:B------:R-:W-:Y:S01]  /*3070*/  FFMA.FTZ R184, R5, UR6, -R114 ;  /* 0x0000000605b87c23 */ /* 0x000fe20008010872 */
[----:B-1----:R-:W-:Y:S01]  /*3080*/  MOV R6, R58 ;  /* 0x0000003a00067202 */ /* 0x002fe20000000f00 */
[----:B------:R-:W-:Y:S01]  /*3090*/  FMUL.FTZ R15, R15, UR7 ;  /* 0x000000070f0f7c20 */ /* 0x000fe20008410000 */
[----:B------:R-:W-:Y:S01]  /*30a0*/  FSEL R4, R4, RZ, P0 ;  /* 0x000000ff04047208 */ /* 0x000fe20000000000 */
[----:B------:R-:W-:Y:S01]  /*30b0*/  FMUL.FTZ R16, R16, UR7 ;  /* 0x0000000710107c20 */ /* 0x000fe20008410000 */
[----:B------:R-:W-:Y:S01]  /*30c0*/  @P2 FSEL R6, R58, -INF , !P1 ;  /* 0xff8000003a062808 */ /* 0x000fe20004800000 */
[----:B------:R-:W-:Y:S03]  /*30d0*/  FMUL.FTZ R17, R17, UR7 ;  /* 0x0000000711117c20 */ /* 0x000fe60008410000 */
[----:B------:R-:W1:Y:S01]  /*30e0*/  MUFU.TANH R65, R9 ;  /* 0x0000000900417308 */ /* 0x000e620000002400 */
[----:B--2---:R-:W-:Y:S01]  /*30f0*/  MOV R5, R59 ;  /* 0x0000003b00057202 */ /* 0x004fe20000000f00 */
[----:B------:R-:W-:Y:S01]  /*3100*/  FMUL.FTZ R18, R18, UR7 ;  /* 0x0000000712127c20 */ /* 0x000fe20008410000 */
[----:B------:R-:W-:Y:S01]  /*3110*/  @P2 FSEL R5, R59, -INF , !P3 ;  /* 0xff8000003b052808 */ /* 0x000fe20005800000 */
[--C-:B------:R-:W-:Y:S01]  /*3120*/  FFMA.FTZ R113, R6, UR6, -R4.reuse ;  /* 0x0000000606717c23 */ /* 0x100fe20008010804 */
[-C--:B------:R-:W-:Y:S01]  /*3130*/  @P2 ISETP.GE.AND P0, PT, R232, R242.reuse, PT ;  /* 0x000000f2e800220c */ /* 0x080fe20003f06270 */
[----:B------:R-:W-:Y:S01]  /*3140*/  FMUL.FTZ R19, R19, UR7 ;  /* 0x0000000713137c20 */ /* 0x000fe20008410000 */
[----:B------:R-:W-:Y:S03]  /*3150*/  @P2 ISETP.GE.AND P1, PT, R233, R242, PT ;  /* 0x000000f2e900220c */ /* 0x000fe60003f26270 */
[----:B------:R-:W2:Y:S01]  /*3160*/  MUFU.TANH R66, R10 ;  /* 0x0000000a00427308 */ /* 0x000ea20000002400 */
[----:B------:R-:W-:Y:S01]  /*3170*/  FFMA.FTZ R112, R5, UR6, -R4 ;  /* 0x0000000605707c23 */ /* 0x000fe20008010804 */
[-C--:B---3--:R-:W-:Y:S01]  /*3180*/  MOV R6, R64.reuse ;  /* 0x0000004000067202 */ /* 0x088fe20000000f00 */
[----:B------:R-:W-:Y:S01]  /*3190*/  FFMA.FTZ R57, -R57, R57, 1 ;  /* 0x3f80000039397423 */ /* 0x000fe20000010139 */
[C---:B------:R-:W-:Y:S01]  /*31a0*/  @P2 FSEL R6, R64.reuse, -INF , !P0 ;  /* 0xff80000040062808 */ /* 0x040fe20004000000 */
[----:B------:R-:W-:Y:S01]  /*31b0*/  FFMA.FTZ R64, -R64, R64, 1 ;  /* 0x3f80000040407423 */ /* 0x000fe20000010140 */
[----:B------:R-:W-:Y:S01]  /*31c0*/  FFMA.FTZ R58, -R58, R58, 1 ;  /* 0x3f8000003a3a7423 */ /* 0x000fe2000001013a */
[----:B------:R-:W-:Y:S03]  /*31d0*/  FFMA.FTZ R59, -R59, R59, 1 ;  /* 0x3f8000003b3b7423 */ /* 0x000fe6000001013b */
[----:B------:R-:W3:Y:S01]  /*31e0*/  MUFU.TANH R67, R11 ;  /* 0x0000000b00437308 */ /* 0x000ee20000002400 */
[-C--:B-1----:R-:W-:Y:S01]  /*31f0*/  MOV R5, R65.reuse ;  /* 0x0000004100057202 */ /* 0x082fe20000000f00 */
[--C-:B------:R-:W-:Y:S01]  /*3200*/  FFMA.FTZ R183, R6, UR6, -R114.reuse ;  /* 0x0000000606b77c23 */ /* 0x100fe20008010872 */
[C---:B------:R-:W-:Y:S01]  /*3210*/  @P2 FSEL R5, R65.reuse, -INF , !P1 ;  /* 0xff80000041052808 */ /* 0x040fe20004800000 */
[----:B------:R-:W-:Y:S01]  /*3220*/  FFMA.FTZ R65, -R65, R65, 1 ;  /* 0x3f80000041417423 */ /* 0x000fe20000010141 */
[----:B------:R-:W-:Y:S01]  /*3230*/  FMUL.FTZ R56, R56, UR7 ;  /* 0x0000000738387c20 */ /* 0x000fe20008410000 */
[----:B------:R-:W-:Y:S01]  /*3240*/  FMUL.FTZ R57, R57, UR7 ;  /* 0x0000000739397c20 */ /* 0x000fe20008410000 */
[----:B------:R-:W-:Y:S03]  /*3250*/  FMUL.FTZ R64, R64, UR7 ;  /* 0x0000000740407c20 */ /* 0x000fe60008410000 */
[----:B------:R-:W1:Y:S01]  /*3260*/  MUFU.TANH R60, R12 ;  /* 0x0000000c003c7308 */ /* 0x000e620000002400 */
[----:B------:R-:W-:Y:S01]  /*3270*/  FFMA.FTZ R182, R5, UR6, -R114 ;  /* 0x0000000605b67c23 */ /* 0x000fe20008010872 */
[----:B--2---:R-:W-:Y:S01]  /*3280*/  MOV R6, R66 ;  /* 0x0000004200067202 */ /* 0x004fe20000000f00 */
[----:B------:R-:W-:Y:S01]  /*3290*/  FMUL.FTZ R65, R65, UR7 ;  /* 0x0000000741417c20 */ /* 0x000fe20008410000 */
[----:B------:R-:W-:Y:S01]  /*32a0*/  @P2 FSEL R6, R66, -INF , !P0 ;  /* 0xff80000042062808 */ /* 0x000fe20004000000 */
[----:B------:R-:W-:Y:S01]  /*32b0*/  FMUL.FTZ R58, R58, UR7 ;  /* 0x000000073a3a7c20 */ /* 0x000fe20008410000 */
[----:B------:R-:W-:Y:S01]  /*32c0*/  @P2 ISETP.GE.AND P0, PT, R234, R242, PT ;  /* 0x000000f2ea00220c */ /* 0x000fe20003f06270 */
[----:B------:R-:W-:Y:S03]  /*32d0*/  FMUL.FTZ R59, R59, UR7 ;  /* 0x000000073b3b7c20 */ /* 0x000fe60008410000 */
[----:B------:R-:W2:Y:S01]  /*32e0*/  MUFU.TANH R61, R13 ;  /* 0x0000000d003d7308 */ /* 0x000ea20000002400 */
[-C--:B---3--:R-:W-:Y:S01]  /*32f0*/  MOV R5, R67.reuse ;  /* 0x0000004300057202 */ /* 0x088fe20000000f00 */
[--C-:B------:R-:W-:Y:S01]  /*3300*/  FFMA.FTZ R111, R6, UR6, -R4.reuse ;  /* 0x00000006066f7c23 */ /* 0x100fe20008010804 */
[----:B------:R-:W-:Y:S01]  /*3310*/  @P2 FSEL R5, R67, -INF , !P1 ;  /* 0xff80000043052808 */ /* 0x000fe20004800000 */
[----:B------:R-:W-:Y:S01]  /*3320*/  FFMA.FTZ R66, -R66, R66, 1 ;  /* 0x3f80000042427423 */ /* 0x000fe20000010142 */
[----:B------:R-:W-:Y:S01]  /*3330*/  @P2 ISETP.GE.AND P1, PT, R235, R242, PT ;  /* 0x000000f2eb00220c */ /* 0x000fe20003f26270 */
[----:B------:R-:W-:Y:S04]  /*3340*/  FFMA.FTZ R67, -R67, R67, 1 ;  /* 0x3f80000043437423 */ /* 0x000fe80000010143 */
[----:B------:R-:W3:Y:S01]  /*3350*/  MUFU.TANH R62, R14 ;  /* 0x0000000e003e7308 */ /* 0x000ee20000002400 */
[----:B------:R-:W-:Y:S01]  /*3360*/  FFMA.FTZ R110, R5, UR6, -R4 ;  /* 0x00000006056e7c23 */ /* 0x000fe20008010804 */
[-C--:B-1----:R-:W-:Y:S01]  /*3370*/  MOV R6, R60.reuse ;  /* 0x0000003c00067202 */ /* 0x082fe20000000f00 */
[----:B------:R-:W-:Y:S01]  /*3380*/  FMUL.FTZ R66, R66, UR7 ;  /* 0x0000000742427c20 */ /* 0x000fe20008410000 */
[C---:B------:R-:W-:Y:S01]  /*3390*/  @P2 FSEL R6, R60.reuse, -INF , !P0 ;  /* 0xff8000003c062808 */ /* 0x040fe20004000000 */
[----:B------:R-:W-:Y:S01]  /*33a0*/  FFMA.FTZ R60, -R60, R60, 1 ;  /* 0x3f8000003c3c7423 */ /* 0x000fe2000001013c */
[----:B------:R-:W-:Y:S04]  /*33b0*/  FMUL.FTZ R67, R67, UR7 ;  /* 0x0000000743437c20 */ /* 0x000fe80008410000 */
[----:B------:R-:W1:Y:S01]  /*33c0*/  MUFU.TANH R63, R15 ;  /* 0x0000000f003f7308 */ /* 0x000e620000002400 */
[-C--:B--2---:R-:W-:Y:S01]  /*33d0*/  MOV R5, R61.reuse ;  /* 0x0000003d00057202 */ /* 0x084fe20000000f00 */
[--C-:B------:R-:W-:Y:S01]  /*33e0*/  FFMA.FTZ R181, R6, UR6, -R114.reuse ;  /* 0x0000000606b57c23 */ /* 0x100fe20008010872 */
[C---:B------:R-:W-:Y:S01]  /*33f0*/  @P2 FSEL R5, R61.reuse, -INF , !P1 ;  /* 0xff8000003d052808 */ /* 0x040fe20004800000 */
[----:B------:R-:W-:Y:S01]  /*3400*/  FFMA.FTZ R61, -R61, R61, 1 ;  /* 0x3f8000003d3d7423 */ /* 0x000fe2000001013d */
[----:B------:R-:W-:Y:S05]  /*3410*/  FMUL.FTZ R60, R60, UR7 ;  /* 0x000000073c3c7c20 */ /* 0x000fea0008410000 */
[----:B------:R-:W2:Y:S01]  /*3420*/  MUFU.TANH R100, R16 ;  /* 0x0000001000647308 */ /* 0x000ea20000002400 */
[----:B------:R-:W-:Y:S01]  /*3430*/  FFMA.FTZ R180, R5, UR6, -R114 ;  /* 0x0000000605b47c23 */ /* 0x000fe20008010872 */
[-C--:B---3--:R-:W-:Y:S01]  /*3440*/  MOV R6, R62.reuse ;  /* 0x0000003e00067202 */ /* 0x088fe20000000f00 */
[----:B------:R-:W-:Y:S01]  /*3450*/  FMUL.FTZ R61, R61, UR7 ;  /* 0x000000073d3d7c20 */ /* 0x000fe20008410000 */
[C---:B------:R-:W-:Y:S01]  /*3460*/  @P2 FSEL R6, R62.reuse, -INF , !P0 ;  /* 0xff8000003e062808 */ /* 0x040fe20004000000 */
[----:B------:R-:W-:Y:S01]  /*3470*/  FFMA.FTZ R62, -R62, R62, 1 ;  /* 0x3f8000003e3e7423 */ /* 0x000fe2000001013e */
[-C--:B------:R-:W-:Y:S04]  /*3480*/  @P2 ISETP.GE.AND P0, PT, R236, R242.reuse, PT ;  /* 0x000000f2ec00220c */ /* 0x080fe80003f06270 */
[----:B------:R-:W3:Y:S01]  /*3490*/  MUFU.TANH R101, R17 ;  /* 0x0000001100657308 */ /* 0x000ee20000002400 */
[-C--:B-1----:R-:W-:Y:S01]  /*34a0*/  MOV R5, R63.reuse ;  /* 0x0000003f00057202 */ /* 0x082fe20000000f00 */
[--C-:B------:R-:W-:Y:S01]  /*34b0*/  FFMA.FTZ R109, R6, UR6, -R4.reuse ;  /* 0x00000006066d7c23 */ /* 0x100fe20008010804 */
[C---:B------:R-:W-:Y:S01]  /*34c0*/  @P2 FSEL R5, R63.reuse, -INF , !P1 ;  /* 0xff8000003f052808 */ /* 0x040fe20004800000 */
[----:B------:R-:W-:Y:S01]  /*34d0*/  FFMA.FTZ R63, -R63, R63, 1 ;  /* 0x3f8000003f3f7423 */ /* 0x000fe2000001013f */
[----:B------:R-:W-:Y:S01]  /*34e0*/  @P2 ISETP.GE.AND P1, PT, R237, R242, PT ;  /* 0x000000f2ed00220c */ /* 0x000fe20003f26270 */
[----:B------:R-:W-:Y:S04]  /*34f0*/  FMUL.FTZ R62, R62, UR7 ;  /* 0x000000073e3e7c20 */ /* 0x000fe80008410000 */
[----:B------:R-:W1:Y:S01]  /*3500*/  MUFU.TANH R102, R18 ;  /* 0x0000001200667308 */ /* 0x000e620000002400 */
[-C--:B--2---:R-:W-:Y:S01]  /*3510*/  MOV R6, R100.reuse ;  /* 0x0000006400067202 */ /* 0x084fe20000000f00 */
[----:B------:R-:W-:Y:S01]  /*3520*/  FFMA.FTZ R108, R5, UR6, -R4 ;  /* 0x00000006056c7c23 */ /* 0x000fe20008010804 */
[C---:B------:R-:W-:Y:S01]  /*3530*/  @P2 FSEL R6, R100.reuse, -INF , !P0 ;  /* 0xff80000064062808 */ /* 0x040fe20004000000 */
[----:B------:R-:W-:Y:S01]  /*3540*/  FFMA.FTZ R100, -R100, R100, 1 ;  /* 0x3f80000064647423 */ /* 0x000fe20000010164 */
[----:B------:R-:W-:Y:S05]  /*3550*/  FMUL.FTZ R63, R63, UR7 ;  /* 0x000000073f3f7c20 */ /* 0x000fea0008410000 */
[----:B------:R-:W2:Y:S01]  /*3560*/  MUFU.TANH R103, R19 ;  /* 0x0000001300677308 */ /* 0x000ea20000002400 */
[-C--:B---3--:R-:W-:Y:S01]  /*3570*/  MOV R5, R101.reuse ;  /* 0x0000006500057202 */ /* 0x088fe20000000f00 */
[--C-:B------:R-:W-:Y:S01]  /*3580*/  FFMA.FTZ R115, R6, UR6, -R114.reuse ;  /* 0x0000000606737c23 */ /* 0x100fe20008010872 */
[C---:B------:R-:W-:Y:S01]  /*3590*/  @P2 FSEL R5, R101.reuse, -INF , !P1 ;  /* 0xff80000065052808 */ /* 0x040fe20004800000 */
[----:B------:R-:W-:Y:S01]  /*35a0*/  FFMA.FTZ R101, -R101, R101, 1 ;  /* 0x3f80000065657423 */ /* 0x000fe20000010165 */
[----:B------:R-:W-:Y:S03]  /*35b0*/  FMUL.FTZ R100, R100, UR7 ;  /* 0x0000000764647c20 */ /* 0x000fe60008410000 */
[----:B------:R-:W-:Y:S01]  /*35c0*/  FFMA.FTZ R114, R5, UR6, -R114 ;  /* 0x0000000605727c23 */ /* 0x000fe20008010872 */
[----:B-1----:R-:W-:Y:S01]  /*35d0*/  MOV R6, R102 ;  /* 0x0000006600067202 */ /* 0x002fe20000000f00 */
[----:B------:R-:W-:Y:S01]  /*35e0*/  MUFU.EX2 R185, R185 ;  /* 0x000000b900b97308 */ /* 0x000fe20000000800 */
[----:B------:R-:W-:Y:S01]  /*35f0*/  @P2 FSEL R6, R102, -INF , !P0 ;  /* 0xff80000066062808 */ /* 0x000fe20004000000 */
[----:B------:R-:W-:Y:S01]  /*3600*/  FMUL.FTZ R101, R101, UR7 ;  /* 0x0000000765657c20 */ /* 0x000fe20008410000 */
[----:B------:R-:W-:Y:S01]  /*3610*/  LEA R186, P0, R206, R222, 0x2 ;  /* 0x000000deceba7211 */ /* 0x000fe200078010ff */
[----:B------:R-:W-:Y:S02]  /*3620*/  FFMA.FTZ R102, -R102, R102, 1 ;  /* 0x3f80000066667423 */ /* 0x000fe40000010166 */
[--C-:B------:R-:W-:Y:S01]  /*3630*/  FFMA.FTZ R107, R6, UR6, -R4.reuse ;  /* 0x00000006066b7c23 */ /* 0x100fe20008010804 */
[-C--:B--2---:R-:W-:Y:S03]  /*3640*/  MOV R5, R103.reuse ;  /* 0x0000006700057202 */ /* 0x084fe60000000f00 */
[----:B------:R-:W1:Y:S01]  /*3650*/  MUFU.EX2 R184, R184 ;  /* 0x000000b800b87308 */ /* 0x000e620000000800 */
[C---:B------:R-:W-:Y:S01]  /*3660*/  @P2 FSEL R5, R103.reuse, -INF , !P1 ;  /* 0xff80000067052808 */ /* 0x040fe20004800000 */
[----:B------:R-:W-:Y:S01]  /*3670*/  FFMA.FTZ R103, -R103, R103, 1 ;  /* 0x3f80000067677423 */ /* 0x000fe20000010167 */
[----:B------:R-:W-:Y:S01]  /*3680*/  LEA.HI.X R187, R206, R223, RZ, 0x2, P0 ;  /* 0x000000dfcebb7211 */ /* 0x000fe200000f14ff */
[----:B------:R-:W-:Y:S01]  /*3690*/  FMUL.FTZ R102, R102, UR7 ;  /* 0x0000000766667c20 */ /* 0x000fe20008410000 */
[----:B------:R-:W-:Y:S01]  /*36a0*/  ISETP.NE.AND P1, PT, R241, RZ, PT ;  /* 0x000000fff100720c */ /* 0x000fe20003f25270 */
[----:B------:R-:W-:Y:S01]  /*36b0*/  FFMA.FTZ R4, R5, UR6, -R4 ;  /* 0x0000000605047c23 */ /* 0x000fe20008010804 */
[----:B------:R-:W-:Y:S03]  /*36c0*/  FMUL.FTZ R103, R103, UR7 ;  /* 0x0000000767677c20 */ /* 0x000fe60008410000 */
[----:B------:R-:W-:Y:S01]  /*36d0*/  MUFU.EX2 R113, R113 ;  /* 0x0000007100717308 */ /* 0x000fe20000000800 */
[----:B------:R-:W2:Y:S09]  /*36e0*/  LDG.E R104, desc[UR16][R186.64] ;  /* 0x00000010ba687981 */ /* 0x000eb2000c1e1900 */
[----:B------:R-:W3:Y:S01]  /*36f0*/  MUFU.EX2 R112, R112 ;  /* 0x0000007000707308 */ /* 0x000ee20000000800 */
[----:B-1----:R-:W-:Y:S05]  /*3700*/  F2FP.F16.F32.PACK_AB R6, R184, R185 ;  /* 0x000000b9b806723e */ /* 0x002fea00000000ff */
[----:B------:R1:W-:Y:S04]  /*3710*/  STS [R212], R6 ;  /* 0x00000006d4007388 */ /* 0x0003e80000000800 */
[----:B------:R-:W-:Y:S10]  /*3720*/  MUFU.EX2 R183, R183 ;  /* 0x000000b700b77308 */ /* 0x000ff40000000800 */
[----:B------:R-:W4:Y:S01]  /*3730*/  MUFU.EX2 R182, R182 ;  /* 0x000000b600b67308 */ /* 0x000f220000000800 */
[----:B---3--:R-:W-:Y:S01]  /*3740*/  F2FP.F16.F32.PACK_AB R5, R112, R113 ;  /* 0x000000717005723e */ /* 0x008fe200000000ff */
[----:B------:R-:W3:Y:S04]  /*3750*/  LDG.E R186, desc[UR16][R186.64+0x20] ;  /* 0x00002010baba7981 */ /* 0x000ee8000c1e1900 */
[----:B------:R1:W-:Y:S04]  /*3760*/  STS [R212+0x400], R5 ;  /* 0x00040005d4007388 */ /* 0x0003e80000000800 */
[----:B------:R4:W-:Y:S10]  /*3770*/  MUFU.EX2 R106, R4 ;  /* 0x00000004006a7308 */ /* 0x0009f40000000800 */
[----:B------:R-:W-:Y:S10]  /*3780*/  MUFU.EX2 R111, R111 ;  /* 0x0000006f006f7308 */ /* 0x000ff40000000800 */
[----:B------:R-:W1:Y:S01]  /*3790*/  MUFU.EX2 R110, R110 ;  /* 0x0000006e006e7308 */ /* 0x000e620000000800 */
[----:B----4-:R-:W-:Y:S05]  /*37a0*/  F2FP.F16.F32.PACK_AB R4, R182, R183 ;  /* 0x000000b7b604723e */ /* 0x010fea00000000ff */
[----:B------:R4:W-:Y:S04]  /*37b0*/  STS [R229], R4 ;  /* 0x00000004e5007388 */ /* 0x0009e80000000800 */
[----:B------:R-:W-:Y:S10]  /*37c0*/  MUFU.EX2 R181, R181 ;  /* 0x000000b500b57308 */ /* 0x000ff40000000800 */
[----:B------:R-:W4:Y:S01]  /*37d0*/  MUFU.EX2 R180, R180 ;  /* 0x000000b400b47308 */ /* 0x000f220000000800 */
[----:B-1----:R-:W-:Y:S05]  /*37e0*/  F2FP.F16.F32.PACK_AB R8, R110, R111 ;  /* 0x0000006f6e08723e */ /* 0x002fea00000000ff */
[----:B------:R-:W-:Y:S04]  /*37f0*/  STS [R229+0x400], R8 ;  /* 0x00040008e5007388 */ /* 0x000fe80000000800 */
[----:B------:R-:W-:Y:S10]  /*3800*/  MUFU.EX2 R109, R109 ;  /* 0x0000006d006d7308 */ /* 0x000ff40000000800 */
[----:B------:R-:W1:Y:S01]  /*3810*/  MUFU.EX2 R108, R108 ;  /* 0x0000006c006c7308 */ /* 0x000e620000000800 */
[----:B----4-:R-:W-:Y:S05]  /*3820*/  F2FP.F16.F32.PACK_AB R7, R180, R181 ;  /* 0x000000b5b407723e */ /* 0x010fea00000000ff */
[----:B------:R-:W-:Y:S04]  /*3830*/  STS [R245], R7 ;  /* 0x00000007f5007388 */ /* 0x000fe80000000800 */
[----:B------:R-:W-:Y:S10]  /*3840*/  MUFU.EX2 R115, R115 ;  /* 0x0000007300737308 */ /* 0x000ff40000000800 */
[----:B------:R-:W4:Y:S01]  /*3850*/  MUFU.EX2 R114, R114 ;  /* 0x0000007200727308 */ /* 0x000f220000000800 */
[----:B-1----:R-:W-:Y:S05]  /*3860*/  F2FP.F16.F32.PACK_AB R6, R108, R109 ;  /* 0x0000006d6c06723e */ /* 0x002fea00000000ff */
[----:B------:R-:W-:Y:S04]  /*3870*/  STS [R245+0x400], R6 ;  /* 0x00040006f5007388 */ /* 0x000fe80000000800 */
[----:B------:R-:W1:Y:S01]  /*3880*/  MUFU.EX2 R107, R107 ;  /* 0x0000006b006b7308 */ /* 0x000e620000000800 */
[----:B----4-:R-:W-:Y:S05]  /*3890*/  F2FP.F16.F32.PACK_AB R5, R114, R115 ;  /* 0x000000737205723e */ /* 0x010fea00000000ff */
[----:B------:R-:W-:Y:S01]  /*38a0*/  STS [R105], R5 ;  /* 0x0000000569007388 */ /* 0x000fe20000000800 */
[----:B-1----:R-:W-:Y:S05]  /*38b0*/  F2FP.F16.F32.PACK_AB R4, R106, R107 ;  /* 0x0000006b6a04723e */ /* 0x002fea00000000ff */
[----:B------:R-:W-:Y:S04]  /*38c0*/  STS [R105+0x400], R4 ;  /* 0x0004000469007388 */ /* 0x000fe80000000800 */
[----:B------:R-:W1:Y:S08]  /*38d0*/  LDSM.16.M88.4 R16, [R203+0x8000] ;  /* 0x00800000cb10783b */ /* 0x000e700000000200 */
[----:B------:R-:W4:Y:S01]  /*38e0*/  LDSM.16.M88.4 R52, [R3+0x8000] ;  /* 0x008000000334783b */ /* 0x000f220000000200 */
[C---:B-1----:R-:W-:Y:S08]  /*38f0*/  HMMA.16816.F32 R4, R16.reuse, R116, RZ ;  /* 0x000000741004723c */ /* 0x042ff000000018ff */
[C---:B------:R-:W-:Y:S08]  /*3900*/  HMMA.16816.F32 R8, R16.reuse, R118, RZ ;  /* 0x000000761008723c */ /* 0x040ff000000018ff */
[C---:B------:R-:W-:Y:S08]  /*3910*/  HMMA.16816.F32 R12, R16.reuse, R120, RZ ;  /* 0x00000078100c723c */ /* 0x040ff000000018ff */
[----:B------:R-:W-:Y:S08]  /*3920*/  HMMA.16816.F32 R16, R16, R122, RZ ;  /* 0x0000007a1010723c */ /* 0x000ff000000018ff */
[C---:B----4-:R-:W-:Y:S08]  /*3930*/  HMMA.16816.F32 R4, R52.reuse, R124, R4 ;  /* 0x0000007c3404723c */ /* 0x050ff00000001804 */
[C---:B------:R-:W-:Y:S08]  /*3940*/  HMMA.16816.F32 R8, R52.reuse, R126, R8 ;  /* 0x0000007e3408723c */ /* 0x040ff00000001808 */
[C---:B------:R-:W-:Y:S08]  /*3950*/  HMMA.16816.F32 R12, R52.reuse, R128, R12 ;  /* 0x00000080340c723c */ /* 0x040ff0000000180c */
[----:B------:R-:W-:Y:S01]  /*3960*/  HMMA.16816.F32 R16, R52, R130, R16 ;  /* 0x000000823410723c */ /* 0x000fe20000001810 */
[----:B------:R-:W1:Y:S07]  /*3970*/  LDSM.16.M88.4 R52, [R2+0x8000] ;  /* 0x008000000234783b */ /* 0x000e6e0000000200 */
[C---:B-1----:R-:W-:Y:S08]  /*3980*/  HMMA.16816.F32 R4, R52.reuse, R132, R4 ;  /* 0x000000843404723c */ /* 0x042ff00000001804 */
        /* <DEDUP_REMOVED lines=26> */
[C---:B------:R-:W-:Y:S03]  /*3b30*/  HMMA.16816.F32 R12, R52.reuse, R176, R12 ;  /* 0x000000b0340c723c */ /* 0x040fe6000000180c */
[C---:B--2---:R-:W-:Y:S01]  /*3b40*/  FADD.FTZ R4, -R104.reuse, R4 ;  /* 0x0000000468047221 */ /* 0x044fe20000010100 */
[----:B------:R-:W-:Y:S01]  /*3b50*/  FADD.FTZ R5, -R104, R5 ;  /* 0x0000000568057221 */ /* 0x000fe20000010100 */
[C---:B---3--:R-:W-:Y:S01]  /*3b60*/  FADD.FTZ R6, -R186.reuse, R6 ;  /* 0x00000006ba067221 */ /* 0x048fe20000010100 */
[----:B------:R-:W-:Y:S01]  /*3b70*/  FADD.FTZ R7, -R186, R7 ;  /* 0x00000007ba077221 */ /* 0x000fe20000010100 */
[----:B------:R-:W-:Y:S01]  /*3b80*/  FMUL.FTZ R4, R185, R4 ;  /* 0x00000004b9047220 */ /* 0x000fe20000410000 */
[----:B------:R-:W-:Y:S03]  /*3b90*/  HMMA.16816.F32 R16, R52, R178, R16 ;  /* 0x000000b23410723c */ /* 0x000fe60000001810 */
[C---:B------:R-:W-:Y:S01]  /*3ba0*/  FADD.FTZ R8, -R104.reuse, R8 ;  /* 0x0000000868087221 */ /* 0x040fe20000010100 */
[----:B------:R-:W-:Y:S01]  /*3bb0*/  FADD.FTZ R9, -R104, R9 ;  /* 0x0000000968097221 */ /* 0x000fe20000010100 */
[----:B------:R-:W-:Y:S01]  /*3bc0*/  FMUL.FTZ R5, R184, R5 ;  /* 0x00000005b8057220 */ /* 0x000fe20000410000 */
[----:B------:R-:W-:Y:S01]  /*3bd0*/  FMUL.FTZ R6, R113, R6 ;  /* 0x0000000671067220 */ /* 0x000fe20000410000 */
[----:B------:R-:W-:Y:S01]  /*3be0*/  FMUL.FTZ R8, R183, R8 ;  /* 0x00000008b7087220 */ /* 0x000fe20000410000 */
[----:B------:R-:W-:Y:S01]  /*3bf0*/  FMUL.FTZ R9, R182, R9 ;  /* 0x00000009b6097220 */ /* 0x000fe20000410000 */
[----:B------:R-:W-:Y:S01]  /*3c00*/  FMUL.FTZ R7, R112, R7 ;  /* 0x0000000770077220 */ /* 0x000fe20000410000 */
[----:B------:R-:W-:Y:S01]  /*3c10*/  FADD.FTZ R10, -R186, R10 ;  /* 0x0000000aba0a7221 */ /* 0x000fe20000010100 */
[C---:B------:R-:W-:Y:S01]  /*3c20*/  FADD.FTZ R12, -R104.reuse, R12 ;  /* 0x0000000c680c7221 */ /* 0x040fe20000010100 */
[----:B------:R-:W-:Y:S01]  /*3c30*/  FADD.FTZ R13, -R104, R13 ;  /* 0x0000000d680d7221 */ /* 0x000fe20000010100 */
[C---:B------:R-:W-:Y:S01]  /*3c40*/  FADD.FTZ R11, -R186.reuse, R11 ;  /* 0x0000000bba0b7221 */ /* 0x040fe20000010100 */
[----:B------:R-:W-:Y:S01]  /*3c50*/  FADD.FTZ R14, -R186, R14 ;  /* 0x0000000eba0e7221 */ /* 0x000fe20000010100 */
[----:B------:R-:W-:Y:S01]  /*3c60*/  FMUL.FTZ R12, R181, R12 ;  /* 0x0000000cb50c7220 */ /* 0x000fe20000410000 */
[----:B------:R-:W-:Y:S01]  /*3c70*/  FMUL.FTZ R13, R180, R13 ;  /* 0x0000000db40d7220 */ /* 0x000fe20000410000 */
[----:B------:R-:W-:Y:S01]  /*3c80*/  FADD.FTZ R15, -R186, R15 ;  /* 0x0000000fba0f7221 */ /* 0x000fe20000010100 */
        /* <DEDUP_REMOVED lines=60> */
.L_x_853:
[----:B------:R-:W-:Y:S01]  /*4050*/  F2FP.F16.F32.PACK_AB R10, R11, R10 ;  /* 0x0000000a0b0a723e */ /* 0x000fe200000000ff */
[----:B------:R-:W-:Y:S01]  /*4060*/  STS [R212+-0x2000], R4 ;  /* 0xffe00004d4007388 */ /* 0x000fe20000000800 */
[----:B------:R-:W-:Y:S01]  /*4070*/  F2FP.F16.F32.PACK_AB R14, R15, R14 ;  /* 0x0000000e0f0e723e */ /* 0x000fe200000000ff */
[----:B------:R-:W-:Y:S01]  /*4080*/  IMAD R223, R215, UR5, RZ ;  /* 0x00000005d7df7c24 */ /* 0x000fe2000f8e02ff */
[----:B------:R-:W-:Y:S01]  /*4090*/  F2FP.F16.F32.PACK_AB R18, R19, R18 ;  /* 0x000000121312723e */ /* 0x000fe200000000ff */
[----:B------:R-:W-:Y:S04]  /*40a0*/  STS [R212+-0x1c00], R6 ;  /* 0xffe40006d4007388 */ /* 0x000fe80000000800 */
        /* <DEDUP_REMOVED lines=8> */
[----:B------:R-:W2:Y:S04]  /*4130*/  LDSM.16.MT88.4 R8, [R202+0x8000] ;  /* 0x00800000ca08783b */ /* 0x000ea80000004200 */
[----:B------:R-:W3:Y:S04]  /*4140*/  LDSM.16.MT88.4 R12, [R194] ;  /* 0x00000000c20c783b */ /* 0x000ee80000004200 */
[----:B------:R-:W4:Y:S04]  /*4150*/  LDSM.16.MT88.4 R16, [R202+0xa000] ;  /* 0x00a00000ca10783b */ /* 0x000f280000004200 */
[----:B-1----:R-:W-:Y:S04]  /*4160*/  LDSM.16.MT88.4 R52, [R195+0x800] ;  /* 0x00080000c334783b */ /* 0x002fe80000004200 */
[----:B------:R-:W1:Y:S04]  /*4170*/  LDSM.16.MT88.4 R56, [R202+0x8800] ;  /* 0x00880000ca38783b */ /* 0x000e680000004200 */
[----:B------:R-:W5:Y:S04]  /*4180*/  LDSM.16.MT88.4 R60, [R194+0x800] ;  /* 0x00080000c23c783b */ /* 0x000f680000004200 */
[----:B------:R-:W5:Y:S04]  /*4190*/  LDSM.16.MT88.4 R64, [R202+0xa800] ;  /* 0x00a80000ca40783b */ /* 0x000f680000004200 */
[----:B------:R-:W-:Y:S04]  /*41a0*/  LDSM.16.MT88.4 R100, [R202+0x9000] ;  /* 0x00900000ca64783b */ /* 0x000fe80000004200 */
[----:B------:R-:W-:Y:S01]  /*41b0*/  LDSM.16.MT88.4 R104, [R194+0x1000] ;  /* 0x00100000c268783b */ /* 0x000fe20000004200 */
[-C--:B--2---:R-:W-:Y:S08]  /*41c0*/  HMMA.16816.F32 R20, R4, R8.reuse, R20 ;  /* 0x000000080414723c */ /* 0x084ff00000001814 */
        /* <DEDUP_REMOVED lines=9> */
[----:B------:R-:W-:Y:S04]  /*4260*/  LDSM.16.MT88.4 R4, [R195+0x1800] ;  /* 0x00180000c304783b */ /* 0x000fe80000004200 */
[----:B------:R-:W4:Y:S03]  /*4270*/  LDSM.16.MT88.4 R16, [R202+0x9800] ;  /* 0x00980000ca10783b */ /* 0x000f260000004200 */
        /* <DEDUP_REMOVED lines=35> */
[----:B------:R-:W-:Y:S01]  /*44b0*/  LEA.HI.X.SX32 R226, R4, R226, 0x1, P0 ;  /* 0x000000e204e27211 */ /* 0x000fe200000f0eff */
[----:B------:R-:W-:Y:S01]  /*44c0*/  IMAD.MOV.U32 R4, RZ, RZ, R227 ;  /* 0x000000ffff047224 */ /* 0x000fe200078e00e3 */
[C---:B------:R-:W-:Y:S03]  /*44d0*/  LEA R6, P0, R220.reuse, R227, 0x1 ;  /* 0x000000e3dc067211 */ /* 0x040fe600078008ff */
[----:B------:R-:W-:Y:S01]  /*44e0*/  IMAD.MOV.U32 R5, RZ, RZ, R226 ;  /* 0x000000ffff057224 */ /* 0x000fe200078e00e2 */
[----:B------:R-:W-:Y:S04]  /*44f0*/  LEA.HI.X R7, R220, R226, R219, 0x1, P0 ;  /* 0x000000e2dc077211 */ /* 0x000fe800000f0cdb */
        /* <DEDUP_REMOVED lines=8> */
.L_x_854:
        /* <DEDUP_REMOVED lines=61> */
[C---:B------:R-:W-:Y:S04]  /*4950*/  LEA R100, P0, R223.reuse, R110, 0x5 ;  /* 0x0000006edf647211 */ /* 0x040fe800078028ff */
[-C--:B------:R-:W-:Y:S03]  /*4960*/  HMMA.16816.F32 R60, R180, R102.reuse, R60 ;  /* 0x00000066b43c723c */ /* 0x080fe6000000183c */
[C---:B------:R-:W-:Y:S05]  /*4970*/  LEA.HI.X.SX32 R101, R223.reuse, R111, 0x5, P0 ;  /* 0x0000006fdf657211 */ /* 0x040fea00000f2eff */
[----:B------:R-:W-:Y:S04]  /*4980*/  HMMA.16816.F32 R64, R104, R102, R64 ;  /* 0x000000666840723c */ /* 0x000fe80000001840 */
[----:B------:R-:W-:Y:S04]  /*4990*/  @P1 IMAD.WIDE.U32 R102, R206, 0x4, R248 ;  /* 0x00000004ce661825 */ /* 0x000fe800078e00f8 */
[C---:B------:R-:W-:Y:S01]  /*49a0*/  IMAD.WIDE R182, R223.reuse, -0xc0, R100 ;  /* 0xffffff40dfb67825 */ /* 0x040fe200078e0264 */
[----:B------:R-:W5:Y:S04]  /*49b0*/  @P1 LDG.E R239, desc[UR16][R102.64+-0x100] ;  /* 0xffff001066ef1981 */ /* 0x000f68000c1e1900 */
[----:B------:R1:W5:Y:S01]  /*49c0*/  @P1 LDG.E R238, desc[UR16][R102.64+-0xe0] ;  /* 0xffff201066ee1981 */ /* 0x000362000c1e1900 */
[C---:B------:R-:W-:Y:S03]  /*49d0*/  LEA R180, P0, R223.reuse, R182, 0x5 ;  /* 0x000000b6dfb47211 */ /* 0x040fe600078028ff */
[----:B------:R2:W-:Y:S01]  /*49e0*/  REDG.E.ADD.F32.FTZ.RN.STRONG.GPU desc[UR16][R246.64], R4 ;  /* 0x00000004f60079a6 */ /* 0x0005e2000c12f310 */
[C---:B------:R-:W-:Y:S02]  /*49f0*/  LEA.HI.X.SX32 R181, R223.reuse, R183, 0x5, P0 ;  /* 0x000000b7dfb57211 */ /* 0x040fe400000f2eff */
[C---:B------:R-:W-:Y:S01]  /*4a00*/  LEA R106, P0, R223.reuse, R180, 0x5 ;  /* 0x000000b4df6a7211 */ /* 0x040fe200078028ff */
[----:B------:R3:W-:Y:S03]  /*4a10*/  REDG.E.ADD.F32.FTZ.RN.STRONG.GPU desc[UR16][R112.64], R5 ;  /* 0x00000005700079a6 */ /* 0x0007e6000c12f310 */
[C---:B------:R-:W-:Y:S01]  /*4a20*/  LEA.HI.X.SX32 R107, R223.reuse, R181, 0x5, P0 ;  /* 0x000000b5df6b7211 */ /* 0x040fe200000f2eff */
[----:B------:R4:W-:Y:S01]  /*4a30*/  REDG.E.ADD.F32.FTZ.RN.STRONG.GPU desc[UR16][R184.64], R6 ;  /* 0x00000006b80079a6 */ /* 0x0009e2000c12f310 */
[C---:B------:R-:W-:Y:S03]  /*4a40*/  LEA R104, P0, R223.reuse, R106, 0x5 ;  /* 0x0000006adf687211 */ /* 0x040fe600078028ff */
[----:B------:R4:W-:Y:S01]  /*4a50*/  REDG.E.ADD.F32.FTZ.RN.STRONG.GPU desc[UR16][R186.64], R7 ;  /* 0x00000007ba0079a6 */ /* 0x0009e2000c12f310 */
[C---:B------:R-:W-:Y:S03]  /*4a60*/  LEA.HI.X.SX32 R105, R223.reuse, R107, 0x5, P0 ;  /* 0x0000006bdf697211 */ /* 0x040fe600000f2eff */
        /* <DEDUP_REMOVED lines=8> */
[----:B------:R3:W-:Y:S01]  /*4af0*/  REDG.E.ADD.F32.FTZ.RN.STRONG.GPU desc[UR16][R246.64+0x80], R16 ;  /* 0x00008010f60079a6 */ /* 0x0007e2000c12f310 */
[C---:B------:R-:W-:Y:S03]  /*4b00*/  LEA R112, P0, R223.reuse, R4, 0x5 ;  /* 0x00000004df707211 */ /* 0x040fe600078028ff */
[----:B------:R3:W-:Y:S01]  /*4b10*/  REDG.E.ADD.F32.FTZ.RN.STRONG.GPU desc[UR16][R182.64+0x80], R17 ;  /* 0x00008011b60079a6 */ /* 0x0007e2000c12f310 */
[C---:B------:R-:W-:Y:S03]  /*4b20*/  LEA.HI.X.SX32 R113, R223.reuse, R5, 0x5, P0 ;  /* 0x00000005df717211 */ /* 0x040fe600000f2eff */
[----:B------:R3:W-:Y:S01]  /*4b30*/  REDG.E.ADD.F32.FTZ.RN.STRONG.GPU desc[UR16][R180.64+0x80], R18 ;  /* 0x00008012b40079a6 */ /* 0x0007e2000c12f310 */
[C---:B----4-:R-:W-:Y:S03]  /*4b40*/  IMAD.WIDE R184, R223.reuse, -0xc0, R112 ;  /* 0xffffff40dfb87825 */ /* 0x050fe600078e0270 */
[----:B------:R4:W-:Y:S01]  /*4b50*/  REDG.E.ADD.F32.FTZ.RN.STRONG.GPU desc[UR16][R106.64+0x80], R19 ;  /* 0x000080136a0079a6 */ /* 0x0009e2000c12f310 */
[C---:B------:R-:W-:Y:S03]  /*4b60*/  LEA R6, P0, R223.reuse, R184, 0x5 ;  /* 0x000000b8df067211 */ /* 0x040fe600078028ff */
[----:B------:R-:W-:Y:S01]  /*4b70*/  REDG.E.ADD.F32.FTZ.RN.STRONG.GPU desc[UR16][R104.64+0x80], R12 ;  /* 0x0000800c680079a6 */ /* 0x000fe2000c12f310 */
[C---:B------:R-:W-:Y:S03]  /*4b80*/  LEA.HI.X.SX32 R7, R223.reuse, R185, 0x5, P0 ;  /* 0x000000b9df077211 */ /* 0x040fe600000f2eff */
        /* <DEDUP_REMOVED lines=12> */
[----:B------:R4:W-:Y:S03]  /*4c50*/  REDG.E.ADD.F32.FTZ.RN.STRONG.GPU desc[UR16][R6.64+0x100], R54 ;  /* 0x00010036060079a6 */ /* 0x0009e6000c12f310 */
[C---:B------:R-:W-:Y:S01]  /*4c60*/  LEA.HI.X.SX32 R109, R223.reuse, R9, 0x5, P0 ;  /* 0x00000009df6d7211 */ /* 0x040fe200000f2eff */
[----:B------:R-:W-:Y:S01]  /*4c70*/  REDG.E.ADD.F32.FTZ.RN.STRONG.GPU desc[UR16][R186.64+0x100], R55 ;  /* 0x00010037ba0079a6 */ /* 0x000fe2000c12f310 */
[C---:B-1----:R-:W-:Y:S03]  /*4c80*/  LEA R110, P0, R223.reuse, R108, 0x5 ;  /* 0x0000006cdf6e7211 */ /* 0x042fe600078028ff */
[----:B------:R-:W-:Y:S01]  /*4c90*/  REDG.E.ADD.F32.FTZ.RN.STRONG.GPU desc[UR16][R114.64+0x100], R56 ;  /* 0x00010038720079a6 */ /* 0x000fe2000c12f310 */
[C---:B------:R-:W-:Y:S03]  /*4ca0*/  LEA.HI.X.SX32 R111, R223.reuse, R109, 0x5, P0 ;  /* 0x0000006ddf6f7211 */ /* 0x040fe600000f2eff */
[----:B------:R-:W-:Y:S01]  /*4cb0*/  REDG.E.ADD.F32.FTZ.RN.STRONG.GPU desc[UR16][R8.64+0x100], R57 ;  /* 0x00010039080079a6 */ /* 0x000fe2000c12f310 */
[C---:B--2---:R-:W-:Y:S03]  /*4cc0*/  IMAD.WIDE R100, R223.reuse, -0xc0, R110 ;  /* 0xffffff40df647825 */ /* 0x044fe600078e026e */
[----:B------:R-:W-:Y:S01]  /*4cd0*/  REDG.E.ADD.F32.FTZ.RN.STRONG.GPU desc[UR16][R108.64+0x100], R58 ;  /* 0x0001003a6c0079a6 */ /* 0x000fe2000c12f310 */
[C---:B------:R-:W-:Y:S03]  /*4ce0*/  LEA R10, P0, R223.reuse, R100, 0x5 ;  /* 0x00000064df0a7211 */ /* 0x040fe600078028ff */
[----:B------:R-:W-:Y:S01]  /*4cf0*/  REDG.E.ADD.F32.FTZ.RN.STRONG.GPU desc[UR16][R110.64+0x100], R59 ;  /* 0x0001003b6e0079a6 */ /* 0x000fe2000c12f310 */
[C---:B------:R-:W-:Y:S03]  /*4d00*/  LEA.HI.X.SX32 R11, R223.reuse, R101, 0x5, P0 ;  /* 0x00000065df0b7211 */ /* 0x040fe600000f2eff */
[----:B------:R-:W-:Y:S01]  /*4d10*/  REDG.E.ADD.F32.FTZ.RN.STRONG.GPU desc[UR16][R246.64+0x180], R64 ;  /* 0x00018040f60079a6 */ /* 0x000fe2000c12f310 */
[C---:B---3--:R-:W-:Y:S03]  /*4d20*/  LEA R16, P0, R223.reuse, R10, 0x5 ;  /* 0x0000000adf107211 */ /* 0x048fe600078028ff */
        /* <DEDUP_REMOVED lines=8> */
[C---:B----4-:R-:W-:Y:S02]  /*4db0*/  LEA.HI.X.SX32 R19, R223.reuse, R183, 0x5, P0 ;  /* 0x000000b7df137211 */ /* 0x050fe400000f2eff */
[C---:B------:R-:W-:Y:S01]  /*4dc0*/  LEA R4, P0, R223.reuse, R18, 0x5 ;  /* 0x00000012df047211 */ /* 0x040fe200078028ff */
[----:B------:R-:W-:Y:S03]  /*4dd0*/  LDSM.16.MT88.4 R8, [R188] ;  /* 0x00000000bc08783b */ /* 0x000fe60000004200 */
[C---:B------:R-:W-:Y:S01]  /*4de0*/  LEA.HI.X.SX32 R5, R223.reuse, R19, 0x5, P0 ;  /* 0x00000013df057211 */ /* 0x040fe200000f2eff */
[----:B------:R-:W-:Y:S01]  /*4df0*/  REDG.E.ADD.F32.FTZ.RN.STRONG.GPU desc[UR16][R18.64+0x180], R61 ;  /* 0x0001803d120079a6 */ /* 0x000fe2000c12f310 */
[C---:B------:R-:W-:Y:S03]  /*4e00*/  LEA R6, P0, R223.reuse, R4, 0x5 ;  /* 0x00000004df067211 */ /* 0x040fe600078028ff */
[----:B------:R-:W-:Y:S01]  /*4e10*/  REDG.E.ADD.F32.FTZ.RN.STRONG.GPU desc[UR16][R4.64+0x180], R62 ;  /* 0x0001803e040079a6 */ /* 0x000fe2000c12f310 */
[----:B------:R-:W-:Y:S03]  /*4e20*/  LEA.HI.X.SX32 R7, R223, R5, 0x5, P0 ;  /* 0x00000005df077211 */ /* 0x000fe600000f2eff */
[----:B------:R-:W-:Y:S04]  /*4e30*/  LDSM.16.MT88.4 R12, [R194+-0x2000] ;  /* 0xffe00000c20c783b */ /* 0x000fe80000004200 */
[----:B------:R-:W-:Y:S04]  /*4e40*/  REDG.E.ADD.F32.FTZ.RN.STRONG.GPU desc[UR16][R6.64+0x180], R63 ;  /* 0x0001803f060079a6 */ /* 0x000fe8000c12f310 */
[----:B------:R-:W1:Y:S04]  /*4e50*/  LDSM.16.MT88.4 R4, [R195+-0x2000] ;  /* 0xffe00000c304783b */ /* 0x000e680000004200 */
[----:B------:R-:W2:Y:S04]  /*4e60*/  LDSM.16.MT88.4 R16, [R188+0x2000] ;  /* 0x00200000bc10783b */ /* 0x000ea80000004200 */
[----:B------:R-:W-:Y:S04]  /*4e70*/  LDSM.16.MT88.4 R52, [R195+-0x1800] ;  /* 0xffe80000c334783b */ /* 0x000fe80000004200 */
[----:B------:R-:W3:Y:S04]  /*4e80*/  LDSM.16.MT88.4 R56, [R188+0x800] ;  /* 0x00080000bc38783b */ /* 0x000ee80000004200 */
[----:B------:R-:W4:Y:S04]  /*4e90*/  LDSM.16.MT88.4 R64, [R194+-0x1800] ;  /* 0xffe80000c240783b */ /* 0x000f280000004200 */
[----:B------:R-:W4:Y:S04]  /*4ea0*/  LDSM.16.MT88.4 R100, [R188+0x2800] ;  /* 0x00280000bc64783b */ /* 0x000f280000004200 */
[----:B------:R-:W-:Y:S04]  /*4eb0*/  LDSM.16.MT88.4 R60, [R188+0x1000] ;  /* 0x00100000bc3c783b */ /* 0x000fe80000004200 */
[----:B------:R-:W-:Y:S04]  /*4ec0*/  LDSM.16.MT88.4 R104, [R194+-0x1000] ;  /* 0xfff00000c268783b */ /* 0x000fe80000004200 */
[----:B------:R-:W-:Y:S01]  /*4ed0*/  LDSM.16.MT88.4 R108, [R188+0x3800] ;  /* 0x00380000bc6c783b */ /* 0x000fe20000004200 */
[-C--:B-1----:R-:W-:Y:S08]  /*4ee0*/  HMMA.16816.F32 R68, R4, R8.reuse, R68 ;  /* 0x000000080444723c */ /* 0x082ff00000001844 */
[C---:B------:R-:W-:Y:S08]  /*4ef0*/  HMMA.16816.F32 R72, R12.reuse, R8, R72 ;  /* 0x000000080c48723c */ /* 0x040ff00000001848 */
[-C--:B------:R-:W-:Y:S08]  /*4f00*/  HMMA.16816.F32 R76, R12, R10.reuse, R76 ;  /* 0x0000000a0c4c723c */ /* 0x080ff0000000184c */
[C---:B------:R-:W-:Y:S01]  /*4f10*/  HMMA.16816.F32 R80, R4.reuse, R10, R80 ;  /* 0x0000000a0450723c */ /* 0x040fe20000001850 */
[----:B------:R-:W1:Y:S07]  /*4f20*/  LDSM.16.MT88.4 R8, [R195+-0x1000] ;  /* 0xfff00000c308783b */ /* 0x000e6e0000004200 */
[-C--:B--2---:R-:W-:Y:S08]  /*4f30*/  HMMA.16816.F32 R84, R4, R16.reuse, R84 ;  /* 0x000000100454723c */ /* 0x084ff00000001854 */
[C---:B------:R-:W-:Y:S08]  /*4f40*/  HMMA.16816.F32 R88, R12.reuse, R16, R88 ;  /* 0x000000100c58723c */ /* 0x040ff00000001858 */
[-C--:B------:R-:W-:Y:S01]  /*4f50*/  HMMA.16816.F32 R92, R12, R18.reuse, R92 ;  /* 0x000000120c5c723c */ /* 0x080fe2000000185c */
[----:B------:R-:W2:Y:S07]  /*4f60*/  LDSM.16.MT88.4 R12, [R188+0x3000] ;  /* 0x00300000bc0c783b */ /* 0x000eae0000004200 */
[----:B------:R-:W-:Y:S01]  /*4f70*/  HMMA.16816.F32 R96, R4, R18, R96 ;  /* 0x000000120460723c */ /* 0x000fe20000001860 */
[----:B------:R-:W-:Y:S04]  /*4f80*/  LDSM.16.MT88.4 R4, [R195+-0x800] ;  /* 0xfff80000c304783b */ /* 0x000fe80000004200 */
[----:B------:R-:W2:Y:S03]  /*4f90*/  LDSM.16.MT88.4 R16, [R188+0x1800] ;  /* 0x00180000bc10783b */ /* 0x000ea60000004200 */
[-C--:B---3--:R-:W-:Y:S08]  /*4fa0*/  HMMA.16816.F32 R68, R52, R56.reuse, R68 ;  /* 0x000000383444723c */ /* 0x088ff00000001844 */
[C---:B----4-:R-:W-:Y:S08]  /*4fb0*/  HMMA.16816.F32 R72, R64.reuse, R56, R72 ;  /* 0x000000384048723c */ /* 0x050ff00000001848 */
[-C--:B------:R-:W-:Y:S08]  /*4fc0*/  HMMA.16816.F32 R76, R64, R58.reuse, R76 ;  /* 0x0000003a404c723c */ /* 0x080ff0000000184c */
[C---:B------:R-:W-:Y:S01]  /*4fd0*/  HMMA.16816.F32 R80, R52.reuse, R58, R80 ;  /* 0x0000003a3450723c */ /* 0x040fe20000001850 */
[----:B------:R-:W3:Y:S07]  /*4fe0*/  LDSM.16.MT88.4 R56, [R194+-0x800] ;  /* 0xfff80000c238783b */ /* 0x000eee0000004200 */
        /* <DEDUP_REMOVED lines=14> */
[-C--:B------:R-:W-:Y:S05]  /*50d0*/  HMMA.16816.F32 R68, R4, R16.reuse, R68 ;  /* 0x000000100444723c */ /* 0x080fea0000001844 */
[----:B------:R-:W-:Y:S03]  /*50e0*/  ISETP.NE.U32.AND P0, PT, R8, 0x1, PT ;  /* 0x000000010800780c */ /* 0x000fe60003f05070 */
[C---:B---3--:R-:W-:Y:S08]  /*50f0*/  HMMA.16816.F32 R72, R56.reuse, R16, R72 ;  /* 0x000000103848723c */ /* 0x048ff00000001848 */
        /* <DEDUP_REMOVED lines=126> */
[----:B-1----:R-:W-:Y:S02]  /*58e0*/  IADD3 R5, PT, PT, R9, R4, RZ ;  /* 0x0000000409057210 */ /* 0x002fe40007ffe0ff */
[----:B------:R-:W-:-:S05]  /*58f0*/  MOV R4, R8 ;  /* 0x0000000800047202 */ /* 0x000fca0000000f00 */
[----:B---3--:R-:W-:-:S04]  /*5900*/  IMAD.WIDE.U32 R4, R205, UR6, R4 ;  /* 0x00000006cd047c25 */ /* 0x008fc8000f8e0004 */
[----:B------:R-:W-:Y:S01]  /*5910*/  IMAD R32, R205, UR7, R5 ;  /* 0x00000007cd207c24 */ /* 0x000fe2000f8e0205 */
[----:B------:R-:W-:Y:S01]  /*5920*/  MOV R33, R4 ;  /* 0x0000000400217202 */ /* 0x000fe20000000f00 */
[----:B------:R-:W-:Y:S05]  /*5930*/  BRA `(.L_x_857) ;  /* 0x0000000000187947 */ /* 0x000fea0003800000 */
.L_x_856:
[----:B------:R-:W1:Y:S01]  /*5940*/  LDC.64 R6, c[0x0][0x5c0] ;  /* 0x00017000ff067b82 */ /* 0x000e620000000a00 */
[----:B------:R-:W-:-:S05]  /*5950*/  IADD3 R4, PT, PT, R243, R244, RZ ;  /* 0x000000f4f3047210 */ /* 0x000fca0007ffe0ff */
[C---:B-1----:R-:W-:Y:S02]  /*5960*/  IMAD R32, R4.reuse, R7, RZ ;  /* 0x0000000704207224 */ /* 0x042fe400078e02ff */
[----:B------:R-:W-:-:S05]  /*5970*/  IMAD.WIDE.U32 R4, R4, R6, RZ ;  /* 0x0000000604047225 */ /* 0x000fca00078e00ff */
[----:B------:R-:W-:Y:S02]  /*5980*/  IADD3 R32, PT, PT, R5, R32, RZ ;  /* 0x0000002005207210 */ /* 0x000fe40007ffe0ff */
[----:B------:R-:W-:Y:S02]  /*5990*/  MOV R33, R4 ;  /* 0x0000000400217202 */ /* 0x000fe40000000f00 */
.L_x_857:
        /* <DEDUP_REMOVED lines=15> */
.L_x_858:
[----:B------:R-:W1:Y:S01]  /*5a90*/  LDC.64 R4, c[0x0][0x5c8] ;  /* 0x00017200ff047b82 */ /* 0x000e620000000a00 */
[----:B------:R-:W-:-:S05]  /*5aa0*/  IADD3 R8, PT, PT, R243, R244, RZ ;  /* 0x000000f4f3087210 */ /* 0x000fca0007ffe0ff */
[C---:B-1----:R-:W-:Y:S02]  /*5ab0*/  IMAD R40, R8.reuse, R5, RZ ;  /* 0x0000000508287224 */ /* 0x042fe400078e02ff */
[----:B------:R-:W-:-:S05]  /*5ac0*/  IMAD.WIDE.U32 R8, R8, R4, RZ ;  /* 0x0000000408087225 */ /* 0x000fca00078e00ff */
[----:B------:R-:W-:Y:S02]  /*5ad0*/  IADD3 R40, PT, PT, R9, R40, RZ ;  /* 0x0000002809287210 */ /* 0x000fe40007ffe0ff */
[----:B------:R-:W-:-:S07]  /*5ae0*/  MOV R41, R8 ;  /* 0x0000000800297202 */ /* 0x000fce0000000f00 */
.L_x_859:
        /* <DEDUP_REMOVED lines=29> */
[----:B------:R-:W-:-:S04]  /*5cc0*/  IMAD.WIDE.U32 R48, R209, R6, R48 ;  /* 0x00000006d1307225 */ /* 0x000fc800078e0030 */
[----:B------:R-:W-:Y:S01]  /*5cd0*/  IMAD R45, R209, R7, R49 ;  /* 0x00000007d12d7224 */ /* 0x000fe200078e0231 */
[----:B--2---:R-:W-:-:S04]  /*5ce0*/  LEA R50, P0, R48, UR4, 0x1 ;  /* 0x0000000430327c11 */ /* 0x004fc8000f8008ff */
[----:B------:R-:W-:-:S05]  /*5cf0*/  LEA.HI.X R51, R48, UR5, R45, 0x1, P0 ;  /* 0x0000000530337c11 */ /* 0x000fca00080f0c2d */
[----:B---3--:R2:W-:Y:S04]  /*5d00*/  STG.E.128 desc[UR16][R50.64], R32 ;  /* 0x0000002032007986 */ /* 0x0085e8000c101d10 */
[----:B----4-:R2:W-:Y:S02]  /*5d10*/  STG.E.128 desc[UR16][R50.64+0x80], R36 ;  /* 0x0000802432007986 */ /* 0x0105e4000c101d10 */
.L_x_861:
[----:B------:R-:W-:Y:S05]  /*5d20*/  BSYNC.RECONVERGENT B0 ;  /* 0x0000000000007941 */ /* 0x000fea0003800200 */
.L_x_860:
[----:B------:R-:W-:Y:S04]  /*5d30*/  BSSY.RECONVERGENT B0, `(.L_x_862) ;  /* 0x000000d000007945 */ /* 0x000fe80003800200 */
[----:B------:R-:W-:Y:S05]  /*5d40*/  @P2 BRA `(.L_x_863) ;  /* 0x00000000002c2947 */ /* 0x000fea0003800000 */
[----:B------:R-:W3:Y:S01]  /*5d50*/  LDCU.64 UR4, c[0x0][0x560] ;  /* 0x0000ac00ff0477ac */ /* 0x000ee20008000a00 */
[----:B--2---:R-:W-:Y:S01]  /*5d60*/  MOV R34, R46 ;  /* 0x0000002e00227202 */ /* 0x004fe20000000f00 */
[----:B------:R-:W-:Y:S01]  /*5d70*/  IMAD R32, R42, R6, RZ ;  /* 0x000000062a207224 */ /* 0x000fe200078e02ff */
[----:B------:R-:W-:-:S03]  /*5d80*/  MOV R35, R44 ;  /* 0x0000002c00237202 */ /* 0x000fc60000000f00 */
[C---:B------:R-:W-:Y:S02]  /*5d90*/  IMAD R32, R43.reuse, R7, R32 ;  /* 0x000000072b207224 */ /* 0x040fe400078e0220 */
[----:B------:R-:W-:-:S05]  /*5da0*/  IMAD.WIDE.U32 R34, R43, R6, R34 ;  /* 0x000000062b227225 */ /* 0x000fca00078e0022 */
[----:B------:R-:W-:Y:S02]  /*5db0*/  IADD3 R32, PT, PT, R32, R35, RZ ;  /* 0x0000002320207210 */ /* 0x000fe40007ffe0ff */
[----:B---3--:R-:W-:-:S04]  /*5dc0*/  LEA R6, P0, R34, UR4, 0x1 ;  /* 0x0000000422067c11 */ /* 0x008fc8000f8008ff */
[----:B------:R-:W-:-:S05]  /*5dd0*/  LEA.HI.X R7, R34, UR5, R32, 0x1, P0 ;  /* 0x0000000522077c11 */ /* 0x000fca00080f0c20 */
[----:B------:R2:W-:Y:S04]  /*5de0*/  STG.E.128 desc[UR16][R6.64], R28 ;  /* 0x0000001c06007986 */ /* 0x0005e8000c101d10 */
[----:B-1----:R2:W-:Y:S02]  /*5df0*/  STG.E.128 desc[UR16][R6.64+0x80], R24 ;  /* 0x0000801806007986 */ /* 0x0025e4000c101d10 */
.L_x_863:
[----:B------:R-:W-:Y:S05]  /*5e00*/  BSYNC.RECONVERGENT B0 ;  /* 0x0000000000007941 */ /* 0x000fea0003800200 */
.L_x_862:
        /* <DEDUP_REMOVED lines=12> */
[----:B------:R-:W3:Y:S01]  /*5ed0*/  LDCU.64 UR4, c[0x0][0x568] ;  /* 0x0000ad00ff0477ac */ /* 0x000ee20008000a00 */
[----:B------:R-:W-:Y:S02]  /*5ee0*/  MOV R26, R24 ;  /* 0x00000018001a7202 */ /* 0x000fe40000000f00 */
[----:B------:R-:W-:-:S03]  /*5ef0*/  MOV R27, R6 ;  /* 0x00000006001b7202 */ /* 0x000fc60000000f00 */
[----:B------:R-:W-:-:S04]  /*5f00*/  IMAD.WIDE.U32 R26, R209, R4, R26 ;  /* 0x00000004d11a7225 */ /* 0x000fc800078e001a */
[----:B------:R-:W-:Y:S01]  /*5f10*/  IMAD R7, R209, R5, R27 ;  /* 0x00000005d1077224 */ /* 0x000fe200078e021b */
[----:B---3--:R-:W-:-:S04]  /*5f20*/  LEA R28, P0, R26, UR4, 0x1 ;  /* 0x000000041a1c7c11 */ /* 0x008fc8000f8008ff */
[----:B------:R-:W-:-:S05]  /*5f30*/  LEA.HI.X R29, R26, UR5, R7, 0x1, P0 ;  /* 0x000000051a1d7c11 */ /* 0x000fca00080f0c07 */
[----:B----4-:R1:W-:Y:S04]  /*5f40*/  STG.E.128 desc[UR16][R28.64], R20 ;  /* 0x000000141c007986 */ /* 0x0103e8000c101d10 */
[----:B------:R1:W-:Y:S02]  /*5f50*/  STG.E.128 desc[UR16][R28.64+0x80], R12 ;  /* 0x0000800c1c007986 */ /* 0x0003e4000c101d10 */
.L_x_865:
[----:B------:R-:W-:Y:S05]  /*5f60*/  BSYNC.RECONVERGENT B0 ;  /* 0x0000000000007941 */ /* 0x000fea0003800200 */
.L_x_864:
[----:B------:R-:W-:Y:S05]  /*5f70*/  @P2 BRA `(.L_x_852) ;  /* 0x00000000002c2947 */ /* 0x000fea0003800000 */
[----:B------:R-:W2:Y:S01]  /*5f80*/  LDCU.64 UR4, c[0x0][0x568] ;  /* 0x0000ad00ff0477ac */ /* 0x000ea20008000a00 */
[----:B------:R-:W-:Y:S01]  /*5f90*/  MOV R7, R6 ;  /* 0x0000000600077202 */ /* 0x000fe20000000f00 */
        /* <DEDUP_REMOVED lines=9> */
.L_x_852:
[----:B------:R-:W-:Y:S05]  /*6030*/  BSYNC.RECONVERGENT B1 ;  /* 0x0000000000017941 */ /* 0x000fea0003800200 */
.L_x_830:
        /* <DEDUP_REMOVED lines=11> */
.L_x_867:
        /* <DEDUP_REMOVED lines=9> */
.L_x_2427:


//--------------------- .text._ZN5flash44flash_bwd_dq_dk_dv_loop_seqk_parallel_kernelI23Flash_bwd_kernel_traitsILi128ELi64ELi64ELi8ELi4ELi2ELi2ELb1ELb0EN7cutlass6half_tE19Flash_kernel_traitsILi128ELi64ELi64ELi8ES3_EELb1ELb0ELb0ELb0ELb0ELb0ELb0EEEvNS_16Flash_bwd_paramsE --------------------------
	.section	.text._ZN5flash44flash_bwd_dq_dk_dv_loop_seqk_parallel_kernelI23Flash_bwd_kernel_traitsILi128ELi64ELi64ELi8ELi4ELi2ELi2ELb1ELb0EN7cutlass6half_tE19Flash_kernel_traitsILi128ELi64ELi64ELi8ES3_EELb1ELb0ELb0ELb0ELb0ELb0ELb0EEEvNS_16Flash_bwd_paramsE,"ax",@progbits
	.align	128
        .global         _ZN5flash44flash_bwd_dq_dk_dv_loop_seqk_parallel_kernelI23Flash_bwd_kernel_traitsILi128ELi64ELi64ELi8ELi4ELi2ELi2ELb1ELb0EN7cutlass6half_tE19Flash_kernel_traitsILi128ELi64ELi64ELi8ES3_EELb1ELb0ELb0ELb0ELb0ELb0ELb0EEEvNS_16Flash_bwd_paramsE
        .type           _ZN5flash44flash_bwd_dq_dk_dv_loop_seqk_parallel_kernelI23Flash_bwd_kernel_traitsILi128ELi64ELi64ELi8ELi4ELi2ELi2ELb1ELb0EN7cutlass6half_tE19Flash_kernel_traitsILi128ELi64ELi64ELi8ES3_EELb1ELb0ELb0ELb0ELb0ELb0ELb0EEEvNS_16Flash_bwd_paramsE,@function
        .size           _ZN5flash44flash_bwd_dq_dk_dv_loop_seqk_parallel_kernelI23Flash_bwd_kernel_traitsILi128ELi64ELi64ELi8ELi4ELi2ELi2ELb1ELb0EN7cutlass6half_tE19Flash_kernel_traitsILi128ELi64ELi64ELi8ES3_EELb1ELb0ELb0ELb0ELb0ELb0ELb0EEEvNS_16Flash_bwd_paramsE,(.L_x_2428 - _ZN5flash44flash_bwd_dq_dk_dv_loop_seqk_parallel_kernelI23Flash_bwd_kernel_traitsILi128ELi64ELi64ELi8ELi4ELi2ELi2ELb1ELb0EN7cutlass6half_tE19Flash_kernel_traitsILi128ELi64ELi64ELi8ES3_EELb1ELb0ELb0ELb0ELb0ELb0ELb0EEEvNS_16Flash_bwd_paramsE)
        .other          _ZN5flash44flash_bwd_dq_dk_dv_loop_seqk_parallel_kernelI23Flash_bwd_kernel_traitsILi128ELi64ELi64ELi8ELi4ELi2ELi2ELb1ELb0EN7cutlass6half_tE19Flash_kernel_traitsILi128ELi64ELi64ELi8ES3_EELb1ELb0ELb0ELb0ELb0ELb0ELb0EEEvNS_16Flash_bwd_paramsE,@"STO_CUDA_ENTRY STV_DEFAULT"
_ZN5flash44flash_bwd_dq_dk_dv_loop_seqk_parallel_kernelI23Flash_bwd_kernel_traitsILi128ELi64ELi64ELi8ELi4ELi2ELi2ELb1ELb0EN7cutlass6half_tE19Flash_kernel_traitsILi128ELi64ELi64ELi8ES3_EELb1ELb0ELb0ELb0ELb0ELb0ELb0EEEvNS_16Flash_bwd_paramsE:
.text._ZN5flash44flash_bwd_dq_dk_dv_loop_seqk_parallel_kernelI23Flash_bwd_kernel_traitsILi128ELi64ELi64ELi8ELi4ELi2ELi2ELb1ELb0EN7cutlass6half_tE19Flash_kernel_traitsILi128ELi64ELi64ELi8ES3_EELb1ELb0ELb0ELb0ELb0ELb0ELb0EEEvNS_16Flash_bwd_paramsE:
        /* <DEDUP_REMOVED lines=34> */
[--C-:B------:R-:W-:Y:S02]  /*0220*/  LOP3.LUT R6, R9, 0x3800, R8.reuse, 0xf8, !PT ;  /* 0x0000380009067812 */ /* 0x100fe400078ef808 */
[----:B------:R-:W-:Y:S02]  /*0230*/  LOP3.LUT R218, R7, 0x1c0, R8, 0xf8, !PT ;  /* 0x000001c007da7812 */ /* 0x000fe400078ef808 */
[----:B------:R-:W-:Y:S02]  /*0240*/  SHF.R.U32.HI R213, RZ, 0x3, R205 ;  /* 0x00000003ffd57819 */ /* 0x000fe400000116cd */
[----:B------:R-:W-:Y:S02]  /*0250*/  LOP3.LUT R8, R8, 0x1c0, RZ, 0xc0, !PT ;  /* 0x000001c008087812 */ /* 0x000fe400078ec0ff */
[----:B------:R-:W-:Y:S02]  /*0260*/  LOP3.LUT R210, R5, 0x30, RZ, 0xc0, !PT ;  /* 0x0000003005d27812 */ /* 0x000fe400078ec0ff */
[----:B------:R-:W-:-:S02]  /*0270*/  LOP3.LUT R7, R4, 0xc00, RZ, 0xc0, !PT ;  /* 0x00000c0004077812 */ /* 0x000fc400078ec0ff */
[----:B------:R-:W-:Y:S02]  /*0280*/  LOP3.LUT R9, R4, 0x400, RZ, 0xc0, !PT ;  /* 0x0000040004097812 */ /* 0x000fe400078ec0ff */
[----:B------:R-:W-:Y:S02]  /*0290*/  LOP3.LUT R217, R8, 0x18, R213, 0xf8, !PT ;  /* 0x0000001808d97812 */ /* 0x000fe400078ef8d5 */
[----:B------:R-:W-:Y:S01]  /*02a0*/  LOP3.LUT R210, R210, 0x7, R3, 0xf8, !PT ;  /* 0x00000007d2d27812 */ /* 0x000fe200078ef803 */
[----:B------:R-:W-:Y:S01]  /*02b0*/  IMAD.SHL.U32 R3, R205, 0x40, RZ ;  /* 0x00000040cd037824 */ /* 0x000fe200078e00ff */
[--C-:B------:R-:W-:Y:S02]  /*02c0*/  LOP3.LUT R7, R7, 0x6, R2.reuse, 0xf8, !PT ;  /* 0x0000000607077812 */ /* 0x100fe400078ef802 */
[--C-:B------:R-:W-:Y:S02]  /*02d0*/  LOP3.LUT R8, R9, 0x6, R2.reuse, 0xf8, !PT ;  /* 0x0000000609087812 */ /* 0x100fe400078ef802 */
[----:B------:R-:W-:-:S02]  /*02e0*/  LOP3.LUT R217, R217, 0x38, R2, 0x78, !PT ;  /* 0x00000038d9d97812 */ /* 0x000fc400078e7802 */
[----:B------:R-:W-:Y:S02]  /*02f0*/  LOP3.LUT R2, R2, 0x20, RZ, 0xc0, !PT ;  /* 0x0000002002027812 */ /* 0x000fe400078ec0ff */
[----:B------:R-:W-:Y:S02]  /*0300*/  LOP3.LUT R10, R3, 0x1c0, RZ, 0xc0, !PT ;  /* 0x000001c0030a7812 */ /* 0x000fe400078ec0ff */
[----:B------:R-:W-:Y:S02]  /*0310*/  LOP3.LUT R2, R2, 0x18, R213, 0xf8, !PT ;  /* 0x0000001802027812 */ /* 0x000fe400078ef8d5 */
[----:B------:R-:W-:Y:S02]  /*0320*/  LOP3.LUT R12, R5, 0x10, RZ, 0xc0, !PT ;  /* 0x00000010050c7812 */ /* 0x000fe400078ec0ff */
[----:B------:R-:W-:Y:S02]  /*0330*/  LOP3.LUT R0, R211, 0x1f8, RZ, 0xc0, !PT ;  /* 0x000001f8d3007812 */ /* 0x000fe400078ec0ff */
[----:B------:R-:W-:-:S02]  /*0340*/  LOP3.LUT R10, R10, 0x38, R211, 0xf8, !PT ;  /* 0x000000380a0a7812 */ /* 0x000fc400078ef8d3 */
[----:B------:R-:W-:Y:S02]  /*0350*/  LOP3.LUT R2, R2, 0x1c0, R3, 0xf8, !PT ;  /* 0x000001c002027812 */ /* 0x000fe400078ef803 */
[----:B------:R-:W-:Y:S02]  /*0360*/  R2P PR, R205, 0xe ;  /* 0x0000000ecd007804 */ /* 0x000fe40000000000 */
[--C-:B------:R-:W-:Y:S02]  /*0370*/  LOP3.LUT R201, R12, 0x8, R205.reuse, 0xf8, !PT ;  /* 0x000000080cc97812 */ /* 0x100fe400078ef8cd */
[--C-:B------:R-:W-:Y:S02]  /*0380*/  LOP3.LUT R0, R0, 0x38, R205.reuse, 0x78, !PT ;  /* 0x0000003800007812 */ /* 0x100fe400078e78cd */
[----:B------:R-:W-:Y:S02]  /*0390*/  LOP3.LUT R218, R7, R218, RZ, 0xfc, !PT ;  /* 0x000000da07da7212 */ /* 0x000fe400078efcff */
[----:B------:R-:W-:-:S02]  /*03a0*/  LOP3.LUT R205, R10, 0x8, R205, 0x78, !PT ;  /* 0x000000080acd7812 */ /* 0x000fc400078e78cd */
[----:B------:R-:W-:Y:S02]  /*03b0*/  LOP3.LUT R7, R3, 0x200, RZ, 0xc0, !PT ;  /* 0x0000020003077812 */ /* 0x000fe400078ec0ff */
[----:B------:R-:W-:Y:S02]  /*03c0*/  LOP3.LUT R204, R2, 0x38, R211, 0x78, !PT ;  /* 0x0000003802cc7812 */ /* 0x000fe400078e78d3 */
[----:B------:R-:W-:Y:S02]  /*03d0*/  LOP3.LUT R5, R10, 0x8, R5, 0x78, !PT ;  /* 0x000000080a057812 */ /* 0x000fe400078e7805 */
[----:B------:R-:W-:Y:S01]  /*03e0*/  LOP3.LUT R205, R6, R205, RZ, 0xfc, !PT ;  /* 0x000000cd06cd7212 */ /* 0x000fe200078efcff */
[----:B---3--:R-:W-:Y:S01]  /*03f0*/  IMAD.U32 R6, RZ, RZ, UR4 ;  /* 0x00000004ff067e24 */ /* 0x008fe2000f8e00ff */
[----:B------:R-:W-:Y:S01]  /*0400*/  LOP3.LUT R200, R7, 0x400, R4, 0xf8, !PT ;  /* 0x0000040007c87812 */ /* 0x000fe200078ef804 */
[----:B------:R-:W-:Y:S01]  /*0410*/  UIADD3 UR4, UPT, UPT, UR6, 0x10000, URZ ;  /* 0x0001000006047890 */ /* 0x000fe2000fffe0ff */
[----:B------:R-:W-:Y:S01]  /*0420*/  LOP3.LUT R204, R204, 0x200, R3, 0xf8, !PT ;  /* 0x00000200cccc7812 */ /* 0x000fe200078ef803 */
[----:B------:R-:W-:Y:S01]  /*0430*/  IMAD.MOV.U32 R3, RZ, RZ, 0x10 ;  /* 0x00000010ff037424 */ /* 0x000fe200078e00ff */
[----:B------:R-:W-:-:S02]  /*0440*/  LEA R218, R218, UR5, 0x1 ;  /* 0x00000005dada7c11 */ /* 0x000fc4000f8e08ff */
[----:B------:R-:W-:Y:S02]  /*0450*/  LOP3.LUT R200, R200, R5, RZ, 0xfc, !PT ;  /* 0x00000005c8c87212 */ /* 0x000fe400078efcff */
[----:B------:R-:W-:Y:S01]  /*0460*/  LOP3.LUT R201, R201, R10, RZ, 0x3c, !PT ;  /* 0x0000000ac9c97212 */ /* 0x000fe200078e3cff */
[C---:B------:R-:W-:Y:S01]  /*0470*/  VIADD R220, R218.reuse, 0x20 ;  /* 0x00000020dadc7836 */ /* 0x040fe20000000000 */
[----:B------:R-:W-:Y:S01]  /*0480*/  LOP3.LUT R206, R7, 0xc00, R4, 0xf8, !PT ;  /* 0x00000c0007ce7812 */ /* 0x000fe200078ef804 */
[----:B------:R-:W-:Y:S01]  /*0490*/  @P3 VIADD R220, R218, 0xffffffe0 ;  /* 0xffffffe0dadc3836 */ /* 0x000fe20000000000 */
[----:B------:R-:W-:Y:S02]  /*04a0*/  SEL R3, R3, 0xfffffff0, !P2 ;  /* 0xfffffff003037807 */ /* 0x000fe40005000000 */
[----:B------:R-:W-:Y:S02]  /*04b0*/  SEL R202, R202, 0xffffffc0, !P2 ;  /* 0xffffffc0caca7807 */ /* 0x000fe40005000000 */
[----:B------:R-:W-:Y:S01]  /*04c0*/  LEA R200, R200, UR4, 0x1 ;  /* 0x00000004c8c87c11 */ /* 0x000fe2000f8e08ff */
[----:B------:R-:W-:Y:S01]  /*04d0*/  IMAD.IADD R241, R218, 0x1, R3 ;  /* 0x00000001daf17824 */ /* 0x000fe200078e0203 */
[----:B------:R-:W-:Y:S01]  /*04e0*/  LOP3.LUT R217, R8, R217, RZ, 0xfc, !PT ;  /* 0x000000d908d97212 */ /* 0x000fe200078efcff */
[----:B------:R-:W-:Y:S01]  /*04f0*/  IMAD.IADD R222, R3, 0x1, R220 ;  /* 0x0000000103de7824 */ /* 0x000fe200078e02dc */
[----:B------:R-:W-:Y:S01]  /*0500*/  LOP3.LUT R201, R201, 0x200, R4, 0xf8, !PT ;  /* 0x00000200c9c97812 */ /* 0x000fe200078ef804 */
[----:B------:R-:W-:Y:S01]  /*0510*/  IMAD.IADD R199, R202, 0x1, R200 ;  /* 0x00000001cac77824 */ /* 0x000fe200078e02c8 */
[----:B----4-:R-:W-:-:S02]  /*0520*/  LEA R214, P0, R209, R214, 0x2 ;  /* 0x000000d6d1d67211 */ /* 0x010fc400078010ff */
[----:B------:R-:W-:Y:S02]  /*0530*/  LOP3.LUT R206, R206, R5, RZ, 0xfc, !PT ;  /* 0x00000005cece7212 */ /* 0x000fe400078efcff */
        /* <DEDUP_REMOVED lines=9> */
[----:B------:R-:W-:Y:S02]  /*05d0*/  LEA R205, R205, UR4, 0x1 ;  /* 0x00000004cdcd7c11 */ /* 0x000fe4000f8e08ff */
[----:B------:R-:W-:-:S07]  /*05e0*/  LEA R204, R204, UR6, 0x1 ;  /* 0x00000006cccc7c11 */ /* 0x000fce000f8e08ff */
.L_x_925:
        /* <DEDUP_REMOVED lines=45> */
.L_x_868:
        /* <DEDUP_REMOVED lines=15> */
[----:B------:R-:W-:Y:S02]  /*09b0*/  @!P3 IMAD R13, R209, R5, R19 ;  /* 0x00000005d10db224 */ /* 0x000fe400078e0213 */
[----:B---3--:R-:W-:-:S04]  /*09c0*/  @P3 IMAD.WIDE.U32 R4, R16, R2, RZ ;  /* 0x0000000210043225 */ /* 0x008fc800078e00ff */
[----:B------:R-:W-:Y:S02]  /*09d0*/  @P3 IMAD R13, R16, R3, R5 ;  /* 0x00000003100d3224 */ /* 0x000fe400078e0205 */
[----:B------:R-:W-:Y:S01]  /*09e0*/  @P3 IMAD.MOV.U32 R18, RZ, RZ, R4 ;  /* 0x000000ffff123224 */ /* 0x000fe200078e0004 */
[----:B------:R-:W-:Y:S06]  /*09f0*/  @P2 BRA `(.L_x_870) ;  /* 0x0000000000282947 */ /* 0x000fec0003800000 */
        /* <DEDUP_REMOVED lines=10> */
.L_x_870:
[----:B------:R-:W2:Y:S01]  /*0aa0*/  LDCU.64 UR12, c[0x0][0x3b8] ;  /* 0x00007700ff0c77ac */ /* 0x000ea20008000a00 */
[----:B-1----:R-:W-:-:S05]  /*0ab0*/  IADD3 R10, PT, PT, R239, R240, RZ ;  /* 0x000000f0ef0a7210 */ /* 0x002fca0007ffe0ff */
[C---:B--2---:R-:W-:Y:S02]  /*0ac0*/  IMAD R8, R10.reuse, UR13, RZ ;  /* 0x0000000d0a087c24 */ /* 0x044fe4000f8e02ff */
[----:B------:R-:W-:-:S05]  /*0ad0*/  IMAD.WIDE.U32 R10, R10, UR12, RZ ;  /* 0x0000000c0a0a7c25 */ /* 0x000fca000f8e00ff */
[----:B------:R-:W-:-:S07]  /*0ae0*/  IADD3 R8, PT, PT, R11, R8, RZ ;  /* 0x000000080b087210 */ /* 0x000fce0007ffe0ff */
.L_x_871:
        /* <DEDUP_REMOVED lines=39> */
.L_x_872:
[----:B------:R-:W1:Y:S01]  /*0d60*/  LDCU.64 UR10, c[0x0][0x3c0] ;  /* 0x00007800ff0a77ac */ /* 0x000e620008000a00 */
[----:B------:R-:W-:-:S05]  /*0d70*/  IADD3 R2, PT, PT, R239, R240, RZ ;  /* 0x000000f0ef027210 */ /* 0x000fca0007ffe0ff */
[C---:B-1----:R-:W-:Y:S02]  /*0d80*/  IMAD R11, R2.reuse, UR11, RZ ;  /* 0x0000000b020b7c24 */ /* 0x042fe4000f8e02ff */
[----:B------:R-:W-:-:S05]  /*0d90*/  IMAD.WIDE.U32 R2, R2, UR10, RZ ;  /* 0x0000000a02027c25 */ /* 0x000fca000f8e00ff */
[----:B------:R-:W-:Y:S02]  /*0da0*/  IADD3 R11, PT, PT, R3, R11, RZ ;  /* 0x0000000b030b7210 */ /* 0x000fe40007ffe0ff */
[----:B------:R-:W-:-:S07]  /*0db0*/  MOV R12, R2 ;  /* 0x00000002000c7202 */ /* 0x000fce0000000f00 */
.L_x_873:
[----:B------:R-:W1:Y:S01]  /*0dc0*/  @!P3 LDC.64 R4, c[0x0][0x588] ;  /* 0x00016200ff04bb82 */ /* 0x000e620000000a00 */
[----:B------:R-:W2:Y:S01]  /*0dd0*/  LDCU UR26, c[0x0][0x3e0] ;  /* 0x00007c00ff1a77ac */ /* 0x000ea20008000800 */
[----:B------:R-:W2:Y:S06]  /*0de0*/  LDCU UR29, c[0x0][0x44c] ;  /* 0x00008980ff1d77ac */ /* 0x000eac0008000800 */
[----:B------:R-:W3:Y:S01]  /*0df0*/  @P3 LDC.64 R2, c[0x0][0x590] ;  /* 0x00016400ff023b82 */ /* 0x000ee20000000a00 */
[----:B--2---:R-:W-:Y:S01]  /*0e00*/  UIMAD.WIDE UR6, UR26, UR29, URZ ;  /* 0x0000001d1a0672a5 */ /* 0x004fe2000f8e02ff */
[----:B-1----:R-:W-:-:S04]  /*0e10*/  @!P3 IMAD.WIDE.U32 R22, R209, R4, RZ ;  /* 0x00000004d116b225 */ /* 0x002fc800078e00ff */
[----:B------:R-:W-:Y:S01]  /*0e20*/  @!P3 IMAD R5, R209, R5, R23 ;  /* 0x00000005d105b224 */ /* 0x000fe200078e0217 */
[----:B------:R-:W-:Y:S01]  /*0e30*/  @!P3 MOV R4, R22 ;  /* 0x000000160004b202 */ /* 0x000fe20000000f00 */
        /* <DEDUP_REMOVED lines=20> */
.L_x_874:
[C---:B------:R-:W-:Y:S02]  /*0f80*/  IMAD R22, R16.reuse, UR7, RZ ;  /* 0x0000000710167c24 */ /* 0x040fe4000f8e02ff */
[----:B------:R-:W-:-:S05]  /*0f90*/  IMAD.WIDE.U32 R26, R16, UR6, RZ ;  /* 0x00000006101a7c25 */ /* 0x000fca000f8e00ff */
[----:B------:R-:W-:Y:S02]  /*0fa0*/  IADD3 R22, PT, PT, R27, R22, RZ ;  /* 0x000000161b167210 */ /* 0x000fe40007ffe0ff */
.L_x_875:
        /* <DEDUP_REMOVED lines=20> */
.L_x_876:
[----:B------:R-:W1:Y:S01]  /*10f0*/  LDC R14, c[0x0][0x434] ;  /* 0x00010d00ff0e7b82 */ /* 0x000e620000000800 */
[----:B------:R-:W-:-:S04]  /*1100*/  IMAD R3, R209, UR26, R208 ;  /* 0x0000001ad1037c24 */ /* 0x000fc8000f8e02d0 */
[----:B-1----:R-:W-:-:S03]  /*1110*/  IMAD R14, R3, R14, RZ ;  /* 0x0000000e030e7224 */ /* 0x002fc600078e02ff */
.L_x_877:
        /* <DEDUP_REMOVED lines=11> */
.L_x_878:
[----:B------:R-:W1:Y:S01]  /*11d0*/  LDC R24, c[0x0][0x444] ;  /* 0x00011100ff187b82 */ /* 0x000e620000000800 */
[----:B------:R-:W-:-:S04]  /*11e0*/  IMAD R3, R209, UR26, R208 ;  /* 0x0000001ad1037c24 */ /* 0x000fc8000f8e02d0 */
[----:B-1----:R-:W-:-:S07]  /*11f0*/  IMAD R24, R3, R24, RZ ;  /* 0x0000001803187224 */ /* 0x002fce00078e02ff */
.L_x_879:
[----:B------:R-:W1:Y:S01]  /*1200*/  LDCU.128 UR4, c[0x0][0x590] ;  /* 0x0000b200ff0477ac */ /* 0x000e620008000c00 */
[----:B------:R-:W-:Y:S01]  /*1210*/  IADD3 R4, P0, PT, R212, R4, RZ ;  /* 0x00000004d4047210 */ /* 0x000fe20007f1e0ff */
[----:B------:R-:W2:Y:S01]  /*1220*/  S2R R20, SR_TID.X ;  /* 0x0000000000147919 */ /* 0x000ea20000002100 */
[----:B------:R-:W3:Y:S01]  /*1230*/  LDC.64 R2, c[0x0][0x3b0] ;  /* 0x0000ec00ff027b82 */ /* 0x000ee20000000a00 */
[----:B------:R-:W-:Y:S01]  /*1240*/  MOV R17, RZ ;  /* 0x000000ff00117202 */ /* 0x000fe20000000f00 */
[----:B------:R-:W4:Y:S01]  /*1250*/  LDCU.64 UR18, c[0x0][0x3c8] ;  /* 0x00007900ff1277ac */ /* 0x000f220008000a00 */
[----:B------:R-:W5:Y:S01]  /*1260*/  S2R R248, SR_TID.X ;  /* 0x0000000000f87919 */ /* 0x000f620000002100 */
[----:B------:R-:W-:Y:S01]  /*1270*/  IMAD.X R5, RZ, RZ, R5, P0 ;  /* 0x000000ffff057224 */ /* 0x000fe200000e0605 */
[--C-:B------:R-:W-:Y:S01]  /*1280*/  IADD3 R19, P1, P0, R28, R26, R25.reuse ;  /* 0x0000001a1c137210 */ /* 0x100fe2000783e019 */
[----:B------:R-:W-:Y:S01]  /*1290*/  UIMAD UR29, UR26, UR29, URZ ;  /* 0x0000001d1a1d72a4 */ /* 0x000fe2000f8e02ff */
[----:B------:R-:W-:Y:S01]  /*12a0*/  SHF.R.S32.HI R25, RZ, 0x1f, R25 ;  /* 0x0000001fff197819 */ /* 0x000fe20000011419 */
[----:B------:R-:W4:Y:S01]  /*12b0*/  LDCU.64 UR16, c[0x0][0x380] ;  /* 0x00007000ff1077ac */ /* 0x000f220008000a00 */
[----:B------:R-:W-:Y:S01]  /*12c0*/  ISETP.NE.AND P4, PT, RZ, UR14, PT ;  /* 0x0000000eff007c0c */ /* 0x000fe2000bf85270 */
[----:B------:R-:W4:Y:S01]  /*12d0*/  LDC.64 R246, c[0x0][0x420] ;  /* 0x00010800fff67b82 */ /* 0x000f220000000a00 */
[----:B------:R-:W-:Y:S01]  /*12e0*/  BSSY.RECONVERGENT B1, `(.L_x_869) ;  /* 0x00005c4000017945 */ /* 0x000fe20003800200 */
[----:B------:R-:W4:Y:S01]  /*12f0*/  LDCU.64 UR14, c[0x0][0x550] ;  /* 0x0000aa00ff0e77ac */ /* 0x000f220008000a00 */
[----:B-1----:R-:W-:-:S05]  /*1300*/  IMAD.WIDE.U32 R30, R9, UR4, R4 ;  /* 0x00000004091e7c25 */ /* 0x002fca000f8e0004 */
[----:B------:R-:W1:Y:S01]  /*1310*/  LDC.64 R4, c[0x0][0x5f8] ;  /* 0x00017e00ff047b82 */ /* 0x000e620000000a00 */
[----:B------:R-:W-:-:S04]  /*1320*/  IMAD R16, R15, UR4, RZ ;  /* 0x000000040f107c24 */ /* 0x000fc8000f8e02ff */
[----:B------:R-:W-:Y:S02]  /*1330*/  IMAD R16, R9, UR5, R16 ;  /* 0x0000000509107c24 */ /* 0x000fe4000f8e0210 */
[----:B---3--:R-:W-:Y:S01]  /*1340*/  IMAD R26, R15, R2, RZ ;  /* 0x000000020f1a7224 */ /* 0x008fe200078e02ff */
[----:B------:R-:W-:Y:S01]  /*1350*/  IADD3.X R15, PT, PT, R21, R22, R25, P1, P0 ;  /* 0x00000016150f7210 */ /* 0x000fe20000fe0419 */
[----:B------:R-:W-:Y:S02]  /*1360*/  IMAD.IADD R31, R31, 0x1, R16 ;  /* 0x000000011f1f7824 */ /* 0x000fe400078e0210 */
[----:B------:R-:W-:Y:S02]  /*1370*/  IMAD.MOV.U32 R16, RZ, RZ, R212 ;  /* 0x000000ffff107224 */ /* 0x000fe400078e00d4 */
[----:B------:R-:W-:-:S04]  /*1380*/  IMAD.WIDE.U32 R30, R208, UR6, R30 ;  /* 0x00000006d01e7c25 */ /* 0x000fc8000f8e001e */
[----:B------:R-:W-:Y:S01]  /*1390*/  IMAD.WIDE.U32 R28, R9, R2, R16 ;  /* 0x00000002091c7225 */ /* 0x000fe200078e0010 */
[----:B-----5:R-:W-:-:S03]  /*13a0*/  LOP3.LUT R248, R248, 0x1f, RZ, 0xc0, !PT ;  /* 0x0000001ff8f87812 */ /* 0x020fc600078ec0ff */
[----:B------:R-:W-:Y:S01]  /*13b0*/  IMAD R26, R9, R3, R26 ;  /* 0x00000003091a7224 */ /* 0x000fe200078e021a */
[----:B--2---:R-:W-:Y:S01]  /*13c0*/  SHF.R.U32.HI R9, RZ, 0x5, R20 ;  /* 0x00000005ff097819 */ /* 0x004fe20000011614 */
[----:B------:R-:W-:Y:S01]  /*13d0*/  IMAD R23, R208, UR7, R31 ;  /* 0x00000007d0177c24 */ /* 0x000fe2000f8e021f */
[----:B------:R-:W-:Y:S01]  /*13e0*/  IADD3 R28, P0, PT, R18, R28, RZ ;  /* 0x0000001c121c7210 */ /* 0x000fe20007f1e0ff */
[----:B------:R-:W-:Y:S01]  /*13f0*/  IMAD.MOV.U32 R22, RZ, RZ, R30 ;  /* 0x000000ffff167224 */ /* 0x000fe200078e001e */
[----:B------:R-:W2:Y:S01]  /*1400*/  LDCU.64 UR6, c[0x0][0x570] ;  /* 0x0000ae00ff0677ac */ /* 0x000ea20008000a00 */
[----:B-1----:R-:W-:Y:S01]  /*1410*/  IMAD.WIDE.U32 R30, R4, UR20, RZ ;  /* 0x00000014041e7c25 */ /* 0x002fe2000f8e00ff */
[----:B------:R-:W-:-:S03]  /*1420*/  IADD3.X R29, PT, PT, R13, R29, R26, P0, !PT ;  /* 0x0000001d0d1d7210 */ /* 0x000fc600007fe41a */
[----:B------:R-:W-:Y:S01]  /*1430*/  IMAD R4, R5, UR20, R31 ;  /* 0x0000001405047c24 */ /* 0x000fe2000f8e021f */
[----:B------:R-:W-:Y:S01]  /*1440*/  SEL R5, R30, RZ, P4 ;  /* 0x000000ff1e057207 */ /* 0x000fe20002000000 */
[----:B------:R-:W-:Y:S02]  /*1450*/  IMAD R20, R9, UR29, R248 ;  /* 0x0000001d09147c24 */ /* 0x000fe4000f8e02f8 */
[----:B----4-:R-:W-:Y:S01]  /*1460*/  IMAD.WIDE.U32 R26, R208, UR18, R28 ;  /* 0x00000012d01a7c25 */ /* 0x010fe2000f8e001c */
[----:B------:R-:W-:Y:S01]  /*1470*/  SEL R4, R4, RZ, P4 ;  /* 0x000000ff04047207 */ /* 0x000fe20002000000 */
[----:B------:R-:W-:Y:S01]  /*1480*/  USHF.L.U64.HI UR18, UR4, 0x5, UR5 ;  /* 0x0000000504127899 */ /* 0x000fe20008010205 */
[----:B------:R-:W-:Y:S01]  /*1490*/  IADD3 R5, P1, P0, R20, R19, R5 ;  /* 0x0000001314057210 */ /* 0x000fe2000783e005 */
[----:B------:R-:W-:Y:S01]  /*14a0*/  IMAD.WIDE.U32 R22, R213, UR4, R22 ;  /* 0x00000004d5167c25 */ /* 0x000fe2000f8e0016 */
[----:B------:R-:W1:Y:S01]  /*14b0*/  LDC.64 R18, c[0x0][0x5e8] ;  /* 0x00017a00ff127b82 */ /* 0x000e620000000a00 */
[----:B------:R-:W-:-:S02]  /*14c0*/  SHF.R.S32.HI R20, RZ, 0x1f, R20 ;  /* 0x0000001fff147819 */ /* 0x000fc40000011414 */
[----:B------:R-:W-:Y:S01]  /*14d0*/  IMAD R27, R208, UR19, R27 ;  /* 0x00000013d01b7c24 */ /* 0x000fe2000f8e021b */
[----:B------:R-:W-:Y:S01]  /*14e0*/  USHF.L.U32 UR19, UR4, 0x5, URZ ;  /* 0x0000000504137899 */ /* 0x000fe200080006ff */
[C---:B------:R-:W-:Y:S01]  /*14f0*/  IMAD R229, R213.reuse, UR5, R23 ;  /* 0x00000005d5e57c24 */ /* 0x040fe2000f8e0217 */
[----:B------:R-:W-:Y:S01]  /*1500*/  IADD3.X R15, PT, PT, R20, R15, R4, P1, P0 ;  /* 0x0000000f140f7210 */ /* 0x000fe20000fe0404 */
[----:B------:R-:W-:Y:S01]  /*1510*/  USHF.L.U32 UR4, UR29, 0x6, URZ ;  /* 0x000000061d047899 */ /* 0x000fe200080006ff */
[----:B------:R-:W-:Y:S01]  /*1520*/  LEA R228, P1, R22, UR14, 0x1 ;  /* 0x0000000e16e47c11 */ /* 0x000fe2000f8208ff */
[----:B------:R-:W-:-:S03]  /*1530*/  IMAD.WIDE.U32 R20, R213, R2, R26 ;  /* 0x00000002d5147225 */ /* 0x000fc600078e001a */
[----:B------:R-:W-:Y:S01]  /*1540*/  LEA.HI.X R229, R22, UR15, R229, 0x1, P1 ;  /* 0x0000000f16e57c11 */ /* 0x000fe200088f0ce5 */
[----:B------:R-:W-:Y:S01]  /*1550*/  IMAD R13, R237, 0x40, R24 ;  /* 0x00000040ed0d7824 */ /* 0x000fe200078e0218 */
[----:B------:R-:W-:Y:S01]  /*1560*/  ISETP.GT.AND P1, PT, R0, RZ, PT ;  /* 0x000000ff0000720c */ /* 0x000fe20003f24270 */
[----:B------:R-:W-:Y:S01]  /*1570*/  IMAD R227, R213, R3, R21 ;  /* 0x00000003d5e37224 */ /* 0x000fe200078e0215 */
[----:B------:R-:W-:Y:S02]  /*1580*/  MOV R4, UR4 ;  /* 0x0000000400047c02 */ /* 0x000fe40008000f00 */
[----:B------:R-:W-:Y:S02]  /*1590*/  IADD3 R5, P0, PT, R5, UR4, RZ ;  /* 0x0000000405057c10 */ /* 0x000fe4000ff1e0ff */
[----:B------:R-:W-:Y:S02]  /*15a0*/  LEA R226, P3, R20, UR16, 0x1 ;  /* 0x0000001014e27c11 */ /* 0x000fe4000f8608ff */
[----:B------:R-:W-:-:S02]  /*15b0*/  LEA.HI.X.SX32 R4, R4, R15, 0x1, P0 ;  /* 0x0000000f04047211 */ /* 0x000fc400000f0eff */
[----:B--2---:R-:W-:Y:S01]  /*15c0*/  LEA R244, P0, R5, UR6, 0x2 ;  /* 0x0000000605f47c11 */ /* 0x004fe2000f8010ff */
[----:B-1----:R-:W-:Y:S01]  /*15d0*/  IMAD.WIDE R224, R13, 0x4, R18 ;  /* 0x000000040de07825 */ /* 0x002fe200078e0212 */
[----:B------:R-:W-:Y:S02]  /*15e0*/  LEA.HI.X R227, R20, UR17, R227, 0x1, P3 ;  /* 0x0000001114e37c11 */ /* 0x000fe400098f0ce3 */
[----:B------:R-:W-:Y:S01]  /*15f0*/  LEA.HI.X R245, R5, UR7, R4, 0x2, P0 ;  /* 0x0000000705f57c11 */ /* 0x000fe200080f1404 */
[----:B------:R-:W-:Y:S01]  /*1600*/  IMAD R5, R237, 0x40, R14 ;  /* 0x00000040ed057824 */ /* 0x000fe200078e020e */
[----:B------:R-:W-:Y:S01]  /*1610*/  IADD3 R4, P0, PT, R213, 0x20, RZ ;  /* 0x00000020d5047810 */ /* 0x000fe20007f1e0ff */
[----:B------:R-:W-:Y:S01]  /*1620*/  IMAD.MOV.U32 R223, RZ, RZ, R225 ;  /* 0x000000ffffdf7224 */ /* 0x000fe200078e00e1 */
[C---:B------:R-:W-:Y:S01]  /*1630*/  SHF.L.U64.HI R14, R2.reuse, 0x5, R3 ;  /* 0x00000005020e7819 */ /* 0x040fe20000010203 */
[----:B------:R-:W-:Y:S01]  /*1640*/  IMAD.WIDE R246, R5, 0x4, R246 ;  /* 0x0000000405f67825 */ /* 0x000fe200078e02f6 */
[----:B------:R-:W-:-:S02]  /*1650*/  SHF.L.U32 R3, R2, 0x5, RZ ;  /* 0x0000000502037819 */ /* 0x000fc400000006ff */
[----:B------:R-:W-:Y:S01]  /*1660*/  IADD3.X R2, PT, PT, RZ, RZ, RZ, P0, !PT ;  /* 0x000000ffff027210 */ /* 0x000fe200007fe4ff */
[----:B------:R-:W-:Y:S01]  /*1670*/  VIADD R13, R213, 0x20 ;  /* 0x00000020d50d7836 */ /* 0x000fe20000000000 */
        /* <DEDUP_REMOVED lines=12> */
.L_x_881:
[----:B------:R-:W1:Y:S01]  /*1740*/  LDCU.64 UR10, c[0x0][0x5c0] ;  /* 0x0000b800ff0a77ac */ /* 0x000e620008000a00 */
[----:B------:R-:W-:-:S05]  /*1750*/  IADD3 R0, PT, PT, R239, R240, RZ ;  /* 0x000000f0ef007210 */ /* 0x000fca0007ffe0ff */
[C---:B-1----:R-:W-:Y:S02]  /*1760*/  IMAD R3, R0.reuse, UR11, RZ ;  /* 0x0000000b00037c24 */ /* 0x042fe4000f8e02ff */
[----:B------:R-:W-:-:S05]  /*1770*/  IMAD.WIDE.U32 R6, R0, UR10, RZ ;  /* 0x0000000a00067c25 */ /* 0x000fca000f8e00ff */
[----:B------:R-:W-:Y:S02]  /*1780*/  IADD3 R0, PT, PT, R7, R3, RZ ;  /* 0x0000000307007210 */ /* 0x000fe40007ffe0ff */
.L_x_882:
        /* <DEDUP_REMOVED lines=11> */
.L_x_883:
[----:B------:R-:W1:Y:S01]  /*1840*/  LDCU.64 UR6, c[0x0][0x5c8] ;  /* 0x0000b900ff0677ac */ /* 0x000e620008000a00 */
[----:B------:R-:W-:-:S05]  /*1850*/  IADD3 R239, PT, PT, R239, R240, RZ ;  /* 0x000000f0efef7210 */ /* 0x000fca0007ffe0ff */
[C---:B-1----:R-:W-:Y:S02]  /*1860*/  IMAD R5, R239.reuse, UR7, RZ ;  /* 0x00000007ef057c24 */ /* 0x042fe4000f8e02ff */
[----:B------:R-:W-:-:S05]  /*1870*/  IMAD.WIDE.U32 R8, R239, UR6, RZ ;  /* 0x00000006ef087c25 */ /* 0x000fca000f8e00ff */
[----:B------:R-:W-:Y:S02]  /*1880*/  IADD3 R5, PT, PT, R9, R5, RZ ;  /* 0x0000000509057210 */ /* 0x000fe40007ffe0ff */
.L_x_884:
        /* <DEDUP_REMOVED lines=9> */
[----:B------:R-:W-:Y:S01]  /*1920*/  IADD3 R10, P0, PT, R6, R10, RZ ;  /* 0x0000000a060a7210 */ /* 0x000fe20007f1e0ff */
[----:B------:R-:W-:-:S04]  /*1930*/  IMAD.U32 R3, RZ, RZ, UR6 ;  /* 0x00000006ff037e24 */ /* 0x000fc8000f8e00ff */
[----:B------:R-:W-:-:S03]  /*1940*/  IADD3.X R11, PT, PT, R0, UR12, R11, P0, !PT ;  /* 0x0000000c000b7c10 */ /* 0x000fc600087fe40b */
[----:B-1----:R-:W-:-:S04]  /*1950*/  IMAD.WIDE.U32 R10, R208, UR4, R10 ;  /* 0x00000004d00a7c25 */ /* 0x002fc8000f8e000a */
[----:B------:R-:W-:Y:S01]  /*1960*/  IMAD R7, R208, UR5, R11 ;  /* 0x00000005d0077c24 */ /* 0x000fe2000f8e020b */
[----:B------:R-:W-:Y:S06]  /*1970*/  @P4 BRA `(.L_x_886) ;  /* 0x00000000002c4947 */ /* 0x000fec0003800000 */
        /* <DEDUP_REMOVED lines=11> */
.L_x_886:
[----:B------:R-:W-:Y:S05]  /*1a30*/  BSYNC.RECONVERGENT B0 ;  /* 0x0000000000007941 */ /* 0x000fea0003800200 */
.L_x_885:
[----:B------:R-:W-:Y:S04]  /*1a40*/  BSSY.RECONVERGENT B0, `(.L_x_887) ;  /* 0x000000f000007945 */ /* 0x000fe80003800200 */
[----:B------:R-:W-:Y:S05]  /*1a50*/  @P3 BRA `(.L_x_888) ;  /* 0x0000000000343947 */ /* 0x000fea0003800000 */
[----:B------:R-:W2:Y:S01]  /*1a60*/  LDCU UR12, c[0x0][0x440] ;  /* 0x00008800ff0c77ac */ /* 0x000ea20008000800 */
[----:B------:R-:W-:Y:S02]  /*1a70*/  IMAD R9, R2, UR10, RZ ;  /* 0x0000000a02097c24 */ /* 0x000fe4000f8e02ff */
[----:B------:R-:W-:Y:S01]  /*1a80*/  IMAD.MOV.U32 R6, RZ, RZ, R10 ;  /* 0x000000ffff067224 */ /* 0x000fe200078e000a */
[----:B------:R-:W3:Y:S01]  /*1a90*/  LDCU.64 UR4, c[0x0][0x560] ;  /* 0x0000ac00ff0477ac */ /* 0x000ee20008000a00 */
[C---:B------:R-:W-:Y:S02]  /*1aa0*/  IMAD R9, R4.reuse, UR11, R9 ;  /* 0x0000000b04097c24 */ /* 0x040fe4000f8e0209 */
[----:B------:R-:W-:-:S05]  /*1ab0*/  IMAD.WIDE.U32 R6, R4, UR10, R6 ;  /* 0x0000000a04067c25 */ /* 0x000fca000f8e0006 */
[----:B------:R-:W-:Y:S02]  /*1ac0*/  IADD3 R9, PT, PT, R7, R9, RZ ;  /* 0x0000000907097210 */ /* 0x000fe40007ffe0ff */
[----:B--2---:R-:W-:Y:S02]  /*1ad0*/  ISETP.GE.AND P1, PT, R212, UR12, PT ;  /* 0x0000000cd4007c0c */ /* 0x004fe4000bf26270 */
[----:B------:R-:W-:Y:S02]  /*1ae0*/  ISETP.GE.AND P0, PT, R216, UR12, PT ;  /* 0x0000000cd8007c0c */ /* 0x000fe4000bf06270 */
[----:B---3--:R-:W-:-:S04]  /*1af0*/  LEA R10, P2, R6, UR4, 0x1 ;  /* 0x00000004060a7c11 */ /* 0x008fc8000f8408ff */
[----:B------:R-:W-:-:S05]  /*1b00*/  LEA.HI.X R11, R6, UR5, R9, 0x1, P2 ;  /* 0x00000005060b7c11 */ /* 0x000fca00090f0c09 */
[----:B------:R2:W-:Y:S04]  /*1b10*/  @!P1 STG.E.128 desc[UR22][R10.64], RZ ;  /* 0x000000ff0a009986 */ /* 0x0005e8000c101d16 */
[----:B------:R2:W-:Y:S02]  /*1b20*/  @!P0 STG.E.128 desc[UR22][R10.64+0x80], RZ ;  /* 0x000080ff0a008986 */ /* 0x0005e4000c101d16 */
.L_x_888:
[----:B------:R-:W-:Y:S05]  /*1b30*/  BSYNC.RECONVERGENT B0 ;  /* 0x0000000000007941 */ /* 0x000fea0003800200 */
.L_x_887:
        /* <DEDUP_REMOVED lines=14> */
[----:B--2---:R-:W-:-:S04]  /*1c20*/  IMAD.WIDE.U32 R10, R213, UR6, R6 ;  /* 0x00000006d50a7c25 */ /* 0x004fc8000f8e0006 */
[----:B------:R-:W-:Y:S01]  /*1c30*/  IMAD R0, R213, UR7, R11 ;  /* 0x00000007d5007c24 */ /* 0x000fe2000f8e020b */
[----:B---3--:R-:W-:Y:S02]  /*1c40*/  ISETP.GE.AND P1, PT, R212, UR10, PT ;  /* 0x0000000ad4007c0c */ /* 0x008fe4000bf26270 */
[----:B------:R-:W-:Y:S02]  /*1c50*/  ISETP.GE.AND P0, PT, R216, UR10, PT ;  /* 0x0000000ad8007c0c */ /* 0x000fe4000bf06270 */
[----:B----4-:R-:W-:-:S04]  /*1c60*/  LEA R6, P2, R10, UR4, 0x1 ;  /* 0x000000040a067c11 */ /* 0x010fc8000f8408ff */
[----:B------:R-:W-:-:S05]  /*1c70*/  LEA.HI.X R7, R10, UR5, R0, 0x1, P2 ;  /* 0x000000050a077c11 */ /* 0x000fca00090f0c00 */
[----:B------:R3:W-:Y:S04]  /*1c80*/  @!P1 STG.E.128 desc[UR22][R6.64], RZ ;  /* 0x000000ff06009986 */ /* 0x0007e8000c101d16 */
[----:B------:R3:W-:Y:S02]  /*1c90*/  @!P0 STG.E.128 desc[UR22][R6.64+0x80], RZ ;  /* 0x000080ff06008986 */ /* 0x0007e4000c101d16 */
.L_x_890:
[----:B------:R-:W-:Y:S05]  /*1ca0*/  BSYNC.RECONVERGENT B0 ;  /* 0x0000000000007941 */ /* 0x000fea0003800200 */
.L_x_889:
        /* <DEDUP_REMOVED lines=9> */
[----:B-----5:R-:W-:-:S04]  /*1d40*/  LEA R4, P1, R2, UR4, 0x1 ;  /* 0x0000000402047c11 */ /* 0x020fc8000f8208ff */
[----:B------:R-:W-:-:S07]  /*1d50*/  LEA.HI.X R5, R2, UR5, R5, 0x1, P1 ;  /* 0x0000000502057c11 */ /* 0x000fce00088f0c05 */
[----:B------:R4:W-:Y:S01]  /*1d60*/  @!P0 STG.E.128 desc[UR22][R4.64], RZ ;  /* 0x000000ff04008986 */ /* 0x0009e2000c101d16 */
[----:B------:R-:W-:-:S13]  /*1d70*/  ISETP.GE.AND P0, PT, R216, UR10, PT ;  /* 0x0000000ad8007c0c */ /* 0x000fda000bf06270 */
[----:B------:R-:W-:Y:S05]  /*1d80*/  @P0 BRA `(.L_x_891) ;  /* 0x0000005000640947 */ /* 0x000fea0003800000 */
[----:B------:R1:W-:Y:S01]  /*1d90*/  STG.E.128 desc[UR22][R4.64+0x80], RZ ;  /* 0x000080ff04007986 */ /* 0x0003e2000c101d16 */
[----:B------:R-:W-:Y:S05]  /*1da0*/  BRA `(.L_x_891) ;  /* 0x00000050005c7947 */ /* 0x000fea0003800000 */
.L_x_880:
[----:B------:R-:W-:Y:S01]  /*1db0*/  IMAD.U32 R5, RZ, RZ, UR10 ;  /* 0x0000000aff057e24 */ /* 0x000fe2000f8e00ff */
[----:B------:R-:W1:Y:S01]  /*1dc0*/  LDCU.64 UR4, c[0x0][0x3d8] ;  /* 0x00007b00ff0477ac */ /* 0x000e620008000a00 */
[----:B------:R-:W-:Y:S02]  /*1dd0*/  BSSY.RECONVERGENT B0, `(.L_x_892) ;  /* 0x0000028000007945 */ /* 0x000fe40003800200 */
[----:B------:R-:W-:Y:S01]  /*1de0*/  IMAD.WIDE.U32 R18, R5, UR25, R16 ;  /* 0x0000001905127c25 */ /* 0x000fe2000f8e0010 */
[----:B------:R-:W-:Y:S01]  /*1df0*/  UIMAD UR6, UR24, UR10, URZ ;  /* 0x0000000a180672a4 */ /* 0x000fe2000f8e02ff */
[----:B------:R-:W-:Y:S01]  /*1e00*/  LOP3.LUT R5, R237, 0x80000001, RZ, 0xc0, !PT ;  /* 0x80000001ed057812 */ /* 0x000fe200078ec0ff */
[----:B------:R-:W-:Y:S01]  /*1e10*/  @P4 BAR.SYNC.DEFER_BLOCKING 0x0 ;  /* 0x0000000000004b1d */ /* 0x000fe20000010000 */
[----:B------:R-:W-:Y:S01]  /*1e20*/  IADD3 R20, P0, PT, R12, R18, RZ ;  /* 0x000000120c147210 */ /* 0x000fe20007f1e0ff */
[----:B------:R-:W-:Y:S01]  /*1e30*/  UIMAD UR6, UR25, UR11, UR6 ;  /* 0x0000000b190672a4 */ /* 0x000fe2000f8e0206 */
[----:B------:R-:W-:-:S04]  /*1e40*/  IADD3 R12, PT, PT, R238, -UR25, RZ ;  /* 0x80000019ee0c7c10 */ /* 0x000fc8000fffe0ff */
[----:B------:R-:W-:Y:S02]  /*1e50*/  ISETP.GE.AND P6, PT, R213, R12, PT ;  /* 0x0000000cd500720c */ /* 0x000fe40003fc6270 */
[----:B------:R-:W-:Y:S01]  /*1e60*/  IADD3.X R21, PT, PT, R11, UR6, R19, P0, !PT ;  /* 0x000000060b157c10 */ /* 0x000fe200087fe413 */
[----:B-1----:R-:W-:Y:S01]  /*1e70*/  IMAD R18, R6, UR4, RZ ;  /* 0x0000000406127c24 */ /* 0x002fe2000f8e02ff */
[----:B------:R-:W-:-:S03]  /*1e80*/  ISETP.NE.AND P0, PT, R5, 0x1, PT ;  /* 0x000000010500780c */ /* 0x000fc60003f05270 */
[C---:B------:R-:W-:Y:S01]  /*1e90*/  IMAD R11, R7.reuse, UR5, R18 ;  /* 0x00000005070b7c24 */ /* 0x040fe2000f8e0212 */
[----:B------:R-:W-:Y:S01]  /*1ea0*/  SEL R5, RZ, 0x4000, P0 ;  /* 0x00004000ff057807 */ /* 0x000fe20000000000 */
[----:B------:R-:W-:-:S04]  /*1eb0*/  IMAD.WIDE.U32 R18, R7, UR4, R20 ;  /* 0x0000000407127c25 */ /* 0x000fc8000f8e0014 */
[----:B------:R-:W-:Y:S01]  /*1ec0*/  IMAD.IADD R11, R19, 0x1, R11 ;  /* 0x00000001130b7824 */ /* 0x000fe200078e020b */
        /* <DEDUP_REMOVED lines=22> */
.L_x_893:
[----:B------:R2:W-:Y:S04]  /*2030*/  STS.128 [R219+0x10000], RZ ;  /* 0x010000ffdb007388 */ /* 0x0005e80000000c00 */
[----:B------:R2:W-:Y:S02]  /*2040*/  STS.128 [R219+0x12000], RZ ;  /* 0x012000ffdb007388 */ /* 0x0005e40000000c00 */
.L_x_894:
[----:B------:R-:W-:Y:S05]  /*2050*/  BSYNC.RECONVERGENT B0 ;  /* 0x0000000000007941 */ /* 0x000fea0003800200 */
.L_x_892:
        /* <DEDUP_REMOVED lines=26> */
.L_x_896:
[----:B------:R-:W-:Y:S05]  /*2200*/  BSYNC.RECONVERGENT B0 ;  /* 0x0000000000007941 */ /* 0x000fea0003800200 */
.L_x_895:
        /* <DEDUP_REMOVED lines=21> */
.L_x_898:
[----:B------:R1:W-:Y:S04]  /*2360*/  STS.128 [R219+0x8000], RZ ;  /* 0x008000ffdb007388 */ /* 0x0003e80000000c00 */
[----:B------:R1:W-:Y:S02]  /*2370*/  STS.128 [R219+0xa000], RZ ;  /* 0x00a000ffdb007388 */ /* 0x0003e40000000c00 */
.L_x_899:
[----:B------:R-:W-:Y:S05]  /*2380*/  BSYNC.RECONVERGENT B0 ;  /* 0x0000000000007941 */ /* 0x000fea0003800200 */
.L_x_897:
[----:B------:R-:W-:Y:S01]  /*2390*/  ISETP.GE.AND P3, PT, R13, R0, PT ;  /* 0x000000000d00720c */ /* 0x000fe20003f66270 */
[----:B------:R-:W-:-:S12]  /*23a0*/  BSSY.RECONVERGENT B0, `(.L_x_900) ;  /* 0x0000016000007945 */ /* 0x000fd80003800200 */
[----:B------:R1:W-:Y:S04]  /*23b0*/  @P3 STS.128 [R219+0x9000], RZ ;  /* 0x009000ffdb003388 */ /* 0x0003e80000000c00 */
[----:B------:R1:W-:Y:S01]  /*23c0*/  @P3 STS.128 [R219+0xb000], RZ ;  /* 0x00b000ffdb003388 */ /* 0x0003e20000000c00 */
[----:B------:R-:W-:Y:S05]  /*23d0*/  @P3 BRA `(.L_x_901) ;  /* 0x0000000000483947 */ /* 0x000fea0003800000 */
[----:B------:R-:W5:Y:S01]  /*23e0*/  LDCU UR4, c[0x0][0x440] ;  /* 0x00008800ff0477ac */ /* 0x000f620008000800 */
[----:B------:R-:W-:Y:S02]  /*23f0*/  IMAD.U32 R13, RZ, RZ, UR19 ;  /* 0x00000013ff0d7e24 */ /* 0x000fe4000f8e00ff */
[----:B------:R-:W-:Y:S02]  /*2400*/  IMAD.U32 R11, RZ, RZ, UR19 ;  /* 0x00000013ff0b7e24 */ /* 0x000fe4000f8e00ff */
[----:B------:R-:W-:Y:S01]  /*2410*/  IMAD.U32 R12, RZ, RZ, UR18 ;  /* 0x00000012ff0c7e24 */ /* 0x000fe2000f8e00ff */
        /* <DEDUP_REMOVED lines=14> */
.L_x_901:
[----:B------:R-:W-:Y:S05]  /*2500*/  BSYNC.RECONVERGENT B0 ;  /* 0x0000000000007941 */ /* 0x000fea0003800200 */
.L_x_900:
[----:B------:R-:W-:Y:S01]  /*2510*/  BSSY.RECONVERGENT B0, `(.L_x_902) ;  /* 0x0000015000007945 */ /* 0x000fe20003800200 */
[----:B------:R-:W-:-:S03]  /*2520*/  IADD3 R236, PT, PT, R219, R5, RZ ;  /* 0x00000005dbec7210 */ /* 0x000fc60007ffe0ff */
        /* <DEDUP_REMOVED lines=17> */
.L_x_903:
[----:B------:R1:W-:Y:S04]  /*2640*/  STS.128 [R236], RZ ;  /* 0x000000ffec007388 */ /* 0x0003e80000000c00 */
[----:B------:R1:W-:Y:S02]  /*2650*/  STS.128 [R236+0x2000], RZ ;  /* 0x002000ffec007388 */ /* 0x0003e40000000c00 */
.L_x_904:
[----:B------:R-:W-:Y:S05]  /*2660*/  BSYNC.RECONVERGENT B0 ;  /* 0x0000000000007941 */ /* 0x000fea0003800200 */
.L_x_902:
        /* <DEDUP_REMOVED lines=27> */
.L_x_906:
[----:B------:R-:W-:Y:S05]  /*2820*/  BSYNC.RECONVERGENT B0 ;  /* 0x0000000000007941 */ /* 0x000fea0003800200 */
.L_x_905:
        /* <DEDUP_REMOVED lines=34> */
.L_x_908:
[----:B------:R1:W-:Y:S04]  /*2a50*/  STS.128 [R219+0xc000], RZ ;  /* 0x00c000ffdb007388 */ /* 0x0003e80000000c00 */
[----:B------:R1:W-:Y:S02]  /*2a60*/  STS.128 [R219+0xe000], RZ ;  /* 0x00e000ffdb007388 */ /* 0x0003e40000000c00 */
.L_x_909:
[----:B------:R-:W-:Y:S05]  /*2a70*/  BSYNC.RECONVERGENT B0 ;  /* 0x0000000000007941 */ /* 0x000fea0003800200 */
.L_x_907:
[----:B------:R1:W-:Y:S01]  /*2a80*/  @P5 STS.128 [R219+0xd000], RZ ;  /* 0x00d000ffdb005388 */ /* 0x0003e20000000c00 */
[----:B------:R-:W-:Y:S03]  /*2a90*/  BSSY.RECONVERGENT B0, `(.L_x_910) ;  /* 0x0000018000007945 */ /* 0x000fe60003800200 */
[----:B------:R1:W-:Y:S01]  /*2aa0*/  @P5 STS.128 [R219+0xf000], RZ ;  /* 0x00f000ffdb005388 */ /* 0x0003e20000000c00 */
        /* <DEDUP_REMOVED lines=22> */
.L_x_911:
[----:B------:R-:W-:Y:S05]  /*2c10*/  BSYNC.RECONVERGENT B0 ;  /* 0x0000000000007941 */ /* 0x000fea0003800200 */
.L_x_910:
[----:B------:R-:W0:Y:S01]  /*2c20*/  LDGDEPBAR ;  /* 0x00000000000079af */ /* 0x000e220000000000 */
[----:B------:R-:W3:Y:S01]  /*2c30*/  LDC.64 R12, c[0x0][0x528] ;  /* 0x00014a00ff0c7b82 */ /* 0x000ee20000000a00 */
[C---:B------:R-:W-:Y:S01]  /*2c40*/  IMAD.IADD R4, R205.reuse, 0x1, R202 ;  /* 0x00000001cd047824 */ /* 0x040fe200078e02ca */
[----:B------:R-:W4:Y:S01]  /*2c50*/  S2R R242, SR_TID.X ;  /* 0x0000000000f27919 */ /* 0x000f220000002100 */
[----:B------:R-:W-:Y:S01]  /*2c60*/  IMAD.IADD R198, R205, 0x1, R203 ;  /* 0x00000001cdc67824 */ /* 0x000fe200078e02cb */
[----:B------:R-:W-:Y:S01]  /*2c70*/  UIADD3 UR25, UPT, UPT, UR25, 0x40, URZ ;  /* 0x0000004019197890 */ /* 0x000fe2000fffe0ff */
[----:B--2---:R-:W-:Y:S01]  /*2c80*/  IMAD R7, R209, UR26, R208 ;  /* 0x0000001ad1077c24 */ /* 0x004fe2000f8e02d0 */
[----:B------:R-:W2:Y:S02]  /*2c90*/  LDCU UR10, c[0x0][0x590] ;  /* 0x0000b200ff0a77ac */ /* 0x000ea40008000800 */
[----:B------:R-:W1:Y:S01]  /*2ca0*/  LDC R221, c[0x0][0x44c] ;  /* 0x00011300ffdd7b82 */ /* 0x000e620000000800 */
[----:B------:R-:W-:Y:S01]  /*2cb0*/  LOP3.LUT R9, R9, 0x3, RZ, 0xc0, !PT ;  /* 0x0000000309097812 */ /* 0x000fe200078ec0ff */
[----:B------:R-:W1:Y:S01]  /*2cc0*/  LDCU UR4, c[0x0][0x440] ;  /* 0x00008800ff0477ac */ /* 0x000e620008000800 */
[----:B------:R-:W1:Y:S01]  /*2cd0*/  LDCU UR5, c[0x0][0x3e0] ;  /* 0x00007c00ff0577ac */ /* 0x000e620008000800 */
[----:B------:R-:W1:Y:S01]  /*2ce0*/  LDCU UR7, c[0x0][0x45c] ;  /* 0x00008b80ff0777ac */ /* 0x000e620008000800 */
[----:B------:R-:W-:-:S04]  /*2cf0*/  DEPBAR.LE SB0, 0x1 ;  /* 0x000080400000791a */ /* 0x000fc80000000000 */
[----:B------:R-:W-:Y:S06]  /*2d00*/  BAR.SYNC.DEFER_BLOCKING 0x0 ;  /* 0x0000000000007b1d */ /* 0x000fec0000010000 */
[----:B------:R-:W1:Y:S01]  /*2d10*/  LDCU.U8 UR6, c[0x0][0x4f8] ;  /* 0x00009f00ff0677ac */ /* 0x000e620008000000 */
[----:B---3--:R-:W3:Y:S04]  /*2d20*/  LDG.E.64 R2, desc[UR22][R12.64] ;  /* 0x000000160c027981 */ /* 0x008ee8000c1e1b00 */
[----:B------:R-:W3:Y:S04]  /*2d30*/  LDG.E.64 R10, desc[UR22][R12.64+0x8] ;  /* 0x000008160c0a7981 */ /* 0x000ee8000c1e1b00 */
[----:B------:R-:W1:Y:S04]  /*2d40*/  LDSM.16.M88.4 R132, [R4] ;  /* 0x000000000484783b */ /* 0x000e680000000200 */
[----:B------:R-:W1:Y:S04]  /*2d50*/  LDSM.16.M88.4 R136, [R4+0x800] ;  /* 0x000800000488783b */ /* 0x000e680000000200 */
[----:B------:R-:W1:Y:S04]  /*2d60*/  LDSM.16.M88.4 R164, [R4+0x2000] ;  /* 0x0020000004a4783b */ /* 0x000e680000000200 */
[----:B------:R-:W1:Y:S04]  /*2d70*/  LDSM.16.M88.4 R168, [R4+0x2800] ;  /* 0x0028000004a8783b */ /* 0x000e680000000200 */
[----:B------:R-:W1:Y:S04]  /*2d80*/  LDSM.16.M88.4 R116, [R205] ;  /* 0x00000000cd74783b */ /* 0x000e680000000200 */
[----:B------:R-:W1:Y:S04]  /*2d90*/  LDSM.16.M88.4 R120, [R205+0x800] ;  /* 0x00080000cd78783b */ /* 0x000e680000000200 */
[----:B------:R-:W1:Y:S04]  /*2da0*/  LDSM.16.M88.4 R124, [R198] ;  /* 0x00000000c67c783b */ /* 0x000e680000000200 */
[----:B------:R-:W1:Y:S04]  /*2db0*/  LDSM.16.M88.4 R128, [R198+0x800] ;  /* 0x00080000c680783b */ /* 0x000e680000000200 */
[----:B------:R-:W1:Y:S04]  /*2dc0*/  LDSM.16.M88.4 R148, [R205+0x2000] ;  /* 0x00200000cd94783b */ /* 0x000e680000000200 */
[----:B------:R-:W1:Y:S04]  /*2dd0*/  LDSM.16.M88.4 R152, [R205+0x2800] ;  /* 0x00280000cd98783b */ /* 0x000e680000000200 */
[----:B------:R-:W1:Y:S04]  /*2de0*/  LDSM.16.M88.4 R156, [R198+0x2000] ;  /* 0x00200000c69c783b */ /* 0x000e680000000200 */
[----:B------:R-:W1:Y:S01]  /*2df0*/  LDSM.16.M88.4 R160, [R198+0x2800] ;  /* 0x00280000c6a0783b */ /* 0x000e620000000200 */
[----:B------:R-:W-:Y:S01]  /*2e00*/  ISETP.LE.AND P4, PT, R238, UR25, PT ;  /* 0x00000019ee007c0c */ /* 0x000fe2000bf83270 */
[----:B------:R-:W-:-:S02]  /*2e10*/  IMAD.SHL.U32 R7, R7, 0x20, RZ ;  /* 0x0000002007077824 */ /* 0x000fc400078e00ff */
[----:B------:R-:W-:-:S03]  /*2e20*/  IMAD.IADD R192, R206, 0x1, R202 ;  /* 0x00000001cec07824 */ /* 0x000fc600078e02ca */
[----:B------:R-:W-:-:S07]  /*2e30*/  SHF.R.S32.HI R230, RZ, 0x1f, R7 ;  /* 0x0000001fffe67819 */ /* 0x000fce0000011407 */
[----:B----4-:R-:W-:Y:S01]  /*2e40*/  @P4 IMAD.SHL.U32 R0, R242, 0x2, RZ ;  /* 0x00000002f2004824 */ /* 0x010fe200078e00ff */
[----:B------:R-:W-:-:S04]  /*2e50*/  @P4 SHF.R.U32.HI R231, RZ, 0x2, R242 ;  /* 0x00000002ffe74819 */ /* 0x000fc800000116f2 */
[----:B------:R-:W-:Y:S01]  /*2e60*/  @P4 LOP3.LUT R0, R0, 0x6, RZ, 0xc0, !PT ;  /* 0x0000000600004812 */ /* 0x000fe200078ec0ff */
[----:B------:R-:W-:Y:S01]  /*2e70*/  IMAD R232, R232, 0x4, R9 ;  /* 0x00000004e8e87824 */ /* 0x000fe200078e0209 */
[----:B------:R-:W-:Y:S01]  /*2e80*/  CS2R R94, SRZ ;  /* 0x00000000005e7805 */ /* 0x000fe2000001ff00 */
[----:B------:R-:W-:Y:S01]  /*2e90*/  IMAD.IADD R197, R206, 0x1, R5 ;  /* 0x00000001cec57824 */ /* 0x000fe200078e0205 */
[----:B------:R-:W-:Y:S01]  /*2ea0*/  @P4 LOP3.LUT R231, R0, 0xe0, R231, 0xf8, !PT ;  /* 0x000000e000e74812 */ /* 0x000fe200078ef8e7 */
[----:B------:R-:W-:Y:S01]  /*2eb0*/  IMAD.IADD R196, R204, 0x1, R5 ;  /* 0x00000001ccc47824 */ /* 0x000fe200078e0205 */
[C---:B------:R-:W-:Y:S01]  /*2ec0*/  IADD3 R0, PT, PT, R203.reuse, R205, R202 ;  /* 0x000000cdcb007210 */ /* 0x040fe20007ffe0ca */
[----:B------:R-:W-:Y:S01]  /*2ed0*/  IMAD.MOV.U32 R233, RZ, RZ, R236 ;  /* 0x000000ffffe97224 */ /* 0x000fe200078e00ec */
[----:B------:R-:W-:Y:S01]  /*2ee0*/  CS2R R92, SRZ ;  /* 0x00000000005c7805 */ /* 0x000fe2000001ff00 */
[----:B------:R-:W-:Y:S01]  /*2ef0*/  IMAD.IADD R193, R206, 0x1, R203 ;  /* 0x00000001cec17824 */ /* 0x000fe200078e02cb */
        /* <DEDUP_REMOVED lines=32> */
[----:B------:R-:W-:Y:S01]  /*3100*/  SHF.R.U32.HI R242, RZ, 0x7, R242 ;  /* 0x00000007fff27819 */ /* 0x000fe200000116f2 */
[----:B--2---:R-:W-:Y:S02]  /*3110*/  USHF.L.U32 UR10, UR10, 0x6, URZ ;  /* 0x000000060a0a7899 */ /* 0x004fe400080006ff */
[----:B------:R-:W-:Y:S01]  /*3120*/  USHF.L.U32 UR29, UR29, 0x3, URZ ;  /* 0x000000031d1d7899 */ /* 0x000fe200080006ff */
[----:B---3--:R-:W-:-:S02]  /*3130*/  R2UR UR11, R3 ;  /* 0x00000000030b72ca */ /* 0x008fc400000e0000 */
[----:B------:R-:W-:Y:S01]  /*3140*/  R2UR UR12, R2 ;  /* 0x00000000020c72ca */ /* 0x000fe200000e0000 */
[----:B------:R-:W-:Y:S01]  /*3150*/  IMAD.IADD R3, R203, 0x1, R4 ;  /* 0x00000001cb037824 */ /* 0x000fe200078e0204 */
[----:B------:R-:W-:Y:S01]  /*3160*/  IADD3 R248, P1, P0, R7, R10, R248 ;  /* 0x0000000a07f87210 */ /* 0x000fe2000783e0f8 */
[----:B------:R-:W-:-:S03]  /*3170*/  IMAD.IADD R2, R205, 0x1, R202 ;  /* 0x00000001cd027824 */ /* 0x000fc600078e02ca */
[----:B------:R-:W2:Y:S01]  /*3180*/  LDSM.16.M88.4 R140, [R3] ;  /* 0x00000000038c783b */ /* 0x000ea20000000200 */
[----:B------:R-:W-:Y:S01]  /*3190*/  IADD3.X R230, PT, PT, R230, R11, RZ, P1, P0 ;  /* 0x0000000be6e67210 */ /* 0x000fe20000fe04ff */
[----:B------:R-:W-:Y:S02]  /*31a0*/  IMAD.WIDE.U32 R248, R248, -0x2daee0ad, RZ ;  /* 0xd2511f53f8f87825 */ /* 0x000fe400078e00ff */
[----:B------:R-:W3:Y:S04]  /*31b0*/  LDSM.16.M88.4 R144, [R3+0x800] ;  /* 0x000800000390783b */ /* 0x000ee80000000200 */
[----:B------:R-:W4:Y:S04]  /*31c0*/  LDSM.16.M88.4 R172, [R3+0x2000] ;  /* 0x0020000003ac783b */ /* 0x000f280000000200 */
[----:B------:R1:W2:Y:S01]  /*31d0*/  LDSM.16.M88.4 R176, [R3+0x2800] ;  /* 0x0028000003b0783b */ /* 0x0002a20000000200 */
[----:B------:R-:W-:-:S02]  /*31e0*/  UIADD3 UR33, UPT, UPT, UR12, -0x61c88647, URZ ;  /* 0x9e3779b90c217890 */ /* 0x000fc4000fffe0ff */
[----:B------:R-:W-:Y:S02]  /*31f0*/  UIADD3 UR32, UPT, UPT, UR11, -0x4498517b, URZ ;  /* 0xbb67ae850b207890 */ /* 0x000fe4000fffe0ff */
[----:B------:R-:W-:Y:S02]  /*3200*/  UIADD3 UR31, UPT, UPT, UR12, 0x3c6ef372, URZ ;  /* 0x3c6ef3720c1f7890 */ /* 0x000fe4000fffe0ff */
[----:B------:R-:W-:Y:S02]  /*3210*/  UIADD3 UR30, UPT, UPT, UR11, 0x76cf5d0a, URZ ;  /* 0x76cf5d0a0b1e7890 */ /* 0x000fe4000fffe0ff */
[----:B------:R-:W-:Y:S02]  /*3220*/  UIADD3 UR26, UPT, UPT, UR12, -0x255992d5, URZ ;  /* 0xdaa66d2b0c1a7890 */ /* 0x000fe4000fffe0ff */
[----:B------:R-:W-:Y:S02]  /*3230*/  UIADD3 UR25, UPT, UPT, UR11, 0x32370b8f, URZ ;  /* 0x32370b8f0b197890 */ /* 0x000fe4000fffe0ff */
[----:B------:R-:W-:-:S02]  /*3240*/  UIADD3 UR24, UPT, UPT, UR12, 0x78dde6e4, URZ ;  /* 0x78dde6e40c187890 */ /* 0x000fc4000fffe0ff */
[----:B------:R-:W-:Y:S02]  /*3250*/  UIADD3 UR17, UPT, UPT, UR11, -0x126145ec, URZ ;  /* 0xed9eba140b117890 */ /* 0x000fe4000fffe0ff */
[----:B------:R-:W-:Y:S02]  /*3260*/  UIADD3 UR16, UPT, UPT, UR12, 0x1715609d, URZ ;  /* 0x1715609d0c107890 */ /* 0x000fe4000fffe0ff */
[----:B------:R-:W-:Y:S01]  /*3270*/  UIADD3 UR15, UPT, UPT, UR11, -0x56f99767, URZ ;  /* 0xa90668990b0f7890 */ /* 0x000fe2000fffe0ff */
[----:B-1----:R-:W-:Y:S01]  /*3280*/  IMAD.IADD R3, R203, 0x1, R192 ;  /* 0x00000001cb037824 */ /* 0x002fe200078e02c0 */
[----:B------:R-:W-:Y:S02]  /*3290*/  UIADD3 UR14, UPT, UPT, UR12, -0x4ab325aa, URZ ;  /* 0xb54cda560c0e7890 */ /* 0x000fe4000fffe0ff */
[----:B------:R-:W-:-:S12]  /*32a0*/  UIADD3 UR13, UPT, UPT, UR11, 0x646e171e, URZ ;  /* 0x646e171e0b0d7890 */ /* 0x000fd8000fffe0ff */
.L_x_914:
[----:B------:R-:W0:Y:S01]  /*32b0*/  LDGDEPBAR ;  /* 0x00000000000079af */ /* 0x000e220000000000 */
[C-C-:B------:R-:W-:Y:S01]  /*32c0*/  IMAD.IADD R181, R203.reuse, 0x1, R197.reuse ;  /* 0x00000001cbb57824 */ /* 0x140fe200078e02c5 */
[----:B------:R-:W-:Y:S01]  /*32d0*/  LEA R190, P0, R210, R224, 0x2 ;  /* 0x000000e0d2be7211 */ /* 0x000fe200078010ff */
[----:B------:R-:W-:Y:S02]  /*32e0*/  IMAD.IADD R182, R202, 0x1, R197 ;  /* 0x00000001cab67824 */ /* 0x000fe400078e02c5 */
[----:B-----5:R-:W-:Y:S01]  /*32f0*/  FMUL.FTZ R186, R234, 1.4426950216293334961 ;  /* 0x3fb8aa3beaba7820 */ /* 0x020fe20000410000 */
[----:B------:R-:W-:Y:S02]  /*3300*/  IMAD.U32 R183, RZ, RZ, UR21 ;  /* 0x00000015ffb77e24 */ /* 0x000fe4000f8e00ff */
[----:B------:R-:W-:Y:S02]  /*3310*/  IMAD.IADD R180, R203, 0x1, R182 ;  /* 0x00000001cbb47824 */ /* 0x000fe400078e02b6 */
[----:B------:R-:W-:Y:S02]  /*3320*/  VIADD R232, R232, 0xfffffffc ;  /* 0xfffffffce8e87836 */ /* 0x000fe40000000000 */
[----:B------:R-:W-:Y:S02]  /*3330*/  IMAD.U32 R184, RZ, RZ, UR21 ;  /* 0x00000015ffb87e24 */ /* 0x000fe4000f8e00ff */
[----:B------:R-:W-:Y:S02]  /*3340*/  IMAD R183, R183, 0x2, R242 ;  /* 0x00000002b7b77824 */ /* 0x000fe400078e02f2 */
[----:B------:R-:W-:Y:S04]  /*3350*/  IMAD.WIDE.U32 R250, R232, -0x326172a9, RZ ;  /* 0xcd9e8d57e8fa7825 */ /* 0x000fe800078e00ff */
[----:B------:R-:W-:Y:S01]  /*3360*/  @P4 IMAD R187, R184, 0x40, R231 ;  /* 0x00000040b8bb4824 */ /* 0x000fe200078e02e7 */
[----:B------:R-:W-:Y:S01]  /*3370*/  LOP3.LUT R184, R183, UR11, R249, 0x96, !PT ;  /* 0x0000000bb7b87c12 */ /* 0x000fe2000f8e96f9 */
[----:B------:R-:W-:Y:S01]  /*3380*/  IMAD.MOV.U32 R225, RZ, RZ, R223 ;  /* 0x000000ffffe17224 */ /* 0x000fe200078e00df */
[----:B------:R-:W-:Y:S01]  /*3390*/  LOP3.LUT R183, R230, UR12, R251, 0x96, !PT ;  /* 0x0000000ce6b77c12 */ /* 0x000fe2000f8e96fb */
[C---:B------:R-:W-:Y:S01]  /*33a0*/  @P4 VIADD R189, R187.reuse, 0x8 ;  /* 0x00000008bbbd4836 */ /* 0x040fe20000000000 */
[----:B------:R-:W-:Y:S04]  /*33b0*/  DEPBAR.LE SB0, 0x0 ;  /* 0x000080000000791a */ /* 0x000fe80000000000 */
[----:B------:R-:W-:Y:S01]  /*33c0*/  BAR.SYNC.DEFER_BLOCKING 0x0 ;  /* 0x0000000000007b1d */ /* 0x000fe20000010000 */
[----:B------:R-:W-:Y:S01]  /*33d0*/  LEA.HI.X R191, R210, R225, RZ, 0x2, P0 ;  /* 0x000000e1d2bf7211 */ /* 0x000fe200000f14ff */
[----:B------:R-:W-:Y:S01]  /*33e0*/  @P4 VIADD R185, R187, 0x1 ;  /* 0x00000001bbb94836 */ /* 0x000fe20000000000 */
[-C--:B------:R-:W-:Y:S01]  /*33f0*/  @P4 ISETP.GE.AND P2, PT, R189, R238.reuse, PT ;  /* 0x000000eebd00420c */ /* 0x080fe20003f46270 */
[----:B------:R-:W-:Y:S01]  /*3400*/  @P4 VIADD R207, R187, 0x10 ;  /* 0x00000010bbcf4836 */ /* 0x000fe20000000000 */
[----:B------:R-:W-:Y:S01]  /*3410*/  FSETP.NEU.FTZ.AND P0, PT, R235, -INF , PT ;  /* 0xff800000eb00780b */ /* 0x000fe20003f1d000 */
[----:B------:R-:W-:Y:S01]  /*3420*/  @P4 VIADD R225, R187, 0x11 ;  /* 0x00000011bbe14836 */ /* 0x000fe20000000000 */
[-C--:B------:R-:W-:Y:S02]  /*3430*/  @P4 ISETP.GE.AND P3, PT, R185, R238.reuse, PT ;  /* 0x000000eeb900420c */ /* 0x080fe40003f66270 */
[-C--:B------:R-:W-:Y:S01]  /*3440*/  @P4 ISETP.GE.AND P1, PT, R187, R238.reuse, PT ;  /* 0x000000eebb00420c */ /* 0x080fe20003f26270 */
[----:B------:R-:W-:Y:S08]  /*3450*/  LDSM.16.M88.4 R52, [R197] ;  /* 0x00000000c534783b */ /* 0x000ff00000000200 */
[----:B------:R-:W1:Y:S08]  /*3460*/  LDSM.16.M88.4 R56, [R205+-0x4000] ;  /* 0xffc00000cd38783b */ /* 0x000e700000000200 */
[----:B------:R-:W3:Y:S08]  /*3470*/  LDSM.16.M88.4 R60, [R205+-0x3800] ;  /* 0xffc80000cd3c783b */ /* 0x000ef00000000200 */
[----:B------:R-:W-:Y:S08]  /*3480*/  LDSM.16.M88.4 R64, [R181] ;  /* 0x00000000b540783b */ /* 0x000ff00000000200 */
[----:B------:R-:W4:Y:S08]  /*3490*/  LDSM.16.M88.4 R100, [R198+-0x4000] ;  /* 0xffc00000c664783b */ /* 0x000f300000000200 */
[----:B------:R-:W2:Y:S01]  /*34a0*/  LDSM.16.M88.4 R104, [R198+-0x3800] ;  /* 0xffc80000c668783b */ /* 0x000ea20000000200 */
[C---:B-1----:R-:W-:Y:S07]  /*34b0*/  HMMA.16816.F32 R4, R52.reuse, R56, RZ ;  /* 0x000000383404723c */ /* 0x042fee00000018ff */
[----:B------:R-:W-:Y:S01]  /*34c0*/  LDSM.16.M88.4 R108, [R182] ;  /* 0x00000000b66c783b */ /* 0x000fe20000000200 */
[C---:B------:R-:W-:Y:S07]  /*34d0*/  HMMA.16816.F32 R8, R52.reuse, R58, RZ ;  /* 0x0000003a3408723c */ /* 0x040fee00000018ff */
[----:B------:R-:W1:Y:S01]  /*34e0*/  LDSM.16.M88.4 R112, [R2+-0x4000] ;  /* 0xffc000000270783b */ /* 0x000e620000000200 */
        /* <DEDUP_REMOVED lines=8> */
[C---:B--2---:R-:W-:Y:S08]  /*3570*/  HMMA.16816.F32 R12, R64.reuse, R104, R12 ;  /* 0x00000068400c723c */ /* 0x044ff0000000180c */
[----:B------:R-:W-:Y:S01]  /*3580*/  HMMA.16816.F32 R16, R64, R106, R16 ;  /* 0x0000006a4010723c */ /* 0x000fe20000001810 */
[----:B------:R-:W2:Y:S07]  /*3590*/  LDSM.16.M88.4 R64, [R0+-0x3800] ;  /* 0xffc800000040783b */ /* 0x000eae0000000200 */
[C---:B-1----:R-:W-:Y:S01]  /*35a0*/  HMMA.16816.F32 R4, R108.reuse, R112, R4 ;  /* 0x000000706c04723c */ /* 0x042fe20000001804 */
[----:B------:R-:W1:Y:S07]  /*35b0*/  LDSM.16.M88.4 R104, [R205+-0x2000] ;  /* 0xffe00000cd68783b */ /* 0x000e6e0000000200 */
        /* <DEDUP_REMOVED lines=8> */
[----:B------:R3:W-:Y:S07]  /*3640*/  LDSM.16.M88.4 R60, [R182+0x2000] ;  /* 0x00200000b63c783b */ /* 0x0007ee0000000200 */
[C---:B--2---:R-:W-:Y:S08]  /*3650*/  HMMA.16816.F32 R12, R56.reuse, R64, R12 ;  /* 0x00000040380c723c */ /* 0x044ff0000000180c */
[----:B------:R-:W-:Y:S01]  /*3660*/  HMMA.16816.F32 R16, R56, R66, R16 ;  /* 0x000000423810723c */ /* 0x000fe20000001810 */
[----:B------:R-:W2:Y:S07]  /*3670*/  LDSM.16.M88.4 R56, [R198+-0x1800] ;  /* 0xffe80000c638783b */ /* 0x000eae0000000200 */
[C---:B-1----:R-:W-:Y:S01]  /*3680*/  HMMA.16816.F32 R4, R100.reuse, R104, R4 ;  /* 0x000000686404723c */ /* 0x042fe20000001804 */
[----:B------:R-:W1:Y:S04]  /*3690*/  LDSM.16.M88.4 R64, [R2+-0x2000] ;  /* 0xffe000000240783b */ /* 0x000e680000000200 */
[----:B---3--:R-:W-:Y:S03]  /*36a0*/  IMAD.WIDE.U32 R182, R183, -0x2daee0ad, RZ ;  /* 0xd2511f53b7b67825 */ /* 0x008fe600078e00ff */
[C---:B------:R-:W-:Y:S01]  /*36b0*/  HMMA.16816.F32 R8, R100.reuse, R106, R8 ;  /* 0x0000006a6408723c */ /* 0x040fe20000001808 */
[----:B------:R-:W-:Y:S02]  /*36c0*/  LDSM.16.M88.4 R104, [R0+-0x2000] ;  /* 0xffe000000068783b */ /* 0x000fe40000000200 */
[----:B------:R-:W-:Y:S01]  /*36d0*/  LOP3.LUT R188, R248, UR32, R183, 0x96, !PT ;  /* 0x00000020f8bc7c12 */ /* 0x000fe2000f8e96b7 */
[----:B------:R-:W-:Y:S04]  /*36e0*/  @P4 VIADD R183, R187, 0x9 ;  /* 0x00000009bbb74836 */ /* 0x000fe80000000000 */
[C---:B------:R-:W-:Y:S03]  /*36f0*/  HMMA.16816.F32 R12, R100.reuse, R52, R12 ;  /* 0x00000034640c723c */ /* 0x040fe6000000180c */
[----:B------:R-:W-:Y:S01]  /*3700*/  IMAD.WIDE.U32 R188, R188, -0x326172a9, RZ ;  /* 0xcd9e8d57bcbc7825 */ /* 0x000fe200078e00ff */
[-C--:B------:R-:W-:Y:S04]  /*3710*/  @P4 ISETP.GE.AND P5, PT, R183, R238.reuse, PT ;  /* 0x000000eeb700420c */ /* 0x080fe80003fa6270 */
[----:B------:R-:W-:Y:S01]  /*3720*/  HMMA.16816.F32 R16, R100, R54, R16 ;  /* 0x000000366410723c */ /* 0x000fe20000001810 */
[----:B------:R-:W3:Y:S07]  /*3730*/  LDSM.16.M88.4 R52, [R2+-0x1800] ;  /* 0xffe800000234783b */ /* 0x000eee0000000200 */
[C---:B----4-:R-:W-:Y:S01]  /*3740*/  HMMA.16816.F32 R4, R108.reuse, R112, R4 ;  /* 0x000000706c04723c */ /* 0x050fe20000001804 */
[----:B------:R4:W3:Y:S07]  /*3750*/  LDSM.16.M88.4 R100, [R180+0x2000] ;  /* 0x00200000b464783b */ /* 0x0008ee0000000200 */
[C---:B------:R-:W-:Y:S03]  /*3760*/  HMMA.16816.F32 R8, R108.reuse, R114, R8 ;  /* 0x000000726c08723c */ /* 0x040fe60000001808 */
[----:B------:R-:W-:Y:S04]  /*3770*/  IMAD.WIDE.U32 R114, R184, -0x326172a9, RZ ;  /* 0xcd9e8d57b8727825 */ /* 0x000fe800078e00ff */
[----:B------:R-:W-:Y:S01]  /*3780*/  FMUL.FTZ R184, R235, 1.4426950216293334961 ;  /* 0x3fb8aa3bebb87820 */ /* 0x000fe20000410000 */
[C---:B--2---:R-:W-:Y:S03]  /*3790*/  HMMA.16816.F32 R12, R108.reuse, R56, R12 ;  /* 0x000000386c0c723c */ /* 0x044fe6000000180c */
[----:B------:R-:W-:Y:S05]  /*37a0*/  LOP3.LUT R250, R250, UR33, R115, 0x96, !PT ;  /* 0x00000021fafa7c12 */ /* 0x000fea000f8e9673 */
[----:B------:R-:W-:Y:S03]  /*37b0*/  HMMA.16816.F32 R16, R108, R58, R16 ;  /* 0x0000003a6c10723c */ /* 0x000fe60000001810 */
[----:B----4-:R-:W-:Y:S01]  /*37c0*/  FSEL R180, R184, RZ, P0 ;  /* 0x000000ffb8b47208 */ /* 0x010fe20000000000 */
[----:B------:R-:W-:Y:S01]  /*37d0*/  IMAD.WIDE.U32 R250, R250, -0x2daee0ad, RZ ;  /* 0xd2511f53fafa7825 */ /* 0x000fe200078e00ff */
[----:B------:R-:W-:Y:S02]  /*37e0*/  LOP3.LUT R184, R114, UR31, R189, 0x96, !PT ;  /* 0x0000001f72b87c12 */ /* 0x000fe4000f8e96bd */
[----:B------:R-:W-:Y:S01]  /*37f0*/  FSETP.NEU.FTZ.AND P0, PT, R234, -INF , PT ;  /* 0xff800000ea00780b */ /* 0x000fe20003f1d000 */
[C---:B-1----:R-:W-:Y:S05]  /*3800*/  HMMA.16816.F32 R4, R60.reuse, R64, R4 ;  /* 0x000000403c04723c */ /* 0x042fea0000001804 */
[----:B------:R-:W-:Y:S03]  /*3810*/  LOP3.LUT R185, R182, UR30, R251, 0x96, !PT ;  /* 0x0000001eb6b97c12 */ /* 0x000fe6000f8e96fb */
[C---:B------:R-:W-:Y:S03]  /*3820*/  HMMA.16816.F32 R8, R60.reuse, R66, R8 ;  /* 0x000000423c08723c */ /* 0x040fe60000001808 */
[----:B------:R-:W-:Y:S05]  /*3830*/  IMAD.WIDE.U32 R114, R185, -0x326172a9, RZ ;  /* 0xcd9e8d57b9727825 */ /* 0x000fea00078e00ff */
[C---:B---3--:R-:W-:Y:S08]  /*3840*/  HMMA.16816.F32 R12, R60.reuse, R52, R12 ;  /* 0x000000343c0c723c */ /* 0x048ff0000000180c */
[----:B------:R-:W-:Y:S01]  /*3850*/  HMMA.16816.F32 R16, R60, R54, R16 ;  /* 0x000000363c10723c */ /* 0x000fe20000001810 */
[----:B------:R-:W1:Y:S07]  /*3860*/  LDSM.16.M88.4 R52, [R0+-0x1800] ;  /* 0xffe800000034783b */ /* 0x000e6e0000000200 */
[C---:B------:R-:W-:Y:S05]  /*3870*/  HMMA.16816.F32 R4, R100.reuse, R104, R4 ;  /* 0x000000686404723c */ /* 0x040fea0000001804 */
[----:B------:R-:W-:Y:S02]  /*3880*/  FSEL R105, R186, RZ, P0 ;  /* 0x000000ffba697208 */ /* 0x000fe40000000000 */
[----:B------:R-:W-:Y:S01]  /*3890*/  LOP3.LUT R186, R188, UR26, R115, 0x96, !PT ;  /* 0x0000001abcba7c12 */ /* 0x000fe2000f8e9673 */
[C---:B------:R-:W-:Y:S03]  /*38a0*/  HMMA.16816.F32 R8, R100.reuse, R106, R8 ;  /* 0x0000006a6408723c */ /* 0x040fe60000001808 */
[----:B------:R-:W-:Y:S01]  /*38b0*/  IMAD.WIDE.U32 R106, R184, -0x2daee0ad, RZ ;  /* 0xd2511f53b86a7825 */ /* 0x000fe200078e00ff */
[-C--:B------:R-:W-:Y:S03]  /*38c0*/  @P4 ISETP.GE.AND P0, PT, R225, R238.reuse, PT ;  /* 0x000000eee100420c */ /* 0x080fe60003f06270 */
[----:B------:R-:W-:Y:S01]  /*38d0*/  IMAD.WIDE.U32 R62, R186, -0x2daee0ad, RZ ;  /* 0xd2511f53ba3e7825 */ /* 0x000fe200078e00ff */
[----:B------:R-:W-:Y:S03]  /*38e0*/  LOP3.LUT R189, R250, UR25, R107, 0x96, !PT ;  /* 0x00000019fabd7c12 */ /* 0x000fe6000f8e966b */
[----:B------:R-:W-:Y:S01]  /*38f0*/  @P4 FSEL R7, R7, -INF , !P3 ;  /* 0xff80000007074808 */ /* 0x000fe20005800000 */
[----:B------:R-:W-:Y:S01]  /*3900*/  @P4 VIADD R225, R187, 0x18 ;  /* 0x00000018bbe14836 */ /* 0x000fe20000000000 */
[----:B------:R-:W-:Y:S01]  /*3910*/  LOP3.LUT R243, R106, UR17, R63, 0x96, !PT ;  /* 0x000000116af37c12 */ /* 0x000fe2000f8e963f */
[----:B------:R-:W-:Y:S01]  /*3920*/  IMAD.WIDE.U32 R188, R189, -0x326172a9, RZ ;  /* 0xcd9e8d57bdbc7825 */ /* 0x000fe200078e00ff */
[----:B------:R-:W-:Y:S02]  /*3930*/  @P4 FSEL R4, R4, -INF , !P1 ;  /* 0xff80000004044808 */ /* 0x000fe40004800000 */
[----:B------:R-:W-:Y:S01]  /*3940*/  @P4 FSEL R6, R6, -INF , !P1 ;  /* 0xff80000006064808 */ /* 0x000fe20004800000 */
[----:B------:R-:W-:Y:S01]  /*3950*/  IMAD.WIDE.U32 R250, R243, -0x326172a9, RZ ;  /* 0xcd9e8d57f3fa7825 */ /* 0x000fe200078e00ff */
[----:B------:R-:W-:Y:S02]  /*3960*/  LOP3.LUT R189, R114, UR24, R189, 0x96, !PT ;  /* 0x0000001872bd7c12 */ /* 0x000fe4000f8e96bd */
[-C--:B------:R-:W-:Y:S01]  /*3970*/  @P4 ISETP.GE.AND P1, PT, R207, R238.reuse, PT ;  /* 0x000000eecf00420c */ /* 0x080fe20003f26270 */
[----:B------:R-:W-:Y:S01]  /*3980*/  FFMA.FTZ R207, R7, UR7, -R105 ;  /* 0x0000000707cf7c23 */ /* 0x000fe20008010869 */
[----:B------:R-:W-:Y:S01]  /*3990*/  @P4 FSEL R9, R9, -INF , !P5 ;  /* 0xff80000009094808 */ /* 0x000fe20006800000 */
[----:B------:R-:W-:Y:S01]  /*39a0*/  IMAD.WIDE.U32 R106, R189, -0x2daee0ad, RZ ;  /* 0xd2511f53bd6a7825 */ /* 0x000fe200078e00ff */
[C---:B-1----:R-:W-:Y:S01]  /*39b0*/  HMMA.16816.F32 R12, R100.reuse, R52, R12 ;  /* 0x00000034640c723c */ /* 0x042fe2000000180c */
[----:B------:R1:W-:Y:S02]  /*39c0*/  MUFU.EX2 R186, R207 ;  /* 0x000000cf00ba7308 */ /* 0x0003e40000000800 */
[--C-:B------:R-:W-:Y:S01]  /*39d0*/  FFMA.FTZ R243, R9, UR7, -R180.reuse ;  /* 0x0000000709f37c23 */ /* 0x100fe200080108b4 */
[----:B------:R-:W-:Y:S01]  /*39e0*/  LOP3.LUT R189, R62, UR15, R107, 0x96, !PT ;  /* 0x0000000f3ebd7c12 */ /* 0x000fe2000f8e966b */
[--C-:B------:R-:W-:Y:S01]  /*39f0*/  FFMA.FTZ R183, R4, UR7, -R180.reuse ;  /* 0x0000000704b77c23 */ /* 0x100fe200080108b4 */
[----:B------:R-:W-:Y:S01]  /*3a00*/  @P4 FSEL R11, R11, -INF , !P5 ;  /* 0xff8000000b0b4808 */ /* 0x000fe20006800000 */
[--C-:B------:R-:W-:Y:S01]  /*3a10*/  FFMA.FTZ R185, R6, UR7, -R105.reuse ;  /* 0x0000000706b97c23 */ /* 0x100fe20008010869 */
[----:B------:R-:W-:Y:S03]  /*3a20*/  HMMA.16816.F32 R16, R100, R54, R16 ;  /* 0x000000366410723c */ /* 0x000fe60000001810 */
[----:B------:R-:W-:Y:S01]  /*3a30*/  IMAD.WIDE.U32 R114, R189, -0x326172a9, RZ ;  /* 0xcd9e8d57bd727825 */ /* 0x000fe200078e00ff */
[-C--:B------:R-:W-:Y:S01]  /*3a40*/  @P4 ISETP.GE.AND P6, PT, R225, R238.reuse, PT ;  /* 0x000000eee100420c */ /* 0x080fe20003fc6270 */
[----:B------:R-:W2:Y:S01]  /*3a50*/  LDG.E R189, desc[UR22][R190.64] ;  /* 0x00000016bebd7981 */ /* 0x000ea2000c1e1900 */
[----:B------:R-:W-:Y:S01]  /*3a60*/  @P4 FSEL R10, R10, -INF , !P2 ;  /* 0xff8000000a0a4808 */ /* 0x000fe20005000000 */
[----:B------:R-:W-:Y:S01]  /*3a70*/  @P4 VIADD R225, R187, 0x19 ;  /* 0x00000019bbe14836 */ /* 0x000fe20000000000 */
[----:B------:R-:W-:Y:S01]  /*3a80*/  @P4 FSEL R5, R5, -INF , !P3 ;  /* 0xff80000005054808 */ /* 0x000fe20005800000 */
[----:B------:R-:W-:Y:S01]  /*3a90*/  FFMA.FTZ R252, R11, UR7, -R105 ;  /* 0x000000070bfc7c23 */ /* 0x000fe20008010869 */
[----:B-1----:R-:W-:Y:S01]  /*3aa0*/  LOP3.LUT R207, R188, UR16, R251, 0x96, !PT ;  /* 0x00000010bccf7c12 */ /* 0x002fe2000f8e96fb */
[----:B------:R-:W-:Y:S01]  /*3ab0*/  MUFU.EX2 R183, R183 ;  /* 0x000000b700b77308 */ /* 0x000fe20000000800 */
[----:B------:R-:W-:Y:S01]  /*3ac0*/  @P4 ISETP.GE.AND P3, PT, R225, R238, PT ;  /* 0x000000eee100420c */ /* 0x000fe20003f66270 */
[----:B------:R-:W-:Y:S01]  /*3ad0*/  FFMA.FTZ R225, R10, UR7, -R105 ;  /* 0x000000070ae17c23 */ /* 0x000fe20008010869 */
[----:B------:R-:W-:Y:S01]  /*3ae0*/  @P4 FSEL R13, R13, -INF , !P0 ;  /* 0xff8000000d0d4808 */ /* 0x000fe20004000000 */
[--C-:B------:R-:W-:Y:S01]  /*3af0*/  FFMA.FTZ R184, R5, UR7, -R180.reuse ;  /* 0x0000000705b87c23 */ /* 0x100fe200080108b4 */
[----:B------:R-:W-:Y:S01]  /*3b00*/  @P4 FSEL R14, R14, -INF , !P1 ;  /* 0xff8000000e0e4808 */ /* 0x000fe20004800000 */
[----:B------:R-:W-:Y:S01]  /*3b10*/  IMAD.WIDE.U32 R62, R207, -0x2daee0ad, RZ ;  /* 0xd2511f53cf3e7825 */ /* 0x000fe200078e00ff */
[----:B------:R-:W-:Y:S03]  /*3b20*/  @P4 FSEL R12, R12, -INF , !P1 ;  /* 0xff8000000c0c4808 */ /* 0x000fe60004800000 */
[----:B------:R1:W3:Y:S01]  /*3b30*/  MUFU.EX2 R188, R243 ;  /* 0x000000f300bc7308 */ /* 0x0002e20000000800 */
[--C-:B------:R-:W-:Y:S01]  /*3b40*/  FFMA.FTZ R103, R13, UR7, -R180.reuse ;  /* 0x000000070d677c23 */ /* 0x100fe200080108b4 */
[----:B------:R-:W-:Y:S02]  /*3b50*/  @P4 FSEL R8, R8, -INF , !P2 ;  /* 0xff80000008084808 */ /* 0x000fe40005000000 */
[----:B------:R-:W-:Y:S01]  /*3b60*/  @P4 FSEL R15, R15, -INF , !P0 ;  /* 0xff8000000f0f4808 */ /* 0x000fe20004000000 */
[--C-:B------:R-:W-:Y:S01]  /*3b70*/  FFMA.FTZ R207, R12, UR7, -R180.reuse ;  /* 0x000000070ccf7c23 */ /* 0x100fe200080108b4 */
[----:B------:R-:W-:Y:S01]  /*3b80*/  @P4 FSEL R16, R16, -INF , !P6 ;  /* 0xff80000010104808 */ /* 0x000fe20007000000 */
[----:B------:R-:W-:Y:S03]  /*3b90*/  FFMA.FTZ R187, R8, UR7, -R180 ;  /* 0x0000000708bb7c23 */ /* 0x000fe600080108b4 */
[----:B------:R-:W-:Y:S01]  /*3ba0*/  MUFU.EX2 R184, R184 ;  /* 0x000000b800b87308 */ /* 0x000fe20000000800 */
[C---:B------:R-:W-:Y:S01]  /*3bb0*/  PRMT R251, R114.reuse, 0x7773, RZ ;  /* 0x0000777372fb7816 */ /* 0x040fe200000000ff */
[----:B------:R4:W2:Y:S01]  /*3bc0*/  LDG.E R190, desc[UR22][R190.64+0x20] ;  /* 0x00002016bebe7981 */ /* 0x0008a2000c1e1900 */
[----:B------:R-:W-:Y:S02]  /*3bd0*/  PRMT R182, R114, 0x7771, RZ ;  /* 0x0000777172b67816 */ /* 0x000fe400000000ff */
[----:B------:R-:W-:Y:S02]  /*3be0*/  LOP3.LUT R113, R106, UR13, R63, 0x96, !PT ;  /* 0x0000000d6a717c12 */ /* 0x000fe4000f8e963f */
[----:B------:R-:W-:Y:S03]  /*3bf0*/  @P4 FSEL R17, R17, -INF , !P3 ;  /* 0xff80000011114808 */ /* 0x000fe60005800000 */
[----:B------:R-:W-:Y:S01]  /*3c00*/  MUFU.EX2 R185, R185 ;  /* 0x000000b900b97308 */ /* 0x000fe20000000800 */
[----:B-1----:R-:W-:Y:S02]  /*3c10*/  LOP3.LUT R243, R250, UR14, R115, 0x96, !PT ;  /* 0x0000000efaf37c12 */ /* 0x002fe4000f8e9673 */
[----:B------:R-:W-:Y:S02]  /*3c20*/  @P4 FSEL R19, R19, -INF , !P3 ;  /* 0xff80000013134808 */ /* 0x000fe40005800000 */
[----:B------:R-:W-:Y:S02]  /*3c30*/  PRMT R101, R243, 0x7632, R101 ;  /* 0x00007632f3657816 */ /* 0x000fe40000000065 */
[----:B------:R-:W-:Y:S03]  /*3c40*/  ISETP.GT.U32.AND P3, PT, R182, UR6, PT ;  /* 0x00000006b6007c0c */ /* 0x000fe6000bf64070 */
[----:B------:R1:W-:Y:S01]  /*3c50*/  MUFU.EX2 R250, R225 ;  /* 0x000000e100fa7308 */ /* 0x0003e20000000800 */
[----:B------:R-:W-:Y:S02]  /*3c60*/  @P4 FSEL R18, R18, -INF , !P6 ;  /* 0xff80000012124808 */ /* 0x000fe40007000000 */
[----:B------:R-:W-:Y:S02]  /*3c70*/  PRMT R181, R114, 0x7772, RZ ;  /* 0x0000777272b57816 */ /* 0x000fe400000000ff */
[C---:B------:R-:W-:Y:S02]  /*3c80*/  PRMT R107, R62.reuse, 0x7773, RZ ;  /* 0x000077733e6b7816 */ /* 0x040fe400000000ff */
[C---:B------:R-:W-:Y:S03]  /*3c90*/  PRMT R115, R62.reuse, 0x7770, RZ ;  /* 0x000077703e737816 */ /* 0x040fe600000000ff */
[----:B------:R-:W1:Y:S01]  /*3ca0*/  MUFU.EX2 R187, R187 ;  /* 0x000000bb00bb7308 */ /* 0x000e620000000800 */
[----:B------:R-:W-:Y:S01]  /*3cb0*/  PRMT R106, R62, 0x7772, RZ ;  /* 0x000077723e6a7816 */ /* 0x000fe200000000ff */
[----:B---3--:R-:W-:Y:S08]  /*3cc0*/  @P3 FADD.FTZ R188, -R188, -RZ ;  /* 0x800000ffbcbc3221 */ /* 0x008ff00000010100 */
[----:B----4-:R3:W4:Y:S01]  /*3cd0*/  MUFU.EX2 R191, R252 ;  /* 0x000000fc00bf7308 */ /* 0x0107220000000800 */
[----:B-1----:R-:W-:Y:S02]  /*3ce0*/  PRMT R225, R114, 0x7770, RZ ;  /* 0x0000777072e17816 */ /* 0x002fe400000000ff */
[----:B------:R-:W-:Y:S02]  /*3cf0*/  PRMT R114, R62, 0x7771, RZ ;  /* 0x000077713e727816 */ /* 0x000fe400000000ff */
[----:B------:R-:W-:Y:S02]  /*3d00*/  ISETP.LE.U32.AND P5, PT, R225, UR6, PT ;  /* 0x00000006e1007c0c */ /* 0x000fe4000bfa3070 */
[----:B------:R-:W-:Y:S03]  /*3d10*/  LOP3.LUT R225, R243, 0xff, RZ, 0xc0, !PT ;  /* 0x000000fff3e17812 */ /* 0x000fe600078ec0ff */
[----:B------:R-:W-:Y:S01]  /*3d20*/  MUFU.EX2 R207, R207 ;  /* 0x000000cf00cf7308 */ /* 0x000fe20000000800 */
[----:B------:R-:W-:Y:S02]  /*3d30*/  ISETP.LE.U32.AND P1, PT, R225, UR6, PT ;  /* 0x00000006e1007c0c */ /* 0x000fe4000bf23070 */
[----:B------:R-:W-:Y:S01]  /*3d40*/  LOP3.LUT R225, R101, 0xff, RZ, 0xc0, !PT ;  /* 0x000000ff65e17812 */ /* 0x000fe200078ec0ff */
[----:B------:R-:W-:Y:S01]  /*3d50*/  FFMA.FTZ R101, R14, UR7, -R105 ;  /* 0x000000070e657c23 */ /* 0x000fe20008010869 */
[----:B---3--:R-:W-:Y:S03]  /*3d60*/  LOP3.LUT R252, R243, 0xffff, RZ, 0xc0, !PT ;  /* 0x0000fffff3fc7812 */ /* 0x008fe600078ec0ff */
[----:B------:R-:W-:Y:S01]  /*3d70*/  @!P5 FADD.FTZ R187, -R187, -RZ ;  /* 0x800000ffbbbbd221 */ /* 0x000fe20000010100 */
[----:B------:R-:W-:Y:S02]  /*3d80*/  ISETP.LE.U32.AND P0, PT, R225, UR6, PT ;  /* 0x00000006e1007c0c */ /* 0x000fe4000bf03070 */
[----:B------:R-:W-:Y:S01]  /*3d90*/  SHF.R.U32.HI R102, RZ, 0x8, R252 ;  /* 0x00000008ff667819 */ /* 0x000fe200000116fc */
[----:B------:R1:W-:Y:S01]  /*3da0*/  MUFU.EX2 R225, R101 ;  /* 0x0000006500e17308 */ /* 0x0003e20000000800 */
[----:B------:R-:W-:Y:S01]  /*3db0*/  SHF.R.U32.HI R243, RZ, 0x18, R243 ;  /* 0x00000018fff37819 */ /* 0x000fe200000116f3 */
[----:B------:R-:W-:Y:S01]  /*3dc0*/  @!P1 FADD.FTZ R183, -R183, -RZ ;  /* 0x800000ffb7b79221 */ /* 0x000fe20000010100 */
[----:B------:R-:W-:Y:S02]  /*3dd0*/  LOP3.LUT R102, R102, 0xffff, RZ, 0xc0, !PT ;  /* 0x0000ffff66667812 */ /* 0x000fe400078ec0ff */
[----:B------:R-:W-:Y:S02]  /*3de0*/  ISETP.LE.U32.AND P6, PT, R243, UR6, PT ;  /* 0x00000006f3007c0c */ /* 0x000fe4000bfc3070 */
[----:B------:R-:W-:Y:S03]  /*3df0*/  ISETP.LE.U32.AND P2, PT, R102, UR6, PT ;  /* 0x0000000666007c0c */ /* 0x000fe6000bf43070 */
[----:B------:R3:W4:Y:S01]  /*3e00*/  MUFU.EX2 R252, R103 ;  /* 0x0000006700fc7308 */ /* 0x0007220000000800 */
[----:B------:R-:W-:Y:S01]  /*3e10*/  FFMA.FTZ R102, R15, UR7, -R105 ;  /* 0x000000070f667c23 */ /* 0x000fe20008010869 */
[----:B------:R-:W-:Y:S01]  /*3e20*/  ISETP.GT.U32.AND P1, PT, R181, UR6, PT ;  /* 0x00000006b5007c0c */ /* 0x000fe2000bf24070 */
[----:B------:R-:W-:Y:S01]  /*3e30*/  @!P0 FADD.FTZ R185, -R185, -RZ ;  /* 0x800000ffb9b98221 */ /* 0x000fe20000010100 */
[----:B------:R-:W-:Y:S06]  /*3e40*/  ISETP.LE.U32.AND P0, PT, R115, UR6, PT ;  /* 0x0000000673007c0c */ /* 0x000fec000bf03070 */
[----:B------:R4:W-:Y:S01]  /*3e50*/  MUFU.EX2 R243, R102 ;  /* 0x0000006600f37308 */ /* 0x0009e20000000800 */
[----:B-1----:R-:W-:Y:S01]  /*3e60*/  LOP3.LUT R101, R113, 0xffff, RZ, 0xc0, !PT ;  /* 0x0000ffff71657812 */ /* 0x002fe200078ec0ff */
[----:B------:R-:W-:Y:S01]  /*3e70*/  @!P6 FADD.FTZ R186, -R186, -RZ ;  /* 0x800000ffbabae221 */ /* 0x000fe20000010100 */
[----:B------:R-:W-:Y:S01]  /*3e80*/  ISETP.GT.U32.AND P6, PT, R114, UR6, PT ;  /* 0x0000000672007c0c */ /* 0x000fe2000bfc4070 */
[----:B------:R-:W-:Y:S01]  /*3e90*/  @!P2 FADD.FTZ R184, -R184, -RZ ;  /* 0x800000ffb8b8a221 */ /* 0x000fe20000010100 */
[----:B------:R-:W-:Y:S02]  /*3ea0*/  ISETP.GT.U32.AND P2, PT, R251, UR6, PT ;  /* 0x00000006fb007c0c */ /* 0x000fe4000bf44070 */
[----:B------:R-:W-:Y:S01]  /*3eb0*/  SHF.R.U32.HI R101, RZ, 0x8, R101 ;  /* 0x00000008ff657819 */ /* 0x000fe20000011665 */
[----:B------:R-:W-:Y:S01]  /*3ec0*/  @P1 FADD.FTZ R250, -R250, -RZ ;  /* 0x800000fffafa1221 */ /* 0x000fe20000010100 */
[--C-:B---3--:R-:W-:Y:S01]  /*3ed0*/  FFMA.FTZ R103, R16, UR7, -R180.reuse ;  /* 0x0000000710677c23 */ /* 0x108fe200080108b4 */
[----:B------:R-:W-:Y:S01]  /*3ee0*/  FFMA.FTZ R180, R17, UR7, -R180 ;  /* 0x0000000711b47c23 */ /* 0x000fe200080108b4 */
[----:B------:R-:W-:Y:S02]  /*3ef0*/  LOP3.LUT R101, R101, 0xffff, RZ, 0xc0, !PT ;  /* 0x0000ffff65657812 */ /* 0x000fe400078ec0ff */
[----:B------:R1:W3:Y:S01]  /*3f00*/  MUFU.EX2 R251, R103 ;  /* 0x0000006700fb7308 */ /* 0x0002e20000000800 */
[----:B------:R-:W-:Y:S02]  /*3f10*/  F2FP.RELU.F16.F32.PACK_AB R114, R188, R187 ;  /* 0x000000bbbc72723e */ /* 0x000fe400000008ff */
[----:B------:R-:W-:Y:S02]  /*3f20*/  ISETP.LE.U32.AND P3, PT, R101, UR6, PT ;  /* 0x0000000665007c0c */ /* 0x000fe4000bf63070 */
[----:B----4-:R-:W-:Y:S01]  /*3f30*/  LOP3.LUT R102, R113, 0xff, RZ, 0xc0, !PT ;  /* 0x000000ff71667812 */ /* 0x010fe200078ec0ff */
[----:B------:R-:W-:Y:S04]  /*3f40*/  @P2 FADD.FTZ R191, -R191, -RZ ;  /* 0x800000ffbfbf2221 */ /* 0x000fe80000010100 */
[----:B------:R-:W4:Y:S01]  /*3f50*/  MUFU.EX2 R180, R180 ;  /* 0x000000b400b47308 */ /* 0x000f220000000800 */
[----:B------:R-:W-:Y:S02]  /*3f60*/  ISETP.LE.U32.AND P5, PT, R102, UR6, PT ;  /* 0x0000000666007c0c */ /* 0x000fe4000bfa3070 */
[----:B------:R-:W-:Y:S02]  /*3f70*/  PRMT R102, R113, 0x7632, R102 ;  /* 0x0000763271667816 */ /* 0x000fe40000000066 */
[----:B------:R-:W-:Y:S02]  /*3f80*/  SHF.R.U32.HI R113, RZ, 0x18, R113 ;  /* 0x00000018ff717819 */ /* 0x000fe40000011671 */
[----:B------:R-:W-:Y:S01]  /*3f90*/  LOP3.LUT R102, R102, 0xff, RZ, 0xc0, !PT ;  /* 0x000000ff66667812 */ /* 0x000fe200078ec0ff */
[----:B------:R-:W-:Y:S01]  /*3fa0*/  @!P3 FADD.FTZ R252, -R252, -RZ ;  /* 0x800000fffcfcb221 */ /* 0x000fe20000010100 */
[--C-:B-1----:R-:W-:Y:S01]  /*3fb0*/  FFMA.FTZ R103, R18, UR7, -R105.reuse ;  /* 0x0000000712677c23 */ /* 0x102fe20008010869 */
[----:B------:R-:W-:Y:S01]  /*3fc0*/  ISETP.GT.U32.AND P3, PT, R107, UR6, PT ;  /* 0x000000066b007c0c */ /* 0x000fe2000bf64070 */
[----:B------:R-:W-:Y:S01]  /*3fd0*/  FFMA.FTZ R105, R19, UR7, -R105 ;  /* 0x0000000713697c23 */ /* 0x000fe20008010869 */
[----:B------:R-:W-:Y:S01]  /*3fe0*/  F2FP.RELU.F16.F32.PACK_AB R107, R184, R183 ;  /* 0x000000b7b86b723e */ /* 0x000fe200000008ff */
[----:B------:R1:W1:Y:S01]  /*3ff0*/  MUFU.EX2 R101, R103 ;  /* 0x0000006700657308 */ /* 0x0002620000000800 */
[----:B------:R-:W-:Y:S01]  /*4000*/  ISETP.LE.U32.AND P2, PT, R102, UR6, PT ;  /* 0x0000000666007c0c */ /* 0x000fe2000bf43070 */
[----:B------:R-:W-:Y:S01]  /*4010*/  @!P5 FADD.FTZ R207, -R207, -RZ ;  /* 0x800000ffcfcfd221 */ /* 0x000fe20000010100 */
[----:B------:R-:W-:Y:S01]  /*4020*/  ISETP.LE.U32.AND P1, PT, R113, UR6, PT ;  /* 0x0000000671007c0c */ /* 0x000fe2000bf23070 */
[----:B------:R1:W-:Y:S01]  /*4030*/  STS [R218], R107 ;  /* 0x0000006bda007388 */ /* 0x0003e20000000800 */
[----:B------:R-:W-:Y:S01]  /*4040*/  ISETP.GT.U32.AND P5, PT, R106, UR6, PT ;  /* 0x000000066a007c0c */ /* 0x000fe2000bfa4070 */
[----:B---3--:R-:W-:Y:S01]  /*4050*/  @!P0 FADD.FTZ R251, -R251, -RZ ;  /* 0x800000fffbfb8221 */ /* 0x008fe20000010100 */
[----:B------:R-:W-:Y:S03]  /*4060*/  F2FP.RELU.F16.F32.PACK_AB R106, R191, R250 ;  /* 0x000000fabf6a723e */ /* 0x000fe600000008ff */
[----:B------:R-:W3:Y:S01]  /*4070*/  MUFU.EX2 R102, R105 ;  /* 0x0000006900667308 */ /* 0x000ee20000000800 */
[----:B----4-:R-:W-:Y:S01]  /*4080*/  @P6 FADD.FTZ R180, -R180, -RZ ;  /* 0x800000ffb4b46221 */ /* 0x010fe20000010100 */
[----:B------:R-:W-:Y:S02]  /*4090*/  F2FP.RELU.F16.F32.PACK_AB R113, R252, R207 ;  /* 0x000000cffc71723e */ /* 0x000fe400000008ff */
[----:B------:R-:W-:Y:S01]  /*40a0*/  FSETP.GE.FTZ.AND P0, PT, R184, RZ, PT ;  /* 0x000000ffb800720b */ /* 0x000fe20003f16000 */
[----:B------:R-:W-:Y:S01]  /*40b0*/  @!P2 FADD.FTZ R225, -R225, -RZ ;  /* 0x800000ffe1e1a221 */ /* 0x000fe20000010100 */
[----:B------:R-:W-:Y:S01]  /*40c0*/  FSETP.GE.FTZ.AND P2, PT, R188, RZ, PT ;  /* 0x000000ffbc00720b */ /* 0x000fe20003f56000 */
[----:B------:R-:W-:Y:S01]  /*40d0*/  @!P1 FADD.FTZ R243, -R243, -RZ ;  /* 0x800000fff3f39221 */ /* 0x000fe20000010100 */
[C---:B-1----:R-:W-:Y:S01]  /*40e0*/  F2FP.RELU.F16.F32.PACK_AB R103, R186.reuse, R185 ;  /* 0x000000b9ba67723e */ /* 0x042fe200000008ff */
[----:B------:R-:W-:Y:S01]  /*40f0*/  @P5 FADD.FTZ R101, -R101, -RZ ;  /* 0x800000ff65655221 */ /* 0x000fe20000010100 */
[----:B------:R-:W-:Y:S02]  /*4100*/  FSETP.GE.FTZ.AND P1, PT, R183, RZ, PT ;  /* 0x000000ffb700720b */ /* 0x000fe40003f36000 */
[----:B------:R-:W-:Y:S01]  /*4110*/  FSETP.GE.FTZ.AND P6, PT, R185, RZ, PT ;  /* 0x000000ffb900720b */ /* 0x000fe20003fd6000 */
[----:B------:R1:W-:Y:S01]  /*4120*/  STS [R218+0x400], R103 ;  /* 0x00040067da007388 */ /* 0x0003e20000000800 */
[----:B------:R-:W-:Y:S01]  /*4130*/  FSETP.GE.FTZ.AND P5, PT, R186, RZ, PT ;  /* 0x000000ffba00720b */ /* 0x000fe20003fb6000 */
[----:B---3--:R-:W-:Y:S02]  /*4140*/  @P3 FADD.FTZ R102, -R102, -RZ ;  /* 0x800000ff66663221 */ /* 0x008fe40000010100 */
[----:B------:R-:W-:Y:S01]  /*4150*/  STS [R241], R114 ;  /* 0x00000072f1007388 */ /* 0x000fe20000000800 */
[----:B------:R-:W-:Y:S02]  /*4160*/  F2FP.RELU.F16.F32.PACK_AB R105, R180, R251 ;  /* 0x000000fbb469723e */ /* 0x000fe400000008ff */
[----:B------:R-:W-:Y:S01]  /*4170*/  F2FP.RELU.F16.F32.PACK_AB R107, R243, R225 ;  /* 0x000000e1f36b723e */ /* 0x000fe200000008ff */
[----:B------:R-:W-:Y:S01]  /*4180*/  STS [R241+0x400], R106 ;  /* 0x0004006af1007388 */ /* 0x000fe20000000800 */
[----:B------:R-:W-:Y:S03]  /*4190*/  FSETP.GE.FTZ.AND P3, PT, R187, RZ, PT ;  /* 0x000000ffbb00720b */ /* 0x000fe60003f76000 */
[----:B------:R-:W-:Y:S04]  /*41a0*/  STS [R220], R113 ;  /* 0x00000071dc007388 */ /* 0x000fe80000000800 */
[----:B------:R-:W-:Y:S04]  /*41b0*/  STS [R220+0x400], R107 ;  /* 0x0004006bdc007388 */ /* 0x000fe80000000800 */
[----:B------:R-:W-:Y:S01]  /*41c0*/  STS [R222], R105 ;  /* 0x00000069de007388 */ /* 0x000fe20000000800 */
[----:B-1----:R-:W-:Y:S05]  /*41d0*/  F2FP.RELU.F16.F32.PACK_AB R103, R102, R101 ;  /* 0x000000656667723e */ /* 0x002fea00000008ff */
[----:B------:R-:W-:Y:S04]  /*41e0*/  STS [R222+0x400], R103 ;  /* 0x00040067de007388 */ /* 0x000fe80000000800 */
[----:B------:R-:W1:Y:S08]  /*41f0*/  LDSM.16.M88.4 R52, [R206+0x8000] ;  /* 0x00800000ce34783b */ /* 0x000e700000000200 */
[----:B------:R-:W3:Y:S08]  /*4200*/  LDSM.16.M88.4 R56, [R193+0x8000] ;  /* 0x00800000c138783b */ /* 0x000ef00000000200 */
[----:B------:R-:W4:Y:S01]  /*4210*/  LDSM.16.M88.4 R60, [R192+0x8000] ;  /* 0x00800000c03c783b */ /* 0x000f220000000200 */
        /* <DEDUP_REMOVED lines=36> */
[C---:B--2---:R-:W-:Y:S01]  /*4460*/  FADD.FTZ R106, -R189.reuse, R4 ;  /* 0x00000004bd6a7221 */ /* 0x044fe20000010100 */
[----:B------:R-:W-:Y:S04]  /*4470*/  FADD.FTZ R114, -R189, R5 ;  /* 0x00000005bd727221 */ /* 0x000fe80000010100 */
[-C--:B------:R-:W-:Y:S01]  /*4480*/  FSEL R106, R106, R189.reuse, P1 ;  /* 0x000000bd6a6a7208 */ /* 0x080fe20000800000 */
[----:B------:R-:W-:Y:S03]  /*4490*/  HMMA.16816.F32 R16, R56, R178, R16 ;  /* 0x000000b23810723c */ /* 0x000fe60000001810 */
[----:B------:R-:W-:Y:S01]  /*44a0*/  FSEL R103, R114, R189, P0 ;  /* 0x000000bd72677208 */ /* 0x000fe20000000000 */
[----:B------:R-:W-:Y:S01]  /*44b0*/  FMUL.FTZ R183, R183, R106 ;  /* 0x0000006ab7b77220 */ /* 0x000fe20000410000 */
[----:B------:R-:W-:Y:S01]  /*44c0*/  FSETP.GE.FTZ.AND P0, PT, R180, RZ, PT ;  /* 0x000000ffb400720b */ /* 0x000fe20003f16000 */
[----:B------:R-:W-:Y:S01]  /*44d0*/  FADD.FTZ R106, -R189, R8 ;  /* 0x00000008bd6a7221 */ /* 0x000fe20000010100 */
[----:B------:R-:W-:Y:S01]  /*44e0*/  FSETP.GE.FTZ.AND P1, PT, R207, RZ, PT ;  /* 0x000000ffcf00720b */ /* 0x000fe20003f36000 */
[C---:B------:R-:W-:Y:S01]  /*44f0*/  FADD.FTZ R114, -R189.reuse, R9 ;  /* 0x00000009bd727221 */ /* 0x040fe20000010100 */
[----:B------:R-:W-:Y:S01]  /*4500*/  FMUL.FTZ R184, R184, R103 ;  /* 0x00000067b8b87220 */ /* 0x000fe20000410000 */
[C---:B------:R-:W-:Y:S01]  /*4510*/  FADD.FTZ R182, -R189.reuse, R13 ;  /* 0x0000000dbdb67221 */ /* 0x040fe20000010100 */
[-C--:B------:R-:W-:Y:S02]  /*4520*/  FSEL R106, R106, R189.reuse, P3 ;  /* 0x000000bd6a6a7208 */ /* 0x080fe40001800000 */
[----:B------:R-:W-:Y:S01]  /*4530*/  FSEL R103, R114, R189, P2 ;  /* 0x000000bd72677208 */ /* 0x000fe20001000000 */
[----:B------:R-:W-:Y:S01]  /*4540*/  FADD.FTZ R114, -R189, R12 ;  /* 0x0000000cbd727221 */ /* 0x000fe20000010100 */
[----:B------:R-:W-:Y:S01]  /*4550*/  FSETP.GE.FTZ.AND P2, PT, R252, RZ, PT ;  /* 0x000000fffc00720b */ /* 0x000fe20003f56000 */
[----:B------:R-:W-:Y:S01]  /*4560*/  FMUL.FTZ R187, R187, R106 ;  /* 0x0000006abbbb7220 */ /* 0x000fe20000410000 */
[----:B------:R-:W-:Y:S01]  /*4570*/  ISETP.NE.AND P3, PT, R237, RZ, PT ;  /* 0x000000ffed00720c */ /* 0x000fe20003f65270 */
[----:B------:R-:W-:Y:S01]  /*4580*/  FMUL.FTZ R188, R188, R103 ;  /* 0x00000067bcbc7220 */ /* 0x000fe20000410000 */
[-C--:B------:R-:W-:Y:S01]  /*4590*/  FSEL R114, R114, R189.reuse, P1 ;  /* 0x000000bd72727208 */ /* 0x080fe20000800000 */
[----:B------:R-:W-:Y:S01]  /*45a0*/  FADD.FTZ R106, -R189, R16 ;  /* 0x00000010bd6a7221 */ /* 0x000fe20000010100 */
[----:B------:R-:W-:Y:S02]  /*45b0*/  FSEL R103, R182, R189, P2 ;  /* 0x000000bdb6677208 */ /* 0x000fe40001000000 */
[----:B------:R-:W-:Y:S01]  /*45c0*/  FSETP.GE.FTZ.AND P1, PT, R251, RZ, PT ;  /* 0x000000fffb00720b */ /* 0x000fe20003f36000 */
[----:B------:R-:W-:Y:S01]  /*45d0*/  FMUL.FTZ R207, R207, R114 ;  /* 0x00000072cfcf7220 */ /* 0x000fe20000410000 */
[----:B------:R-:W-:Y:S01]  /*45e0*/  F2FP.F16.F32.PACK_AB R183, R184, R183 ;  /* 0x000000b7b8b7723e */ /* 0x000fe200000000ff */
[----:B------:R-:W-:Y:S01]  /*45f0*/  FMUL.FTZ R252, R252, R103 ;  /* 0x00000067fcfc7220 */ /* 0x000fe20000410000 */
[----:B------:R-:W-:Y:S01]  /*4600*/  FSEL R184, R106, R189, P1 ;  /* 0x000000bd6ab87208 */ /* 0x000fe20000800000 */
[----:B------:R-:W-:Y:S01]  /*4610*/  @P0 FADD.FTZ R189, -R189, R17 ;  /* 0x00000011bdbd0221 */ /* 0x000fe20000010100 */
[----:B------:R-:W-:Y:S02]  /*4620*/  F2FP.F16.F32.PACK_AB R188, R188, R187 ;  /* 0x000000bbbcbc723e */ /* 0x000fe400000000ff */
[----:B------:R-:W-:Y:S01]  /*4630*/  F2FP.F16.F32.PACK_AB R187, R252, R207 ;  /* 0x000000cffcbb723e */ /* 0x000fe200000000ff */
[----:B------:R-:W-:Y:S01]  /*4640*/  FMUL.FTZ R184, R251, R184 ;  /* 0x000000b8fbb87220 */ /* 0x000fe20000410000 */
[----:B------:R-:W-:Y:S01]  /*4650*/  FMUL.FTZ R189, R180, R189 ;  /* 0x000000bdb4bd7220 */ /* 0x000fe20000410000 */
[C---:B------:R-:W-:Y:S01]  /*4660*/  FADD.FTZ R207, -R190.reuse, R6 ;  /* 0x00000006becf7221 */ /* 0x040fe20000010100 */
[----:B------:R-:W-:Y:S01]  /*4670*/  FADD.FTZ R251, -R190, R7 ;  /* 0x00000007befb7221 */ /* 0x000fe20000010100 */
[----:B------:R-:W-:Y:S06]  /*4680*/  @!P3 BRA `(.L_x_912) ;  /* 0x0000000000c0b947 */ /* 0x000fec0003800000 */
[----:B------:R-:W1:Y:S01]  /*4690*/  LDC R6, c[0x0][0x3b0] ;  /* 0x0000ec00ff067b82 */ /* 0x000e620000000800 */
[----:B------:R-:W-:Y:S02]  /*46a0*/  IADD3 R7, P0, PT, RZ, -UR27, RZ ;  /* 0x8000001bff077c10 */ /* 0x000fe4000ff1e0ff */
[----:B------:R-:W-:Y:S02]  /*46b0*/  ISETP.GE.AND P2, PT, R212, UR4, PT ;  /* 0x00000004d4007c0c */ /* 0x000fe4000bf46270 */
[----:B------:R-:W-:Y:S03]  /*46c0*/  ISETP.GE.AND P1, PT, R216, UR4, PT ;  /* 0x00000004d8007c0c */ /* 0x000fe6000bf26270 */
[----:B------:R-:W1:Y:S02]  /*46d0*/  LDC R5, c[0x0][0x3b4] ;  /* 0x0000ed00ff057b82 */ /* 0x000e640000000800 */
[C---:B-1----:R-:W-:Y:S01]  /*46e0*/  SHF.L.U64.HI R5, R6.reuse, 0x5, R5 ;  /* 0x0000000506057819 */ /* 0x042fe20000010205 */
[----:B------:R-:W-:Y:S04]  /*46f0*/  IMAD.SHL.U32 R4, R6, 0x40, RZ ;  /* 0x0000004006047824 */ /* 0x000fe800078e00ff */
[----:B------:R-:W-:Y:S05]  /*4700*/  IMAD.X R4, RZ, RZ, ~R4, P0 ;  /* 0x000000ffff047224 */ /* 0x000fea00000e0e04 */
[----:B------:R-:W-:Y:S04]  /*4710*/  SHF.R.S64 R7, R7, 0x1f, R4 ;  /* 0x0000001f07077819 */ /* 0x000fe80000001004 */
[----:B------:R-:W-:Y:S02]  /*4720*/  IADD3 R226, P0, PT, R7, R226, RZ ;  /* 0x000000e207e27210 */ /* 0x000fe40007f1e0ff */
[----:B------:R-:W-:Y:S02]  /*4730*/  LOP3.LUT R7, R237, 0x1, RZ, 0xc0, !PT ;  /* 0x00000001ed077812 */ /* 0x000fe400078ec0ff */
[----:B------:R-:W-:Y:S01]  /*4740*/  LEA.HI.X.SX32 R227, R4, R227, 0x1, P0 ;  /* 0x000000e304e37211 */ /* 0x000fe200000f0eff */
[----:B------:R-:W-:Y:S01]  /*4750*/  IMAD.SHL.U32 R4, R6, 0x20, RZ ;  /* 0x0000002006047824 */ /* 0x000fe200078e00ff */
[----:B------:R-:W-:Y:S01]  /*4760*/  ISETP.NE.U32.AND P0, PT, R7, 0x1, PT ;  /* 0x000000010700780c */ /* 0x000fe20003f05070 */
[----:B------:R-:W-:Y:S05]  /*4770*/  IMAD.MOV.U32 R7, RZ, RZ, -0x4000 ;  /* 0xffffc000ff077424 */ /* 0x000fea00078e00ff */
[----:B------:R-:W-:Y:S02]  /*4780*/  SEL R6, R7, 0x4000, !P0 ;  /* 0x0000400007067807 */ /* 0x000fe40004000000 */
[CC--:B------:R-:W-:Y:S03]  /*4790*/  @!P2 LEA R12, P0, R4.reuse, R226.reuse, 0x1 ;  /* 0x000000e2040ca211 */ /* 0x0c0fe600078008ff */
[--C-:B------:R-:W-:Y:S01]  /*47a0*/  IMAD.IADD R233, R233, 0x1, R6.reuse ;  /* 0x00000001e9e97824 */ /* 0x100fe200078e0206 */
[-CC-:B------:R-:W-:Y:S01]  /*47b0*/  @!P2 LEA.HI.X R13, R4, R227.reuse, R5.reuse, 0x1, P0 ;  /* 0x000000e3040da211 */ /* 0x180fe200000f0c05 */
[--C-:B------:R-:W-:Y:S01]  /*47c0*/  IMAD.IADD R236, R236, 0x1, R6.reuse ;  /* 0x00000001ecec7824 */ /* 0x100fe200078e0206 */
[C---:B------:R-:W-:Y:S01]  /*47d0*/  @!P1 LEA R8, P0, R4.reuse, R226, 0x1 ;  /* 0x000000e204089211 */ /* 0x040fe200078008ff */
[----:B------:R-:W-:Y:S01]  /*47e0*/  IMAD.IADD R197, R197, 0x1, R6 ;  /* 0x00000001c5c57824 */ /* 0x000fe200078e0206 */
[----:B------:R-:W-:Y:S01]  /*47f0*/  @!PT LDS RZ, [RZ] ;  /* 0x00000000fffff984 */ /* 0x000fe20000000800 */
[----:B------:R-:W-:Y:S01]  /*4800*/  @!PT LDS RZ, [RZ] ;  /* 0x00000000fffff984 */ /* 0x000fe20000000800 */
[----:B------:R-:W-:Y:S01]  /*4810*/  @!PT LDS RZ, [RZ] ;  /* 0x00000000fffff984 */ /* 0x000fe20000000800 */
[----:B------:R1:W-:Y:S02]  /*4820*/  @!P2 LDGSTS.E.BYPASS.LTC128B.128 [R233], desc[UR22][R226.64] ;  /* 0x00000000e2e9afae */ /* 0x0003e4000b981a16 */
[----:B------:R-:W-:Y:S02]  /*4830*/  @!P1 LEA.HI.X R9, R4, R227, R5, 0x1, P0 ;  /* 0x000000e304099211 */ /* 0x000fe400000f0c05 */
        /* <DEDUP_REMOVED lines=21> */
.L_x_912:
[----:B------:R-:W-:Y:S01]  /*4990*/  FADD.FTZ R5, -R190, R10 ;  /* 0x0000000abe057221 */ /* 0x000fe20000010100 */
[----:B------:R-:W-:Y:S01]  /*49a0*/  FSETP.GE.FTZ.AND P0, PT, R250, RZ, PT ;  /* 0x000000fffa00720b */ /* 0x000fe20003f16000 */
[C---:B------:R-:W-:Y:S01]  /*49b0*/  FADD.FTZ R11, -R190.reuse, R11 ;  /* 0x0000000bbe0b7221 */ /* 0x040fe20000010100 */
[-C--:B------:R-:W-:Y:S01]  /*49c0*/  FSEL R4, R207, R190.reuse, P6 ;  /* 0x000000becf047208 */ /* 0x080fe20003000000 */
[C---:B------:R-:W-:Y:S01]  /*49d0*/  FADD.FTZ R7, -R190.reuse, R14 ;  /* 0x0000000ebe077221 */ /* 0x040fe20000010100 */
[----:B------:R-:W-:Y:S01]  /*49e0*/  FSEL R5, R5, R190, P0 ;  /* 0x000000be05057208 */ /* 0x000fe20000000000 */
[----:B------:R-:W-:Y:S01]  /*49f0*/  FADD.FTZ R15, -R190, R15 ;  /* 0x0000000fbe0f7221 */ /* 0x000fe20000010100 */
[----:B------:R-:W-:Y:S01]  /*4a00*/  FSETP.GE.FTZ.AND P0, PT, R102, RZ, PT ;  /* 0x000000ff6600720b */ /* 0x000fe20003f16000 */
[----:B------:R-:W-:Y:S01]  /*4a10*/  FMUL.FTZ R4, R185, R4 ;  /* 0x00000004b9047220 */ /* 0x000fe20000410000 */
[-C--:B------:R-:W-:Y:S01]  /*4a20*/  FSEL R251, R251, R190.reuse, P5 ;  /* 0x000000befbfb7208 */ /* 0x080fe20002800000 */
[----:B-1----:R-:W-:Y:S01]  /*4a30*/  FADD.FTZ R9, -R190, R18 ;  /* 0x00000012be097221 */ /* 0x002fe20000010100 */
[----:B------:R-:W-:Y:S01]  /*4a40*/  FSETP.GE.FTZ.AND P1, PT, R191, RZ, PT ;  /* 0x000000ffbf00720b */ /* 0x000fe20003f36000 */
[----:B------:R-:W-:Y:S01]  /*4a50*/  FMUL.FTZ R5, R250, R5 ;  /* 0x00000005fa057220 */ /* 0x000fe20000410000 */
[----:B------:R-:W-:Y:S01]  /*4a60*/  FSETP.GE.FTZ.AND P2, PT, R243, RZ, PT ;  /* 0x000000fff300720b */ /* 0x000fe20003f56000 */
[----:B------:R-:W-:Y:S01]  /*4a70*/  FMUL.FTZ R251, R186, R251 ;  /* 0x000000fbbafb7220 */ /* 0x000fe20000410000 */
[-C--:B------:R-:W-:Y:S01]  /*4a80*/  FSEL R6, R11, R190.reuse, P1 ;  /* 0x000000be0b067208 */ /* 0x080fe20000800000 */
[----:B------:R-:W-:Y:S01]  /*4a90*/  STS [R218+-0x2000], R183 ;  /* 0xffe000b7da007388 */ /* 0x000fe20000000800 */
[----:B------:R-:W-:Y:S01]  /*4aa0*/  FSETP.GE.FTZ.AND P5, PT, R225, RZ, PT ;  /* 0x000000ffe100720b */ /* 0x000fe20003fb6000 */
[----:B------:R-:W-:Y:S01]  /*4ab0*/  IMAD.IADD R207, R202, 0x1, R201 ;  /* 0x00000001cacf7824 */ /* 0x000fe200078e02c9 */
[----:B------:R-:W-:Y:S01]  /*4ac0*/  FSEL R10, R15, R190, P2 ;  /* 0x000000be0f0a7208 */ /* 0x000fe20001000000 */
[----:B------:R-:W-:Y:S01]  /*4ad0*/  FMUL.FTZ R6, R191, R6 ;  /* 0x00000006bf067220 */ /* 0x000fe20000410000 */
[----:B------:R-:W-:Y:S02]  /*4ae0*/  FSETP.GE.FTZ.AND P1, PT, R101, RZ, PT ;  /* 0x000000ff6500720b */ /* 0x000fe40003f36000 */
[----:B------:R-:W-:Y:S01]  /*4af0*/  FSEL R8, R7, R190, P5 ;  /* 0x000000be07087208 */ /* 0x000fe20002800000 */
[----:B------:R-:W-:Y:S01]  /*4b00*/  FMUL.FTZ R243, R243, R10 ;  /* 0x0000000af3f37220 */ /* 0x000fe20000410000 */
[----:B------:R-:W-:Y:S02]  /*4b10*/  F2FP.F16.F32.PACK_AB R251, R251, R4 ;  /* 0x00000004fbfb723e */ /* 0x000fe400000000ff */
[----:B------:R-:W-:Y:S01]  /*4b20*/  FSEL R12, R9, R190, P1 ;  /* 0x000000be090c7208 */ /* 0x000fe20000800000 */
[----:B------:R-:W-:Y:S01]  /*4b30*/  @P0 FADD.FTZ R190, -R190, R19 ;  /* 0x00000013bebe0221 */ /* 0x000fe20000010100 */
[----:B------:R-:W-:Y:S01]  /*4b40*/  FMUL.FTZ R8, R225, R8 ;  /* 0x00000008e1087220 */ /* 0x000fe20000410000 */
[----:B------:R-:W-:Y:S01]  /*4b50*/  F2FP.F16.F32.PACK_AB R52, R6, R5 ;  /* 0x000000050634723e */ /* 0x000fe200000000ff */
        /* <DEDUP_REMOVED lines=8> */
[----:B------:R-:W-:Y:S05]  /*4be0*/  STS [R241+-0x1c00], R52 ;  /* 0xffe40034f1007388 */ /* 0x000fea0000000800 */
[----:B------:R-:W-:Y:S05]  /*4bf0*/  STS [R220+-0x2000], R187 ;  /* 0xffe000bbdc007388 */ /* 0x000fea0000000800 */
[----:B------:R-:W-:Y:S05]  /*4c00*/  STS [R220+-0x1c00], R243 ;  /* 0xffe400f3dc007388 */ /* 0x000fea0000000800 */
[----:B------:R-:W-:Y:S05]  /*4c10*/  STS [R222+-0x2000], R189 ;  /* 0xffe000bdde007388 */ /* 0x000fea0000000800 */
[----:B------:R-:W-:Y:S01]  /*4c20*/  STS [R222+-0x1c00], R101 ;  /* 0xffe40065de007388 */ /* 0x000fe20000000800 */
[----:B------:R-:W-:Y:S06]  /*4c30*/  BAR.SYNC.DEFER_BLOCKING 0x0 ;  /* 0x0000000000007b1d */ /* 0x000fec0000010000 */
[----:B------:R-:W-:Y:S05]  /*4c40*/  LDSM.16.MT88.4 R4, [R201] ;  /* 0x00000000c904783b */ /* 0x000fea0000004200 */
[----:B------:R-:W1:Y:S05]  /*4c50*/  LDSM.16.MT88.4 R8, [R204+0x8000] ;  /* 0x00800000cc08783b */ /* 0x000e6a0000004200 */
[----:B------:R-:W2:Y:S05]  /*4c60*/  LDSM.16.MT88.4 R12, [R207] ;  /* 0x00000000cf0c783b */ /* 0x000eaa0000004200 */
[----:B------:R-:W3:Y:S05]  /*4c70*/  LDSM.16.MT88.4 R16, [R204+0xa000] ;  /* 0x00a00000cc10783b */ /* 0x000eea0000004200 */
[----:B------:R-:W-:Y:S05]  /*4c80*/  LDSM.16.MT88.4 R52, [R201+0x800] ;  /* 0x00080000c934783b */ /* 0x000fea0000004200 */
[----:B------:R-:W4:Y:S05]  /*4c90*/  LDSM.16.MT88.4 R56, [R204+0x8800] ;  /* 0x00880000cc38783b */ /* 0x000f2a0000004200 */
[----:B------:R-:W5:Y:S05]  /*4ca0*/  LDSM.16.MT88.4 R60, [R207+0x800] ;  /* 0x00080000cf3c783b */ /* 0x000f6a0000004200 */
[----:B------:R-:W5:Y:S05]  /*4cb0*/  LDSM.16.MT88.4 R64, [R204+0xa800] ;  /* 0x00a80000cc40783b */ /* 0x000f6a0000004200 */
[----:B------:R-:W-:Y:S01]  /*4cc0*/  LDSM.16.MT88.4 R100, [R204+0x9000] ;  /* 0x00900000cc64783b */ /* 0x000fe20000004200 */
[-C--:B-1----:R-:W-:Y:S04]  /*4cd0*/  HMMA.16816.F32 R20, R4, R8.reuse, R20 ;  /* 0x000000080414723c */ /* 0x082fe80000001814 */
[----:B------:R-:W-:Y:S04]  /*4ce0*/  LDSM.16.MT88.4 R104, [R207+0x1000] ;  /* 0x00100000cf68783b */ /* 0x000fe80000004200 */
        /* <DEDUP_REMOVED lines=9> */
[----:B------:R-:W-:Y:S05]  /*4d80*/  LDSM.16.MT88.4 R4, [R201+0x1800] ;  /* 0x00180000c904783b */ /* 0x000fea0000004200 */
[----:B------:R-:W3:Y:S02]  /*4d90*/  LDSM.16.MT88.4 R16, [R204+0x9800] ;  /* 0x00980000cc10783b */ /* 0x000ee40000004200 */
        /* <DEDUP_REMOVED lines=66> */
.L_x_913:
        /* <DEDUP_REMOVED lines=32> */
[----:B------:R-:W-:Y:S01]  /*53c0*/  LDSM.16.M88.4 R180, [R195+0x1000] ;  /* 0x00100000c3b4783b */ /* 0x000fe20000000200 */
[----:B------:R-:W-:Y:S06]  /*53d0*/  IMAD.U32 R105, RZ, RZ, UR29 ;  /* 0x0000001dff697e24 */ /* 0x000fec000f8e00ff */
[-C--:B-1----:R-:W-:Y:S08]  /*53e0*/  HMMA.16816.F32 R4, R100, R184.reuse, R4 ;  /* 0x000000b86404723c */ /* 0x082ff00000001804 */
[C---:B------:R-:W-:Y:S01]  /*53f0*/  HMMA.16816.F32 R8, R188.reuse, R184, R8 ;  /* 0x000000b8bc08723c */ /* 0x040fe20000001808 */
[----:B------:R-:W-:Y:S05]  /*5400*/  IMAD.U32 R185, RZ, RZ, UR29 ;  /* 0x0000001dffb97e24 */ /* 0x000fea000f8e00ff */
[----:B------:R-:W-:Y:S02]  /*5410*/  LEA R184, P0, R185, R244, 0x2 ;  /* 0x000000f4b9b87211 */ /* 0x000fe400078010ff */
[-C--:B------:R-:W-:Y:S03]  /*5420*/  HMMA.16816.F32 R12, R188, R186.reuse, R12 ;  /* 0x000000babc0c723c */ /* 0x080fe6000000180c */
[----:B------:R-:W-:Y:S02]  /*5430*/  LEA.HI.X.SX32 R185, R105, R245, 0x2, P0 ;  /* 0x000000f569b97211 */ /* 0x000fe400000f16ff */
[----:B------:R-:W1:Y:S03]  /*5440*/  LDSM.16.M88.4 R104, [R195] ;  /* 0x00000000c368783b */ /* 0x000e660000000200 */
        /* <DEDUP_REMOVED lines=23> */
[-C--:B--2---:R-:W-:Y:S03]  /*55c0*/  HMMA.16816.F32 R52, R104, R100.reuse, R52 ;  /* 0x000000646834723c */ /* 0x084fe60000001834 */
        /* <DEDUP_REMOVED lines=283> */
.L_x_915:
[----:B------:R-:W2:Y:S01]  /*6780*/  LDCU.64 UR10, c[0x0][0x5c0] ;  /* 0x0000b800ff0a77ac */ /* 0x000ea20008000a00 */
[----:B-1----:R-:W-:-:S05]  /*6790*/  IADD3 R28, PT, PT, R239, R240, RZ ;  /* 0x000000f0ef1c7210 */ /* 0x002fca0007ffe0ff */
[C---:B--2---:R-:W-:Y:S02]  /*67a0*/  IMAD R3, R28.reuse, UR11, RZ ;  /* 0x0000000b1c037c24 */ /* 0x044fe4000f8e02ff */
[----:B------:R-:W-:-:S05]  /*67b0*/  IMAD.WIDE.U32 R28, R28, UR10, RZ ;  /* 0x0000000a1c1c7c25 */ /* 0x000fca000f8e00ff */
[----:B------:R-:W-:Y:S02]  /*67c0*/  IADD3 R3, PT, PT, R29, R3, RZ ;  /* 0x000000031d037210 */ /* 0x000fe40007ffe0ff */
.L_x_916:
        /* <DEDUP_REMOVED lines=12> */
.L_x_917:
[----:B------:R-:W1:Y:S01]  /*6890*/  LDCU.64 UR6, c[0x0][0x5c8] ;  /* 0x0000b900ff0677ac */ /* 0x000e620008000a00 */
[----:B------:R-:W-:-:S05]  /*68a0*/  IADD3 R4, PT, PT, R239, R240, RZ ;  /* 0x000000f0ef047210 */ /* 0x000fca0007ffe0ff */
[C---:B-1----:R-:W-:Y:S02]  /*68b0*/  IMAD R0, R4.reuse, UR7, RZ ;  /* 0x0000000704007c24 */ /* 0x042fe4000f8e02ff */
[----:B------:R-:W-:-:S05]  /*68c0*/  IMAD.WIDE.U32 R4, R4, UR6, RZ ;  /* 0x0000000604047c25 */ /* 0x000fca000f8e00ff */
[----:B------:R-:W-:Y:S02]  /*68d0*/  IADD3 R0, PT, PT, R5, R0, RZ ;  /* 0x0000000005007210 */ /* 0x000fe40007ffe0ff */
[----:B------:R-:W-:-:S07]  /*68e0*/  MOV R2, R4 ;  /* 0x0000000400027202 */ /* 0x000fce0000000f00 */
.L_x_918:
[----:B------:R-:W-:Y:S01]  /*68f0*/  BAR.SYNC.DEFER_BLOCKING 0x0 ;  /* 0x0000000000007b1d */ /* 0x000fe20000010000 */
[----:B------:R-:W-:Y:S02]  /*6900*/  USHF.L.U32 UR12, UR21, 0x6, URZ ;  /* 0x00000006150c7899 */ /* 0x000fe400080006ff */
[----:B------:R-:W-:Y:S02]  /*6910*/  USHF.L.U32 UR14, UR21, 0x6, URZ ;  /* 0x00000006150e7899 */ /* 0x000fe400080006ff */
[----:B------:R-:W-:Y:S01]  /*6920*/  UIMAD.WIDE.U32 UR16, UR12, UR10, URZ ;  /* 0x0000000a0c1072a5 */ /* 0x000fe2000f8e00ff */
[----:B------:R-:W-:Y:S01]  /*6930*/  BSSY.RECONVERGENT B0, `(.L_x_919) ;  /* 0x0000028000007945 */ /* 0x000fe20003800200 */
[----:B------:R-:W-:Y:S01]  /*6940*/  USHF.R.S32.HI UR13, URZ, 0x1f, UR12 ;  /* 0x0000001fff0d7899 */ /* 0x000fe2000801140c */
[----:B------:R-:W1:Y:S01]  /*6950*/  LDCU.64 UR4, c[0x0][0x5d8] ;  /* 0x0000bb00ff0477ac */ /* 0x000e620008000a00 */
[----:B------:R-:W-:Y:S02]  /*6960*/  VIADD R238, R238, -UR14 ;  /* 0x8000000eeeee7c36 */ /* 0x000fe40008000000 */
[----:B------:R-:W-:Y:S01]  /*6970*/  IMAD.U32 R30, RZ, RZ, UR16 ;  /* 0x00000010ff1e7e24 */ /* 0x000fe2000f8e00ff */
[----:B------:R-:W-:Y:S01]  /*6980*/  UIMAD UR15, UR13, UR10, URZ ;  /* 0x0000000a0d0f72a4 */ /* 0x000fe2000f8e02ff */
[----:B------:R-:W-:Y:S01]  /*6990*/  IMAD.U32 R31, RZ, RZ, UR17 ;  /* 0x00000011ff1f7e24 */ /* 0x000fe2000f8e00ff */
[----:B------:R-:W-:-:S02]  /*69a0*/  ISETP.GE.AND P2, PT, R213, R238, PT ;  /* 0x000000eed500720c */ /* 0x000fc40003f46270 */
[----:B------:R-:W-:Y:S01]  /*69b0*/  UIMAD UR15, UR12, UR11, UR15 ;  /* 0x0000000b0c0f72a4 */ /* 0x000fe2000f8e020f */
[----:B------:R-:W-:-:S04]  /*69c0*/  LOP3.LUT R29, R30, 0x38, R211, 0xf8, !PT ;  /* 0x000000381e1d7812 */ /* 0x000fc800078ef8d3 */
[----:B------:R-:W-:Y:S01]  /*69d0*/  IADD3 R40, P0, PT, R28, R29, RZ ;  /* 0x0000001d1c287210 */ /* 0x000fe20007f1e0ff */
[----:B------:R2:W3:Y:S01]  /*69e0*/  LDS.128 R24, [R219+0xd000] ;  /* 0x00d00000db187984 */ /* 0x0004e20000000c00 */
[----:B------:R-:W-:Y:S02]  /*69f0*/  MOV R28, UR15 ;  /* 0x0000000f001c7c02 */ /* 0x000fe40008000f00 */
[----:B------:R-:W-:Y:S01]  /*6a00*/  IADD3 R29, PT, PT, R213, 0x20, RZ ;  /* 0x00000020d51d7810 */ /* 0x000fe20007ffe0ff */
        /* <DEDUP_REMOVED lines=26> */
.L_x_920:
[----:B------:R-:W-:Y:S05]  /*6bb0*/  BSYNC.RECONVERGENT B0 ;  /* 0x0000000000007941 */ /* 0x000fea0003800200 */
.L_x_919:
        /* <DEDUP_REMOVED lines=15> */
.L_x_922:
[----:B------:R-:W-:Y:S05]  /*6cb0*/  BSYNC.RECONVERGENT B0 ;  /* 0x0000000000007941 */ /* 0x000fea0003800200 */
.L_x_921:
        /* <DEDUP_REMOVED lines=23> */
.L_x_924:
[----:B------:R-:W-:Y:S05]  /*6e30*/  BSYNC.RECONVERGENT B0 ;  /* 0x0000000000007941 */ /* 0x000fea0003800200 */
.L_x_923:
        /* <DEDUP_REMOVED lines=14> */
.L_x_891:
[----:B------:R-:W-:Y:S05]  /*6f20*/  BSYNC.RECONVERGENT B1 ;  /* 0x0000000000017941 */ /* 0x000fea0003800200 */
.L_x_869:
        /* <DEDUP_REMOVED lines=11> */
.L_x_926:
        /* <DEDUP_REMOVED lines=10> */
.L_x_2428:


//--------------------- .text._ZN5flash44flash_bwd_dq_dk_dv_loop_seqk_parallel_kernelI23Flash_bwd_kernel_traitsILi128ELi64ELi64ELi8ELi4ELi2ELi2ELb1ELb0EN7cutlass6half_tE19Flash_kernel_traitsILi128ELi64ELi64ELi8ES3_EELb0ELb0ELb0ELb0ELb0ELb0ELb1EEEvNS_16Flash_bwd_paramsE --------------------------
	.section	.text._ZN5flash44flash_bwd_dq_dk_dv_loop_seqk_parallel_kernelI23Flash_bwd_kernel_traitsILi128ELi64ELi64ELi8ELi4ELi2ELi2ELb1ELb0EN7cutlass6half_tE19Flash_kernel_traitsILi128ELi64ELi64ELi8ES3_EELb0ELb0ELb0ELb0ELb0ELb0ELb1EEEvNS_16Flash_bwd_paramsE,"ax",@progbits
	.align	128
        .global         _ZN5flash44flash_bwd_dq_dk_dv_loop_seqk_parallel_kernelI23Flash_bwd_kernel_traitsILi128ELi64ELi64ELi8ELi4ELi2ELi2ELb1ELb0EN7cutlass6half_tE19Flash_kernel_traitsILi128ELi64ELi64ELi8ES3_EELb0ELb0ELb0ELb0ELb0ELb0ELb1EEEvNS_16Flash_bwd_paramsE
        .type           _ZN5flash44flash_bwd_dq_dk_dv_loop_seqk_parallel_kernelI23Flash_bwd_kernel_traitsILi128ELi64ELi64ELi8ELi4ELi2ELi2ELb1ELb0EN7cutlass6half_tE19Flash_kernel_traitsILi128ELi64ELi64ELi8ES3_EELb0ELb0ELb0ELb0ELb0ELb0ELb1EEEvNS_16Flash_bwd_paramsE,@function
        .size           _ZN5flash44flash_bwd_dq_dk_dv_loop_seqk_parallel_kernelI23Flash_bwd_kernel_traitsILi128ELi64ELi64ELi8ELi4ELi2ELi2ELb1ELb0EN7cutlass6half_tE19Flash_kernel_traitsILi128ELi64ELi64ELi8ES3_EELb0ELb0ELb0ELb0ELb0ELb0ELb1EEEvNS_16Flash_bwd_paramsE,(.L_x_2429 - _ZN5flash44flash_bwd_dq_dk_dv_loop_seqk_parallel_kernelI23Flash_bwd_kernel_traitsILi128ELi64ELi64ELi8ELi4ELi2ELi2ELb1ELb0EN7cutlass6half_tE19Flash_kernel_traitsILi128ELi64ELi64ELi8ES3_EELb0ELb0ELb0ELb0ELb0ELb0ELb1EEEvNS_16Flash_bwd_paramsE)
        .other          _ZN5flash44flash_bwd_dq_dk_dv_loop_seqk_parallel_kernelI23Flash_bwd_kernel_traitsILi128ELi64ELi64ELi8ELi4ELi2ELi2ELb1ELb0EN7cutlass6half_tE19Flash_kernel_traitsILi128ELi64ELi64ELi8ES3_EELb0ELb0ELb0ELb0ELb0ELb0ELb1EEEvNS_16Flash_bwd_paramsE,@"STO_CUDA_ENTRY STV_DEFAULT"
_ZN5flash44flash_bwd_dq_dk_dv_loop_seqk_parallel_kernelI23Flash_bwd_kernel_traitsILi128ELi64ELi64ELi8ELi4ELi2ELi2ELb1ELb0EN7cutlass6half_tE19Flash_kernel_traitsILi128ELi64ELi64ELi8ES3_EELb0ELb0ELb0ELb0ELb0ELb0ELb1EEEvNS_16Flash_bwd_paramsE:
.text._ZN5flash44flash_bwd_dq_dk_dv_loop_seqk_parallel_kernelI23Flash_bwd_kernel_traitsILi128ELi64ELi64ELi8ELi4ELi2ELi2ELb1ELb0EN7cutlass6half_tE19Flash_kernel_traitsILi128ELi64ELi64ELi8ES3_EELb0ELb0ELb0ELb0ELb0ELb0ELb1EEEvNS_16Flash_bwd_paramsE:
        /* <DEDUP_REMOVED lines=40> */
[----:B------:R-:W-:Y:S02]  /*0280*/  LOP3.LUT R215, R208, 0x1f8, RZ, 0xc0, !PT ;  /* 0x000001f8d0d77812 */ /* 0x000fe400078ec0ff */
[----:B------:R-:W-:-:S02]  /*0290*/  LOP3.LUT R5, R5, 0x3800, R213, 0xf8, !PT ;  /* 0x0000380005057812 */ /* 0x000fc400078ef8d5 */
[----:B------:R-:W-:Y:S02]  /*02a0*/  LOP3.LUT R214, R214, 0x1c0, R213, 0xf8, !PT ;  /* 0x000001c0d6d67812 */ /* 0x000fe400078ef8d5 */
[----:B------:R-:W-:Y:S02]  /*02b0*/  LOP3.LUT R6, R6, 0x38, R208, 0xf8, !PT ;  /* 0x0000003806067812 */ /* 0x000fe400078ef8d0 */
[--C-:B------:R-:W-:Y:S02]  /*02c0*/  LOP3.LUT R198, R198, 0x8, R201.reuse, 0xf8, !PT ;  /* 0x00000008c6c67812 */ /* 0x100fe400078ef8c9 */
[----:B------:R-:W-:Y:S02]  /*02d0*/  SHF.R.U32.HI R209, RZ, 0x3, R201 ;  /* 0x00000003ffd17819 */ /* 0x000fe400000116c9 */
[----:B------:R-:W-:Y:S02]  /*02e0*/  LOP3.LUT R213, R213, 0x1c0, RZ, 0xc0, !PT ;  /* 0x000001c0d5d57812 */ /* 0x000fe400078ec0ff */
[----:B------:R-:W-:-:S02]  /*02f0*/  R2P PR, R201, 0xe ;  /* 0x0000000ec9007804 */ /* 0x000fc40000000000 */
[--C-:B------:R-:W-:Y:S02]  /*0300*/  LOP3.LUT R215, R215, 0x38, R201.reuse, 0x78, !PT ;  /* 0x00000038d7d77812 */ /* 0x100fe400078e78c9 */
[C---:B------:R-:W-:Y:S02]  /*0310*/  LOP3.LUT R201, R6.reuse, 0x8, R201, 0x78, !PT ;  /* 0x0000000806c97812 */ /* 0x040fe400078e78c9 */
[----:B------:R-:W-:Y:S02]  /*0320*/  LOP3.LUT R2, R6, 0x8, R2, 0x78, !PT ;  /* 0x0000000806027812 */ /* 0x000fe400078e7802 */
[----:B------:R-:W-:Y:S02]  /*0330*/  LOP3.LUT R198, R198, R6, RZ, 0x3c, !PT ;  /* 0x00000006c6c67212 */ /* 0x000fe400078e3cff */
[C---:B------:R-:W-:Y:S02]  /*0340*/  LOP3.LUT R7, R4.reuse, 0xc00, RZ, 0xc0, !PT ;  /* 0x00000c0004077812 */ /* 0x040fe400078ec0ff */
[----:B------:R-:W-:-:S02]  /*0350*/  LOP3.LUT R6, R4, 0x400, RZ, 0xc0, !PT ;  /* 0x0000040004067812 */ /* 0x000fc400078ec0ff */
[----:B------:R-:W-:Y:S02]  /*0360*/  LOP3.LUT R213, R213, 0x18, R209, 0xf8, !PT ;  /* 0x00000018d5d57812 */ /* 0x000fe400078ef8d1 */
[----:B------:R-:W-:Y:S02]  /*0370*/  LOP3.LUT R196, R0, 0x200, RZ, 0xc0, !PT ;  /* 0x0000020000c47812 */ /* 0x000fe400078ec0ff */
[--C-:B------:R-:W-:Y:S02]  /*0380*/  LOP3.LUT R7, R7, 0x6, R3.reuse, 0xf8, !PT ;  /* 0x0000000607077812 */ /* 0x100fe400078ef803 */
[--C-:B------:R-:W-:Y:S02]  /*0390*/  LOP3.LUT R6, R6, 0x6, R3.reuse, 0xf8, !PT ;  /* 0x0000000606067812 */ /* 0x100fe400078ef803 */
[----:B------:R-:W-:Y:S02]  /*03a0*/  LOP3.LUT R213, R213, 0x38, R3, 0x78, !PT ;  /* 0x00000038d5d57812 */ /* 0x000fe400078e7803 */
[----:B------:R-:W-:-:S02]  /*03b0*/  LOP3.LUT R3, R3, 0x20, RZ, 0xc0, !PT ;  /* 0x0000002003037812 */ /* 0x000fc400078ec0ff */
[C-C-:B------:R-:W-:Y:S02]  /*03c0*/  LOP3.LUT R203, R196.reuse, 0xc00, R4.reuse, 0xf8, !PT ;  /* 0x00000c00c4cb7812 */ /* 0x140fe400078ef804 */
[----:B------:R-:W-:Y:S02]  /*03d0*/  LOP3.LUT R196, R196, 0x400, R4, 0xf8, !PT ;  /* 0x00000400c4c47812 */ /* 0x000fe400078ef804 */
[----:B------:R-:W-:Y:S02]  /*03e0*/  LOP3.LUT R3, R3, 0x18, R209, 0xf8, !PT ;  /* 0x0000001803037812 */ /* 0x000fe400078ef8d1 */
[----:B------:R-:W-:Y:S02]  /*03f0*/  LOP3.LUT R214, R7, R214, RZ, 0xfc, !PT ;  /* 0x000000d607d67212 */ /* 0x000fe400078efcff */
[-C--:B------:R-:W-:Y:S02]  /*0400*/  LOP3.LUT R203, R203, R2.reuse, RZ, 0xfc, !PT ;  /* 0x00000002cbcb7212 */ /* 0x080fe400078efcff */
[----:B------:R-:W-:Y:S01]  /*0410*/  LOP3.LUT R196, R196, R2, RZ, 0xfc, !PT ;  /* 0x00000002c4c47212 */ /* 0x000fe200078efcff */
[----:B---3--:R-:W-:Y:S01]  /*0420*/  IMAD.U32 R2, RZ, RZ, UR4 ;  /* 0x00000004ff027e24 */ /* 0x008fe2000f8e00ff */
[----:B------:R-:W-:Y:S01]  /*0430*/  LOP3.LUT R3, R3, 0x1c0, R0, 0xf8, !PT ;  /* 0x000001c003037812 */ /* 0x000fe200078ef800 */
[----:B------:R-:W-:Y:S01]  /*0440*/  UIADD3 UR4, UPT, UPT, UR6, 0x10000, URZ ;  /* 0x0001000006047890 */ /* 0x000fe2000fffe0ff */
[----:B------:R-:W-:-:S02]  /*0450*/  LEA R214, R214, UR5, 0x1 ;  /* 0x00000005d6d67c11 */ /* 0x000fc4000f8e08ff */
[----:B------:R-:W-:Y:S02]  /*0460*/  LOP3.LUT R198, R198, 0x200, R4, 0xf8, !PT ;  /* 0x00000200c6c67812 */ /* 0x000fe400078ef804 */
[----:B------:R-:W-:Y:S01]  /*0470*/  LOP3.LUT R202, R3, 0x38, R208, 0x78, !PT ;  /* 0x0000003803ca7812 */ /* 0x000fe200078e78d0 */
[C---:B------:R-:W-:Y:S01]  /*0480*/  VIADD R235, R214.reuse, 0x20 ;  /* 0x00000020d6eb7836 */ /* 0x040fe20000000000 */
[----:B------:R-:W-:Y:S01]  /*0490*/  SEL R217, R217, 0xfffffff0, !P2 ;  /* 0xfffffff0d9d97807 */ /* 0x000fe20005000000 */
[----:B------:R-:W-:Y:S01]  /*04a0*/  @P3 VIADD R235, R214, 0xffffffe0 ;  /* 0xffffffe0d6eb3836 */ /* 0x000fe20000000000 */
[----:B------:R-:W-:Y:S02]  /*04b0*/  SEL R200, R200, 0xffffffe0, !P1 ;  /* 0xffffffe0c8c87807 */ /* 0x000fe40004800000 */
[----:B------:R-:W-:Y:S01]  /*04c0*/  SEL R199, R199, 0xffffffc0, !P2 ;  /* 0xffffffc0c7c77807 */ /* 0x000fe20005000000 */
[----:B------:R-:W-:Y:S01]  /*04d0*/  IMAD.IADD R236, R214, 0x1, R217 ;  /* 0x00000001d6ec7824 */ /* 0x000fe200078e02d9 */
[----:B------:R-:W-:Y:S01]  /*04e0*/  LEA R198, R198, UR5, 0x1 ;  /* 0x00000005c6c67c11 */ /* 0x000fe2000f8e08ff */
[----:B------:R-:W-:Y:S01]  /*04f0*/  IMAD.IADD R217, R217, 0x1, R235 ;  /* 0x00000001d9d97824 */ /* 0x000fe200078e02eb */
[----:B------:R-:W-:-:S02]  /*0500*/  LEA R203, R203, UR6, 0x1 ;  /* 0x00000006cbcb7c11 */ /* 0x000fc4000f8e08ff */
[----:B------:R-:W-:Y:S01]  /*0510*/  LEA R196, R196, UR4, 0x1 ;  /* 0x00000004c4c47c11 */ /* 0x000fe2000f8e08ff */
[----:B------:R-:W-:Y:S01]  /*0520*/  IMAD.IADD R197, R199, 0x1, R198 ;  /* 0x00000001c7c57824 */ /* 0x000fe200078e02c6 */
[----:B------:R-:W-:Y:S01]  /*0530*/  LOP3.LUT R213, R6, R213, RZ, 0xfc, !PT ;  /* 0x000000d506d57212 */ /* 0x000fe200078efcff */
[----:B------:R-:W-:Y:S01]  /*0540*/  IMAD.IADD R188, R203, 0x1, R200 ;  /* 0x00000001cbbc7824 */ /* 0x000fe200078e02c8 */
[----:B------:R-:W-:Y:S01]  /*0550*/  LOP3.LUT R201, R5, R201, RZ, 0xfc, !PT ;  /* 0x000000c905c97212 */ /* 0x000fe200078efcff */
[----:B------:R-:W-:Y:S01]  /*0560*/  IMAD.IADD R3, R203, 0x1, R199 ;  /* 0x00000001cb037824 */ /* 0x000fe200078e02c7 */
[----:B----4-:R-:W-:Y:S01]  /*0570*/  LEA R210, P0, R205, R210, 0x2 ;  /* 0x000000d2cdd27211 */ /* 0x010fe200078010ff */
[----:B------:R-:W-:Y:S01]  /*0580*/  IMAD.IADD R195, R200, 0x1, R196 ;  /* 0x00000001c8c37824 */ /* 0x000fe200078e02c4 */
[----:B------:R-:W-:Y:S01]  /*0590*/  LOP3.LUT R202, R202, 0x200, R0, 0xf8, !PT ;  /* 0x00000200caca7812 */ /* 0x000fe200078ef800 */
[----:B------:R-:W-:Y:S01]  /*05a0*/  IMAD.IADD R194, R199, 0x1, R196 ;  /* 0x00000001c7c27824 */ /* 0x000fe200078e02c4 */
[----:B------:R-:W-:-:S02]  /*05b0*/  LOP3.LUT R207, R208, 0x38, RZ, 0xc0, !PT ;  /* 0x00000038d0cf7812 */ /* 0x000fc400078ec0ff */
[----:B------:R-:W-:Y:S02]  /*05c0*/  LOP3.LUT R215, R215, 0x1e00, R208, 0xf8, !PT ;  /* 0x00001e00d7d77812 */ /* 0x000fe400078ef8d0 */
[----:B------:R-:W-:Y:S02]  /*05d0*/  LEA.HI.X R211, R205, R211, RZ, 0x2, P0 ;  /* 0x000000d3cdd37211 */ /* 0x000fe400000f14ff */
[----:B------:R-:W-:Y:S02]  /*05e0*/  LOP3.LUT R212, R207, 0x40, RZ, 0xfc, !PT ;  /* 0x00000040cfd47812 */ /* 0x000fe400078efcff */
[----:B------:R-:W-:Y:S02]  /*05f0*/  LEA R215, R215, UR6, 0x1 ;  /* 0x00000006d7d77c11 */ /* 0x000fe4000f8e08ff */
[----:B------:R-:W-:Y:S02]  /*0600*/  LEA R213, R213, UR6, 0x1 ;  /* 0x00000006d5d57c11 */ /* 0x000fe4000f8e08ff */
[----:B------:R-:W-:-:S02]  /*0610*/  LEA R201, R201, UR4, 0x1 ;  /* 0x00000004c9c97c11 */ /* 0x000fc4000f8e08ff */
[----:B------:R-:W-:-:S07]  /*0620*/  LEA R202, R202, UR6, 0x1 ;  /* 0x00000006caca7c11 */ /* 0x000fce000f8e08ff */
.L_x_984:
        /* <DEDUP_REMOVED lines=15> */
[----:B------:R1:W2:Y:S01]  /*0720*/  @P4 LDG.E R233, desc[UR16][R12.64] ;  /* 0x000000100ce94981 */ /* 0x0002a2000c1e1900 */
[C---:B------:R-:W-:Y:S02]  /*0730*/  ISETP.NE.AND.EX P5, PT, R5.reuse, RZ, PT, P5 ;  /* 0x000000ff0500720c */ /* 0x040fe40003fa5350 */
[----:B------:R-:W-:-:S03]  /*0740*/  ISETP.NE.AND.EX P2, PT, R5, RZ, PT, P2 ;  /* 0x000000ff0500720c */ /* 0x000fc60003f45320 */
[----:B------:R-:W-:Y:S01]  /*0750*/  @P3 IADD3 R4, P0, PT, R10, UR4, RZ ;  /* 0x000000040a043c10 */ /* 0x000fe2000ff1e0ff */
[----:B------:R-:W-:Y:S01]  /*0760*/  IMAD.MOV.U32 R234, RZ, RZ, -0x1 ;  /* 0xffffffffffea7424 */ /* 0x000fe200078e00ff */
[----:B------:R-:W4:Y:S02]  /*0770*/  @!P3 LDC R9, c[0x0][0x43c] ;  /* 0x00010f00ff09bb82 */ /* 0x000f240000000800 */
[----:B------:R-:W-:Y:S02]  /*0780*/  @P3 IADD3.X R5, PT, PT, R0, UR5, RZ, P0, !PT ;  /* 0x0000000500053c10 */ /* 0x000fe400087fe4ff */
[----:B---3--:R-:W-:-:S03]  /*0790*/  ISETP.NE.AND P4, PT, R8, RZ, PT ;  /* 0x000000ff0800720c */ /* 0x008fc60003f85270 */
[----:B------:R-:W2:Y:S04]  /*07a0*/  @P3 LDG.E R232, desc[UR16][R4.64] ;  /* 0x0000001004e83981 */ /* 0x000ea8000c1e1900 */
[----:B-----5:R3:W5:Y:S01]  /*07b0*/  @P2 LDG.E R8, desc[UR16][R210.64+0x4] ;  /* 0x00000410d2082981 */ /* 0x020762000c1e1900 */
[----:B-1----:R-:W-:-:S06]  /*07c0*/  IMAD.MOV.U32 R12, RZ, RZ, -0x1 ;  /* 0xffffffffff0c7424 */ /* 0x002fcc00078e00ff */
[----:B------:R3:W5:Y:S01]  /*07d0*/  @P5 LDG.E R12, desc[UR16][R210.64] ;  /* 0x00000010d20c5981 */ /* 0x000762000c1e1900 */
[----:B----4-:R-:W-:-:S04]  /*07e0*/  ISETP.EQ.U32.AND P1, PT, R6, RZ, PT ;  /* 0x000000ff0600720c */ /* 0x010fc80003f22070 */
[----:B------:R-:W-:Y:S02]  /*07f0*/  ISETP.EQ.OR.EX P1, PT, R7, RZ, !P4, P1 ;  /* 0x000000ff0700720c */ /* 0x000fe40006722710 */
[----:B------:R-:W-:Y:S01]  /*0800*/  IADD3 R10, P0, PT, R10, R6, RZ ;  /* 0x000000060a0a7210 */ /* 0x000fe20007f1e0ff */
[----:B------:R-:W1:Y:S04]  /*0810*/  @!P3 LDC.64 R4, c[0x0][0x488] ;  /* 0x00012200ff04bb82 */ /* 0x000e680000000a00 */
[----:B------:R-:W-:-:S04]  /*0820*/  IMAD.X R11, R0, 0x1, R7, P0 ;  /* 0x00000001000b7824 */ /* 0x000fc800000e0607 */
[----:B------:R-:W4:Y:S02]  /*0830*/  @!P2 LDC R0, c[0x0][0x434] ;  /* 0x00010d00ff00ab82 */ /* 0x000f240000000800 */
[----:B------:R3:W5:Y:S01]  /*0840*/  @!P1 LDG.E R234, desc[UR16][R10.64] ;  /* 0x000000100aea9981 */ /* 0x000762000c1e1900 */
[----:B------:R-:W-:-:S04]  /*0850*/  ISETP.NE.U32.AND P1, PT, R6, RZ, PT ;  /* 0x000000ff0600720c */ /* 0x000fc80003f25070 */
[----:B------:R-:W-:Y:S01]  /*0860*/  ISETP.NE.AND.EX P1, PT, R7, RZ, PT, P1 ;  /* 0x000000ff0700720c */ /* 0x000fe20003f25310 */
[----:B------:R-:W-:Y:S01]  /*0870*/  USHF.L.U32 UR19, UR15, 0x6, URZ ;  /* 0x000000060f137899 */ /* 0x000fe200080006ff */
[----:B-1----:R-:W-:-:S04]  /*0880*/  @!P3 ISETP.NE.U32.AND P0, PT, R4, RZ, PT ;  /* 0x000000ff0400b20c */ /* 0x002fc80003f05070 */
[----:B------:R-:W-:-:S04]  /*0890*/  @!P3 ISETP.NE.AND.EX P0, PT, R5, RZ, PT, P0 ;  /* 0x000000ff0500b20c */ /* 0x000fc80003f05300 */
[----:B------:R-:W-:Y:S01]  /*08a0*/  @!P3 SEL R9, R9, RZ, P0 ;  /* 0x000000ff0909b207 */ /* 0x000fe20000000000 */
[----:B--2---:R-:W-:Y:S02]  /*08b0*/  @P3 IMAD.IADD R232, R232, 0x1, -R233 ;  /* 0x00000001e8e83824 */ /* 0x004fe400078e0ae9 */
[----:B---34-:R-:W-:Y:S06]  /*08c0*/  @!P1 BRA `(.L_x_927) ;  /* 0x00000000000c9947 */ /* 0x018fec0003800000 */
[----:B------:R-:W2:Y:S02]  /*08d0*/  @P4 LDG.E R2, desc[UR16][R10.64+0x4] ;  /* 0x000004100a024981 */ /* 0x000ea4000c1e1900 */
[----:B--2--5:R-:W-:-:S06]  /*08e0*/  @P4 IADD3 R2, PT, PT, R2, -R234, RZ ;  /* 0x800000ea02024210 */ /* 0x024fcc0007ffe0ff */
[----:B------:R1:W5:Y:S02]  /*08f0*/  @!P4 LDG.E R2, desc[UR16][R10.64] ;  /* 0x000000100a02c981 */ /* 0x000364000c1e1900 */
.L_x_927:
        /* <DEDUP_REMOVED lines=33> */
.L_x_929:
[----:B------:R-:W1:Y:S01]  /*0b10*/  LDC.64 R4, c[0x0][0x3b8] ;  /* 0x0000ee00ff047b82 */ /* 0x000e620000000a00 */
[----:B------:R-:W-:-:S05]  /*0b20*/  IADD3 R18, PT, PT, R233, R234, RZ ;  /* 0x000000eae9127210 */ /* 0x000fca0007ffe0ff */
[C---:B-1----:R-:W-:Y:S02]  /*0b30*/  IMAD R17, R18.reuse, R5, RZ ;  /* 0x0000000512117224 */ /* 0x042fe400078e02ff */
[----:B------:R-:W-:-:S05]  /*0b40*/  IMAD.WIDE.U32 R18, R18, R4, RZ ;  /* 0x0000000412127225 */ /* 0x000fca00078e00ff */
[----:B------:R-:W-:Y:S02]  /*0b50*/  IADD3 R17, PT, PT, R19, R17, RZ ;  /* 0x0000001113117210 */ /* 0x000fe40007ffe0ff */
.L_x_930:
        /* <DEDUP_REMOVED lines=40> */
[----:B------:R-:W-:Y:S06]  /*0de0*/  BRA `(.L_x_932) ;  /* 0x0000000000187947 */ /* 0x000fec0003800000 */
.L_x_931:
[----:B------:R-:W1:Y:S01]  /*0df0*/  LDC.64 R6, c[0x0][0x3c0] ;  /* 0x0000f000ff067b82 */ /* 0x000e620000000a00 */
[----:B------:R-:W-:-:S05]  /*0e00*/  IADD3 R8, PT, PT, R233, R234, RZ ;  /* 0x000000eae9087210 */ /* 0x000fca0007ffe0ff */
[C---:B-1----:R-:W-:Y:S02]  /*0e10*/  IMAD R19, R8.reuse, R7, RZ ;  /* 0x0000000708137224 */ /* 0x042fe400078e02ff */
[----:B------:R-:W-:-:S05]  /*0e20*/  IMAD.WIDE.U32 R8, R8, R6, RZ ;  /* 0x0000000608087225 */ /* 0x000fca00078e00ff */
[----:B------:R-:W-:Y:S02]  /*0e30*/  IADD3 R19, PT, PT, R9, R19, RZ ;  /* 0x0000001309137210 */ /* 0x000fe40007ffe0ff */
[----:B------:R-:W-:-:S07]  /*0e40*/  MOV R20, R8 ;  /* 0x0000000800147202 */ /* 0x000fce0000000f00 */
.L_x_932:
        /* <DEDUP_REMOVED lines=19> */
[----:B------:R-:W-:Y:S02]  /*0f80*/  IMAD R8, R22, UR4, R8 ;  /* 0x0000000416087c24 */ /* 0x000fe4000f8e0208 */
[----:B------:R-:W-:-:S03]  /*0f90*/  IMAD.WIDE.U32 R22, R14, R226, RZ ;  /* 0x000000e20e167225 */ /* 0x000fc600078e00ff */
[----:B------:R-:W-:Y:S02]  /*0fa0*/  IADD3 R15, PT, PT, R15, R8, RZ ;  /* 0x000000080f0f7210 */ /* 0x000fe40007ffe0ff */
[----:B------:R-:W-:Y:S02]  /*0fb0*/  SHF.R.S32.HI R8, RZ, 0x1f, R226 ;  /* 0x0000001fff087819 */ /* 0x000fe400000114e2 */
[----:B------:R-:W-:Y:S01]  /*0fc0*/  MOV R32, R22 ;  /* 0x0000001600207202 */ /* 0x000fe20000000f00 */
[----:B------:R-:W-:-:S04]  /*0fd0*/  IMAD R15, R15, R226, RZ ;  /* 0x000000e20f0f7224 */ /* 0x000fc800078e02ff */
[----:B------:R-:W-:-:S05]  /*0fe0*/  IMAD R15, R8, R14, R15 ;  /* 0x0000000e080f7224 */ /* 0x000fca00078e020f */
[----:B------:R-:W-:Y:S01]  /*0ff0*/  IADD3 R15, PT, PT, R23, R15, RZ ;  /* 0x0000000f170f7210 */ /* 0x000fe20007ffe0ff */
[----:B------:R-:W-:Y:S06]  /*1000*/  BRA `(.L_x_934) ;  /* 0x00000000000c7947 */ /* 0x000fec0003800000 */
.L_x_933:
[-C--:B------:R-:W-:Y:S02]  /*1010*/  IMAD R15, R11, R12.reuse, RZ ;  /* 0x0000000c0b0f7224 */ /* 0x080fe400078e02ff */
[----:B------:R-:W-:-:S05]  /*1020*/  IMAD.WIDE.U32 R32, R10, R12, RZ ;  /* 0x0000000c0a207225 */ /* 0x000fca00078e00ff */
[----:B------:R-:W-:Y:S02]  /*1030*/  IADD3 R15, PT, PT, R33, R15, RZ ;  /* 0x0000000f210f7210 */ /* 0x000fe40007ffe0ff */
.L_x_934:
        /* <DEDUP_REMOVED lines=20> */
.L_x_935:
[----:B------:R-:W1:Y:S01]  /*1180*/  LDC R29, c[0x0][0x434] ;  /* 0x00010d00ff1d7b82 */ /* 0x000e620000000800 */
[----:B------:R-:W-:-:S04]  /*1190*/  IMAD R9, R205, UR6, R204 ;  /* 0x00000006cd097c24 */ /* 0x000fc8000f8e02cc */
[----:B-1----:R-:W-:-:S03]  /*11a0*/  IMAD R29, R9, R29, RZ ;  /* 0x0000001d091d7224 */ /* 0x002fc600078e02ff */
.L_x_936:
        /* <DEDUP_REMOVED lines=12> */
.L_x_937:
[----:B------:R-:W1:Y:S01]  /*1270*/  LDC R34, c[0x0][0x444] ;  /* 0x00011100ff227b82 */ /* 0x000e620000000800 */
[----:B------:R-:W-:-:S04]  /*1280*/  IMAD R8, R205, UR6, R204 ;  /* 0x00000006cd087c24 */ /* 0x000fc8000f8e02cc */
[----:B-1----:R-:W-:-:S07]  /*1290*/  IMAD R34, R8, R34, RZ ;  /* 0x0000002208227224 */ /* 0x002fce00078e02ff */
.L_x_938:
[----:B------:R-:W1:Y:S01]  /*12a0*/  S2R R33, SR_TID.X ;  /* 0x0000000000217919 */ /* 0x000e620000002100 */
[----:B------:R-:W2:Y:S01]  /*12b0*/  LDC.64 R12, c[0x0][0x5f8] ;  /* 0x00017e00ff0c7b82 */ /* 0x000ea20000000a00 */
[--C-:B------:R-:W-:Y:S01]  /*12c0*/  IADD3 R32, P1, P0, R38, R32, R22.reuse ;  /* 0x0000002026207210 */ /* 0x100fe2000783e016 */
[----:B------:R-:W-:Y:S01]  /*12d0*/  IMAD R226, R226, UR6, RZ ;  /* 0x00000006e2e27c24 */ /* 0x000fe2000f8e02ff */
[----:B------:R-:W3:Y:S01]  /*12e0*/  S2R R21, SR_TID.X ;  /* 0x0000000000157919 */ /* 0x000ee20000002100 */
[----:B------:R-:W-:Y:S01]  /*12f0*/  SHF.R.S32.HI R22, RZ, 0x1f, R22 ;  /* 0x0000001fff167819 */ /* 0x000fe20000011416 */
[----:B------:R-:W-:Y:S01]  /*1300*/  IMAD.MOV.U32 R23, RZ, RZ, RZ ;  /* 0x000000ffff177224 */ /* 0x000fe200078e00ff */
[----:B------:R-:W-:Y:S01]  /*1310*/  ISETP.NE.AND P4, PT, RZ, UR5, PT ;  /* 0x00000005ff007c0c */ /* 0x000fe2000bf85270 */
[----:B------:R-:W4:Y:S01]  /*1320*/  LDCU.64 UR12, c[0x0][0x3c8] ;  /* 0x00007900ff0c77ac */ /* 0x000f220008000a00 */
[----:B------:R-:W5:Y:S01]  /*1330*/  LDC.64 R10, c[0x0][0x3b0] ;  /* 0x0000ec00ff0a7b82 */ /* 0x000f620000000a00 */
[----:B------:R-:W-:Y:S01]  /*1340*/  IADD3.X R31, PT, PT, R31, R15, R22, P1, P0 ;  /* 0x0000000f1f1f7210 */ /* 0x000fe20000fe0416 */
[----:B------:R-:W-:Y:S01]  /*1350*/  IMAD.MOV.U32 R22, RZ, RZ, R207 ;  /* 0x000000ffff167224 */ /* 0x000fe200078e00cf */
[----:B------:R-:W-:Y:S01]  /*1360*/  IADD3 R36, P0, PT, R207, R36, RZ ;  /* 0x00000024cf247210 */ /* 0x000fe20007f1e0ff */
[----:B------:R-:W4:Y:S01]  /*1370*/  LDCU.64 UR6, c[0x0][0x550] ;  /* 0x0000aa00ff0677ac */ /* 0x000f220008000a00 */
[C---:B------:R-:W-:Y:S01]  /*1380*/  LEA R34, R24.reuse, R34, 0x6 ;  /* 0x0000002218227211 */ /* 0x040fe200078e30ff */
[----:B------:R-:W-:Y:S01]  /*1390*/  IMAD R29, R24, 0x40, R29 ;  /* 0x00000040181d7824 */ /* 0x000fe200078e021d */
[----:B------:R-:W-:Y:S01]  /*13a0*/  IADD3.X R37, PT, PT, RZ, R30, RZ, P0, !PT ;  /* 0x0000001eff257210 */ /* 0x000fe200007fe4ff */
[----:B------:R-:W4:Y:S01]  /*13b0*/  LDC.64 R8, c[0x0][0x590] ;  /* 0x00016400ff087b82 */ /* 0x000f220000000a00 */
[----:B------:R-:W4:Y:S01]  /*13c0*/  LDCU.64 UR4, c[0x0][0x570] ;  /* 0x0000ae00ff0477ac */ /* 0x000f220008000a00 */
[----:B------:R-:W-:Y:S01]  /*13d0*/  BSSY.RECONVERGENT B1, `(.L_x_928) ;  /* 0x000057c000017945 */ /* 0x000fe20003800200 */
[----:B------:R-:W4:Y:S01]  /*13e0*/  LDCU.64 UR10, c[0x0][0x380] ;  /* 0x00007000ff0a77ac */ /* 0x000f220008000a00 */
[----:B--2---:R-:W-:-:S04]  /*13f0*/  IMAD.WIDE.U32 R38, R12, UR14, RZ ;  /* 0x0000000e0c267c25 */ /* 0x004fc8000f8e00ff */
[----:B------:R-:W2:Y:S01]  /*1400*/  LDC.64 R248, c[0x0][0x420] ;  /* 0x00010800fff87b82 */ /* 0x000ea20000000a00 */
[----:B------:R-:W-:Y:S01]  /*1410*/  IMAD R13, R13, UR14, R39 ;  /* 0x0000000e0d0d7c24 */ /* 0x000fe2000f8e0227 */
[----:B-1----:R-:W-:Y:S01]  /*1420*/  SHF.R.U32.HI R33, RZ, 0x5, R33 ;  /* 0x00000005ff217819 */ /* 0x002fe20000011621 */
[----:B-----5:R-:W-:-:S03]  /*1430*/  IMAD R12, R28, R10, RZ ;  /* 0x0000000a1c0c7224 */ /* 0x020fc600078e02ff */
[----:B------:R-:W-:Y:S01]  /*1440*/  SEL R13, R13, RZ, P4 ;  /* 0x000000ff0d0d7207 */ /* 0x000fe20002000000 */
[----:B------:R-:W-:Y:S01]  /*1450*/  IMAD.WIDE.U32 R40, R26, R10, R22 ;  /* 0x0000000a1a287225 */ /* 0x000fe200078e0016 */
[----:B---3--:R-:W-:-:S03]  /*1460*/  LOP3.LUT R14, R21, 0x1f, RZ, 0xc0, !PT ;  /* 0x0000001f150e7812 */ /* 0x008fc600078ec0ff */
[----:B------:R-:W-:Y:S02]  /*1470*/  IMAD R12, R26, R11, R12 ;  /* 0x0000000b1a0c7224 */ /* 0x000fe400078e020c */
[----:B------:R-:W-:Y:S01]  /*1480*/  IMAD R33, R33, R226, R14 ;  /* 0x000000e221217224 */ /* 0x000fe200078e020e */
[----:B----4-:R-:W-:Y:S01]  /*1490*/  SHF.L.U64.HI R218, R8, 0x5, R9 ;  /* 0x0000000508da7819 */ /* 0x010fe20000010209 */
[----:B------:R-:W1:Y:S01]  /*14a0*/  LDC.64 R14, c[0x0][0x598] ;  /* 0x00016600ff0e7b82 */ /* 0x000e620000000a00 */
[-C--:B------:R-:W-:Y:S01]  /*14b0*/  IMAD R28, R28, R8.reuse, RZ ;  /* 0x000000081c1c7224 */ /* 0x080fe200078e02ff */
[----:B------:R-:W-:Y:S01]  /*14c0*/  SHF.L.U32 R219, R8, 0x5, RZ ;  /* 0x0000000508db7819 */ /* 0x000fe200000006ff */
[----:B------:R-:W-:-:S04]  /*14d0*/  IMAD.WIDE.U32 R42, R26, R8, R36 ;  /* 0x000000081a2a7225 */ /* 0x000fc800078e0024 */
[----:B------:R-:W-:Y:S01]  /*14e0*/  IMAD R28, R26, R9, R28 ;  /* 0x000000091a1c7224 */ /* 0x000fe200078e021c */
[----:B------:R-:W-:Y:S01]  /*14f0*/  SEL R26, R38, RZ, P4 ;  /* 0x000000ff261a7207 */ /* 0x000fe20002000000 */
[----:B------:R-:W3:Y:S01]  /*1500*/  LDC.64 R36, c[0x0][0x5e8] ;  /* 0x00017a00ff247b82 */ /* 0x000ee20000000a00 */
[----:B------:R-:W-:Y:S01]  /*1510*/  IADD3 R38, P3, PT, R27, R40, RZ ;  /* 0x000000281b267210 */ /* 0x000fe20007f7e0ff */
[----:B------:R-:W-:Y:S01]  /*1520*/  IMAD.IADD R43, R43, 0x1, R28 ;  /* 0x000000012b2b7824 */ /* 0x000fe200078e021c */
[----:B------:R-:W-:Y:S01]  /*1530*/  IADD3 R26, P1, P0, R33, R32, R26 ;  /* 0x00000020211a7210 */ /* 0x000fe2000783e01a */
[----:B--2---:R-:W-:Y:S01]  /*1540*/  IMAD.WIDE R248, R29, 0x4, R248 ;  /* 0x000000041df87825 */ /* 0x004fe200078e02f8 */
[----:B------:R-:W-:Y:S02]  /*1550*/  SHF.R.S32.HI R33, RZ, 0x1f, R33 ;  /* 0x0000001fff217819 */ /* 0x000fe40000011421 */
[----:B------:R-:W-:Y:S01]  /*1560*/  IADD3.X R39, PT, PT, R25, R41, R12, P3, !PT ;  /* 0x0000002919277210 */ /* 0x000fe20001ffe40c */
[----:B------:R-:W-:Y:S01]  /*1570*/  IMAD.SHL.U32 R12, R226, 0x40, RZ ;  /* 0x00000040e20c7824 */ /* 0x000fe200078e00ff */
[----:B------:R-:W-:Y:S01]  /*1580*/  IADD3.X R13, PT, PT, R33, R31, R13, P1, P0 ;  /* 0x0000001f210d7210 */ /* 0x000fe20000fe040d */
[----:B------:R-:W-:-:S03]  /*1590*/  IMAD.WIDE.U32 R38, R204, UR12, R38 ;  /* 0x0000000ccc267c25 */ /* 0x000fc6000f8e0026 */
[----:B------:R-:W-:Y:S01]  /*15a0*/  IADD3 R26, P0, PT, R12, R26, RZ ;  /* 0x0000001a0c1a7210 */ /* 0x000fe20007f1e0ff */
[----:B-1----:R-:W-:-:S03]  /*15b0*/  IMAD.WIDE.U32 R42, R204, R14, R42 ;  /* 0x0000000ecc2a7225 */ /* 0x002fc600078e002a */
[----:B------:R-:W-:Y:S02]  /*15c0*/  LEA.HI.X.SX32 R13, R12, R13, 0x1, P0 ;  /* 0x0000000d0c0d7211 */ /* 0x000fe400000f0eff */
[----:B------:R-:W-:Y:S01]  /*15d0*/  LEA R246, P0, R26, UR4, 0x2 ;  /* 0x000000041af67c11 */ /* 0x000fe2000f8010ff */
[----:B------:R-:W-:Y:S02]  /*15e0*/  IMAD R31, R204, R15, R43 ;  /* 0x0000000fcc1f7224 */ /* 0x000fe400078e022b */
[----:B------:R-:W-:Y:S01]  /*15f0*/  IMAD.MOV.U32 R30, RZ, RZ, R42 ;  /* 0x000000ffff1e7224 */ /* 0x000fe200078e002a */
[----:B------:R-:W-:Y:S01]  /*1600*/  LEA.HI.X R247, R26, UR5, R13, 0x2, P0 ;  /* 0x000000051af77c11 */ /* 0x000fe200080f140d */
[----:B------:R-:W-:Y:S01]  /*1610*/  IMAD R39, R204, UR13, R39 ;  /* 0x0000000dcc277c24 */ /* 0x000fe2000f8e0227 */
[C---:B------:R-:W-:Y:S01]  /*1620*/  IADD3 R12, P0, PT, R209.reuse, 0x20, RZ ;  /* 0x00000020d10c7810 */ /* 0x040fe20007f1e0ff */
[----:B------:R-:W-:-:S03]  /*1630*/  IMAD.WIDE.U32 R30, R209, R8, R30 ;  /* 0x00000008d11e7225 */ /* 0x000fc600078e001e */
[----:B------:R-:W-:Y:S01]  /*1640*/  IADD3.X R8, PT, PT, RZ, RZ, RZ, P0, !PT ;  /* 0x000000ffff087210 */ /* 0x000fe200007fe4ff */
[C---:B------:R-:W-:Y:S01]  /*1650*/  IMAD R224, R209.reuse, R9, R31 ;  /* 0x00000009d1e07224 */ /* 0x040fe200078e021f */
[----:B------:R-:W-:Y:S01]  /*1660*/  LEA R225, P1, R30, UR6, 0x1 ;  /* 0x000000061ee17c11 */ /* 0x000fe2000f8208ff */
[----:B------:R-:W-:-:S03]  /*1670*/  IMAD.WIDE.U32 R14, R209, R10, R38 ;  /* 0x0000000ad10e7225 */ /* 0x000fc600078e0026 */
[----:B------:R-:W-:Y:S01]  /*1680*/  LEA.HI.X R224, R30, UR7, R224, 0x1, P1 ;  /* 0x000000071ee07c11 */ /* 0x000fe200088f0ce0 */
[C---:B------:R-:W-:Y:S01]  /*1690*/  IMAD R222, R209.reuse, R11, R15 ;  /* 0x0000000bd1de7224 */ /* 0x040fe200078e020f */
[----:B------:R-:W-:Y:S01]  /*16a0*/  ISETP.GT.AND P1, PT, R0, RZ, PT ;  /* 0x000000ff0000720c */ /* 0x000fe20003f24270 */
[----:B---3--:R-:W-:Y:S01]  /*16b0*/  IMAD.WIDE R34, R34, 0x4, R36 ;  /* 0x0000000422227825 */ /* 0x008fe200078e0224 */
[----:B------:R-:W-:Y:S02]  /*16c0*/  LEA R223, P3, R14, UR10, 0x1 ;  /* 0x0000000a0edf7c11 */ /* 0x000fe4000f8608ff */
[----:B------:R-:W-:Y:S01]  /*16d0*/  SHF.L.U64.HI R11, R10, 0x5, R11 ;  /* 0x000000050a0b7819 */ /* 0x000fe2000001020b */
[----:B------:R-:W-:Y:S01]  /*16e0*/  IMAD.MOV.U32 R220, RZ, RZ, R35 ;  /* 0x000000ffffdc7224 */ /* 0x000fe200078e0023 */
[----:B------:R-:W-:Y:S01]  /*16f0*/  LEA.HI.X R222, R14, UR11, R222, 0x1, P3 ;  /* 0x0000000b0ede7c11 */ /* 0x000fe200098f0cde */
[----:B------:R-:W-:Y:S01]  /*1700*/  IMAD.SHL.U32 R10, R10, 0x20, RZ ;  /* 0x000000200a0a7824 */ /* 0x000fe200078e00ff */
[----:B------:R-:W-:Y:S01]  /*1710*/  MOV R221, R34 ;  /* 0x0000002200dd7202 */ /* 0x000fe20000000f00 */
[----:B------:R-:W-:-:S04]  /*1720*/  VIADD R9, R209, 0x20 ;  /* 0x00000020d1097836 */ /* 0x000fc80000000000 */
        /* <DEDUP_REMOVED lines=14> */
[----:B------:R-:W-:Y:S05]  /*1810*/  BRA `(.L_x_941) ;  /* 0x0000000000187947 */ /* 0x000fea0003800000 */
.L_x_940:
[----:B------:R-:W1:Y:S01]  /*1820*/  LDC.64 R6, c[0x0][0x5c0] ;  /* 0x00017000ff067b82 */ /* 0x000e620000000a00 */
[----:B------:R-:W-:-:S05]  /*1830*/  IADD3 R0, PT, PT, R233, R234, RZ ;  /* 0x000000eae9007210 */ /* 0x000fca0007ffe0ff */
[C---:B-1----:R-:W-:Y:S02]  /*1840*/  IMAD R2, R0.reuse, R7, RZ ;  /* 0x0000000700027224 */ /* 0x042fe400078e02ff */
[----:B------:R-:W-:-:S05]  /*1850*/  IMAD.WIDE.U32 R4, R0, R6, RZ ;  /* 0x0000000600047225 */ /* 0x000fca00078e00ff */
[----:B------:R-:W-:Y:S02]  /*1860*/  IADD3 R0, PT, PT, R5, R2, RZ ;  /* 0x0000000205007210 */ /* 0x000fe40007ffe0ff */
[----:B------:R-:W-:Y:S02]  /*1870*/  MOV R2, R4 ;  /* 0x0000000400027202 */ /* 0x000fe40000000f00 */
.L_x_941:
        /* <DEDUP_REMOVED lines=15> */
.L_x_942:
[----:B------:R-:W1:Y:S01]  /*1970*/  LDC.64 R4, c[0x0][0x5c8] ;  /* 0x00017200ff047b82 */ /* 0x000e620000000a00 */
[----:B------:R-:W-:-:S05]  /*1980*/  IADD3 R233, PT, PT, R233, R234, RZ ;  /* 0x000000eae9e97210 */ /* 0x000fca0007ffe0ff */
[C---:B-1----:R-:W-:Y:S02]  /*1990*/  IMAD R11, R233.reuse, R5, RZ ;  /* 0x00000005e90b7224 */ /* 0x042fe400078e02ff */
[----:B------:R-:W-:-:S05]  /*19a0*/  IMAD.WIDE.U32 R14, R233, R4, RZ ;  /* 0x00000004e90e7225 */ /* 0x000fca00078e00ff */
[----:B------:R-:W-:Y:S02]  /*19b0*/  IADD3 R11, PT, PT, R15, R11, RZ ;  /* 0x0000000b0f0b7210 */ /* 0x000fe40007ffe0ff */
[----:B------:R-:W-:-:S07]  /*19c0*/  MOV R13, R14 ;  /* 0x0000000e000d7202 */ /* 0x000fce0000000f00 */
.L_x_943:
        /* <DEDUP_REMOVED lines=25> */
.L_x_945:
[----:B------:R-:W-:Y:S05]  /*1b60*/  BSYNC.RECONVERGENT B0 ;  /* 0x0000000000007941 */ /* 0x000fea0003800200 */
.L_x_944:
        /* <DEDUP_REMOVED lines=15> */
.L_x_947:
[----:B------:R-:W-:Y:S05]  /*1c60*/  BSYNC.RECONVERGENT B0 ;  /* 0x0000000000007941 */ /* 0x000fea0003800200 */
.L_x_946:
        /* <DEDUP_REMOVED lines=22> */
.L_x_949:
[----:B------:R-:W-:Y:S05]  /*1dd0*/  BSYNC.RECONVERGENT B0 ;  /* 0x0000000000007941 */ /* 0x000fea0003800200 */
.L_x_948:
        /* <DEDUP_REMOVED lines=16> */
.L_x_939:
[C---:B------:R-:W-:Y:S01]  /*1ee0*/  IMAD R13, R6.reuse, UR18, RZ ;  /* 0x00000012060d7c24 */ /* 0x040fe2000f8e02ff */
[----:B------:R-:W1:Y:S01]  /*1ef0*/  LDCU.64 UR4, c[0x0][0x3d8] ;  /* 0x00007b00ff0477ac */ /* 0x000e620008000a00 */
[----:B------:R-:W-:Y:S01]  /*1f00*/  IMAD.WIDE.U32 R14, R6, UR19, R22 ;  /* 0x00000013060e7c25 */ /* 0x000fe2000f8e0016 */
[----:B------:R-:W-:Y:S03]  /*1f10*/  BSSY.RECONVERGENT B0, `(.L_x_951) ;  /* 0x0000026000007945 */ /* 0x000fe60003800200 */
[----:B------:R-:W-:Y:S01]  /*1f20*/  IMAD R13, R7, UR19, R13 ;  /* 0x00000013070d7c24 */ /* 0x000fe2000f8e020d */
[----:B------:R-:W-:Y:S01]  /*1f30*/  @P4 BAR.SYNC.DEFER_BLOCKING 0x0 ;  /* 0x0000000000004b1d */ /* 0x000fe20000010000 */
[----:B------:R-:W-:-:S04]  /*1f40*/  IADD3 R26, P0, PT, R20, R14, RZ ;  /* 0x0000000e141a7210 */ /* 0x000fc80007f1e0ff */
[----:B------:R-:W-:Y:S02]  /*1f50*/  IADD3.X R27, PT, PT, R19, R15, R13, P0, !PT ;  /* 0x0000000f131b7210 */ /* 0x000fe400007fe40d */
[----:B------:R-:W-:Y:S02]  /*1f60*/  IADD3 R13, PT, PT, R232, -UR19, RZ ;  /* 0x80000013e80d7c10 */ /* 0x000fe4000fffe0ff */
        /* <DEDUP_REMOVED lines=30> */
.L_x_952:
[----:B------:R2:W-:Y:S04]  /*2150*/  STS.128 [R215+0x10000], RZ ;  /* 0x010000ffd7007388 */ /* 0x0005e80000000c00 */
[----:B------:R2:W-:Y:S02]  /*2160*/  STS.128 [R215+0x12000], RZ ;  /* 0x012000ffd7007388 */ /* 0x0005e40000000c00 */
.L_x_953:
[----:B------:R-:W-:Y:S05]  /*2170*/  BSYNC.RECONVERGENT B0 ;  /* 0x0000000000007941 */ /* 0x000fea0003800200 */
.L_x_951:
[----:B------:R-:W-:Y:S01]  /*2180*/  ISETP.GE.AND P5, PT, R9, R13, PT ;  /* 0x0000000d0900720c */ /* 0x000fe20003fa6270 */
[----:B------:R-:W-:-:S12]  /*2190*/  BSSY.RECONVERGENT B0, `(.L_x_954) ;  /* 0x000001a000007945 */ /* 0x000fd80003800200 */
[----:B------:R3:W-:Y:S04]  /*21a0*/  @P5 STS.128 [R215+0x11000], RZ ;  /* 0x011000ffd7005388 */ /* 0x0007e80000000c00 */
[----:B------:R3:W-:Y:S01]  /*21b0*/  @P5 STS.128 [R215+0x13000], RZ ;  /* 0x013000ffd7005388 */ /* 0x0007e20000000c00 */
[----:B------:R-:W-:Y:S05]  /*21c0*/  @P5 BRA `(.L_x_955) ;  /* 0x0000000000585947 */ /* 0x000fea0003800000 */
[----:B------:R-:W4:Y:S01]  /*21d0*/  LDCU UR6, c[0x0][0x440] ;  /* 0x00008800ff0677ac */ /* 0x000f220008000800 */
[----:B------:R-:W-:Y:S01]  /*21e0*/  IMAD.MOV.U32 R15, RZ, RZ, R14 ;  /* 0x000000ffff0f7224 */ /* 0x000fe200078e000e */
[----:B------:R-:W-:Y:S01]  /*21f0*/  MOV R14, R26 ;  /* 0x0000001a000e7202 */ /* 0x000fe20000000f00 */
[-C--:B------:R-:W-:Y:S01]  /*2200*/  IMAD R13, R8, R6.reuse, RZ ;  /* 0x00000006080d7224 */ /* 0x080fe200078e02ff */
[----:B------:R-:W5:Y:S03]  /*2210*/  LDCU.64 UR4, c[0x0][0x390] ;  /* 0x00007200ff0477ac */ /* 0x000f660008000a00 */
[----:B------:R-:W-:-:S04]  /*2220*/  IMAD.WIDE.U32 R14, R12, R6, R14 ;  /* 0x000000060c0e7225 */ /* 0x000fc800078e000e */
[----:B------:R-:W-:-:S04]  /*2230*/  IMAD R13, R12, R7, R13 ;  /* 0x000000070c0d7224 */ /* 0x000fc800078e020d */
[----:B------:R-:W-:Y:S01]  /*2240*/  IMAD.IADD R13, R15, 0x1, R13 ;  /* 0x000000010f0d7824 */ /* 0x000fe200078e020d */
        /* <DEDUP_REMOVED lines=14> */
.L_x_955:
[----:B------:R-:W-:Y:S05]  /*2330*/  BSYNC.RECONVERGENT B0 ;  /* 0x0000000000007941 */ /* 0x000fea0003800200 */
.L_x_954:
        /* <DEDUP_REMOVED lines=9> */
[--C-:B------:R-:W-:Y:S01]  /*23d0*/  @!P1 IMAD.MOV.U32 R15, RZ, RZ, R224.reuse ;  /* 0x000000ffff0f9224 */ /* 0x100fe200078e00e0 */
[----:B----4-:R-:W-:Y:S01]  /*23e0*/  @!P0 MOV R6, R225 ;  /* 0x000000e100068202 */ /* 0x010fe20000000f00 */
        /* <DEDUP_REMOVED lines=12> */
.L_x_957:
[----:B------:R1:W-:Y:S04]  /*24b0*/  STS.128 [R215+0x8000], RZ ;  /* 0x008000ffd7007388 */ /* 0x0003e80000000c00 */
[----:B------:R1:W-:Y:S02]  /*24c0*/  STS.128 [R215+0xa000], RZ ;  /* 0x00a000ffd7007388 */ /* 0x0003e40000000c00 */
.L_x_958:
[----:B------:R-:W-:Y:S05]  /*24d0*/  BSYNC.RECONVERGENT B0 ;  /* 0x0000000000007941 */ /* 0x000fea0003800200 */
.L_x_956:
        /* <DEDUP_REMOVED lines=20> */
.L_x_960:
[----:B------:R-:W-:Y:S05]  /*2620*/  BSYNC.RECONVERGENT B0 ;  /* 0x0000000000007941 */ /* 0x000fea0003800200 */
.L_x_959:
[----:B------:R-:W-:Y:S01]  /*2630*/  BSSY.RECONVERGENT B0, `(.L_x_961) ;  /* 0x0000017000007945 */ /* 0x000fe20003800200 */
[----:B------:R-:W-:-:S03]  /*2640*/  IADD3 R230, PT, PT, R215, R190, RZ ;  /* 0x000000bed7e67210 */ /* 0x000fc60007ffe0ff */
[----:B------:R-:W-:Y:S05]  /*2650*/  @P4 BRA `(.L_x_962) ;  /* 0x0000000000484947 */ /* 0x000fea0003800000 */
[----:B------:R-:W5:Y:S02]  /*2660*/  LDCU UR4, c[0x0][0x440] ;  /* 0x00008800ff0477ac */ /* 0x000f640008000800 */
[----:B-----5:R-:W-:Y:S02]  /*2670*/  ISETP.GE.AND P1, PT, R207, UR4, PT ;  /* 0x00000004cf007c0c */ /* 0x020fe4000bf26270 */
[----:B------:R-:W-:-:S11]  /*2680*/  ISETP.GE.AND P0, PT, R212, UR4, PT ;  /* 0x00000004d4007c0c */ /* 0x000fd6000bf06270 */
[----:B----4-:R-:W-:Y:S02]  /*2690*/  @!P1 IMAD.MOV.U32 R14, RZ, RZ, R223 ;  /* 0x000000ffff0e9224 */ /* 0x010fe400078e00df */
        /* <DEDUP_REMOVED lines=14> */
.L_x_962:
[----:B------:R1:W-:Y:S04]  /*2780*/  STS.128 [R230], RZ ;  /* 0x000000ffe6007388 */ /* 0x0003e80000000c00 */
[----:B------:R1:W-:Y:S02]  /*2790*/  STS.128 [R230+0x2000], RZ ;  /* 0x002000ffe6007388 */ /* 0x0003e40000000c00 */
.L_x_963:
[----:B------:R-:W-:Y:S05]  /*27a0*/  BSYNC.RECONVERGENT B0 ;  /* 0x0000000000007941 */ /* 0x000fea0003800200 */
.L_x_961:
[C---:B----4-:R-:W-:Y:S01]  /*27b0*/  VIADD R6, R206.reuse, 0x8 ;  /* 0x00000008ce067836 */ /* 0x050fe20000000000 */
        /* <DEDUP_REMOVED lines=11> */
[----:B------:R-:W1:Y:S01]  /*2870*/  LDCU UR4, c[0x0][0x440] ;  /* 0x00008800ff0477ac */ /* 0x000e620008000800 */
[----:B----4-:R-:W-:-:S04]  /*2880*/  LEA R6, P2, R10, R223, 0x1 ;  /* 0x000000df0a067211 */ /* 0x010fc800078408ff */
[----:B------:R-:W-:Y:S02]  /*2890*/  LEA.HI.X R7, R10, R222, R11, 0x1, P2 ;  /* 0x000000de0a077211 */ /* 0x000fe400010f0c0b */
[----:B-1----:R-:W-:Y:S02]  /*28a0*/  ISETP.GE.AND P1, PT, R207, UR4, PT ;  /* 0x00000004cf007c0c */ /* 0x002fe4000bf26270 */
        /* <DEDUP_REMOVED lines=11> */
.L_x_965:
[----:B------:R-:W-:Y:S05]  /*2960*/  BSYNC.RECONVERGENT B0 ;  /* 0x0000000000007941 */ /* 0x000fea0003800200 */
.L_x_964:
[----:B------:R-:W2:Y:S01]  /*2970*/  LDCU.64 UR4, c[0x0][0x3d0] ;  /* 0x00007a00ff0477ac */ /* 0x000ea20008000a00 */
[C---:B-1--4-:R-:W-:Y:S01]  /*2980*/  IMAD.WIDE.U32 R6, R4.reuse, UR19, R22 ;  /* 0x0000001304067c25 */ /* 0x052fe2000f8e0016 */
[----:B------:R-:W-:Y:S03]  /*2990*/  BSSY.RECONVERGENT B0, `(.L_x_966) ;  /* 0x0000021000007945 */ /* 0x000fe60003800200 */
[----:B------:R-:W-:Y:S01]  /*29a0*/  IMAD R0, R4, UR18, RZ ;  /* 0x0000001204007c24 */ /* 0x000fe2000f8e02ff */
[----:B------:R-:W-:-:S03]  /*29b0*/  IADD3 R6, P0, PT, R18, R6, RZ ;  /* 0x0000000612067210 */ /* 0x000fc60007f1e0ff */
[----:B------:R-:W-:-:S05]  /*29c0*/  IMAD R0, R5, UR19, R0 ;  /* 0x0000001305007c24 */ /* 0x000fca000f8e0200 */
        /* <DEDUP_REMOVED lines=27> */
.L_x_967:
[----:B------:R1:W-:Y:S04]  /*2b80*/  STS.128 [R215+0xc000], RZ ;  /* 0x00c000ffd7007388 */ /* 0x0003e80000000c00 */
[----:B------:R1:W-:Y:S02]  /*2b90*/  STS.128 [R215+0xe000], RZ ;  /* 0x00e000ffd7007388 */ /* 0x0003e40000000c00 */
.L_x_968:
[----:B------:R-:W-:Y:S05]  /*2ba0*/  BSYNC.RECONVERGENT B0 ;  /* 0x0000000000007941 */ /* 0x000fea0003800200 */
.L_x_966:
        /* <DEDUP_REMOVED lines=32> */
.L_x_970:
[----:B-1----:R-:W-:Y:S05]  /*2db0*/  BSYNC.RECONVERGENT B0 ;  /* 0x0000000000007941 */ /* 0x002fea0003800200 */
.L_x_969:
[----:B------:R-:W0:Y:S01]  /*2dc0*/  LDGDEPBAR ;  /* 0x00000000000079af */ /* 0x000e220000000000 */
[C---:B------:R-:W-:Y:S01]  /*2dd0*/  IMAD.IADD R193, R201.reuse, 0x1, R199 ;  /* 0x00000001c9c17824 */ /* 0x040fe200078e02c7 */
[----:B------:R-:W1:Y:S01]  /*2de0*/  LDC R216, c[0x0][0x44c] ;  /* 0x00011300ffd87b82 */ /* 0x000e620000000800 */
[----:B------:R-:W-:Y:S01]  /*2df0*/  IMAD.IADD R192, R201, 0x1, R200 ;  /* 0x00000001c9c07824 */ /* 0x000fe200078e02c8 */
[----:B------:R-:W-:Y:S01]  /*2e00*/  UIADD3 UR5, UPT, UPT, UR19, 0x40, URZ ;  /* 0x0000004013057890 */ /* 0x000fe2000fffe0ff */
[----:B------:R-:W-:Y:S01]  /*2e10*/  IMAD.IADD R176, R200, 0x1, R193 ;  /* 0x00000001c8b07824 */ /* 0x000fe200078e02c1 */
[----:B------:R-:W3:Y:S01]  /*2e20*/  LDCU UR4, c[0x0][0x590] ;  /* 0x0000b200ff0477ac */ /* 0x000ee20008000800 */
[----:B------:R-:W-:Y:S01]  /*2e30*/  LOP3.LUT R237, R0, 0xe0, R237, 0xf8, !PT ;  /* 0x000000e000ed7812 */ /* 0x000fe200078ef8ed */
[--C-:B------:R-:W-:Y:S01]  /*2e40*/  IMAD.IADD R191, R203, 0x1, R190.reuse ;  /* 0x00000001cbbf7824 */ /* 0x100fe200078e02be */
[----:B------:R-:W-:Y:S01]  /*2e50*/  IADD3 R0, PT, PT, R200, R201, R199 ;  /* 0x000000c9c8007210 */ /* 0x000fe20007ffe0c7 */
        /* <DEDUP_REMOVED lines=39> */
[----:B------:R1:W1:Y:S01]  /*30d0*/  LDSM.16.M88.4 R140, [R176] ;  /* 0x00000000b08c783b */ /* 0x0002620000000200 */
[----:B------:R-:W-:-:S02]  /*30e0*/  CS2R R22, SRZ ;  /* 0x0000000000167805 */ /* 0x000fc4000001ff00 */
[----:B------:R-:W-:Y:S01]  /*30f0*/  CS2R R20, SRZ ;  /* 0x0000000000147805 */ /* 0x000fe2000001ff00 */
[C---:B------:R-:W-:Y:S01]  /*3100*/  @P5 VIADD R244, R237.reuse, 0x19 ;  /* 0x00000019edf45836 */ /* 0x040fe20000000000 */
[----:B------:R1:W1:Y:S01]  /*3110*/  LDSM.16.M88.4 R144, [R176+0x800] ;  /* 0x00080000b090783b */ /* 0x0002620000000200 */
[C---:B------:R-:W-:Y:S01]  /*3120*/  @P5 VIADD R243, R237.reuse, 0x18 ;  /* 0x00000018edf35836 */ /* 0x040fe20000000000 */
[----:B---3--:R-:W-:Y:S01]  /*3130*/  USHF.L.U32 UR4, UR4, 0x6, URZ ;  /* 0x0000000604047899 */ /* 0x008fe200080006ff */
[C---:B------:R-:W-:Y:S01]  /*3140*/  @P5 VIADD R242, R237.reuse, 0x11 ;  /* 0x00000011edf25836 */ /* 0x040fe20000000000 */
[----:B------:R3:W1:Y:S01]  /*3150*/  LDSM.16.M88.4 R172, [R176+0x2000] ;  /* 0x00200000b0ac783b */ /* 0x0006620000000200 */
[C---:B------:R-:W-:Y:S02]  /*3160*/  @P5 VIADD R241, R237.reuse, 0x10 ;  /* 0x00000010edf15836 */ /* 0x040fe40000000000 */
[C---:B------:R-:W-:Y:S01]  /*3170*/  @P5 VIADD R240, R237.reuse, 0x9 ;  /* 0x00000009edf05836 */ /* 0x040fe20000000000 */
[----:B------:R-:W1:Y:S01]  /*3180*/  LDSM.16.M88.4 R176, [R176+0x2800] ;  /* 0x00280000b0b0783b */ /* 0x000e620000000200 */
[----:B------:R-:W-:-:S02]  /*3190*/  @P5 VIADD R239, R237, 0x8 ;  /* 0x00000008edef5836 */ /* 0x000fc40000000000 */
[----:B------:R-:W-:Y:S01]  /*31a0*/  @P5 VIADD R238, R237, 0x1 ;  /* 0x00000001edee5836 */ /* 0x000fe20000000000 */
        /* <DEDUP_REMOVED lines=11> */
[----:B------:R3:W1:Y:S02]  /*3260*/  LDSM.16.M88.4 R168, [R193+0x2800] ;  /* 0x00280000c1a8783b */ /* 0x0006640000000200 */
.L_x_973:
[----:B------:R-:W0:Y:S01]  /*3270*/  LDGDEPBAR ;  /* 0x00000000000079af */ /* 0x000e220000000000 */
[CC--:B------:R-:W-:Y:S02]  /*3280*/  IADD3 R182, PT, PT, R200.reuse, R191.reuse, RZ ;  /* 0x000000bfc8b67210 */ /* 0x0c0fe40007ffe0ff */
[----:B------:R-:W-:Y:S02]  /*3290*/  IADD3 R181, PT, PT, R199, R191, RZ ;  /* 0x000000bfc7b57210 */ /* 0x000fe40007ffe0ff */
[----:B-----5:R-:W-:Y:S02]  /*32a0*/  FSETP.NEU.FTZ.AND P0, PT, R229, -INF , PT ;  /* 0xff800000e500780b */ /* 0x020fe40003f1d000 */
[----:B------:R-:W-:Y:S02]  /*32b0*/  IADD3 R180, PT, PT, R200, R181, RZ ;  /* 0x000000b5c8b47210 */ /* 0x000fe40007ffe0ff */
[-C--:B------:R-:W-:Y:S02]  /*32c0*/  @P5 ISETP.GE.AND P1, PT, R237, R232.reuse, PT ;  /* 0x000000e8ed00520c */ /* 0x080fe40003f26270 */
[----:B------:R-:W-:Y:S02]  /*32d0*/  @P5 ISETP.GE.AND P2, PT, R238, R232, PT ;  /* 0x000000e8ee00520c */ /* 0x000fe40003f46270 */
[----:B------:R-:W-:Y:S02]  /*32e0*/  MOV R186, R221 ;  /* 0x000000dd00ba7202 */ /* 0x000fe40000000f00 */
[----:B------:R-:W-:Y:S02]  /*32f0*/  MOV R187, R220 ;  /* 0x000000dc00bb7202 */ /* 0x000fe40000000f00 */
[----:B------:R-:W-:Y:S01]  /*3300*/  ISETP.NE.AND P4, PT, R231, RZ, PT ;  /* 0x000000ffe700720c */ /* 0x000fe20003f85270 */
[----:B------:R-:W-:Y:S04]  /*3310*/  DEPBAR.LE SB0, 0x0 ;  /* 0x000080000000791a */ /* 0x000fe80000000000 */
[----:B------:R-:W-:Y:S06]  /*3320*/  BAR.SYNC.DEFER_BLOCKING 0x0 ;  /* 0x0000000000007b1d */ /* 0x000fec0000010000 */
[----:B------:R-:W-:Y:S08]  /*3330*/  LDSM.16.M88.4 R16, [R191] ;  /* 0x00000000bf10783b */ /* 0x000ff00000000200 */
[----:B--2---:R-:W2:Y:S08]  /*3340*/  LDSM.16.M88.4 R8, [R201+-0x4000] ;  /* 0xffc00000c908783b */ /* 0x004eb00000000200 */
[----:B------:R-:W4:Y:S08]  /*3350*/  LDSM.16.M88.4 R52, [R201+-0x3800] ;  /* 0xffc80000c934783b */ /* 0x000f300000000200 */
[----:B------:R-:W-:Y:S08]  /*3360*/  LDSM.16.M88.4 R56, [R182] ;  /* 0x00000000b638783b */ /* 0x000ff00000000200 */
[----:B------:R-:W3:Y:S08]  /*3370*/  LDSM.16.M88.4 R60, [R192+-0x4000] ;  /* 0xffc00000c03c783b */ /* 0x000ef00000000200 */
[----:B------:R-:W1:Y:S01]  /*3380*/  LDSM.16.M88.4 R64, [R192+-0x3800] ;  /* 0xffc80000c040783b */ /* 0x000e620000000200 */
[C---:B--2---:R-:W-:Y:S07]  /*3390*/  HMMA.16816.F32 R4, R16.reuse, R8, RZ ;  /* 0x000000081004723c */ /* 0x044fee00000018ff */
[----:B------:R-:W-:Y:S01]  /*33a0*/  LDSM.16.M88.4 R100, [R181] ;  /* 0x00000000b564783b */ /* 0x000fe20000000200 */
[C---:B------:R-:W-:Y:S07]  /*33b0*/  HMMA.16816.F32 R8, R16.reuse, R10, RZ ;  /* 0x0000000a1008723c */ /* 0x040fee00000018ff */
[----:B------:R-:W2:Y:S01]  /*33c0*/  LDSM.16.M88.4 R104, [R193+-0x4000] ;  /* 0xffc00000c168783b */ /* 0x000ea20000000200 */
[C---:B----4-:R-:W-:Y:S07]  /*33d0*/  HMMA.16816.F32 R12, R16.reuse, R52, RZ ;  /* 0x00000034100c723c */ /* 0x050fee00000018ff */
[----:B------:R-:W-:Y:S01]  /*33e0*/  LDSM.16.M88.4 R108, [R180] ;  /* 0x00000000b46c783b */ /* 0x000fe20000000200 */
[----:B------:R-:W-:Y:S07]  /*33f0*/  HMMA.16816.F32 R16, R16, R54, RZ ;  /* 0x000000361010723c */ /* 0x000fee00000018ff */
[----:B------:R-:W4:Y:S01]  /*3400*/  LDSM.16.M88.4 R52, [R193+-0x3800] ;  /* 0xffc80000c134783b */ /* 0x000f220000000200 */
[C---:B---3--:R-:W-:Y:S07]  /*3410*/  HMMA.16816.F32 R4, R56.reuse, R60, R4 ;  /* 0x0000003c3804723c */ /* 0x048fee0000001804 */
[----:B------:R-:W3:Y:S01]  /*3420*/  LDSM.16.M88.4 R112, [R0+-0x4000] ;  /* 0xffc000000070783b */ /* 0x000ee20000000200 */
        /* <DEDUP_REMOVED lines=9> */
[C---:B----4-:R-:W-:Y:S08]  /*34c0*/  HMMA.16816.F32 R12, R100.reuse, R52, R12 ;  /* 0x00000034640c723c */ /* 0x050ff0000000180c */
[----:B------:R-:W-:Y:S01]  /*34d0*/  HMMA.16816.F32 R16, R100, R54, R16 ;  /* 0x000000366410723c */ /* 0x000fe20000001810 */
[----:B------:R-:W4:Y:S07]  /*34e0*/  LDSM.16.M88.4 R52, [R201+-0x1800] ;  /* 0xffe80000c934783b */ /* 0x000f2e0000000200 */
[C---:B---3--:R-:W-:Y:S01]  /*34f0*/  HMMA.16816.F32 R4, R108.reuse, R112, R4 ;  /* 0x000000706c04723c */ /* 0x048fe20000001804 */
[----:B------:R-:W3:Y:S07]  /*3500*/  LDSM.16.M88.4 R100, [R182+0x2000] ;  /* 0x00200000b664783b */ /* 0x000eee0000000200 */
        /* <DEDUP_REMOVED lines=9> */
[C---:B----4-:R-:W-:Y:S08]  /*35a0*/  HMMA.16816.F32 R12, R60.reuse, R52, R12 ;  /* 0x000000343c0c723c */ /* 0x050ff0000000180c */
[----:B------:R-:W-:Y:S01]  /*35b0*/  HMMA.16816.F32 R16, R60, R54, R16 ;  /* 0x000000363c10723c */ /* 0x000fe20000001810 */
[----:B------:R-:W4:Y:S07]  /*35c0*/  LDSM.16.M88.4 R52, [R193+-0x1800] ;  /* 0xffe80000c134783b */ /* 0x000f2e0000000200 */
[C---:B---3--:R-:W-:Y:S01]  /*35d0*/  HMMA.16816.F32 R4, R100.reuse, R104, R4 ;  /* 0x000000686404723c */ /* 0x048fe20000001804 */
[----:B------:R-:W3:Y:S07]  /*35e0*/  LDSM.16.M88.4 R60, [R180+0x2000] ;  /* 0x00200000b43c783b */ /* 0x000eee0000000200 */
[C---:B------:R-:W-:Y:S08]  /*35f0*/  HMMA.16816.F32 R8, R100.reuse, R106, R8 ;  /* 0x0000006a6408723c */ /* 0x040ff00000001808 */
[C---:B-1----:R-:W-:Y:S08]  /*3600*/  HMMA.16816.F32 R12, R100.reuse, R56, R12 ;  /* 0x00000038640c723c */ /* 0x042ff0000000180c */
[----:B------:R-:W-:Y:S08]  /*3610*/  HMMA.16816.F32 R16, R100, R58, R16 ;  /* 0x0000003a6410723c */ /* 0x000ff00000001810 */
[C---:B--2---:R-:W-:Y:S05]  /*3620*/  HMMA.16816.F32 R4, R108.reuse, R112, R4 ;  /* 0x000000706c04723c */ /* 0x044fea0000001804 */
[----:B------:R-:W-:Y:S03]  /*3630*/  FMUL.FTZ R113, R229, 1.4426950216293334961 ;  /* 0x3fb8aa3be5717820 */ /* 0x000fe60000410000 */
[C---:B------:R-:W-:Y:S03]  /*3640*/  HMMA.16816.F32 R8, R108.reuse, R114, R8 ;  /* 0x000000726c08723c */ /* 0x040fe60000001808 */
[----:B------:R-:W-:Y:S02]  /*3650*/  FSEL R113, R113, RZ, P0 ;  /* 0x000000ff71717208 */ /* 0x000fe40000000000 */
[----:B------:R-:W-:Y:S03]  /*3660*/  FSETP.NEU.FTZ.AND P0, PT, R228, -INF , PT ;  /* 0xff800000e400780b */ /* 0x000fe60003f1d000 */
[C---:B----4-:R-:W-:Y:S08]  /*3670*/  HMMA.16816.F32 R12, R108.reuse, R52, R12 ;  /* 0x000000346c0c723c */ /* 0x050ff0000000180c */
[----:B------:R-:W-:Y:S01]  /*3680*/  HMMA.16816.F32 R16, R108, R54, R16 ;  /* 0x000000366c10723c */ /* 0x000fe20000001810 */
[----:B------:R-:W1:Y:S07]  /*3690*/  LDSM.16.M88.4 R52, [R0+-0x1800] ;  /* 0xffe800000034783b */ /* 0x000e6e0000000200 */
[C---:B---3--:R-:W-:Y:S08]  /*36a0*/  HMMA.16816.F32 R4, R60.reuse, R64, R4 ;  /* 0x000000403c04723c */ /* 0x048ff00000001804 */
        /* <DEDUP_REMOVED lines=26> */
[--C-:B------:R-:W-:Y:S01]  /*3850*/  FFMA.FTZ R183, R5, UR11, -R113.reuse ;  /* 0x0000000b05b77c23 */ /* 0x100fe20008010871 */
        /* <DEDUP_REMOVED lines=15> */
[--C-:B------:R-:W-:Y:S01]  /*3950*/  FFMA.FTZ R111, R5, UR11, -R4.reuse ;  /* 0x0000000b056f7c23 */ /* 0x100fe20008010804 */
        /* <DEDUP_REMOVED lines=15> */
[--C-:B------:R-:W-:Y:S01]  /*3a50*/  FFMA.FTZ R181, R5, UR11, -R113.reuse ;  /* 0x0000000b05b57c23 */ /* 0x100fe20008010871 */
        /* <DEDUP_REMOVED lines=9> */
[C---:B------:R-:W-:Y:S01]  /*3af0*/  @P5 FSEL R5, R67.reuse, -INF , !P1 ;  /* 0xff80000043055808 */ /* 0x040fe20004800000 */
[----:B------:R-:W-:Y:S01]  /*3b00*/  FFMA.FTZ R66, -R66, R66, 1 ;  /* 0x3f80000042427423 */ /* 0x000fe20000010142 */
[----:B------:R-:W-:Y:S01]  /*3b10*/  @P5 ISETP.GE.AND P1, PT, R242, R232, PT ;  /* 0x000000e8f200520c */ /* 0x000fe20003f26270 */
[----:B------:R-:W-:Y:S04]  /*3b20*/  FFMA.FTZ R67, -R67, R67, 1 ;  /* 0x3f80000043437423 */ /* 0x000fe80000010143 */
[----:B------:R-:W3:Y:S01]  /*3b30*/  MUFU.TANH R62, R14 ;  /* 0x0000000e003e7308 */ /* 0x000ee20000002400 */
[--C-:B------:R-:W-:Y:S01]  /*3b40*/  FFMA.FTZ R109, R5, UR11, -R4.reuse ;  /* 0x0000000b056d7c23 */ /* 0x100fe20008010804 */
        /* <DEDUP_REMOVED lines=12> */
[--C-:B------:R-:W-:Y:S01]  /*3c10*/  FFMA.FTZ R115, R5, UR11, -R113.reuse ;  /* 0x0000000b05737c23 */ /* 0x100fe20008010871 */
        /* <DEDUP_REMOVED lines=37> */
[----:B------:R-:W-:Y:S02]  /*3e70*/  FMUL.FTZ R102, R102, UR12 ;  /* 0x0000000c66667c20 */ /* 0x000fe40008410000 */
[----:B------:R-:W-:Y:S01]  /*3e80*/  FFMA.FTZ R4, R5, UR11, -R4 ;  /* 0x0000000b05047c23 */ /* 0x000fe20008010804 */
[----:B------:R-:W-:Y:S03]  /*3e90*/  FMUL.FTZ R103, R103, UR12 ;  /* 0x0000000c67677c20 */ /* 0x000fe60008410000 */
[----:B------:R-:W-:Y:S01]  /*3ea0*/  MUFU.EX2 R112, R112 ;  /* 0x0000007000707308 */ /* 0x000fe20000000800 */
[----:B------:R-:W2:Y:S04]  /*3eb0*/  LDG.E R104, desc[UR16][R186.64] ;  /* 0x00000010ba687981 */ /* 0x000ea8000c1e1900 */
[----:B------:R-:W3:Y:S05]  /*3ec0*/  LDG.E R185, desc[UR16][R186.64+0x20] ;  /* 0x00002010bab97981 */ /* 0x000eea000c1e1900 */
[----:B------:R-:W4:Y:S01]  /*3ed0*/  MUFU.EX2 R111, R111 ;  /* 0x0000006f006f7308 */ /* 0x000f220000000800 */
[----:B-1----:R-:W-:Y:S05]  /*3ee0*/  F2FP.F16.F32.PACK_AB R6, R183, R184 ;  /* 0x000000b8b706723e */ /* 0x002fea00000000ff */
[----:B------:R1:W-:Y:S04]  /*3ef0*/  STS [R214], R6 ;  /* 0x00000006d6007388 */ /* 0x0003e80000000800 */
[----:B------:R-:W-:Y:S10]  /*3f00*/  MUFU.EX2 R182, R182 ;  /* 0x000000b600b67308 */ /* 0x000ff40000000800 */
[----:B------:R-:W1:Y:S01]  /*3f10*/  MUFU.EX2 R181, R181 ;  /* 0x000000b500b57308 */ /* 0x000e620000000800 */
[----:B----4-:R-:W-:Y:S05]  /*3f20*/  F2FP.F16.F32.PACK_AB R5, R111, R112 ;  /* 0x000000706f05723e */ /* 0x010fea00000000ff */
[----:B------:R4:W-:Y:S04]  /*3f30*/  STS [R214+0x400], R5 ;  /* 0x00040005d6007388 */ /* 0x0009e80000000800 */
[----:B------:R1:W-:Y:S10]  /*3f40*/  MUFU.EX2 R105, R4 ;  /* 0x0000000400697308 */ /* 0x0003f40000000800 */
[----:B------:R-:W-:Y:S10]  /*3f50*/  MUFU.EX2 R110, R110 ;  /* 0x0000006e006e7308 */ /* 0x000ff40000000800 */
[----:B------:R-:W4:Y:S01]  /*3f60*/  MUFU.EX2 R109, R109 ;  /* 0x0000006d006d7308 */ /* 0x000f220000000800 */
[----:B-1----:R-:W-:Y:S05]  /*3f70*/  F2FP.F16.F32.PACK_AB R4, R181, R182 ;  /* 0x000000b6b504723e */ /* 0x002fea00000000ff */
[----:B------:R1:W-:Y:S04]  /*3f80*/  STS [R236], R4 ;  /* 0x00000004ec007388 */ /* 0x0003e80000000800 */
[----:B------:R-:W-:Y:S10]  /*3f90*/  MUFU.EX2 R180, R180 ;  /* 0x000000b400b47308 */ /* 0x000ff40000000800 */
[----:B------:R-:W1:Y:S01]  /*3fa0*/  MUFU.EX2 R115, R115 ;  /* 0x0000007300737308 */ /* 0x000e620000000800 */
[----:B----4-:R-:W-:Y:S05]  /*3fb0*/  F2FP.F16.F32.PACK_AB R8, R109, R110 ;  /* 0x0000006e6d08723e */ /* 0x010fea00000000ff */
[----:B------:R-:W-:Y:S04]  /*3fc0*/  STS [R236+0x400], R8 ;  /* 0x00040008ec007388 */ /* 0x000fe80000000800 */
[----:B------:R-:W-:Y:S10]  /*3fd0*/  MUFU.EX2 R108, R108 ;  /* 0x0000006c006c7308 */ /* 0x000ff40000000800 */
[----:B------:R-:W4:Y:S01]  /*3fe0*/  MUFU.EX2 R107, R107 ;  /* 0x0000006b006b7308 */ /* 0x000f220000000800 */
[----:B-1----:R-:W-:Y:S05]  /*3ff0*/  F2FP.F16.F32.PACK_AB R7, R115, R180 ;  /* 0x000000b47307723e */ /* 0x002fea00000000ff */
[----:B------:R-:W-:Y:S04]  /*4000*/  STS [R235], R7 ;  /* 0x00000007eb007388 */ /* 0x000fe80000000800 */
[----:B------:R-:W-:Y:S10]  /*4010*/  MUFU.EX2 R114, R114 ;  /* 0x0000007200727308 */ /* 0x000ff40000000800 */
[----:B------:R-:W1:Y:S01]  /*4020*/  MUFU.EX2 R113, R113 ;  /* 0x0000007100717308 */ /* 0x000e620000000800 */
[----:B----4-:R-:W-:Y:S05]  /*4030*/  F2FP.F16.F32.PACK_AB R6, R107, R108 ;  /* 0x0000006c6b06723e */ /* 0x010fea00000000ff */
[----:B------:R-:W-:Y:S04]  /*4040*/  STS [R235+0x400], R6 ;  /* 0x00040006eb007388 */ /* 0x000fe80000000800 */
[----:B------:R-:W4:Y:S01]  /*4050*/  MUFU.EX2 R106, R106 ;  /* 0x0000006a006a7308 */ /* 0x000f220000000800 */
[----:B-1----:R-:W-:Y:S05]  /*4060*/  F2FP.F16.F32.PACK_AB R5, R113, R114 ;  /* 0x000000727105723e */ /* 0x002fea00000000ff */
[----:B------:R-:W-:Y:S01]  /*4070*/  STS [R217], R5 ;  /* 0x00000005d9007388 */ /* 0x000fe20000000800 */
[----:B----4-:R-:W-:Y:S05]  /*4080*/  F2FP.F16.F32.PACK_AB R4, R105, R106 ;  /* 0x0000006a6904723e */ /* 0x010fea00000000ff */
        /* <DEDUP_REMOVED lines=53> */
[C---:B------:R-:W-:Y:S01]  /*43e0*/  FADD.FTZ R10, -R185.reuse, R10 ;  /* 0x0000000ab90a7221 */ /* 0x040fe20000010100 */
[C---:B------:R-:W-:Y:S01]  /*43f0*/  FADD.FTZ R12, -R104.reuse, R12 ;  /* 0x0000000c680c7221 */ /* 0x040fe20000010100 */
[----:B------:R-:W-:Y:S01]  /*4400*/  FADD.FTZ R13, -R104, R13 ;  /* 0x0000000d680d7221 */ /* 0x000fe20000010100 */
[C---:B------:R-:W-:Y:S01]  /*4410*/  FADD.FTZ R11, -R185.reuse, R11 ;  /* 0x0000000bb90b7221 */ /* 0x040fe20000010100 */
[----:B------:R-:W-:Y:S01]  /*4420*/  FADD.FTZ R14, -R185, R14 ;  /* 0x0000000eb90e7221 */ /* 0x000fe20000010100 */
[----:B------:R-:W-:Y:S01]  /*4430*/  FMUL.FTZ R12, R180, R12 ;  /* 0x0000000cb40c7220 */ /* 0x000fe20000410000 */
[----:B------:R-:W-:Y:S01]  /*4440*/  FMUL.FTZ R13, R115, R13 ;  /* 0x0000000d730d7220 */ /* 0x000fe20000410000 */
[C---:B------:R-:W-:Y:S01]  /*4450*/  FADD.FTZ R15, -R185.reuse, R15 ;  /* 0x0000000fb90f7221 */ /* 0x040fe20000010100 */
        /* <DEDUP_REMOVED lines=39> */
[----:B------:R-:W-:Y:S01]  /*46d0*/  IMAD.MOV.U32 R13, RZ, RZ, -0x4000 ;  /* 0xffffc000ff0d7424 */ /* 0x000fe200078e00ff */
[----:B------:R-:W1:Y:S01]  /*46e0*/  LDC R7, c[0x0][0x3b4] ;  /* 0x0000ed00ff077b82 */ /* 0x000e620000000800 */
[----:B------:R-:W-:Y:S03]  /*46f0*/  ISETP.GE.AND P2, PT, R212, UR6, PT ;  /* 0x00000006d4007c0c */ /* 0x000fe6000bf46270 */
[----:B------:R-:W-:Y:S05]  /*4700*/  SEL R13, R13, 0x4000, !P1 ;  /* 0x000040000d0d7807 */ /* 0x000fea0004800000 */
[--C-:B------:R-:W-:Y:S02]  /*4710*/  IMAD.IADD R227, R227, 0x1, R13.reuse ;  /* 0x00000001e3e37824 */ /* 0x100fe400078e020d */
[--C-:B------:R-:W-:Y:S02]  /*4720*/  IMAD.IADD R230, R230, 0x1, R13.reuse ;  /* 0x00000001e6e67824 */ /* 0x100fe400078e020d */
[----:B------:R-:W-:Y:S01]  /*4730*/  IMAD.IADD R191, R191, 0x1, R13 ;  /* 0x00000001bfbf7824 */ /* 0x000fe200078e020d */
[C---:B-1----:R-:W-:Y:S01]  /*4740*/  SHF.L.U64.HI R7, R9.reuse, 0x5, R7 ;  /* 0x0000000509077819 */ /* 0x042fe20000010207 */
[----:B------:R-:W-:Y:S04]  /*4750*/  IMAD.SHL.U32 R17, R9, 0x40, RZ ;  /* 0x0000004009117824 */ /* 0x000fe800078e00ff */
[----:B------:R-:W-:Y:S05]  /*4760*/  IMAD.X R17, RZ, RZ, ~R17, P0 ;  /* 0x000000ffff117224 */ /* 0x000fea00000e0e11 */
[----:B------:R-:W-:Y:S04]  /*4770*/  SHF.R.S64 R5, R5, 0x1f, R17 ;  /* 0x0000001f05057819 */ /* 0x000fe80000001011 */
[----:B------:R-:W-:Y:S01]  /*4780*/  IADD3 R223, P0, PT, R5, R223, RZ ;  /* 0x000000df05df7210 */ /* 0x000fe20007f1e0ff */
[----:B------:R-:W-:Y:S03]  /*4790*/  IMAD.SHL.U32 R5, R9, 0x20, RZ ;  /* 0x0000002009057824 */ /* 0x000fe600078e00ff */
[----:B------:R-:W-:Y:S01]  /*47a0*/  LEA.HI.X.SX32 R222, R17, R222, 0x1, P0 ;  /* 0x000000de11de7211 */ /* 0x000fe200000f0eff */
[----:B------:R-:W-:Y:S01]  /*47b0*/  @!P3 IMAD.MOV.U32 R56, RZ, RZ, R223 ;  /* 0x000000ffff38b224 */ /* 0x000fe200078e00df */
[CC--:B------:R-:W-:Y:S02]  /*47c0*/  @!P3 LEA R54, P1, R5.reuse, R223.reuse, 0x1 ;  /* 0x000000df0536b211 */ /* 0x0c0fe400078208ff */
[C---:B------:R-:W-:Y:S01]  /*47d0*/  @!P2 LEA R52, P0, R5.reuse, R223, 0x1 ;  /* 0x000000df0534a211 */ /* 0x040fe200078008ff */
[--C-:B------:R-:W-:Y:S01]  /*47e0*/  @!P3 IMAD.MOV.U32 R57, RZ, RZ, R222.reuse ;  /* 0x000000ffff39b224 */ /* 0x100fe200078e00de */
        /* <DEDUP_REMOVED lines=29> */
.L_x_971:
        /* <DEDUP_REMOVED lines=14> */
[----:B------:R-:W1:Y:S04]  /*4aa0*/  LDSM.16.MT88.4 R8, [R202+0x8000] ;  /* 0x00800000ca08783b */ /* 0x000e680000004200 */
[----:B------:R-:W3:Y:S04]  /*4ab0*/  LDSM.16.MT88.4 R12, [R197] ;  /* 0x00000000c50c783b */ /* 0x000ee80000004200 */
[----:B------:R-:W4:Y:S04]  /*4ac0*/  LDSM.16.MT88.4 R16, [R202+0xa000] ;  /* 0x00a00000ca10783b */ /* 0x000f280000004200 */
[----:B--2---:R-:W-:Y:S04]  /*4ad0*/  LDSM.16.MT88.4 R52, [R198+0x800] ;  /* 0x00080000c634783b */ /* 0x004fe80000004200 */
[----:B------:R-:W2:Y:S04]  /*4ae0*/  LDSM.16.MT88.4 R56, [R202+0x8800] ;  /* 0x00880000ca38783b */ /* 0x000ea80000004200 */
[----:B------:R-:W5:Y:S04]  /*4af0*/  LDSM.16.MT88.4 R60, [R197+0x800] ;  /* 0x00080000c53c783b */ /* 0x000f680000004200 */
[----:B------:R-:W5:Y:S04]  /*4b00*/  LDSM.16.MT88.4 R64, [R202+0xa800] ;  /* 0x00a80000ca40783b */ /* 0x000f680000004200 */
[----:B------:R-:W-:Y:S04]  /*4b10*/  LDSM.16.MT88.4 R100, [R202+0x9000] ;  /* 0x00900000ca64783b */ /* 0x000fe80000004200 */
[----:B------:R-:W-:Y:S01]  /*4b20*/  LDSM.16.MT88.4 R104, [R197+0x1000] ;  /* 0x00100000c568783b */ /* 0x000fe20000004200 */
[-C--:B-1----:R-:W-:Y:S08]  /*4b30*/  HMMA.16816.F32 R20, R4, R8.reuse, R20 ;  /* 0x000000080414723c */ /* 0x082ff00000001814 */
[C---:B---3--:R-:W-:Y:S08]  /*4b40*/  HMMA.16816.F32 R24, R12.reuse, R8, R24 ;  /* 0x000000080c18723c */ /* 0x048ff00000001818 */
[-C--:B------:R-:W-:Y:S08]  /*4b50*/  HMMA.16816.F32 R28, R12, R10.reuse, R28 ;  /* 0x0000000a0c1c723c */ /* 0x080ff0000000181c */
[C---:B------:R-:W-:Y:S01]  /*4b60*/  HMMA.16816.F32 R32, R4.reuse, R10, R32 ;  /* 0x0000000a0420723c */ /* 0x040fe20000001820 */
[----:B------:R-:W1:Y:S07]  /*4b70*/  LDSM.16.MT88.4 R8, [R198+0x1000] ;  /* 0x00100000c608783b */ /* 0x000e6e0000004200 */
[-C--:B----4-:R-:W-:Y:S08]  /*4b80*/  HMMA.16816.F32 R36, R4, R16.reuse, R36 ;  /* 0x000000100424723c */ /* 0x090ff00000001824 */
[C---:B------:R-:W-:Y:S08]  /*4b90*/  HMMA.16816.F32 R40, R12.reuse, R16, R40 ;  /* 0x000000100c28723c */ /* 0x040ff00000001828 */
[-C--:B------:R-:W-:Y:S01]  /*4ba0*/  HMMA.16816.F32 R44, R12, R18.reuse, R44 ;  /* 0x000000120c2c723c */ /* 0x080fe2000000182c */
[----:B------:R-:W3:Y:S07]  /*4bb0*/  LDSM.16.MT88.4 R12, [R202+0xb000] ;  /* 0x00b00000ca0c783b */ /* 0x000eee0000004200 */
[----:B------:R-:W-:Y:S01]  /*4bc0*/  HMMA.16816.F32 R48, R4, R18, R48 ;  /* 0x000000120430723c */ /* 0x000fe20000001830 */
[----:B------:R-:W-:Y:S04]  /*4bd0*/  LDSM.16.MT88.4 R4, [R198+0x1800] ;  /* 0x00180000c604783b */ /* 0x000fe80000004200 */
[----:B------:R-:W4:Y:S03]  /*4be0*/  LDSM.16.MT88.4 R16, [R202+0x9800] ;  /* 0x00980000ca10783b */ /* 0x000f260000004200 */
[-C--:B--2---:R-:W-:Y:S08]  /*4bf0*/  HMMA.16816.F32 R20, R52, R56.reuse, R20 ;  /* 0x000000383414723c */ /* 0x084ff00000001814 */
[C---:B-----5:R-:W-:Y:S08]  /*4c00*/  HMMA.16816.F32 R24, R60.reuse, R56, R24 ;  /* 0x000000383c18723c */ /* 0x060ff00000001818 */
[-C--:B------:R-:W-:Y:S08]  /*4c10*/  HMMA.16816.F32 R28, R60, R58.reuse, R28 ;  /* 0x0000003a3c1c723c */ /* 0x080ff0000000181c */
[C---:B------:R-:W-:Y:S01]  /*4c20*/  HMMA.16816.F32 R32, R52.reuse, R58, R32 ;  /* 0x0000003a3420723c */ /* 0x040fe20000001820 */
[----:B------:R-:W2:Y:S07]  /*4c30*/  LDSM.16.MT88.4 R56, [R197+0x1800] ;  /* 0x00180000c538783b */ /* 0x000eae0000004200 */
        /* <DEDUP_REMOVED lines=15> */
[C---:B--2---:R-:W-:Y:S08]  /*4d30*/  HMMA.16816.F32 R24, R56.reuse, R16, R24 ;  /* 0x000000103818723c */ /* 0x044ff00000001818 */
        /* <DEDUP_REMOVED lines=17> */
[--C-:B------:R-:W-:Y:S01]  /*4e50*/  @!P2 IMAD.MOV.U32 R8, RZ, RZ, R225.reuse ;  /* 0x000000ffff08a224 */ /* 0x100fe200078e00e1 */
[C---:B------:R-:W-:Y:S01]  /*4e60*/  LEA R4, P0, R219.reuse, R225, 0x1 ;  /* 0x000000e1db047211 */ /* 0x040fe200078008ff */
[----:B------:R-:W-:Y:S02]  /*4e70*/  @!P1 IMAD.MOV.U32 R6, RZ, RZ, R225 ;  /* 0x000000ffff069224 */ /* 0x000fe400078e00e1 */
[----:B------:R-:W-:Y:S01]  /*4e80*/  @!P2 IMAD.MOV.U32 R9, RZ, RZ, R224 ;  /* 0x000000ffff09a224 */ /* 0x000fe200078e00e0 */
[----:B------:R-:W-:Y:S01]  /*4e90*/  LEA.HI.X R5, R219, R224, R218, 0x1, P0 ;  /* 0x000000e0db057211 */ /* 0x000fe200000f0cda */
[----:B------:R-:W-:Y:S03]  /*4ea0*/  @!P1 IMAD.MOV.U32 R7, RZ, RZ, R224 ;  /* 0x000000ffff079224 */ /* 0x000fe600078e00e0 */
        /* <DEDUP_REMOVED lines=21> */
.L_x_972:
        /* <DEDUP_REMOVED lines=313> */
[----:B-1----:R-:W-:Y:S01]  /*6390*/  IMAD R32, R205, UR7, R5 ;  /* 0x00000007cd207c24 */ /* 0x002fe2000f8e0205 */
[----:B------:R-:W-:Y:S01]  /*63a0*/  MOV R33, R4 ;  /* 0x0000000400217202 */ /* 0x000fe20000000f00 */
[----:B------:R-:W-:Y:S05]  /*63b0*/  BRA `(.L_x_975) ;  /* 0x0000000000187947 */ /* 0x000fea0003800000 */
.L_x_974:
[----:B------:R-:W1:Y:S01]  /*63c0*/  LDC.64 R6, c[0x0][0x5c0] ;  /* 0x00017000ff067b82 */ /* 0x000e620000000a00 */
[----:B------:R-:W-:-:S05]  /*63d0*/  IADD3 R4, PT, PT, R233, R234, RZ ;  /* 0x000000eae9047210 */ /* 0x000fca0007ffe0ff */
[C---:B-1----:R-:W-:Y:S02]  /*63e0*/  IMAD R32, R4.reuse, R7, RZ ;  /* 0x0000000704207224 */ /* 0x042fe400078e02ff */
[----:B------:R-:W-:-:S05]  /*63f0*/  IMAD.WIDE.U32 R4, R4, R6, RZ ;  /* 0x0000000604047225 */ /* 0x000fca00078e00ff */
[----:B------:R-:W-:Y:S02]  /*6400*/  IADD3 R32, PT, PT, R5, R32, RZ ;  /* 0x0000002005207210 */ /* 0x000fe40007ffe0ff */
[----:B------:R-:W-:Y:S02]  /*6410*/  MOV R33, R4 ;  /* 0x0000000400217202 */ /* 0x000fe40000000f00 */
.L_x_975:
        /* <DEDUP_REMOVED lines=14> */
.L_x_976:
[----:B------:R-:W1:Y:S01]  /*6500*/  LDC.64 R4, c[0x0][0x5c8] ;  /* 0x00017200ff047b82 */ /* 0x000e620000000a00 */
[----:B------:R-:W-:-:S05]  /*6510*/  IADD3 R8, PT, PT, R233, R234, RZ ;  /* 0x000000eae9087210 */ /* 0x000fca0007ffe0ff */
[C---:B-1----:R-:W-:Y:S02]  /*6520*/  IMAD R0, R8.reuse, R5, RZ ;  /* 0x0000000508007224 */ /* 0x042fe400078e02ff */
[----:B------:R-:W-:-:S05]  /*6530*/  IMAD.WIDE.U32 R8, R8, R4, RZ ;  /* 0x0000000408087225 */ /* 0x000fca00078e00ff */
[----:B------:R-:W-:Y:S02]  /*6540*/  IADD3 R0, PT, PT, R9, R0, RZ ;  /* 0x0000000009007210 */ /* 0x000fe40007ffe0ff */
[----:B------:R-:W-:-:S07]  /*6550*/  MOV R2, R8 ;  /* 0x0000000800027202 */ /* 0x000fce0000000f00 */
.L_x_977:
        /* <DEDUP_REMOVED lines=12> */
[C---:B------:R-:W-:Y:S02]  /*6620*/  ISETP.GE.AND P2, PT, R209.reuse, R232, PT ;  /* 0x000000e8d100720c */ /* 0x040fe40003f46270 */
        /* <DEDUP_REMOVED lines=28> */
.L_x_979:
[----:B------:R-:W-:Y:S05]  /*67f0*/  BSYNC.RECONVERGENT B0 ;  /* 0x0000000000007941 */ /* 0x000fea0003800200 */
.L_x_978:
        /* <DEDUP_REMOVED lines=16> */
.L_x_981:
[----:B------:R-:W-:Y:S05]  /*6900*/  BSYNC.RECONVERGENT B0 ;  /* 0x0000000000007941 */ /* 0x000fea0003800200 */
.L_x_980:
        /* <DEDUP_REMOVED lines=22> */
[----:B----4-:R1:W-:Y:S04]  /*6a70*/  @!P1 STG.E.128 desc[UR16][R6.64], R20 ;  /* 0x0000001406009986 */ /* 0x0103e8000c101d10 */
[----:B------:R1:W-:Y:S02]  /*6a80*/  @!P0 STG.E.128 desc[UR16][R6.64+0x80], R12 ;  /* 0x0000800c06008986 */ /* 0x0003e4000c101d10 */
.L_x_983:
[----:B------:R-:W-:Y:S05]  /*6a90*/  BSYNC.RECONVERGENT B0 ;  /* 0x0000000000007941 */ /* 0x000fea0003800200 */
.L_x_982:
[----:B------:R-:W-:Y:S05]  /*6aa0*/  @P4 BRA `(.L_x_950) ;  /* 0x0000000000384947 */ /* 0x000fea0003800000 */
[----:B------:R-:W2:Y:S01]  /*6ab0*/  LDCU UR6, c[0x0][0x440] ;  /* 0x00008800ff0677ac */ /* 0x000ea20008000800 */
[----:B-1----:R-:W-:Y:S01]  /*6ac0*/  MOV R7, R0 ;  /* 0x0000000000077202 */ /* 0x002fe20000000f00 */
[-C--:B------:R-:W-:Y:S01]  /*6ad0*/  IMAD R40, R40, R4.reuse, RZ ;  /* 0x0000000428287224 */ /* 0x080fe200078e02ff */
[----:B------:R-:W1:Y:S01]  /*6ae0*/  LDCU.64 UR4, c[0x0][0x568] ;  /* 0x0000ad00ff0477ac */ /* 0x000e620008000a00 */
[----:B------:R-:W-:Y:S02]  /*6af0*/  IMAD.MOV.U32 R6, RZ, RZ, R24 ;  /* 0x000000ffff067224 */ /* 0x000fe400078e0018 */
[C---:B------:R-:W-:Y:S02]  /*6b00*/  IMAD R40, R41.reuse, R5, R40 ;  /* 0x0000000529287224 */ /* 0x040fe400078e0228 */
[----:B------:R-:W-:-:S04]  /*6b10*/  IMAD.WIDE.U32 R6, R41, R4, R6 ;  /* 0x0000000429067225 */ /* 0x000fc800078e0006 */
[----:B------:R-:W-:Y:S01]  /*6b20*/  IMAD.IADD R40, R40, 0x1, R7 ;  /* 0x0000000128287824 */ /* 0x000fe200078e0207 */
[----:B--2---:R-:W-:Y:S02]  /*6b30*/  ISETP.GE.AND P1, PT, R207, UR6, PT ;  /* 0x00000006cf007c0c */ /* 0x004fe4000bf26270 */
[----:B------:R-:W-:Y:S02]  /*6b40*/  ISETP.GE.AND P0, PT, R212, UR6, PT ;  /* 0x00000006d4007c0c */ /* 0x000fe4000bf06270 */
[----:B-1----:R-:W-:-:S04]  /*6b50*/  LEA R4, P2, R6, UR4, 0x1 ;  /* 0x0000000406047c11 */ /* 0x002fc8000f8408ff */
[----:B------:R-:W-:-:S05]  /*6b60*/  LEA.HI.X R5, R6, UR5, R40, 0x1, P2 ;  /* 0x0000000506057c11 */ /* 0x000fca00090f0c28 */
[----:B------:R2:W-:Y:S04]  /*6b70*/  @!P1 STG.E.128 desc[UR16][R4.64], R16 ;  /* 0x0000001004009986 */ /* 0x0005e8000c101d10 */
[----:B------:R2:W-:Y:S02]  /*6b80*/  @!P0 STG.E.128 desc[UR16][R4.64+0x80], R8 ;  /* 0x0000800804008986 */ /* 0x0005e4000c101d10 */
.L_x_950:
[----:B------:R-:W-:Y:S05]  /*6b90*/  BSYNC.RECONVERGENT B1 ;  /* 0x0000000000017941 */ /* 0x000fea0003800200 */
.L_x_928:
        /* <DEDUP_REMOVED lines=11> */
.L_x_985:
        /* <DEDUP_REMOVED lines=11> */
.L_x_2429:


//--------------------- .text._ZN5flash44flash_bwd_dq_dk_dv_loop_seqk_parallel_kernelI23Flash_bwd_kernel_traitsILi128ELi64ELi64ELi8ELi4ELi2ELi2ELb1ELb0EN7cutlass6half_tE19Flash_kernel_traitsILi128ELi64ELi64ELi8ES3_EELb1ELb0ELb1ELb0ELb0ELb0ELb0EEEvNS_16Flash_bwd_paramsE --------------------------
	.section	.text._ZN5flash44flash_bwd_dq_dk_dv_loop_seqk_parallel_kernelI23Flash_bwd_kernel_traitsILi128ELi64ELi64ELi8ELi4ELi2ELi2ELb1ELb0EN7cutlass6half_tE19Flash_kernel_traitsILi128ELi64ELi64ELi8ES3_EELb1ELb0ELb1ELb0ELb0ELb0ELb0EEEvNS_16Flash_bwd_paramsE,"ax",@progbits
	.align	128
        .global         _ZN5flash44flash_bwd_dq_dk_dv_loop_seqk_parallel_kernelI23Flash_bwd_kernel_traitsILi128ELi64ELi64ELi8ELi4ELi2ELi2ELb1ELb0EN7cutlass6half_tE19Flash_kernel_traitsILi128ELi64ELi64ELi8ES3_EELb1ELb0ELb1ELb0ELb0ELb0ELb0EEEvNS_16Flash_bwd_paramsE
        .type           _ZN5flash44flash_bwd_dq_dk_dv_loop_seqk_parallel_kernelI23Flash_bwd_kernel_traitsILi128ELi64ELi64ELi8ELi4ELi2ELi2ELb1ELb0EN7cutlass6half_tE19Flash_kernel_traitsILi128ELi64ELi64ELi8ES3_EELb1ELb0ELb1ELb0ELb0ELb0ELb0EEEvNS_16Flash_bwd_paramsE,@function
        .size           _ZN5flash44flash_bwd_dq_dk_dv_loop_seqk_parallel_kernelI23Flash_bwd_kernel_traitsILi128ELi64ELi64ELi8ELi4ELi2ELi2ELb1ELb0EN7cutlass6half_tE19Flash_kernel_traitsILi128ELi64ELi64ELi8ES3_EELb1ELb0ELb1ELb0ELb0ELb0ELb0EEEvNS_16Flash_bwd_paramsE,(.L_x_2430 - _ZN5flash44flash_bwd_dq_dk_dv_loop_seqk_parallel_kernelI23Flash_bwd_kernel_traitsILi128ELi64ELi64ELi8ELi4ELi2ELi2ELb1ELb0EN7cutlass6half_tE19Flash_kernel_traitsILi128ELi64ELi64ELi8ES3_EELb1ELb0ELb1ELb0ELb0ELb0ELb0EEEvNS_16Flash_bwd_paramsE)
        .other          _ZN5flash44flash_bwd_dq_dk_dv_loop_seqk_parallel_kernelI23Flash_bwd_kernel_traitsILi128ELi64ELi64ELi8ELi4ELi2ELi2ELb1ELb0EN7cutlass6half_tE19Flash_kernel_traitsILi128ELi64ELi64ELi8ES3_EELb1ELb0ELb1ELb0ELb0ELb0ELb0EEEvNS_16Flash_bwd_paramsE,@"STO_CUDA_ENTRY STV_DEFAULT"
_ZN5flash44flash_bwd_dq_dk_dv_loop_seqk_parallel_kernelI23Flash_bwd_kernel_traitsILi128ELi64ELi64ELi8ELi4ELi2ELi2ELb1ELb0EN7cutlass6half_tE19Flash_kernel_traitsILi128ELi64ELi64ELi8ES3_EELb1ELb0ELb1ELb0ELb0ELb0ELb0EEEvNS_16Flash_bwd_paramsE:
.text._ZN5flash44flash_bwd_dq_dk_dv_loop_seqk_parallel_kernelI23Flash_bwd_kernel_traitsILi128ELi64ELi64ELi8ELi4ELi2ELi2ELb1ELb0EN7cutlass6half_tE19Flash_kernel_traitsILi128ELi64ELi64ELi8ES3_EELb1ELb0ELb1ELb0ELb0ELb0ELb0EEEvNS_16Flash_bwd_paramsE:
        /* <DEDUP_REMOVED lines=10> */
[----:B------:R-:W2:Y:S01]  /*00a0*/  LDC.64 R224, c[0x0][0x460] ;  /* 0x00011800ffe07b82 */ /* 0x000ea20000000a00 */
[----:B------:R-:W-:Y:S01]  /*00b0*/  UMOV UR5, 0x400 ;  /* 0x0000040000057882 */ /* 0x000fe20000000000 */
[----:B------:R-:W-:Y:S01]  /*00c0*/  IMAD.U32 R223, RZ, RZ, UR4 ;  /* 0x00000004ffdf7e24 */ /* 0x000fe2000f8e00ff */
[----:B------:R-:W2:Y:S01]  /*00d0*/  S2R R212, SR_CTAID.Y ;  /* 0x0000000000d47919 */ /* 0x000ea20000002600 */
[----:B------:R-:W-:Y:S01]  /*00e0*/  IMAD.MOV.U32 R207, RZ, RZ, 0x20 ;  /* 0x00000020ffcf7424 */ /* 0x000fe200078e00ff */
[----:B------:R-:W3:Y:S01]  /*00f0*/  LDCU.64 UR20, c[0x0][0x358] ;  /* 0x00006b00ff1477ac */ /* 0x000ee20008000a00 */
[----:B------:R-:W4:Y:S02]  /*0100*/  S2R R211, SR_CTAID.Z ;  /* 0x0000000000d37919 */ /* 0x000f240000002700 */
[----:B------:R-:W5:Y:S01]  /*0110*/  S2UR UR6, SR_CgaCtaId ;  /* 0x00000000000679c3 */ /* 0x000f620000008800 */
[----:B------:R-:W1:Y:S01]  /*0120*/  LDCU.64 UR8, c[0x0][0x470] ;  /* 0x00008e00ff0877ac */ /* 0x000e620008000a00 */
[----:B------:R-:W-:Y:S01]  /*0130*/  UMOV UR22, URZ ;  /* 0x000000ff00167c82 */ /* 0x000fe20008000000 */
[----:B------:R-:W-:-:S05]  /*0140*/  UMOV UR23, URZ ;  /* 0x000000ff00177c82 */ /* 0x000fca0008000000 */
[----:B------:R-:W2:Y:S01]  /*0150*/  S2UR UR18, SR_CTAID.X ;  /* 0x00000000001279c3 */ /* 0x000ea20000002500 */
[C---:B-1----:R-:W-:Y:S01]  /*0160*/  IMAD.SHL.U32 R7, R218.reuse, 0x2, RZ ;  /* 0x00000002da077824 */ /* 0x042fe200078e00ff */
[--C-:B------:R-:W-:Y:S01]  /*0170*/  SHF.R.U32.HI R3, RZ, 0x2, R218.reuse ;  /* 0x00000002ff037819 */ /* 0x100fe200000116da */
[C---:B------:R-:W-:Y:S01]  /*0180*/  IMAD.SHL.U32 R11, R218.reuse, 0x10, RZ ;  /* 0x00000010da0b7824 */ /* 0x040fe200078e00ff */
[--C-:B------:R-:W-:Y:S01]  /*0190*/  SHF.R.U32.HI R222, RZ, 0x3, R218.reuse ;  /* 0x00000003ffde7819 */ /* 0x100fe200000116da */
[C---:B------:R-:W-:Y:S01]  /*01a0*/  IMAD.SHL.U32 R5, R218.reuse, 0x20, RZ ;  /* 0x00000020da057824 */ /* 0x040fe200078e00ff */
[----:B------:R-:W-:Y:S01]  /*01b0*/  LOP3.LUT R2, R7, 0x38, RZ, 0xc0, !PT ;  /* 0x0000003807027812 */ /* 0x000fe200078ec0ff */
[----:B------:R-:W-:Y:S01]  /*01c0*/  IMAD.SHL.U32 R221, R218, 0x8, RZ ;  /* 0x00000008dadd7824 */ /* 0x000fe200078e00ff */
[----:B------:R-:W-:Y:S01]  /*01d0*/  SHF.R.U32.HI R4, RZ, 0x1, R218 ;  /* 0x00000001ff047819 */ /* 0x000fe200000116da */
[----:B-----5:R-:W-:Y:S01]  /*01e0*/  ULEA UR6, UR6, UR5, 0x18 ;  /* 0x0000000506067291 */ /* 0x020fe2000f8ec0ff */
[----:B------:R-:W-:-:S02]  /*01f0*/  LOP3.LUT R2, R2, 0x20, R3, 0x78, !PT ;  /* 0x0000002002027812 */ /* 0x000fc400078e7803 */
[C---:B------:R-:W-:Y:S01]  /*0200*/  LOP3.LUT R0, R5.reuse, 0xc00, RZ, 0xc0, !PT ;  /* 0x00000c0005007812 */ /* 0x040fe200078ec0ff */
[----:B------:R-:W-:Y:S01]  /*0210*/  UIADD3 UR5, UPT, UPT, UR6, 0x12000, URZ ;  /* 0x0001200006057890 */ /* 0x000fe2000fffe0ff */
[----:B------:R-:W-:Y:S01]  /*0220*/  LOP3.LUT R217, R2, 0x1c0, R11, 0xf8, !PT ;  /* 0x000001c002d97812 */ /* 0x000fe200078ef80b */
[----:B------:R-:W-:Y:S01]  /*0230*/  UIADD3 UR4, UPT, UPT, UR6, 0x10000, URZ ;  /* 0x0001000006047890 */ /* 0x000fe2000fffe0ff */
[----:B------:R-:W-:Y:S02]  /*0240*/  LOP3.LUT R2, R5, 0x200, RZ, 0xc0, !PT ;  /* 0x0000020005027812 */ /* 0x000fe400078ec0ff */
[----:B------:R-:W-:Y:S02]  /*0250*/  LOP3.LUT R0, R0, 0x6, R7, 0xf8, !PT ;  /* 0x0000000600007812 */ /* 0x000fe400078ef807 */
[----:B------:R-:W-:Y:S02]  /*0260*/  LOP3.LUT R9, R2, 0x3800, R11, 0xf8, !PT ;  /* 0x0000380002097812 */ /* 0x000fe400078ef80b */
[----:B------:R-:W-:-:S02]  /*0270*/  LOP3.LUT R11, R11, 0x1c0, RZ, 0xc0, !PT ;  /* 0x000001c00b0b7812 */ /* 0x000fc400078ec0ff */
[----:B------:R-:W-:Y:S02]  /*0280*/  LOP3.LUT R2, R5, 0x400, RZ, 0xc0, !PT ;  /* 0x0000040005027812 */ /* 0x000fe400078ec0ff */
[--C-:B------:R-:W-:Y:S02]  /*0290*/  LOP3.LUT R6, R11, 0x18, R222.reuse, 0xf8, !PT ;  /* 0x000000180b067812 */ /* 0x100fe400078ef8de */
[--C-:B------:R-:W-:Y:S02]  /*02a0*/  LOP3.LUT R2, R2, 0x6, R7.reuse, 0xf8, !PT ;  /* 0x0000000602027812 */ /* 0x100fe400078ef807 */
[----:B------:R-:W-:Y:S02]  /*02b0*/  LOP3.LUT R215, R6, 0x38, R7, 0x78, !PT ;  /* 0x0000003806d77812 */ /* 0x000fe400078e7807 */
[----:B------:R-:W-:Y:S02]  /*02c0*/  LOP3.LUT R7, R7, 0x20, RZ, 0xc0, !PT ;  /* 0x0000002007077812 */ /* 0x000fe400078ec0ff */
[----:B------:R-:W-:Y:S01]  /*02d0*/  LOP3.LUT R217, R0, R217, RZ, 0xfc, !PT ;  /* 0x000000d900d97212 */ /* 0x000fe200078efcff */
[----:B------:R-:W-:Y:S01]  /*02e0*/  IMAD.SHL.U32 R0, R218, 0x40, RZ ;  /* 0x00000040da007824 */ /* 0x000fe200078e00ff */
[----:B------:R-:W-:-:S02]  /*02f0*/  LOP3.LUT R7, R7, 0x18, R222, 0xf8, !PT ;  /* 0x0000001807077812 */ /* 0x000fc400078ef8de */
[----:B------:R-:W-:Y:S02]  /*0300*/  LOP3.LUT R215, R2, R215, RZ, 0xfc, !PT ;  /* 0x000000d702d77212 */ /* 0x000fe400078efcff */
[----:B------:R-:W-:Y:S02]  /*0310*/  LOP3.LUT R2, R7, 0x1c0, R0, 0xf8, !PT ;  /* 0x000001c007027812 */ /* 0x000fe400078ef800 */
[----:B------:R-:W-:Y:S02]  /*0320*/  LOP3.LUT R216, R4, 0x30, RZ, 0xc0, !PT ;  /* 0x0000003004d87812 */ /* 0x000fe400078ec0ff */
[----:B------:R-:W-:Y:S02]  /*0330*/  LOP3.LUT R8, R0, 0x1c0, RZ, 0xc0, !PT ;  /* 0x000001c000087812 */ /* 0x000fe400078ec0ff */
[----:B------:R-:W-:Y:S01]  /*0340*/  LOP3.LUT R205, R2, 0x38, R221, 0x78, !PT ;  /* 0x0000003802cd7812 */ /* 0x000fe200078e78dd */
[----:B------:R-:W-:Y:S01]  /*0350*/  IMAD.MOV.U32 R2, RZ, RZ, 0x10 ;  /* 0x00000010ff027424 */ /* 0x000fe200078e00ff */
[----:B------:R-:W-:-:S02]  /*0360*/  LOP3.LUT R216, R216, 0x7, R3, 0xf8, !PT ;  /* 0x00000007d8d87812 */ /* 0x000fc400078ef803 */
[----:B------:R-:W-:Y:S02]  /*0370*/  LOP3.LUT R3, R4, 0x10, RZ, 0xc0, !PT ;  /* 0x0000001004037812 */ /* 0x000fe400078ec0ff */
[----:B------:R-:W-:Y:S02]  /*0380*/  LOP3.LUT R204, R0, 0x200, RZ, 0xc0, !PT ;  /* 0x0000020000cc7812 */ /* 0x000fe400078ec0ff */
[----:B------:R-:W-:Y:S02]  /*0390*/  LOP3.LUT R11, R8, 0x38, R221, 0xf8, !PT ;  /* 0x00000038080b7812 */ /* 0x000fe400078ef8dd */
[----:B--2---:R-:W-:Y:S02]  /*03a0*/  LEA R224, P0, R212, R224, 0x2 ;  /* 0x000000e0d4e07211 */ /* 0x004fe400078010ff */
[----:B------:R-:W-:Y:S02]  /*03b0*/  LOP3.LUT R205, R205, 0x200, R0, 0xf8, !PT ;  /* 0x00000200cdcd7812 */ /* 0x000fe400078ef800 */
[----:B------:R-:W1:Y:S01]  /*03c0*/  LDC R0, c[0x0][0x438] ;  /* 0x00010e00ff007b82 */ /* 0x000e620000000800 */
[----:B------:R-:W-:-:S02]  /*03d0*/  LOP3.LUT R206, R3, 0x8, R218, 0xf8, !PT ;  /* 0x0000000803ce7812 */ /* 0x000fc400078ef8da */
[C-C-:B------:R-:W-:Y:S02]  /*03e0*/  LOP3.LUT R210, R204.reuse, 0xc00, R5.reuse, 0xf8, !PT ;  /* 0x00000c00ccd27812 */ /* 0x140fe400078ef805 */
[----:B------:R-:W-:Y:S02]  /*03f0*/  LOP3.LUT R3, R11, 0x8, R4, 0x78, !PT ;  /* 0x000000080b037812 */ /* 0x000fe400078e7804 */
[----:B------:R-:W-:Y:S02]  /*0400*/  LOP3.LUT R204, R204, 0x400, R5, 0xf8, !PT ;  /* 0x00000400cccc7812 */ /* 0x000fe400078ef805 */
[----:B------:R-:W-:Y:S02]  /*0410*/  R2P PR, R218, 0xe ;  /* 0x0000000eda007804 */ /* 0x000fe40000000000 */
[-C--:B------:R-:W-:Y:S02]  /*0420*/  LOP3.LUT R210, R210, R3.reuse, RZ, 0xfc, !PT ;  /* 0x00000003d2d27212 */ /* 0x080fe400078efcff */
[----:B------:R-:W-:-:S02]  /*0430*/  LOP3.LUT R204, R204, R3, RZ, 0xfc, !PT ;  /* 0x00000003cccc7212 */ /* 0x000fc400078efcff */
[----:B------:R-:W-:Y:S02]  /*0440*/  LOP3.LUT R3, R221, 0x1f8, RZ, 0xc0, !PT ;  /* 0x000001f8dd037812 */ /* 0x000fe400078ec0ff */
[----:B------:R-:W-:Y:S02]  /*0450*/  LEA R217, R217, UR5, 0x1 ;  /* 0x00000005d9d97c11 */ /* 0x000fe4000f8e08ff */
[----:B------:R-:W-:Y:S02]  /*0460*/  LOP3.LUT R206, R206, R11, RZ, 0x3c, !PT ;  /* 0x0000000bcece7212 */ /* 0x000fe400078e3cff */
[--C-:B------:R-:W-:Y:S01]  /*0470*/  LOP3.LUT R208, R11, 0x8, R218.reuse, 0x78, !PT ;  /* 0x000000080bd07812 */ /* 0x100fe200078e78da */
[----:B------:R-:W-:Y:S01]  /*0480*/  VIADD R213, R217, 0x20 ;  /* 0x00000020d9d57836 */ /* 0x000fe20000000000 */
[----:B------:R-:W-:Y:S01]  /*0490*/  LOP3.LUT R4, R3, 0x38, R218, 0x78, !PT ;  /* 0x0000003803047812 */ /* 0x000fe200078e78da */
[----:B------:R-:W-:Y:S01]  /*04a0*/  @P3 VIADD R213, R217, 0xffffffe0 ;  /* 0xffffffe0d9d53836 */ /* 0x000fe20000000000 */
[----:B------:R-:W-:-:S02]  /*04b0*/  SEL R209, R2, 0xfffffff0, !P1 ;  /* 0xfffffff002d17807 */ /* 0x000fc40004800000 */
[----:B------:R-:W-:Y:S02]  /*04c0*/  SEL R2, R2, 0xfffffff0, !P2 ;  /* 0xfffffff002027807 */ /* 0x000fe40005000000 */
[----:B------:R-:W-:Y:S02]  /*04d0*/  LOP3.LUT R208, R9, R208, RZ, 0xfc, !PT ;  /* 0x000000d009d07212 */ /* 0x000fe400078efcff */
[----:B------:R-:W-:Y:S01]  /*04e0*/  LOP3.LUT R206, R206, 0x200, R5, 0xf8, !PT ;  /* 0x00000200cece7812 */ /* 0x000fe200078ef805 */
[----:B------:R-:W-:Y:S01]  /*04f0*/  IMAD.IADD R246, R217, 0x1, R2 ;  /* 0x00000001d9f67824 */ /* 0x000fe200078e0202 */
[----:B------:R-:W-:Y:S01]  /*0500*/  LOP3.LUT R220, R221, 0x38, RZ, 0xc0, !PT ;  /* 0x00000038dddc7812 */ /* 0x000fe200078ec0ff */
[----:B------:R-:W-:Y:S01]  /*0510*/  IMAD.IADD R227, R2, 0x1, R213 ;  /* 0x0000000102e37824 */ /* 0x000fe200078e02d5 */
[----:B------:R-:W-:Y:S02]  /*0520*/  LOP3.LUT R219, R4, 0x1e00, R221, 0xf8, !PT ;  /* 0x00001e0004db7812 */ /* 0x000fe400078ef8dd */
[----:B------:R-:W-:-:S02]  /*0530*/  LEA.HI.X R225, R212, R225, RZ, 0x2, P0 ;  /* 0x000000e1d4e17211 */ /* 0x000fc400000f14ff */
[----:B------:R-:W-:Y:S02]  /*0540*/  SHF.R.U32.HI R218, RZ, 0x5, R218 ;  /* 0x00000005ffda7819 */ /* 0x000fe400000116da */
[----:B------:R-:W-:Y:S02]  /*0550*/  SEL R207, R207, 0xffffffe0, !P2 ;  /* 0xffffffe0cfcf7807 */ /* 0x000fe40005000000 */
[----:B------:R-:W-:Y:S02]  /*0560*/  LOP3.LUT R214, R220, 0x40, RZ, 0xfc, !PT ;  /* 0x00000040dcd67812 */ /* 0x000fe400078efcff */
[----:B------:R-:W-:Y:S02]  /*0570*/  LEA R219, R219, UR6, 0x1 ;  /* 0x00000006dbdb7c11 */ /* 0x000fe4000f8e08ff */
[----:B------:R-:W-:Y:S02]  /*0580*/  LEA R215, R215, UR6, 0x1 ;  /* 0x00000006d7d77c11 */ /* 0x000fe4000f8e08ff */
[----:B------:R-:W-:-:S02]  /*0590*/  LEA R206, R206, UR5, 0x1 ;  /* 0x00000005cece7c11 */ /* 0x000fc4000f8e08ff */
[----:B------:R-:W-:Y:S02]  /*05a0*/  LEA R210, R210, UR6, 0x1 ;  /* 0x00000006d2d27c11 */ /* 0x000fe4000f8e08ff */
[----:B------:R-:W-:Y:S02]  /*05b0*/  LEA R208, R208, UR4, 0x1 ;  /* 0x00000004d0d07c11 */ /* 0x000fe4000f8e08ff */
[----:B------:R-:W-:Y:S02]  /*05c0*/  LEA R204, R204, UR4, 0x1 ;  /* 0x00000004cccc7c11 */ /* 0x000fe4000f8e08ff */
[----:B-1-34-:R-:W-:-:S07]  /*05d0*/  LEA R205, R205, UR6, 0x1 ;  /* 0x00000006cdcd7c11 */ /* 0x01afce000f8e08ff */
.L_x_1045:
[----:B------:R-:W1:Y:S01]  /*05e0*/  LDC.64 R2, c[0x0][0x478] ;  /* 0x00011e00ff027b82 */ /* 0x000e620000000a00 */
[----:B------:R-:W-:Y:S01]  /*05f0*/  ISETP.NE.U32.AND P4, PT, RZ, UR8, PT ;  /* 0x00000008ff007c0c */ /* 0x000fe2000bf85070 */
[----:B------:R-:W-:Y:S02]  /*0600*/  IMAD.SHL.U32 R11, R212, 0x4, RZ ;  /* 0x00000004d40b7824 */ /* 0x000fe400078e00ff */
[----:B------:R-:W-:Y:S01]  /*0610*/  IMAD.MOV.U32 R243, RZ, RZ, RZ ;  /* 0x000000fffff37224 */ /* 0x000fe200078e00ff */
[----:B------:R-:W-:-:S03]  /*0620*/  ISETP.NE.AND.EX P4, PT, RZ, UR9, PT, P4 ;  /* 0x00000009ff007c0c */ /* 0x000fc6000bf85340 */
[----:B--2---:R-:W2:Y:S01]  /*0630*/  LDC.64 R6, c[0x0][0x460] ;  /* 0x00011800ff067b82 */ /* 0x004ea20000000a00 */
[----:B------:R-:W-:-:S07]  /*0640*/  IMAD.MOV.U32 R16, RZ, RZ, -0x1 ;  /* 0xffffffffff107424 */ /* 0x000fce00078e00ff */
[----:B------:R-:W3:Y:S02]  /*0650*/  LDC.U8 R8, c[0x0][0x532] ;  /* 0x00014c80ff087b82 */ /* 0x000ee40000000000 */
[----:B------:R-:W-:Y:S02]  /*0660*/  @P4 IADD3 R12, P1, PT, R11, UR8, RZ ;  /* 0x000000080b0c4c10 */ /* 0x000fe4000ff3e0ff */
[----:B-1----:R-:W-:-:S04]  /*0670*/  ISETP.NE.U32.AND P3, PT, R2, RZ, PT ;  /* 0x000000ff0200720c */ /* 0x002fc80003f65070 */
[----:B------:R-:W1:Y:S01]  /*0680*/  LDC.64 R4, c[0x0][0x468] ;  /* 0x00011a00ff047b82 */ /* 0x000e620000000a00 */
[----:B------:R-:W-:Y:S02]  /*0690*/  ISETP.NE.AND.EX P3, PT, R3, RZ, PT, P3 ;  /* 0x000000ff0300720c */ /* 0x000fe40003f65330 */
[C---:B--2---:R-:W-:Y:S02]  /*06a0*/  ISETP.NE.U32.AND P5, PT, R6.reuse, RZ, PT ;  /* 0x000000ff0600720c */ /* 0x044fe40003fa5070 */
[----:B------:R-:W-:Y:S02]  /*06b0*/  ISETP.NE.U32.AND P2, PT, R6, RZ, PT ;  /* 0x000000ff0600720c */ /* 0x000fe40003f45070 */
[----:B------:R-:W-:Y:S02]  /*06c0*/  SHF.R.U32.HI R6, RZ, 0x1e, R212 ;  /* 0x0000001eff067819 */ /* 0x000fe400000116d4 */
[C---:B------:R-:W-:Y:S02]  /*06d0*/  ISETP.NE.AND.EX P5, PT, R7.reuse, RZ, PT, P5 ;  /* 0x000000ff0700720c */ /* 0x040fe40003fa5350 */
[----:B------:R-:W-:-:S03]  /*06e0*/  ISETP.NE.AND.EX P2, PT, R7, RZ, PT, P2 ;  /* 0x000000ff0700720c */ /* 0x000fc60003f45320 */
[----:B------:R-:W-:Y:S02]  /*06f0*/  @P3 IADD3 R2, P0, PT, R11, R2, RZ ;  /* 0x000000020b023210 */ /* 0x000fe40007f1e0ff */
[----:B------:R-:W-:-:S03]  /*0700*/  @P4 IADD3.X R13, PT, PT, R6, UR9, RZ, P1, !PT ;  /* 0x00000009060d4c10 */ /* 0x000fc60008ffe4ff */
[----:B------:R-:W-:Y:S02]  /*0710*/  @P3 IMAD.X R3, R6, 0x1, R3, P0 ;  /* 0x0000000106033824 */ /* 0x000fe400000e0603 */
[----:B------:R-:W2:Y:S04]  /*0720*/  @P4 LDG.E R243, desc[UR20][R12.64] ;  /* 0x000000140cf34981 */ /* 0x000ea8000c1e1900 */
[----:B------:R-:W2:Y:S04]  /*0730*/  @P3 LDG.E R242, desc[UR20][R2.64] ;  /* 0x0000001402f23981 */ /* 0x000ea8000c1e1900 */
[----:B-----5:R4:W5:Y:S04]  /*0740*/  @P5 LDG.E R16, desc[UR20][R224.64] ;  /* 0x00000014e0105981 */ /* 0x020968000c1e1900 */
[----:B------:R4:W5:Y:S01]  /*0750*/  @P2 LDG.E R9, desc[UR20][R224.64+0x4] ;  /* 0x00000414e0092981 */ /* 0x000962000c1e1900 */
[----:B---3--:R-:W-:Y:S01]  /*0760*/  ISETP.NE.AND P4, PT, R8, RZ, PT ;  /* 0x000000ff0800720c */ /* 0x008fe20003f85270 */
[----:B------:R-:W-:Y:S01]  /*0770*/  IMAD.MOV.U32 R244, RZ, RZ, -0x1 ;  /* 0xfffffffffff47424 */ /* 0x000fe200078e00ff */
[----:B-1----:R-:W-:-:S02]  /*0780*/  ISETP.EQ.U32.AND P1, PT, R4, RZ, PT ;  /* 0x000000ff0400720c */ /* 0x002fc40003f22070 */
[----:B------:R-:W-:Y:S02]  /*0790*/  IADD3 R10, P0, PT, R11, R4, RZ ;  /* 0x000000040b0a7210 */ /* 0x000fe40007f1e0ff */
[----:B------:R-:W-:-:S03]  /*07a0*/  ISETP.EQ.OR.EX P1, PT, R5, RZ, !P4, P1 ;  /* 0x000000ff0500720c */ /* 0x000fc60006722710 */
[----:B------:R-:W-:Y:S02]  /*07b0*/  IMAD.X R11, R6, 0x1, R5, P0 ;  /* 0x00000001060b7824 */ /* 0x000fe400000e0605 */
[----:B------:R-:W1:Y:S08]  /*07c0*/  @!P3 LDC R6, c[0x0][0x43c] ;  /* 0x00010f00ff06bb82 */ /* 0x000e700000000800 */
[----:B------:R-:W3:Y:S01]  /*07d0*/  @!P3 LDC.64 R2, c[0x0][0x488] ;  /* 0x00012200ff02bb82 */ /* 0x000ee20000000a00 */
[----:B------:R4:W5:Y:S01]  /*07e0*/  @!P1 LDG.E R244, desc[UR20][R10.64] ;  /* 0x000000140af49981 */ /* 0x000962000c1e1900 */
[----:B------:R-:W-:-:S04]  /*07f0*/  ISETP.NE.U32.AND P1, PT, R4, RZ, PT ;  /* 0x000000ff0400720c */ /* 0x000fc80003f25070 */
[----:B------:R-:W-:Y:S02]  /*0800*/  ISETP.NE.AND.EX P1, PT, R5, RZ, PT, P1 ;  /* 0x000000ff0500720c */ /* 0x000fe40003f25310 */
[----:B------:R-:W1:Y:S01]  /*0810*/  @!P2 LDC R245, c[0x0][0x434] ;  /* 0x00010d00fff5ab82 */ /* 0x000e620000000800 */
[----:B---3--:R-:W-:-:S04]  /*0820*/  @!P3 ISETP.NE.U32.AND P0, PT, R2, RZ, PT ;  /* 0x000000ff0200b20c */ /* 0x008fc80003f05070 */
[----:B------:R-:W-:-:S04]  /*0830*/  @!P3 ISETP.NE.AND.EX P0, PT, R3, RZ, PT, P0 ;  /* 0x000000ff0300b20c */ /* 0x000fc80003f05300 */
[----:B-1----:R-:W-:Y:S01]  /*0840*/  @!P3 SEL R6, R6, RZ, P0 ;  /* 0x000000ff0606b207 */ /* 0x002fe20000000000 */
[----:B--2---:R-:W-:Y:S01]  /*0850*/  @P3 IMAD.IADD R242, R242, 0x1, -R243 ;  /* 0x00000001f2f23824 */ /* 0x004fe200078e0af3 */
[----:B----4-:R-:W-:Y:S07]  /*0860*/  @!P1 BRA `(.L_x_986) ;  /* 0x00000000000c9947 */ /* 0x010fee0003800000 */
[----:B------:R-:W2:Y:S02]  /*0870*/  @P4 LDG.E R3, desc[UR20][R10.64+0x4] ;  /* 0x000004140a034981 */ /* 0x000ea4000c1e1900 */
[----:B--2--5:R-:W-:-:S06]  /*0880*/  @P4 IADD3 R0, PT, PT, R3, -R244, RZ ;  /* 0x800000f403004210 */ /* 0x024fcc0007ffe0ff */
[----:B------:R1:W5:Y:S02]  /*0890*/  @!P4 LDG.E R0, desc[UR20][R10.64] ;  /* 0x000000140a00c981 */ /* 0x000364000c1e1900 */
.L_x_986:
        /* <DEDUP_REMOVED lines=39> */
.L_x_988:
[----:B------:R-:W2:Y:S01]  /*0b10*/  LDCU.64 UR14, c[0x0][0x3b8] ;  /* 0x00007700ff0e77ac */ /* 0x000ea20008000a00 */
[----:B-1----:R-:W-:-:S05]  /*0b20*/  IADD3 R10, PT, PT, R243, R244, RZ ;  /* 0x000000f4f30a7210 */ /* 0x002fca0007ffe0ff */
[C---:B--2---:R-:W-:Y:S02]  /*0b30*/  IMAD R9, R10.reuse, UR15, RZ ;  /* 0x0000000f0a097c24 */ /* 0x044fe4000f8e02ff */
[----:B------:R-:W-:-:S05]  /*0b40*/  IMAD.WIDE.U32 R10, R10, UR14, RZ ;  /* 0x0000000e0a0a7c25 */ /* 0x000fca000f8e00ff */
[----:B------:R-:W-:Y:S02]  /*0b50*/  IADD3 R9, PT, PT, R11, R9, RZ ;  /* 0x000000090b097210 */ /* 0x000fe40007ffe0ff */
.L_x_989:
        /* <DEDUP_REMOVED lines=38> */
.L_x_990:
[----:B------:R-:W1:Y:S01]  /*0dc0*/  LDCU.64 UR12, c[0x0][0x3c0] ;  /* 0x00007800ff0c77ac */ /* 0x000e620008000a00 */
[----:B------:R-:W-:-:S05]  /*0dd0*/  IADD3 R2, PT, PT, R243, R244, RZ ;  /* 0x000000f4f3027210 */ /* 0x000fca0007ffe0ff */
[C---:B-1----:R-:W-:Y:S02]  /*0de0*/  IMAD R11, R2.reuse, UR13, RZ ;  /* 0x0000000d020b7c24 */ /* 0x042fe4000f8e02ff */
[----:B------:R-:W-:-:S05]  /*0df0*/  IMAD.WIDE.U32 R2, R2, UR12, RZ ;  /* 0x0000000c02027c25 */ /* 0x000fca000f8e00ff */
[----:B------:R-:W-:Y:S02]  /*0e00*/  IADD3 R11, PT, PT, R3, R11, RZ ;  /* 0x0000000b030b7210 */ /* 0x000fe40007ffe0ff */
[----:B------:R-:W-:-:S07]  /*0e10*/  MOV R12, R2 ;  /* 0x00000002000c7202 */ /* 0x000fce0000000f00 */
.L_x_991:
        /* <DEDUP_REMOVED lines=28> */
.L_x_992:
[C---:B------:R-:W-:Y:S02]  /*0fe0*/  IMAD R25, R16.reuse, UR7, RZ ;  /* 0x0000000710197c24 */ /* 0x040fe4000f8e02ff */
[----:B------:R-:W-:-:S05]  /*0ff0*/  IMAD.WIDE.U32 R2, R16, UR6, RZ ;  /* 0x0000000610027c25 */ /* 0x000fca000f8e00ff */
[----:B------:R-:W-:Y:S02]  /*1000*/  IADD3 R25, PT, PT, R3, R25, RZ ;  /* 0x0000001903197210 */ /* 0x000fe40007ffe0ff */
[----:B------:R-:W-:-:S07]  /*1010*/  MOV R20, R2 ;  /* 0x0000000200147202 */ /* 0x000fce0000000f00 */
.L_x_993:
        /* <DEDUP_REMOVED lines=20> */
.L_x_994:
[----:B------:R-:W1:Y:S01]  /*1160*/  LDC R14, c[0x0][0x434] ;  /* 0x00010d00ff0e7b82 */ /* 0x000e620000000800 */
[----:B------:R-:W-:-:S04]  /*1170*/  IMAD R3, R212, UR19, R211 ;  /* 0x00000013d4037c24 */ /* 0x000fc8000f8e02d3 */
[----:B-1----:R-:W-:-:S03]  /*1180*/  IMAD R14, R3, R14, RZ ;  /* 0x0000000e030e7224 */ /* 0x002fc600078e02ff */
.L_x_995:
        /* <DEDUP_REMOVED lines=11> */
.L_x_996:
[----:B------:R-:W1:Y:S01]  /*1240*/  LDC R22, c[0x0][0x444] ;  /* 0x00011100ff167b82 */ /* 0x000e620000000800 */
[----:B------:R-:W-:-:S04]  /*1250*/  IMAD R3, R212, UR19, R211 ;  /* 0x00000013d4037c24 */ /* 0x000fc8000f8e02d3 */
[----:B-1----:R-:W-:-:S07]  /*1260*/  IMAD R22, R3, R22, RZ ;  /* 0x0000001603167224 */ /* 0x002fce00078e02ff */
.L_x_997:
[----:B------:R-:W1:Y:S01]  /*1270*/  LDCU.128 UR4, c[0x0][0x590] ;  /* 0x0000b200ff0477ac */ /* 0x000e620008000c00 */
[----:B------:R-:W2:Y:S01]  /*1280*/  LDC.64 R2, c[0x0][0x3b0] ;  /* 0x0000ec00ff027b82 */ /* 0x000ea20000000a00 */
[----:B------:R-:W3:Y:S01]  /*1290*/  S2R R235, SR_TID.X ;  /* 0x0000000000eb7919 */ /* 0x000ee20000002100 */
[--C-:B------:R-:W-:Y:S01]  /*12a0*/  IADD3 R20, P1, P0, R30, R20, R26.reuse ;  /* 0x000000141e147210 */ /* 0x100fe2000783e01a */
[----:B------:R-:W-:Y:S01]  /*12b0*/  UIMAD UR24, UR19, UR24, URZ ;  /* 0x00000018131872a4 */ /* 0x000fe2000f8e02ff */
[----:B------:R-:W-:Y:S01]  /*12c0*/  IADD3 R28, P3, PT, R220, R28, RZ ;  /* 0x0000001cdc1c7210 */ /* 0x000fe20007f7e0ff */
[----:B------:R-:W4:Y:S01]  /*12d0*/  LDCU.64 UR16, c[0x0][0x570] ;  /* 0x0000ae00ff1077ac */ /* 0x000f220008000a00 */
[----:B------:R-:W-:Y:S01]  /*12e0*/  SHF.R.S32.HI R26, RZ, 0x1f, R26 ;  /* 0x0000001fff1a7819 */ /* 0x000fe2000001141a */
[----:B------:R-:W-:Y:S01]  /*12f0*/  BSSY.RECONVERGENT B1, `(.L_x_987) ;  /* 0x000060e000017945 */ /* 0x000fe20003800200 */
[----:B------:R-:W5:Y:S01]  /*1300*/  LDC.64 R4, c[0x0][0x5f8] ;  /* 0x00017e00ff047b82 */ /* 0x000f620000000a00 */
[----:B------:R-:W-:Y:S01]  /*1310*/  IMAD.X R29, RZ, RZ, R17, P3 ;  /* 0x000000ffff1d7224 */ /* 0x000fe200018e0611 */
[----:B------:R-:W-:Y:S01]  /*1320*/  IADD3.X R24, PT, PT, R24, R25, R26, P1, P0 ;  /* 0x0000001918187210 */ /* 0x000fe20000fe041a */
[----:B------:R-:W-:Y:S01]  /*1330*/  IMAD.MOV.U32 R17, RZ, RZ, RZ ;  /* 0x000000ffff117224 */ /* 0x000fe200078e00ff */
[----:B------:R-:W-:Y:S01]  /*1340*/  ISETP.NE.AND P4, PT, RZ, UR10, PT ;  /* 0x0000000aff007c0c */ /* 0x000fe2000bf85270 */
[----:B------:R-:W4:Y:S03]  /*1350*/  LDCU.64 UR10, c[0x0][0x3c8] ;  /* 0x00007900ff0a77ac */ /* 0x000f260008000a00 */
[----:B------:R-:W4:Y:S01]  /*1360*/  LDC R240, c[0x0][0x508] ;  /* 0x00014200fff07b82 */ /* 0x000f220000000800 */
[----:B-1----:R-:W-:Y:S01]  /*1370*/  IMAD R16, R23, UR4, RZ ;  /* 0x0000000417107c24 */ /* 0x002fe2000f8e02ff */
[----:B------:R-:W-:Y:S01]  /*1380*/  USHF.L.U32 UR26, UR24, 0x6, URZ ;  /* 0x00000006181a7899 */ /* 0x000fe200080006ff */
[----:B------:R-:W-:Y:S01]  /*1390*/  IMAD.WIDE.U32 R28, R21, UR4, R28 ;  /* 0x00000004151c7c25 */ /* 0x000fe2000f8e001c */
[----:B------:R-:W-:-:S03]  /*13a0*/  USHF.L.U64.HI UR25, UR4, 0x5, UR5 ;  /* 0x0000000504197899 */ /* 0x000fc60008010205 */
[----:B------:R-:W-:Y:S01]  /*13b0*/  IMAD R25, R21, UR5, R16 ;  /* 0x0000000515197c24 */ /* 0x000fe2000f8e0210 */
[----:B------:R-:W1:Y:S01]  /*13c0*/  LDC.64 R250, c[0x0][0x420] ;  /* 0x00010800fffa7b82 */ /* 0x000e620000000a00 */
[----:B------:R-:W-:Y:S02]  /*13d0*/  IMAD.MOV.U32 R16, RZ, RZ, R220 ;  /* 0x000000ffff107224 */ /* 0x000fe400078e00dc */
[-C--:B--2---:R-:W-:Y:S02]  /*13e0*/  IMAD R26, R23, R2.reuse, RZ ;  /* 0x00000002171a7224 */ /* 0x084fe400078e02ff */
[----:B------:R-:W-:-:S04]  /*13f0*/  IMAD.WIDE.U32 R30, R21, R2, R16 ;  /* 0x00000002151e7225 */ /* 0x000fc800078e0010 */
[----:B------:R-:W-:Y:S01]  /*1400*/  IMAD R26, R21, R3, R26 ;  /* 0x00000003151a7224 */ /* 0x000fe200078e021a */
[----:B------:R-:W-:Y:S01]  /*1410*/  IADD3 R30, P3, PT, R18, R30, RZ ;  /* 0x0000001e121e7210 */ /* 0x000fe20007f7e0ff */
[----:B------:R-:W-:Y:S01]  /*1420*/  IMAD.IADD R29, R29, 0x1, R25 ;  /* 0x000000011d1d7824 */ /* 0x000fe200078e0219 */
[----:B---3--:R-:W-:Y:S01]  /*1430*/  LOP3.LUT R235, R235, 0x1f, RZ, 0xc0, !PT ;  /* 0x0000001febeb7812 */ /* 0x008fe200078ec0ff */
[----:B-----5:R-:W-:Y:S01]  /*1440*/  IMAD.WIDE.U32 R32, R4, UR18, RZ ;  /* 0x0000001204207c25 */ /* 0x020fe2000f8e00ff */
[----:B------:R-:W-:Y:S02]  /*1450*/  IADD3.X R31, PT, PT, R19, R31, R26, P3, !PT ;  /* 0x0000001f131f7210 */ /* 0x000fe40001ffe41a */
[----:B----4-:R-:W-:Y:S01]  /*1460*/  IADD3 R240, PT, PT, R15, -R240, -R242 ;  /* 0x800000f00ff07210 */ /* 0x010fe20007ffe8f2 */
[C---:B------:R-:W-:Y:S01]  /*1470*/  IMAD.WIDE.U32 R28, R211.reuse, UR6, R28 ;  /* 0x00000006d31c7c25 */ /* 0x040fe2000f8e001c */
[----:B------:R-:W-:Y:S02]  /*1480*/  SEL R4, R32, RZ, P4 ;  /* 0x000000ff20047207 */ /* 0x000fe40002000000 */
[----:B------:R-:W-:Y:S01]  /*1490*/  IADD3 R15, PT, PT, R240, -0x40, RZ ;  /* 0xffffffc0f00f7810 */ /* 0x000fe20007ffe0ff */
[C---:B------:R-:W-:Y:S01]  /*14a0*/  IMAD R29, R211.reuse, UR7, R29 ;  /* 0x00000007d31d7c24 */ /* 0x040fe2000f8e021d */
[----:B------:R-:W2:Y:S01]  /*14b0*/  LDCU.64 UR6, c[0x0][0x550] ;  /* 0x0000aa00ff0677ac */ /* 0x000ea20008000a00 */
[----:B------:R-:W-:-:S04]  /*14c0*/  IMAD.WIDE.U32 R26, R211, UR10, R30 ;  /* 0x0000000ad31a7c25 */ /* 0x000fc8000f8e001e */
[----:B------:R-:W-:Y:S01]  /*14d0*/  IMAD R27, R211, UR11, R27 ;  /* 0x0000000bd31b7c24 */ /* 0x000fe2000f8e021b */
[----:B------:R-:W3:Y:S01]  /*14e0*/  LDCU.64 UR10, c[0x0][0x380] ;  /* 0x00007000ff0a77ac */ /* 0x000ee20008000a00 */
[----:B------:R-:W-:Y:S02]  /*14f0*/  IMAD R21, R218, UR24, R235 ;  /* 0x00000018da157c24 */ /* 0x000fe4000f8e02eb */
[----:B------:R-:W-:Y:S02]  /*1500*/  IMAD R5, R5, UR18, R33 ;  /* 0x0000001205057c24 */ /* 0x000fe4000f8e0221 */
[C---:B------:R-:W-:Y:S01]  /*1510*/  IMAD.WIDE.U32 R28, R222.reuse, UR4, R28 ;  /* 0x00000004de1c7c25 */ /* 0x040fe2000f8e001c */
[----:B------:R-:W-:Y:S02]  /*1520*/  IADD3 R18, P1, P0, R21, R20, R4 ;  /* 0x0000001415127210 */ /* 0x000fe4000783e004 */
[----:B------:R-:W-:Y:S01]  /*1530*/  SHF.R.S32.HI R4, RZ, 0x1f, R15 ;  /* 0x0000001fff047819 */ /* 0x000fe2000001140f */
[C---:B------:R-:W-:Y:S01]  /*1540*/  IMAD R233, R222.reuse, UR5, R29 ;  /* 0x00000005dee97c24 */ /* 0x040fe2000f8e021d */
[----:B------:R-:W-:Y:S01]  /*1550*/  SHF.R.S32.HI R21, RZ, 0x1f, R21 ;  /* 0x0000001fff157819 */ /* 0x000fe20000011415 */
[----:B------:R-:W-:Y:S01]  /*1560*/  IMAD.WIDE.U32 R26, R222, R2, R26 ;  /* 0x00000002de1a7225 */ /* 0x000fe200078e001a */
[----:B------:R-:W-:-:S02]  /*1570*/  SEL R5, R5, RZ, P4 ;  /* 0x000000ff05057207 */ /* 0x000fc40002000000 */
[----:B------:R-:W-:Y:S01]  /*1580*/  LEA.HI R226, R4, R15, RZ, 0x6 ;  /* 0x0000000f04e27211 */ /* 0x000fe200078f30ff */
[----:B------:R-:W-:Y:S01]  /*1590*/  IMAD R231, R222, R3, R27 ;  /* 0x00000003dee77224 */ /* 0x000fe200078e021b */
[----:B------:R-:W-:Y:S01]  /*15a0*/  IADD3.X R24, PT, PT, R21, R24, R5, P1, P0 ;  /* 0x0000001815187210 */ /* 0x000fe20000fe0405 */
[----:B------:R-:W-:Y:S01]  /*15b0*/  IMAD.U32 R5, RZ, RZ, UR26 ;  /* 0x0000001aff057e24 */ /* 0x000fe2000f8e00ff */
[C---:B--2---:R-:W-:Y:S01]  /*15c0*/  LEA R232, P1, R28.reuse, UR6, 0x1 ;  /* 0x000000061ce87c11 */ /* 0x044fe2000f8208ff */
[----:B------:R-:W2:Y:S01]  /*15d0*/  LDC.64 R20, c[0x0][0x5e8] ;  /* 0x00017a00ff147b82 */ /* 0x000ea20000000a00 */
[----:B------:R-:W-:Y:S01]  /*15e0*/  SHF.R.S32.HI R226, RZ, 0x6, R226 ;  /* 0x00000006ffe27819 */ /* 0x000fe200000114e2 */
[C---:B------:R-:W-:Y:S01]  /*15f0*/  IMAD R4, R241.reuse, 0x40, R22 ;  /* 0x00000040f1047824 */ /* 0x040fe200078e0216 */
[----:B------:R-:W-:Y:S01]  /*1600*/  LEA.HI.X R233, R28, UR7, R233, 0x1, P1 ;  /* 0x000000071ce97c11 */ /* 0x000fe200088f0ce9 */
[----:B------:R-:W-:Y:S01]  /*1610*/  IMAD R15, R241, 0x40, R14 ;  /* 0x00000040f10f7824 */ /* 0x000fe200078e020e */
[C---:B---3--:R-:W-:Y:S01]  /*1620*/  LEA R230, P1, R26.reuse, UR10, 0x1 ;  /* 0x0000000a1ae67c11 */ /* 0x048fe2000f8208ff */
[----:B------:R-:W-:Y:S01]  /*1630*/  USHF.L.U32 UR6, UR4, 0x5, URZ ;  /* 0x0000000504067899 */ /* 0x000fe200080006ff */
[----:B------:R-:W-:Y:S01]  /*1640*/  VIMNMX R226, PT, PT, RZ, R226, !PT ;  /* 0x000000e2ffe27248 */ /* 0x000fe20007fe0100 */
[----:B-1----:R-:W-:Y:S01]  /*1650*/  IMAD.WIDE R250, R15, 0x4, R250 ;  /* 0x000000040ffa7825 */ /* 0x002fe200078e02fa */
[----:B------:R-:W-:-:S02]  /*1660*/  LEA.HI.X R231, R26, UR11, R231, 0x1, P1 ;  /* 0x0000000b1ae77c11 */ /* 0x000fc400088f0ce7 */
[----:B------:R-:W-:Y:S02]  /*1670*/  IADD3 R18, P0, PT, R18, UR26, RZ ;  /* 0x0000001a12127c10 */ /* 0x000fe4000ff1e0ff */
[----:B------:R-:W-:Y:S02]  /*1680*/  ISETP.GT.AND P1, PT, R13, R226, PT ;  /* 0x000000e20d00720c */ /* 0x000fe40003f24270 */
[----:B------:R-:W-:Y:S02]  /*1690*/  LEA.HI.X.SX32 R5, R5, R24, 0x1, P0 ;  /* 0x0000001805057211 */ /* 0x000fe400000f0eff */
[----:B------:R-:W-:Y:S02]  /*16a0*/  LEA R248, P0, R18, UR16, 0x2 ;  /* 0x0000001012f87c11 */ /* 0x000fe4000f8010ff */
[C---:B------:R-:W-:Y:S01]  /*16b0*/  SHF.L.U64.HI R14, R2.reuse, 0x5, R3 ;  /* 0x00000005020e7819 */ /* 0x040fe20000010203 */
[----:B------:R-:W-:Y:S01]  /*16c0*/  IMAD.SHL.U32 R3, R2, 0x20, RZ ;  /* 0x0000002002037824 */ /* 0x000fe200078e00ff */
[----:B------:R-:W-:-:S02]  /*16d0*/  LEA.HI.X R249, R18, UR17, R5, 0x2, P0 ;  /* 0x0000001112f97c11 */ /* 0x000fc400080f1405 */
[----:B------:R-:W-:Y:S01]  /*16e0*/  IADD3 R5, P0, PT, R222, 0x20, RZ ;  /* 0x00000020de057810 */ /* 0x000fe20007f1e0ff */
[----:B--2---:R-:W-:Y:S01]  /*16f0*/  IMAD.WIDE R228, R4, 0x4, R20 ;  /* 0x0000000404e47825 */ /* 0x004fe200078e0214 */
[----:B------:R-:W-:-:S03]  /*1700*/  IADD3 R13, PT, PT, R222, 0x20, RZ ;  /* 0x00000020de0d7810 */ /* 0x000fc60007ffe0ff */
        /* <DEDUP_REMOVED lines=14> */
.L_x_999:
[----:B------:R-:W1:Y:S01]  /*17f0*/  LDCU.64 UR10, c[0x0][0x5c0] ;  /* 0x0000b800ff0a77ac */ /* 0x000e620008000a00 */
[----:B------:R-:W-:-:S05]  /*1800*/  IADD3 R0, PT, PT, R243, R244, RZ ;  /* 0x000000f4f3007210 */ /* 0x000fca0007ffe0ff */
[C---:B-1----:R-:W-:Y:S02]  /*1810*/  IMAD R3, R0.reuse, UR11, RZ ;  /* 0x0000000b00037c24 */ /* 0x042fe4000f8e02ff */
[----:B------:R-:W-:-:S05]  /*1820*/  IMAD.WIDE.U32 R10, R0, UR10, RZ ;  /* 0x0000000a000a7c25 */ /* 0x000fca000f8e00ff */
[----:B------:R-:W-:Y:S02]  /*1830*/  IADD3 R0, PT, PT, R11, R3, RZ ;  /* 0x000000030b007210 */ /* 0x000fe40007ffe0ff */
[----:B------:R-:W-:Y:S02]  /*1840*/  MOV R4, R10 ;  /* 0x0000000a00047202 */ /* 0x000fe40000000f00 */
.L_x_1000:
        /* <DEDUP_REMOVED lines=11> */
.L_x_1001:
[----:B------:R-:W1:Y:S01]  /*1900*/  LDCU.64 UR6, c[0x0][0x5c8] ;  /* 0x0000b900ff0677ac */ /* 0x000e620008000a00 */
[----:B------:R-:W-:-:S05]  /*1910*/  IADD3 R243, PT, PT, R243, R244, RZ ;  /* 0x000000f4f3f37210 */ /* 0x000fca0007ffe0ff */
[C---:B-1----:R-:W-:Y:S02]  /*1920*/  IMAD R6, R243.reuse, UR7, RZ ;  /* 0x00000007f3067c24 */ /* 0x042fe4000f8e02ff */
[----:B------:R-:W-:-:S05]  /*1930*/  IMAD.WIDE.U32 R10, R243, UR6, RZ ;  /* 0x00000006f30a7c25 */ /* 0x000fca000f8e00ff */
[----:B------:R-:W-:Y:S02]  /*1940*/  IADD3 R6, PT, PT, R11, R6, RZ ;  /* 0x000000060b067210 */ /* 0x000fe40007ffe0ff */
.L_x_1002:
        /* <DEDUP_REMOVED lines=25> */
.L_x_1004:
[----:B------:R-:W-:Y:S05]  /*1ae0*/  BSYNC.RECONVERGENT B0 ;  /* 0x0000000000007941 */ /* 0x000fea0003800200 */
.L_x_1003:
        /* <DEDUP_REMOVED lines=16> */
.L_x_1006:
[----:B------:R-:W-:Y:S05]  /*1bf0*/  BSYNC.RECONVERGENT B0 ;  /* 0x0000000000007941 */ /* 0x000fea0003800200 */
.L_x_1005:
[----:B------:R-:W3:Y:S01]  /*1c00*/  LDCU.64 UR4, c[0x0][0x5e0] ;  /* 0x0000bc00ff0477ac */ /* 0x000ee20008000a00 */
[----:B-1----:R-:W-:Y:S01]  /*1c10*/  IMAD.WIDE.U32 R12, R7, UR6, R16 ;  /* 0x00000006070c7c25 */ /* 0x002fe2000f8e0010 */
[----:B------:R-:W-:Y:S03]  /*1c20*/  BSSY.RECONVERGENT B0, `(.L_x_1007) ;  /* 0x0000014000007945 */ /* 0x000fe60003800200 */
[----:B------:R-:W-:-:S04]  /*1c30*/  IMAD R8, R8, UR6, RZ ;  /* 0x0000000608087c24 */ /* 0x000fc8000f8e02ff */
[----:B------:R-:W-:Y:S01]  /*1c40*/  IMAD R7, R7, UR7, R8 ;  /* 0x0000000707077c24 */ /* 0x000fe2000f8e0208 */
[----:B------:R-:W-:-:S04]  /*1c50*/  IADD3 R8, P0, PT, R10, R12, RZ ;  /* 0x0000000c0a087210 */ /* 0x000fc80007f1e0ff */
[----:B------:R-:W-:-:S03]  /*1c60*/  IADD3.X R9, PT, PT, R6, R13, R7, P0, !PT ;  /* 0x0000000d06097210 */ /* 0x000fc600007fe407 */
[----:B---3--:R-:W-:-:S04]  /*1c70*/  IMAD.WIDE.U32 R8, R211, UR4, R8 ;  /* 0x00000004d3087c25 */ /* 0x008fc8000f8e0008 */
[----:B------:R-:W-:Y:S01]  /*1c80*/  IMAD R3, R211, UR5, R9 ;  /* 0x00000005d3037c24 */ /* 0x000fe2000f8e0209 */
[----:B------:R-:W-:Y:S06]  /*1c90*/  @P4 BRA `(.L_x_1008) ;  /* 0x0000000000304947 */ /* 0x000fec0003800000 */
[----:B------:R-:W1:Y:S01]  /*1ca0*/  LDCU UR10, c[0x0][0x440] ;  /* 0x00008800ff0a77ac */ /* 0x000e620008000800 */
[----:B------:R-:W-:Y:S02]  /*1cb0*/  IMAD.MOV.U32 R6, RZ, RZ, R8 ;  /* 0x000000ffff067224 */ /* 0x000fe400078e0008 */
[----:B------:R-:W-:Y:S01]  /*1cc0*/  IMAD.MOV.U32 R7, RZ, RZ, R3 ;  /* 0x000000ffff077224 */ /* 0x000fe200078e0003 */
[----:B------:R-:W3:Y:S01]  /*1cd0*/  LDCU.64 UR4, c[0x0][0x568] ;  /* 0x0000ad00ff0477ac */ /* 0x000ee20008000a00 */
[----:B------:R-:W-:-:S04]  /*1ce0*/  IMAD.WIDE.U32 R10, R222, UR6, R6 ;  /* 0x00000006de0a7c25 */ /* 0x000fc8000f8e0006 */
[----:B------:R-:W-:Y:S01]  /*1cf0*/  IMAD R0, R222, UR7, R11 ;  /* 0x00000007de007c24 */ /* 0x000fe2000f8e020b */
[----:B-1----:R-:W-:Y:S02]  /*1d00*/  ISETP.GE.AND P1, PT, R220, UR10, PT ;  /* 0x0000000adc007c0c */ /* 0x002fe4000bf26270 */
[----:B------:R-:W-:Y:S02]  /*1d10*/  ISETP.GE.AND P0, PT, R214, UR10, PT ;  /* 0x0000000ad6007c0c */ /* 0x000fe4000bf06270 */
[----:B---3--:R-:W-:-:S04]  /*1d20*/  LEA R6, P2, R10, UR4, 0x1 ;  /* 0x000000040a067c11 */ /* 0x008fc8000f8408ff */
[----:B------:R-:W-:-:S05]  /*1d30*/  LEA.HI.X R7, R10, UR5, R0, 0x1, P2 ;  /* 0x000000050a077c11 */ /* 0x000fca00090f0c00 */
[----:B------:R1:W-:Y:S04]  /*1d40*/  @!P1 STG.E.128 desc[UR20][R6.64], RZ ;  /* 0x000000ff06009986 */ /* 0x0003e8000c101d14 */
[----:B------:R1:W-:Y:S02]  /*1d50*/  @!P0 STG.E.128 desc[UR20][R6.64+0x80], RZ ;  /* 0x000080ff06008986 */ /* 0x0003e4000c101d14 */
.L_x_1008:
[----:B------:R-:W-:Y:S05]  /*1d60*/  BSYNC.RECONVERGENT B0 ;  /* 0x0000000000007941 */ /* 0x000fea0003800200 */
.L_x_1007:
[----:B------:R-:W-:Y:S05]  /*1d70*/  @P3 BRA `(.L_x_1009) ;  /* 0x0000005400943947 */ /* 0x000fea0003800000 */
        /* <DEDUP_REMOVED lines=9> */
[----:B-1----:R-:W-:-:S04]  /*1e10*/  LEA R2, P1, R6, UR4, 0x1 ;  /* 0x0000000406027c11 */ /* 0x002fc8000f8208ff */
[----:B------:R-:W-:-:S07]  /*1e20*/  LEA.HI.X R3, R6, UR5, R3, 0x1, P1 ;  /* 0x0000000506037c11 */ /* 0x000fce00088f0c03 */
[----:B------:R1:W-:Y:S01]  /*1e30*/  @!P0 STG.E.128 desc[UR20][R2.64], RZ ;  /* 0x000000ff02008986 */ /* 0x0003e2000c101d14 */
[----:B------:R-:W-:-:S13]  /*1e40*/  ISETP.GE.AND P0, PT, R214, UR10, PT ;  /* 0x0000000ad6007c0c */ /* 0x000fda000bf06270 */
[----:B------:R-:W-:Y:S05]  /*1e50*/  @P0 BRA `(.L_x_1009) ;  /* 0x00000054005c0947 */ /* 0x000fea0003800000 */
[----:B------:R3:W-:Y:S01]  /*1e60*/  STG.E.128 desc[UR20][R2.64+0x80], RZ ;  /* 0x000080ff02007986 */ /* 0x0007e2000c101d14 */
[----:B------:R-:W-:Y:S05]  /*1e70*/  BRA `(.L_x_1009) ;  /* 0x0000005400547947 */ /* 0x000fea0003800000 */
.L_x_998:
        /* <DEDUP_REMOVED lines=39> */
.L_x_1011:
[----:B------:R2:W-:Y:S04]  /*20f0*/  STS.128 [R219+0x10000], RZ ;  /* 0x010000ffdb007388 */ /* 0x0005e80000000c00 */
[----:B------:R2:W-:Y:S02]  /*2100*/  STS.128 [R219+0x12000], RZ ;  /* 0x012000ffdb007388 */ /* 0x0005e40000000c00 */
.L_x_1012:
[----:B------:R-:W-:Y:S05]  /*2110*/  BSYNC.RECONVERGENT B0 ;  /* 0x0000000000007941 */ /* 0x000fea0003800200 */
.L_x_1010:
        /* <DEDUP_REMOVED lines=26> */
.L_x_1014:
[----:B------:R-:W-:Y:S05]  /*22c0*/  BSYNC.RECONVERGENT B0 ;  /* 0x0000000000007941 */ /* 0x000fea0003800200 */
.L_x_1013:
        /* <DEDUP_REMOVED lines=21> */
.L_x_1016:
[----:B------:R1:W-:Y:S04]  /*2420*/  STS.128 [R219+0x8000], RZ ;  /* 0x008000ffdb007388 */ /* 0x0003e80000000c00 */
[----:B------:R1:W-:Y:S02]  /*2430*/  STS.128 [R219+0xa000], RZ ;  /* 0x00a000ffdb007388 */ /* 0x0003e40000000c00 */
.L_x_1017:
[----:B------:R-:W-:Y:S05]  /*2440*/  BSYNC.RECONVERGENT B0 ;  /* 0x0000000000007941 */ /* 0x000fea0003800200 */
.L_x_1015:
        /* <DEDUP_REMOVED lines=23> */
.L_x_1019:
[----:B------:R-:W-:Y:S05]  /*25c0*/  BSYNC.RECONVERGENT B0 ;  /* 0x0000000000007941 */ /* 0x000fea0003800200 */
.L_x_1018:
        /* <DEDUP_REMOVED lines=19> */
.L_x_1021:
[----:B------:R1:W-:Y:S04]  /*2700*/  STS.128 [R239], RZ ;  /* 0x000000ffef007388 */ /* 0x0003e80000000c00 */
[----:B------:R1:W-:Y:S02]  /*2710*/  STS.128 [R239+0x2000], RZ ;  /* 0x002000ffef007388 */ /* 0x0003e40000000c00 */
.L_x_1022:
[----:B------:R-:W-:Y:S05]  /*2720*/  BSYNC.RECONVERGENT B0 ;  /* 0x0000000000007941 */ /* 0x000fea0003800200 */
.L_x_1020:
[C---:B-1----:R-:W-:Y:S01]  /*2730*/  VIADD R12, R216.reuse, 0x8 ;  /* 0x00000008d80c7836 */ /* 0x042fe20000000000 */
        /* <DEDUP_REMOVED lines=26> */
.L_x_1024:
[----:B------:R-:W-:Y:S05]  /*28e0*/  BSYNC.RECONVERGENT B0 ;  /* 0x0000000000007941 */ /* 0x000fea0003800200 */
.L_x_1023:
[----:B------:R-:W2:Y:S01]  /*28f0*/  LDCU.64 UR4, c[0x0][0x3d0] ;  /* 0x00007a00ff0477ac */ /* 0x000ea20008000a00 */
[----:B-1----:R-:W-:Y:S01]  /*2900*/  IMAD.WIDE.U32 R12, R7, UR14, R16 ;  /* 0x0000000e070c7c25 */ /* 0x002fe2000f8e0010 */
        /* <DEDUP_REMOVED lines=31> */
.L_x_1026:
[----:B------:R1:W-:Y:S04]  /*2b00*/  STS.128 [R219+0xc000], RZ ;  /* 0x00c000ffdb007388 */ /* 0x0003e80000000c00 */
[----:B------:R1:W-:Y:S02]  /*2b10*/  STS.128 [R219+0xe000], RZ ;  /* 0x00e000ffdb007388 */ /* 0x0003e40000000c00 */
.L_x_1027:
[----:B------:R-:W-:Y:S05]  /*2b20*/  BSYNC.RECONVERGENT B0 ;  /* 0x0000000000007941 */ /* 0x000fea0003800200 */
.L_x_1025:
        /* <DEDUP_REMOVED lines=26> */
.L_x_1029:
[----:B------:R-:W-:Y:S05]  /*2cd0*/  BSYNC.RECONVERGENT B0 ;  /* 0x0000000000007941 */ /* 0x000fea0003800200 */
.L_x_1028:
[----:B------:R-:W0:Y:S01]  /*2ce0*/  LDGDEPBAR ;  /* 0x00000000000079af */ /* 0x000e220000000000 */
[----:B--2---:R-:W2:Y:S01]  /*2cf0*/  LDC.64 R8, c[0x0][0x528] ;  /* 0x00014a00ff087b82 */ /* 0x004ea20000000a00 */
[----:B------:R-:W-:Y:S01]  /*2d00*/  IMAD R0, R212, UR19, R211 ;  /* 0x00000013d4007c24 */ /* 0x000fe2000f8e02d3 */
[----:B------:R-:W3:Y:S01]  /*2d10*/  LDCU UR11, c[0x0][0x590] ;  /* 0x0000b200ff0b77ac */ /* 0x000ee20008000800 */
[----:B------:R-:W1:Y:S01]  /*2d20*/  LDCU UR4, c[0x0][0x440] ;  /* 0x00008800ff0477ac */ /* 0x000e620008000800 */
[----:B------:R-:W1:Y:S01]  /*2d30*/  LDCU UR5, c[0x0][0x3e0] ;  /* 0x00007c00ff0577ac */ /* 0x000e620008000800 */
[----:B------:R-:W1:Y:S01]  /*2d40*/  LDCU UR10, c[0x0][0x45c] ;  /* 0x00008b80ff0a77ac */ /* 0x000e620008000800 */
[----:B------:R-:W1:Y:S01]  /*2d50*/  LDCU.U8 UR7, c[0x0][0x4f8] ;  /* 0x00009f00ff0777ac */ /* 0x000e620008000000 */
[----:B------:R-:W-:-:S04]  /*2d60*/  DEPBAR.LE SB0, 0x1 ;  /* 0x000080400000791a */ /* 0x000fc80000000000 */
[----:B------:R-:W-:Y:S06]  /*2d70*/  BAR.SYNC.DEFER_BLOCKING 0x0 ;  /* 0x0000000000007b1d */ /* 0x000fec0000010000 */
[----:B--2---:R-:W2:Y:S04]  /*2d80*/  LDG.E.64 R2, desc[UR20][R8.64] ;  /* 0x0000001408027981 */ /* 0x004ea8000c1e1b00 */
[----:B------:R-:W4:Y:S04]  /*2d90*/  LDG.E.64 R6, desc[UR20][R8.64+0x8] ;  /* 0x0000081408067981 */ /* 0x000f28000c1e1b00 */
[----:B------:R-:W1:Y:S04]  /*2da0*/  LDSM.16.M88.4 R116, [R208] ;  /* 0x00000000d074783b */ /* 0x000e680000000200 */
[----:B------:R-:W1:Y:S04]  /*2db0*/  LDSM.16.M88.4 R120, [R208+0x800] ;  /* 0x00080000d078783b */ /* 0x000e680000000200 */
[----:B------:R-:W1:Y:S04]  /*2dc0*/  LDSM.16.M88.4 R148, [R208+0x2000] ;  /* 0x00200000d094783b */ /* 0x000e680000000200 */
[----:B------:R-:W1:Y:S01]  /*2dd0*/  LDSM.16.M88.4 R152, [R208+0x2800] ;  /* 0x00280000d098783b */ /* 0x000e620000000200 */
[----:B------:R-:W-:-:S02]  /*2de0*/  IMAD.SHL.U32 R203, R207, 0x2, RZ ;  /* 0x00000002cfcb7824 */ /* 0x000fc400078e00ff */
[----:B------:R-:W-:Y:S02]  /*2df0*/  IMAD.SHL.U32 R0, R0, 0x20, RZ ;  /* 0x0000002000007824 */ /* 0x000fe400078e00ff */
[----:B------:R-:W-:-:S03]  /*2e00*/  IMAD.SHL.U32 R5, R209, 0x2, RZ ;  /* 0x00000002d1057824 */ /* 0x000fc600078e00ff */
[----:B------:R-:W-:Y:S01]  /*2e10*/  SHF.R.S32.HI R234, RZ, 0x1f, R0 ;  /* 0x0000001fffea7819 */ /* 0x000fe20000011400 */
[----:B------:R-:W-:Y:S02]  /*2e20*/  IMAD.SHL.U32 R197, R209, 0x2, RZ ;  /* 0x00000002d1c57824 */ /* 0x000fe400078e00ff */
[--C-:B------:R-:W-:Y:S02]  /*2e30*/  IMAD.IADD R196, R208, 0x1, R203.reuse ;  /* 0x00000001d0c47824 */ /* 0x100fe400078e02cb */
[----:B------:R-:W-:Y:S01]  /*2e40*/  IMAD.IADD R200, R204, 0x1, R203 ;  /* 0x00000001ccc87824 */ /* 0x000fe200078e02cb */
[----:B------:R-:W-:Y:S01]  /*2e50*/  CS2R R94, SRZ ;  /* 0x00000000005e7805 */ /* 0x000fe2000001ff00 */
[--C-:B------:R-:W-:Y:S01]  /*2e60*/  IMAD.IADD R202, R210, 0x1, R4.reuse ;  /* 0x00000001d2ca7824 */ /* 0x100fe200078e0204 */
[----:B------:R-:W-:Y:S01]  /*2e70*/  CS2R R92, SRZ ;  /* 0x00000000005c7805 */ /* 0x000fe2000001ff00 */
[----:B------:R-:W-:Y:S01]  /*2e80*/  IMAD.IADD R201, R205, 0x1, R4 ;  /* 0x00000001cdc97824 */ /* 0x000fe200078e0204 */
[----:B------:R-:W-:Y:S01]  /*2e90*/  CS2R R98, SRZ ;  /* 0x0000000000627805 */ /* 0x000fe2000001ff00 */
[----:B------:R-:W-:Y:S01]  /*2ea0*/  IMAD.MOV.U32 R237, RZ, RZ, R239 ;  /* 0x000000ffffed7224 */ /* 0x000fe200078e00ef */
        /* <DEDUP_REMOVED lines=28> */
[----:B------:R-:W-:Y:S01]  /*3070*/  CS2R R36, SRZ ;  /* 0x0000000000247805 */ /* 0x000fe2000001ff00 */
[----:B------:R-:W-:Y:S02]  /*3080*/  IMAD.IADD R198, R204, 0x1, R197 ;  /* 0x00000001ccc67824 */ /* 0x000fe400078e02c5 */
[----:B------:R-:W-:Y:S01]  /*3090*/  IMAD.IADD R199, R197, 0x1, R200 ;  /* 0x00000001c5c77824 */ /* 0x000fe200078e02c8 */
[----:B---3--:R-:W-:-:S02]  /*30a0*/  USHF.L.U32 UR11, UR11, 0x6, URZ ;  /* 0x000000060b0b7899 */ /* 0x008fc400080006ff */
[----:B------:R-:W-:Y:S01]  /*30b0*/  USHF.L.U32 UR24, UR24, 0x3, URZ ;  /* 0x0000000318187899 */ /* 0x000fe200080006ff */
[----:B--2---:R-:W-:Y:S01]  /*30c0*/  R2UR UR13, R2 ;  /* 0x00000000020d72ca */ /* 0x004fe200000e0000 */
[C---:B------:R-:W-:Y:S01]  /*30d0*/  IMAD.IADD R2, R208.reuse, 0x1, R203 ;  /* 0x00000001d0027824 */ /* 0x040fe200078e02cb */
[----:B------:R-:W-:Y:S01]  /*30e0*/  R2UR UR12, R3 ;  /* 0x00000000030c72ca */ /* 0x000fe200000e0000 */
[----:B------:R-:W-:Y:S01]  /*30f0*/  IMAD.IADD R3, R208, 0x1, R5 ;  /* 0x00000001d0037824 */ /* 0x000fe200078e0205 */
[----:B----4-:R-:W-:Y:S01]  /*3100*/  IADD3 R235, P1, P0, R0, R6, R235 ;  /* 0x0000000600eb7210 */ /* 0x010fe2000783e0eb */
[----:B------:R-:W-:Y:S01]  /*3110*/  IMAD.IADD R0, R5, 0x1, R2 ;  /* 0x0000000105007824 */ /* 0x000fe200078e0202 */
[----:B------:R-:W2:Y:S02]  /*3120*/  LDSM.16.M88.4 R132, [R2] ;  /* 0x000000000284783b */ /* 0x000ea40000000200 */
[----:B------:R-:W-:Y:S02]  /*3130*/  IADD3.X R234, PT, PT, R234, R7, RZ, P1, P0 ;  /* 0x00000007eaea7210 */ /* 0x000fe40000fe04ff */
[----:B------:R-:W3:Y:S04]  /*3140*/  LDSM.16.M88.4 R124, [R3] ;  /* 0x00000000037c783b */ /* 0x000ee80000000200 */
[----:B------:R-:W4:Y:S04]  /*3150*/  LDSM.16.M88.4 R128, [R3+0x800] ;  /* 0x000800000380783b */ /* 0x000f280000000200 */
[----:B------:R-:W1:Y:S04]  /*3160*/  LDSM.16.M88.4 R156, [R3+0x2000] ;  /* 0x00200000039c783b */ /* 0x000e680000000200 */
[----:B------:R2:W1:Y:S04]  /*3170*/  LDSM.16.M88.4 R160, [R3+0x2800] ;  /* 0x0028000003a0783b */ /* 0x0004680000000200 */
[----:B------:R-:W1:Y:S04]  /*3180*/  LDSM.16.M88.4 R136, [R2+0x800] ;  /* 0x000800000288783b */ /* 0x000e680000000200 */
[----:B------:R-:W1:Y:S04]  /*3190*/  LDSM.16.M88.4 R164, [R2+0x2000] ;  /* 0x0020000002a4783b */ /* 0x000e680000000200 */
[----:B------:R3:W1:Y:S04]  /*31a0*/  LDSM.16.M88.4 R168, [R2+0x2800] ;  /* 0x0028000002a8783b */ /* 0x0006680000000200 */
[----:B------:R-:W1:Y:S04]  /*31b0*/  LDSM.16.M88.4 R140, [R0] ;  /* 0x00000000008c783b */ /* 0x000e680000000200 */
[----:B------:R-:W1:Y:S01]  /*31c0*/  LDSM.16.M88.4 R144, [R0+0x800] ;  /* 0x000800000090783b */ /* 0x000e620000000200 */
[----:B--2---:R-:W-:-:S03]  /*31d0*/  IMAD.IADD R3, R208, 0x1, R197 ;  /* 0x00000001d0037824 */ /* 0x004fc600078e02c5 */
[----:B------:R-:W2:Y:S04]  /*31e0*/  LDSM.16.M88.4 R172, [R0+0x2000] ;  /* 0x0020000000ac783b */ /* 0x000ea80000000200 */
[----:B------:R4:W1:Y:S01]  /*31f0*/  LDSM.16.M88.4 R176, [R0+0x2800] ;  /* 0x0028000000b0783b */ /* 0x0008620000000200 */
[----:B------:R-:W-:Y:S02]  /*3200*/  UIADD3 UR32, UPT, UPT, UR13, -0x61c88647, URZ ;  /* 0x9e3779b90d207890 */ /* 0x000fe4000fffe0ff */
[----:B------:R-:W-:Y:S01]  /*3210*/  UIADD3 UR31, UPT, UPT, UR12, -0x4498517b, URZ ;  /* 0xbb67ae850c1f7890 */ /* 0x000fe2000fffe0ff */
[----:B---3--:R-:W-:Y:S01]  /*3220*/  IMAD.IADD R2, R197, 0x1, R196 ;  /* 0x00000001c5027824 */ /* 0x008fe200078e02c4 */
[----:B------:R-:W-:Y:S02]  /*3230*/  UIADD3 UR30, UPT, UPT, UR13, 0x3c6ef372, URZ ;  /* 0x3c6ef3720d1e7890 */ /* 0x000fe4000fffe0ff */
[----:B------:R-:W-:-:S02]  /*3240*/  UIADD3 UR29, UPT, UPT, UR12, 0x76cf5d0a, URZ ;  /* 0x76cf5d0a0c1d7890 */ /* 0x000fc4000fffe0ff */
[----:B------:R-:W-:Y:S02]  /*3250*/  UIADD3 UR28, UPT, UPT, UR13, -0x255992d5, URZ ;  /* 0xdaa66d2b0d1c7890 */ /* 0x000fe4000fffe0ff */
[----:B------:R-:W-:Y:S02]  /*3260*/  UIADD3 UR27, UPT, UPT, UR12, 0x32370b8f, URZ ;  /* 0x32370b8f0c1b7890 */ /* 0x000fe4000fffe0ff */
[----:B------:R-:W-:Y:S02]  /*3270*/  UIADD3 UR26, UPT, UPT, UR13, 0x78dde6e4, URZ ;  /* 0x78dde6e40d1a7890 */ /* 0x000fe4000fffe0ff */
[----:B------:R-:W-:Y:S02]  /*3280*/  UIADD3 UR19, UPT, UPT, UR12, -0x126145ec, URZ ;  /* 0xed9eba140c137890 */ /* 0x000fe4000fffe0ff */
[----:B------:R-:W-:Y:S01]  /*3290*/  UIADD3 UR17, UPT, UPT, UR13, 0x1715609d, URZ ;  /* 0x1715609d0d117890 */ /* 0x000fe2000fffe0ff */
[----:B----4-:R-:W-:Y:S01]  /*32a0*/  IMAD.IADD R0, R206, 0x1, R203 ;  /* 0x00000001ce007824 */ /* 0x010fe200078e02cb */
[----:B------:R-:W-:-:S02]  /*32b0*/  UIADD3 UR16, UPT, UPT, UR12, -0x56f99767, URZ ;  /* 0xa90668990c107890 */ /* 0x000fc4000fffe0ff */
[----:B------:R-:W-:Y:S02]  /*32c0*/  UIADD3 UR15, UPT, UPT, UR13, -0x4ab325aa, URZ ;  /* 0xb54cda560d0f7890 */ /* 0x000fe4000fffe0ff */
[----:B------:R-:W-:-:S12]  /*32d0*/  UIADD3 UR14, UPT, UPT, UR12, 0x646e171e, URZ ;  /* 0x646e171e0c0e7890 */ /* 0x000fd8000fffe0ff */
.L_x_1034:
[----:B------:R-:W0:Y:S01]  /*32e0*/  LDGDEPBAR ;  /* 0x00000000000079af */ /* 0x000e220000000000 */
[C---:B------:R-:W-:Y:S01]  /*32f0*/  LEA R186, P0, R216.reuse, R228, 0x2 ;  /* 0x000000e4d8ba7211 */ /* 0x040fe200078010ff */
        /* <DEDUP_REMOVED lines=9> */
[----:B------:R-:W3:Y:S04]  /*3390*/  LDSM.16.M88.4 R24, [R208+-0x4000] ;  /* 0xffc00000d018783b */ /* 0x000ee80000000200 */
[----:B-----5:R4:W5:Y:S04]  /*33a0*/  LDG.E R184, desc[UR20][R186.64] ;  /* 0x00000014bab87981 */ /* 0x020968000c1e1900 */
[----:B------:R4:W5:Y:S04]  /*33b0*/  LDG.E R183, desc[UR20][R186.64+0x20] ;  /* 0x00002014bab77981 */ /* 0x000968000c1e1900 */
[----:B------:R-:W1:Y:S04]  /*33c0*/  LDSM.16.M88.4 R28, [R208+-0x3800] ;  /* 0xffc80000d01c783b */ /* 0x000e680000000200 */
[----:B------:R-:W-:Y:S04]  /*33d0*/  LDSM.16.M88.4 R32, [R181] ;  /* 0x00000000b520783b */ /* 0x000fe80000000200 */
[----:B------:R-:W2:Y:S04]  /*33e0*/  LDSM.16.M88.4 R100, [R3+-0x4000] ;  /* 0xffc000000364783b */ /* 0x000ea80000000200 */
[----:B------:R-:W4:Y:S04]  /*33f0*/  LDSM.16.M88.4 R104, [R3+-0x3800] ;  /* 0xffc800000368783b */ /* 0x000f280000000200 */
[----:B------:R-:W-:Y:S04]  /*3400*/  LDSM.16.M88.4 R108, [R196+-0x4000] ;  /* 0xffc00000c46c783b */ /* 0x000fe80000000200 */
[----:B------:R-:W-:Y:S01]  /*3410*/  LDSM.16.M88.4 R112, [R196+-0x3800] ;  /* 0xffc80000c470783b */ /* 0x000fe20000000200 */
[C---:B---3--:R-:W-:Y:S08]  /*3420*/  HMMA.16816.F32 R4, R20.reuse, R24, RZ ;  /* 0x000000181404723c */ /* 0x048ff000000018ff */
[C---:B------:R-:W-:Y:S01]  /*3430*/  HMMA.16816.F32 R8, R20.reuse, R26, RZ ;  /* 0x0000001a1408723c */ /* 0x040fe200000018ff */
[----:B------:R-:W3:Y:S07]  /*3440*/  LDSM.16.M88.4 R24, [R182] ;  /* 0x00000000b618783b */ /* 0x000eee0000000200 */
[C---:B-1----:R-:W-:Y:S08]  /*3450*/  HMMA.16816.F32 R12, R20.reuse, R28, RZ ;  /* 0x0000001c140c723c */ /* 0x042ff000000018ff */
[----:B------:R-:W-:Y:S01]  /*3460*/  HMMA.16816.F32 R16, R20, R30, RZ ;  /* 0x0000001e1410723c */ /* 0x000fe200000018ff */
[----:B------:R-:W-:Y:S04]  /*3470*/  LDSM.16.M88.4 R20, [R180] ;  /* 0x00000000b414783b */ /* 0x000fe80000000200 */
[----:B------:R-:W1:Y:S03]  /*3480*/  LDSM.16.M88.4 R28, [R2+-0x4000] ;  /* 0xffc00000021c783b */ /* 0x000e660000000200 */
[C---:B--2---:R-:W-:Y:S08]  /*3490*/  HMMA.16816.F32 R4, R32.reuse, R100, R4 ;  /* 0x000000642004723c */ /* 0x044ff00000001804 */
[C---:B------:R-:W-:Y:S01]  /*34a0*/  HMMA.16816.F32 R8, R32.reuse, R102, R8 ;  /* 0x000000662008723c */ /* 0x040fe20000001808 */
[----:B------:R-:W2:Y:S07]  /*34b0*/  LDSM.16.M88.4 R100, [R2+-0x3800] ;  /* 0xffc800000264783b */ /* 0x000eae0000000200 */
[C---:B----4-:R-:W-:Y:S08]  /*34c0*/  HMMA.16816.F32 R12, R32.reuse, R104, R12 ;  /* 0x00000068200c723c */ /* 0x050ff0000000180c */
[----:B------:R-:W-:Y:S01]  /*34d0*/  HMMA.16816.F32 R16, R32, R106, R16 ;  /* 0x0000006a2010723c */ /* 0x000fe20000001810 */
[----:B------:R-:W-:Y:S04]  /*34e0*/  LDSM.16.M88.4 R32, [R202+0x2000] ;  /* 0x00200000ca20783b */ /* 0x000fe80000000200 */
[----:B------:R-:W4:Y:S03]  /*34f0*/  LDSM.16.M88.4 R104, [R208+-0x2000] ;  /* 0xffe00000d068783b */ /* 0x000f260000000200 */
[C---:B---3--:R-:W-:Y:S08]  /*3500*/  HMMA.16816.F32 R4, R24.reuse, R108, R4 ;  /* 0x0000006c1804723c */ /* 0x048ff00000001804 */
[C---:B------:R-:W-:Y:S01]  /*3510*/  HMMA.16816.F32 R8, R24.reuse, R110, R8 ;  /* 0x0000006e1808723c */ /* 0x040fe20000001808 */
[----:B------:R-:W3:Y:S07]  /*3520*/  LDSM.16.M88.4 R108, [R208+-0x1800] ;  /* 0xffe80000d06c783b */ /* 0x000eee0000000200 */
[C---:B------:R-:W-:Y:S08]  /*3530*/  HMMA.16816.F32 R12, R24.reuse, R112, R12 ;  /* 0x00000070180c723c */ /* 0x040ff0000000180c */
[----:B------:R-:W-:Y:S01]  /*3540*/  HMMA.16816.F32 R16, R24, R114, R16 ;  /* 0x000000721810723c */ /* 0x000fe20000001810 */
[----:B------:R-:W-:Y:S04]  /*3550*/  LDSM.16.M88.4 R24, [R181+0x2000] ;  /* 0x00200000b518783b */ /* 0x000fe80000000200 */
[----:B------:R-:W-:Y:S03]  /*3560*/  LDSM.16.M88.4 R112, [R3+-0x1800] ;  /* 0xffe800000370783b */ /* 0x000fe60000000200 */
        /* <DEDUP_REMOVED lines=10> */
[C---:B---3--:R-:W-:Y:S08]  /*3610*/  HMMA.16816.F32 R12, R32.reuse, R108, R12 ;  /* 0x0000006c200c723c */ /* 0x048ff0000000180c */
[----:B------:R-:W-:Y:S01]  /*3620*/  HMMA.16816.F32 R16, R32, R110, R16 ;  /* 0x0000006e2010723c */ /* 0x000fe20000001810 */
[----:B------:R-:W-:Y:S04]  /*3630*/  LDSM.16.M88.4 R32, [R2+-0x2000] ;  /* 0xffe000000220783b */ /* 0x000fe80000000200 */
[----:B------:R-:W-:Y:S03]  /*3640*/  LDSM.16.M88.4 R108, [R2+-0x1800] ;  /* 0xffe80000026c783b */ /* 0x000fe60000000200 */
[C---:B-1----:R-:W-:Y:S08]  /*3650*/  HMMA.16816.F32 R4, R24.reuse, R28, R4 ;  /* 0x0000001c1804723c */ /* 0x042ff00000001804 */
[C---:B------:R-:W-:Y:S01]  /*3660*/  HMMA.16816.F32 R8, R24.reuse, R30, R8 ;  /* 0x0000001e1808723c */ /* 0x040fe20000001808 */
[----:B------:R-:W1:Y:S07]  /*3670*/  LDSM.16.M88.4 R28, [R180+0x2000] ;  /* 0x00200000b41c783b */ /* 0x000e6e0000000200 */
[C---:B------:R-:W-:Y:S08]  /*3680*/  HMMA.16816.F32 R12, R24.reuse, R112, R12 ;  /* 0x00000070180c723c */ /* 0x040ff0000000180c */
[----:B------:R-:W-:Y:S08]  /*3690*/  HMMA.16816.F32 R16, R24, R114, R16 ;  /* 0x000000721810723c */ /* 0x000ff00000001810 */
[C---:B--2---:R-:W-:Y:S08]  /*36a0*/  HMMA.16816.F32 R4, R20.reuse, R100, R4 ;  /* 0x000000641404723c */ /* 0x044ff00000001804 */
[C---:B------:R-:W-:Y:S08]  /*36b0*/  HMMA.16816.F32 R8, R20.reuse, R102, R8 ;  /* 0x000000661408723c */ /* 0x040ff00000001808 */
[C---:B----4-:R-:W-:Y:S08]  /*36c0*/  HMMA.16816.F32 R12, R20.reuse, R104, R12 ;  /* 0x00000068140c723c */ /* 0x050ff0000000180c */
[----:B------:R-:W-:Y:S08]  /*36d0*/  HMMA.16816.F32 R16, R20, R106, R16 ;  /* 0x0000006a1410723c */ /* 0x000ff00000001810 */
[C---:B-1----:R-:W-:Y:S08]  /*36e0*/  HMMA.16816.F32 R4, R28.reuse, R32, R4 ;  /* 0x000000201c04723c */ /* 0x042ff00000001804 */
[C---:B------:R-:W-:Y:S08]  /*36f0*/  HMMA.16816.F32 R8, R28.reuse, R34, R8 ;  /* 0x000000221c08723c */ /* 0x040ff00000001808 */
[C---:B------:R-:W-:Y:S08]  /*3700*/  HMMA.16816.F32 R12, R28.reuse, R108, R12 ;  /* 0x0000006c1c0c723c */ /* 0x040ff0000000180c */
[----:B------:R-:W-:Y:S01]  /*3710*/  HMMA.16816.F32 R16, R28, R110, R16 ;  /* 0x0000006e1c10723c */ /* 0x000fe20000001810 */
[----:B------:R-:W-:Y:S08]  /*3720*/  @!UPT UIADD3 URZ, UPT, UPT, URZ, URZ, URZ ;  /* 0x000000fffffff290 */ /* 0x000ff0000fffe0ff */
[----:B------:R-:W-:Y:S11]  /*3730*/  @!P0 BRA `(.L_x_1030) ;  /* 0x00000000002c8947 */ /* 0x000ff60003800000 */
[----:B------:R-:W1:Y:S01]  /*3740*/  LDC R22, c[0x0][0x504] ;  /* 0x00014100ff167b82 */ /* 0x000e620000000800 */
[----:B------:R-:W-:Y:S04]  /*3750*/  IMAD.SHL.U32 R20, R223, 0x40, RZ ;  /* 0x00000040df147824 */ /* 0x000fe800078e00ff */
[C---:B------:R-:W-:Y:S01]  /*3760*/  VIADD R23, R20.reuse, 0x40 ;  /* 0x0000004014177836 */ /* 0x040fe20000000000 */
[----:B------:R-:W-:Y:S04]  /*3770*/  IADD3 R21, PT, PT, R20, 0x40, R245 ;  /* 0x0000004014157810 */ /* 0x000fe80007ffe0f5 */
[----:B------:R-:W-:Y:S02]  /*3780*/  ISETP.LT.AND P0, PT, R23, R242, PT ;  /* 0x000000f21700720c */ /* 0x000fe40003f01270 */
[----:B-1----:R-:W-:Y:S01]  /*3790*/  IADD3 R21, PT, PT, R21, R22, -R242 ;  /* 0x0000001615157210 */ /* 0x002fe20007ffe8f2 */
[----:B------:R-:W-:Y:S04]  /*37a0*/  VIADD R22, R185, 0x40 ;  /* 0x00000040b9167836 */ /* 0x000fe80000000000 */
[----:B------:R-:W-:Y:S05]  /*37b0*/  VIADD R21, R21, 0xffffffc0 ;  /* 0xffffffc015157836 */ /* 0x000fea0000000000 */
[----:B------:R-:W-:Y:S11]  /*37c0*/  ISETP.GE.AND P1, PT, R22, R21, PT ;  /* 0x000000151600720c */ /* 0x000ff60003f26270 */
[----:B------:R-:W-:Y:S02]  /*37d0*/  @!UPT UIADD3 URZ, UPT, UPT, URZ, URZ, URZ ;  /* 0x000000fffffff290 */ /* 0x000fe4000fffe0ff */
[----:B------:R-:W-:Y:S05]  /*37e0*/  @!P1 BRA P0, `(.L_x_1031) ;  /* 0x0000000400609947 */ /* 0x000fea0000000000 */
.L_x_1030:
        /* <DEDUP_REMOVED lines=8> */
[C---:B------:R-:W-:Y:S01]  /*3870*/  IMAD.IADD R29, R22.reuse, 0x1, R29 ;  /* 0x00000001161d7824 */ /* 0x040fe200078e021d */
[----:B------:R-:W-:Y:S04]  /*3880*/  LOP3.LUT R21, R21, 0x6, RZ, 0xc0, !PT ;  /* 0x0000000615157812 */ /* 0x000fe800078ec0ff */
[----:B------:R-:W-:Y:S02]  /*3890*/  VIADDMNMX R103, R29, 0x1, R242, PT ;  /* 0x000000011d677846 */ /* 0x000fe400038001f2 */
        /* <DEDUP_REMOVED lines=77> */
.L_x_1031:
[----:B------:R-:W1:Y:S01]  /*3d70*/  S2R R180, SR_TID.X ;  /* 0x0000000000b47919 */ /* 0x000e620000002100 */
[----:B------:R-:W-:Y:S01]  /*3d80*/  LOP3.LUT R192, R218, 0x3, RZ, 0xc0, !PT ;  /* 0x00000003dac07812 */ /* 0x000fe200078ec0ff */
[----:B------:R-:W-:Y:S04]  /*3d90*/  IMAD.WIDE.U32 R194, R235, -0x2daee0ad, RZ ;  /* 0xd2511f53ebc27825 */ /* 0x000fe800078e00ff */
[C---:B------:R-:W-:Y:S01]  /*3da0*/  FMUL.FTZ R189, R238.reuse, 1.4426950216293334961 ;  /* 0x3fb8aa3beebd7820 */ /* 0x040fe20000410000 */
[----:B------:R-:W-:Y:S01]  /*3db0*/  FSETP.NEU.FTZ.AND P0, PT, R238, -INF , PT ;  /* 0xff800000ee00780b */ /* 0x000fe20003f1d000 */
[----:B------:R-:W-:Y:S01]  /*3dc0*/  FMUL.FTZ R190, R236, 1.4426950216293334961 ;  /* 0x3fb8aa3becbe7820 */ /* 0x000fe20000410000 */
[----:B------:R-:W-:Y:S02]  /*3dd0*/  IMAD R192, R241, 0x4, R192 ;  /* 0x00000004f1c07824 */ /* 0x000fe400078e02c0 */
[----:B------:R-:W-:Y:S01]  /*3de0*/  FSEL R189, R189, RZ, P0 ;  /* 0x000000ffbdbd7208 */ /* 0x000fe20000000000 */
[----:B------:R-:W-:Y:S01]  /*3df0*/  IMAD.IADD R114, R210, 0x1, R203 ;  /* 0x00000001d2727824 */ /* 0x000fe200078e02cb */
[----:B------:R-:W-:Y:S01]  /*3e00*/  FSETP.NEU.FTZ.AND P0, PT, R236, -INF , PT ;  /* 0xff800000ec00780b */ /* 0x000fe20003f1d000 */
[----:B------:R-:W-:Y:S04]  /*3e10*/  IMAD.WIDE.U32 R192, R192, -0x326172a9, RZ ;  /* 0xcd9e8d57c0c07825 */ /* 0x000fe800078e00ff */
[--C-:B------:R-:W-:Y:S01]  /*3e20*/  FFMA.FTZ R115, R8, UR10, -R189.reuse ;  /* 0x0000000a08737c23 */ /* 0x100fe200080108bd */
[----:B------:R-:W-:Y:S01]  /*3e30*/  FFMA.FTZ R188, R9, UR10, -R189 ;  /* 0x0000000a09bc7c23 */ /* 0x000fe200080108bd */
[----:B------:R-:W-:Y:S01]  /*3e40*/  LOP3.LUT R186, R234, UR13, R193, 0x96, !PT ;  /* 0x0000000deaba7c12 */ /* 0x000fe2000f8e96c1 */
[--C-:B------:R-:W-:Y:S01]  /*3e50*/  FFMA.FTZ R252, R12, UR10, -R189.reuse ;  /* 0x0000000a0cfc7c23 */ /* 0x100fe200080108bd */
[----:B------:R-:W-:Y:S01]  /*3e60*/  FSEL R190, R190, RZ, P0 ;  /* 0x000000ffbebe7208 */ /* 0x000fe20000000000 */
[----:B------:R-:W-:Y:S01]  /*3e70*/  FFMA.FTZ R247, R13, UR10, -R189 ;  /* 0x0000000a0df77c23 */ /* 0x000fe200080108bd */
[----:B------:R-:W2:Y:S01]  /*3e80*/  MUFU.EX2 R115, R115 ;  /* 0x0000007300737308 */ /* 0x000ea20000000800 */
[----:B------:R-:W-:Y:S04]  /*3e90*/  IMAD.WIDE.U32 R186, R186, -0x2daee0ad, RZ ;  /* 0xd2511f53baba7825 */ /* 0x000fe800078e00ff */
[--C-:B------:R-:W-:Y:S01]  /*3ea0*/  FFMA.FTZ R191, R11, UR10, -R190.reuse ;  /* 0x0000000a0bbf7c23 */ /* 0x100fe200080108be */
[--C-:B------:R-:W-:Y:S01]  /*3eb0*/  FFMA.FTZ R181, R10, UR10, -R190.reuse ;  /* 0x0000000a0ab57c23 */ /* 0x100fe200080108be */
[----:B------:R-:W-:Y:S01]  /*3ec0*/  LOP3.LUT R182, R194, UR31, R187, 0x96, !PT ;  /* 0x0000001fc2b67c12 */ /* 0x000fe2000f8e96bb */
[----:B------:R-:W-:Y:S02]  /*3ed0*/  FFMA.FTZ R14, R14, UR10, -R190 ;  /* 0x0000000a0e0e7c23 */ /* 0x000fe400080108be */
[----:B------:R-:W-:Y:S02]  /*3ee0*/  MUFU.EX2 R252, R252 ;  /* 0x000000fc00fc7308 */ /* 0x000fe40000000800 */
[----:B------:R-:W-:Y:S08]  /*3ef0*/  IMAD.WIDE.U32 R8, R182, -0x326172a9, RZ ;  /* 0xcd9e8d57b6087825 */ /* 0x000ff000078e00ff */
[----:B------:R-:W3:Y:S10]  /*3f00*/  MUFU.EX2 R182, R191 ;  /* 0x000000bf00b67308 */ /* 0x000ef40000000800 */
[----:B------:R-:W-:Y:S01]  /*3f10*/  MUFU.EX2 R181, R181 ;  /* 0x000000b500b57308 */ /* 0x000fe20000000800 */
[----:B-1----:R-:W-:Y:S05]  /*3f20*/  SHF.R.U32.HI R180, RZ, 0x7, R180 ;  /* 0x00000007ffb47819 */ /* 0x002fea00000116b4 */
[----:B------:R-:W-:Y:S04]  /*3f30*/  IMAD R185, R223, 0x2, R180 ;  /* 0x00000002dfb97824 */ /* 0x000fe800078e02b4 */
[----:B------:R1:W4:Y:S01]  /*3f40*/  MUFU.EX2 R180, R188 ;  /* 0x000000bc00b47308 */ /* 0x0003220000000800 */
[----:B------:R-:W-:Y:S05]  /*3f50*/  LOP3.LUT R185, R185, UR12, R195, 0x96, !PT ;  /* 0x0000000cb9b97c12 */ /* 0x000fea000f8e96c3 */
[----:B------:R-:W-:Y:S04]  /*3f60*/  IMAD.WIDE.U32 R194, R185, -0x326172a9, RZ ;  /* 0xcd9e8d57b9c27825 */ /* 0x000fe800078e00ff */
[--C-:B------:R-:W-:Y:S01]  /*3f70*/  FFMA.FTZ R185, R7, UR10, -R190.reuse ;  /* 0x0000000a07b97c23 */ /* 0x100fe200080108be */
[----:B------:R-:W-:Y:S02]  /*3f80*/  LOP3.LUT R192, R192, UR32, R195, 0x96, !PT ;  /* 0x00000020c0c07c12 */ /* 0x000fe4000f8e96c3 */
[----:B------:R-:W-:Y:S03]  /*3f90*/  LOP3.LUT R187, R194, UR30, R9, 0x96, !PT ;  /* 0x0000001ec2bb7c12 */ /* 0x000fe6000f8e9609 */
[----:B------:R-:W4:Y:S01]  /*3fa0*/  MUFU.EX2 R185, R185 ;  /* 0x000000b900b97308 */ /* 0x000f220000000800 */
[----:B-1----:R-:W-:Y:S01]  /*3fb0*/  FFMA.FTZ R188, R6, UR10, -R190 ;  /* 0x0000000a06bc7c23 */ /* 0x002fe200080108be */
[----:B------:R-:W-:Y:S04]  /*3fc0*/  IMAD.WIDE.U32 R192, R192, -0x2daee0ad, RZ ;  /* 0xd2511f53c0c07825 */ /* 0x000fe800078e00ff */
[----:B------:R-:W-:Y:S01]  /*3fd0*/  IMAD.WIDE.U32 R10, R187, -0x2daee0ad, RZ ;  /* 0xd2511f53bb0a7825 */ /* 0x000fe200078e00ff */
[----:B------:R-:W-:Y:S03]  /*3fe0*/  LOP3.LUT R187, R186, UR29, R193, 0x96, !PT ;  /* 0x0000001dbabb7c12 */ /* 0x000fe6000f8e96c1 */
[----:B------:R-:W-:Y:S01]  /*3ff0*/  MUFU.EX2 R188, R188 ;  /* 0x000000bc00bc7308 */ /* 0x000fe20000000800 */
[--C-:B------:R-:W-:Y:S01]  /*4000*/  FFMA.FTZ R186, R4, UR10, -R189.reuse ;  /* 0x0000000a04ba7c23 */ /* 0x100fe200080108bd */
[----:B------:R-:W-:Y:S01]  /*4010*/  FFMA.FTZ R193, R17, UR10, -R189 ;  /* 0x0000000a11c17c23 */ /* 0x000fe200080108bd */
[----:B------:R-:W-:Y:S01]  /*4020*/  LOP3.LUT R194, R192, UR27, R11, 0x96, !PT ;  /* 0x0000001bc0c27c12 */ /* 0x000fe2000f8e960b */
[----:B------:R-:W-:Y:S04]  /*4030*/  IMAD.WIDE.U32 R112, R187, -0x326172a9, RZ ;  /* 0xcd9e8d57bb707825 */ /* 0x000fe800078e00ff */
[----:B------:R-:W-:Y:S01]  /*4040*/  FFMA.FTZ R187, R5, UR10, -R189 ;  /* 0x0000000a05bb7c23 */ /* 0x000fe200080108bd */
[----:B------:R-:W-:Y:S01]  /*4050*/  IMAD.WIDE.U32 R194, R194, -0x326172a9, RZ ;  /* 0xcd9e8d57c2c27825 */ /* 0x000fe200078e00ff */
[----:B------:R-:W-:Y:S01]  /*4060*/  LOP3.LUT R192, R8, UR28, R113, 0x96, !PT ;  /* 0x0000001c08c07c12 */ /* 0x000fe2000f8e9671 */
[----:B------:R-:W1:Y:S02]  /*4070*/  MUFU.EX2 R186, R186 ;  /* 0x000000ba00ba7308 */ /* 0x000e640000000800 */
[----:B------:R-:W-:Y:S01]  /*4080*/  IMAD.IADD R113, R210, 0x1, R197 ;  /* 0x00000001d2717824 */ /* 0x000fe200078e02c5 */
[----:B------:R-:W-:Y:S01]  /*4090*/  LOP3.LUT R191, R112, UR26, R195, 0x96, !PT ;  /* 0x0000001a70bf7c12 */ /* 0x000fe2000f8e96c3 */
[----:B------:R-:W-:Y:S04]  /*40a0*/  IMAD.WIDE.U32 R4, R192, -0x2daee0ad, RZ ;  /* 0xd2511f53c0047825 */ /* 0x000fe800078e00ff */
[----:B------:R-:W-:Y:S01]  /*40b0*/  FFMA.FTZ R195, R16, UR10, -R189 ;  /* 0x0000000a10c37c23 */ /* 0x000fe200080108bd */
[----:B------:R-:W-:Y:S01]  /*40c0*/  IMAD.WIDE.U32 R6, R191, -0x2daee0ad, RZ ;  /* 0xd2511f53bf067825 */ /* 0x000fe200078e00ff */
[----:B------:R-:W-:Y:S02]  /*40d0*/  LOP3.LUT R192, R10, UR19, R5, 0x96, !PT ;  /* 0x000000130ac07c12 */ /* 0x000fe4000f8e9605 */
[----:B------:R2:W-:Y:S01]  /*40e0*/  MUFU.EX2 R189, R195 ;  /* 0x000000c300bd7308 */ /* 0x0005e20000000800 */
[----:B------:R-:W-:Y:S01]  /*40f0*/  IMAD.IADD R112, R197, 0x1, R114 ;  /* 0x00000001c5707824 */ /* 0x000fe200078e0272 */
[----:B------:R-:W-:Y:S01]  /*4100*/  LOP3.LUT R191, R4, UR16, R7, 0x96, !PT ;  /* 0x0000001004bf7c12 */ /* 0x000fe2000f8e9607 */
[----:B------:R-:W-:Y:S04]  /*4110*/  IMAD.WIDE.U32 R10, R192, -0x326172a9, RZ ;  /* 0xcd9e8d57c00a7825 */ /* 0x000fe800078e00ff */
[--C-:B------:R-:W-:Y:S01]  /*4120*/  FFMA.FTZ R192, R15, UR10, -R190.reuse ;  /* 0x0000000a0fc07c23 */ /* 0x100fe200080108be */
[----:B------:R-:W-:Y:S01]  /*4130*/  IMAD.WIDE.U32 R4, R191, -0x326172a9, RZ ;  /* 0xcd9e8d57bf047825 */ /* 0x000fe200078e00ff */
[----:B------:R-:W-:Y:S01]  /*4140*/  LOP3.LUT R7, R194, UR17, R11, 0x96, !PT ;  /* 0x00000011c2077c12 */ /* 0x000fe2000f8e960b */
[----:B------:R-:W-:Y:S02]  /*4150*/  MUFU.EX2 R187, R187 ;  /* 0x000000bb00bb7308 */ /* 0x000fe40000000800 */
[--C-:B------:R-:W-:Y:S01]  /*4160*/  FFMA.FTZ R191, R18, UR10, -R190.reuse ;  /* 0x0000000a12bf7c23 */ /* 0x100fe200080108be */
[----:B------:R-:W-:Y:S01]  /*4170*/  FFMA.FTZ R190, R19, UR10, -R190 ;  /* 0x0000000a13be7c23 */ /* 0x000fe200080108be */
[----:B------:R-:W-:Y:S01]  /*4180*/  LOP3.LUT R5, R10, UR15, R5, 0x96, !PT ;  /* 0x0000000f0a057c12 */ /* 0x000fe2000f8e9605 */
[----:B------:R-:W-:Y:S01]  /*4190*/  IMAD.WIDE.U32 R18, R7, -0x2daee0ad, RZ ;  /* 0xd2511f5307127825 */ /* 0x000fe200078e00ff */
[C---:B------:R-:W-:Y:S02]  /*41a0*/  PRMT R7, R4.reuse, 0x7770, RZ ;  /* 0x0000777004077816 */ /* 0x040fe400000000ff */
[C---:B--2---:R-:W-:Y:S02]  /*41b0*/  PRMT R195, R4.reuse, 0x7773, RZ ;  /* 0x0000777304c37816 */ /* 0x044fe400000000ff */
[----:B------:R2:W-:Y:S01]  /*41c0*/  MUFU.EX2 R194, R193 ;  /* 0x000000c100c27308 */ /* 0x0005e20000000800 */
[----:B------:R-:W-:Y:S02]  /*41d0*/  ISETP.LE.U32.AND P3, PT, R7, UR7, PT ;  /* 0x0000000707007c0c */ /* 0x000fe4000bf63070 */
[----:B------:R-:W-:Y:S02]  /*41e0*/  PRMT R10, R4, 0x7771, RZ ;  /* 0x00007771040a7816 */ /* 0x000fe400000000ff */
[----:B------:R-:W-:Y:S02]  /*41f0*/  ISETP.GT.U32.AND P2, PT, R195, UR7, PT ;  /* 0x00000007c3007c0c */ /* 0x000fe4000bf44070 */
[----:B------:R-:W-:Y:S03]  /*4200*/  ISETP.GT.U32.AND P5, PT, R10, UR7, PT ;  /* 0x000000070a007c0c */ /* 0x000fe6000bfa4070 */
[----:B------:R-:W-:Y:S01]  /*4210*/  MUFU.EX2 R192, R192 ;  /* 0x000000c000c07308 */ /* 0x000fe20000000800 */
[----:B------:R-:W-:Y:S02]  /*4220*/  SHF.R.U32.HI R195, RZ, 0x18, R5 ;  /* 0x00000018ffc37819 */ /* 0x000fe40000011605 */
[----:B------:R-:W-:Y:S02]  /*4230*/  PRMT R9, R4, 0x7772, RZ ;  /* 0x0000777204097816 */ /* 0x000fe400000000ff */
[----:B------:R-:W-:Y:S01]  /*4240*/  ISETP.LE.U32.AND P4, PT, R195, UR7, PT ;  /* 0x00000007c3007c0c */ /* 0x000fe2000bf83070 */
[----:B------:R-:W-:Y:S01]  /*4250*/  @!P3 FADD.FTZ R115, -R115, -RZ ;  /* 0x800000ff7373b221 */ /* 0x000fe20000010100 */
[----:B------:R-:W-:Y:S03]  /*4260*/  ISETP.GT.U32.AND P1, PT, R9, UR7, PT ;  /* 0x0000000709007c0c */ /* 0x000fe6000bf24070 */
[----:B------:R-:W1:Y:S01]  /*4270*/  MUFU.EX2 R191, R191 ;  /* 0x000000bf00bf7308 */ /* 0x000e620000000800 */
[C---:B------:R-:W-:Y:S01]  /*4280*/  LOP3.LUT R195, R5.reuse, 0xff, RZ, 0xc0, !PT ;  /* 0x000000ff05c37812 */ /* 0x040fe200078ec0ff */
[----:B---3--:R-:W-:Y:S01]  /*4290*/  @P2 FADD.FTZ R182, -R182, -RZ ;  /* 0x800000ffb6b62221 */ /* 0x008fe20000010100 */
[----:B------:R-:W-:Y:S01]  /*42a0*/  LOP3.LUT R9, R5, 0xffff, RZ, 0xc0, !PT ;  /* 0x0000ffff05097812 */ /* 0x000fe200078ec0ff */
[----:B----4-:R-:W-:Y:S01]  /*42b0*/  @P5 FADD.FTZ R180, -R180, -RZ ;  /* 0x800000ffb4b45221 */ /* 0x010fe20000010100 */
[----:B------:R-:W-:Y:S02]  /*42c0*/  ISETP.LE.U32.AND P3, PT, R195, UR7, PT ;  /* 0x00000007c3007c0c */ /* 0x000fe4000bf63070 */
[----:B--2---:R-:W-:Y:S03]  /*42d0*/  PRMT R193, R18, 0x7772, RZ ;  /* 0x0000777212c17816 */ /* 0x004fe600000000ff */
[----:B------:R2:W3:Y:S01]  /*42e0*/  MUFU.EX2 R195, R247 ;  /* 0x000000f700c37308 */ /* 0x0004e20000000800 */
[----:B------:R-:W-:Y:S01]  /*42f0*/  SHF.R.U32.HI R9, RZ, 0x8, R9 ;  /* 0x00000008ff097819 */ /* 0x000fe20000011609 */
[----:B------:R-:W-:Y:S01]  /*4300*/  @!P4 FADD.FTZ R185, -R185, -RZ ;  /* 0x800000ffb9b9c221 */ /* 0x000fe20000010100 */
[----:B------:R-:W-:Y:S01]  /*4310*/  PRMT R5, R5, 0x7632, R5 ;  /* 0x0000763205057816 */ /* 0x000fe20000000005 */
[----:B------:R-:W-:Y:S01]  /*4320*/  @P1 FADD.FTZ R181, -R181, -RZ ;  /* 0x800000ffb5b51221 */ /* 0x000fe20000010100 */
[----:B------:R-:W-:Y:S02]  /*4330*/  ISETP.GT.U32.AND P5, PT, R193, UR7, PT ;  /* 0x00000007c1007c0c */ /* 0x000fe4000bfa4070 */
[----:B------:R-:W-:Y:S03]  /*4340*/  LOP3.LUT R193, R9, 0xffff, RZ, 0xc0, !PT ;  /* 0x0000ffff09c17812 */ /* 0x000fe600078ec0ff */
[----:B------:R-:W-:Y:S01]  /*4350*/  MUFU.EX2 R190, R190 ;  /* 0x000000be00be7308 */ /* 0x000fe20000000800 */
[----:B------:R-:W-:Y:S01]  /*4360*/  LOP3.LUT R5, R5, 0xff, RZ, 0xc0, !PT ;  /* 0x000000ff05057812 */ /* 0x000fe200078ec0ff */
[----:B-1----:R-:W-:Y:S01]  /*4370*/  @!P3 FADD.FTZ R186, -R186, -RZ ;  /* 0x800000ffbabab221 */ /* 0x002fe20000010100 */
[----:B------:R-:W-:Y:S02]  /*4380*/  ISETP.LE.U32.AND P2, PT, R193, UR7, PT ;  /* 0x00000007c1007c0c */ /* 0x000fe4000bf43070 */
[----:B------:R-:W-:Y:S02]  /*4390*/  ISETP.LE.U32.AND P1, PT, R5, UR7, PT ;  /* 0x0000000705007c0c */ /* 0x000fe4000bf23070 */
[----:B------:R-:W-:Y:S03]  /*43a0*/  LOP3.LUT R6, R6, UR14, R19, 0x96, !PT ;  /* 0x0000000e06067c12 */ /* 0x000fe6000f8e9613 */
[----:B------:R-:W1:Y:S01]  /*43b0*/  MUFU.EX2 R193, R14 ;  /* 0x0000000e00c17308 */ /* 0x000e620000000800 */
[----:B------:R-:W-:Y:S01]  /*43c0*/  PRMT R13, R18, 0x7770, RZ ;  /* 0x00007770120d7816 */ /* 0x000fe200000000ff */
[----:B------:R-:W-:Y:S01]  /*43d0*/  @P5 FADD.FTZ R191, -R191, -RZ ;  /* 0x800000ffbfbf5221 */ /* 0x000fe20000010100 */
[C---:B------:R-:W-:Y:S02]  /*43e0*/  LOP3.LUT R5, R6.reuse, 0xff, RZ, 0xc0, !PT ;  /* 0x000000ff06057812 */ /* 0x040fe400078ec0ff */
[----:B--2---:R-:W-:Y:S02]  /*43f0*/  LOP3.LUT R247, R6, 0xffff, RZ, 0xc0, !PT ;  /* 0x0000ffff06f77812 */ /* 0x004fe400078ec0ff */
[----:B------:R-:W-:Y:S01]  /*4400*/  ISETP.LE.U32.AND P3, PT, R5, UR7, PT ;  /* 0x0000000705007c0c */ /* 0x000fe2000bf63070 */
[----:B------:R-:W-:Y:S01]  /*4410*/  @!P2 FADD.FTZ R187, -R187, -RZ ;  /* 0x800000ffbbbba221 */ /* 0x000fe20000010100 */
[--C-:B------:R-:W-:Y:S01]  /*4420*/  SHF.R.U32.HI R5, RZ, 0x18, R6.reuse ;  /* 0x00000018ff057819 */ /* 0x100fe20000011606 */
[----:B------:R-:W-:Y:S01]  /*4430*/  @!P1 FADD.FTZ R188, -R188, -RZ ;  /* 0x800000ffbcbc9221 */ /* 0x000fe20000010100 */
[----:B------:R-:W-:Y:S02]  /*4440*/  PRMT R6, R6, 0x7632, R6 ;  /* 0x0000763206067816 */ /* 0x000fe40000000006 */
[----:B------:R-:W-:Y:S02]  /*4450*/  SHF.R.U32.HI R247, RZ, 0x8, R247 ;  /* 0x00000008fff77819 */ /* 0x000fe400000116f7 */
[----:B------:R-:W-:Y:S02]  /*4460*/  ISETP.LE.U32.AND P0, PT, R13, UR7, PT ;  /* 0x000000070d007c0c */ /* 0x000fe4000bf03070 */
[----:B------:R-:W-:Y:S02]  /*4470*/  ISETP.LE.U32.AND P1, PT, R5, UR7, PT ;  /* 0x0000000705007c0c */ /* 0x000fe4000bf23070 */
[----:B------:R-:W-:Y:S01]  /*4480*/  LOP3.LUT R247, R247, 0xffff, RZ, 0xc0, !PT ;  /* 0x0000fffff7f77812 */ /* 0x000fe200078ec0ff */
[----:B------:R-:W-:Y:S01]  /*4490*/  @!P3 FADD.FTZ R252, -R252, -RZ ;  /* 0x800000fffcfcb221 */ /* 0x000fe20000010100 */
[----:B------:R-:W-:Y:S02]  /*44a0*/  LOP3.LUT R5, R6, 0xff, RZ, 0xc0, !PT ;  /* 0x000000ff06057812 */ /* 0x000fe400078ec0ff */
[----:B------:R-:W-:Y:S02]  /*44b0*/  F2FP.RELU.F16.F32.PACK_AB R6, R185, R188 ;  /* 0x000000bcb906723e */ /* 0x000fe400000008ff */
[----:B------:R-:W-:Y:S02]  /*44c0*/  F2FP.RELU.F16.F32.PACK_AB R10, R187, R186 ;  /* 0x000000babb0a723e */ /* 0x000fe400000008ff */
[----:B------:R-:W-:Y:S01]  /*44d0*/  ISETP.LE.U32.AND P2, PT, R247, UR7, PT ;  /* 0x00000007f7007c0c */ /* 0x000fe2000bf43070 */
[----:B------:R2:W-:Y:S01]  /*44e0*/  STS [R217+0x400], R6 ;  /* 0x00040006d9007388 */ /* 0x0005e20000000800 */
[----:B------:R-:W-:Y:S01]  /*44f0*/  F2FP.RELU.F16.F32.PACK_AB R247, R180, R115 ;  /* 0x00000073b4f7723e */ /* 0x000fe200000008ff */
[----:B------:R-:W-:Y:S01]  /*4500*/  @!P0 FADD.FTZ R189, -R189, -RZ ;  /* 0x800000ffbdbd8221 */ /* 0x000fe20000010100 */
[----:B------:R-:W-:Y:S01]  /*4510*/  ISETP.LE.U32.AND P0, PT, R5, UR7, PT ;  /* 0x0000000705007c0c */ /* 0x000fe2000bf03070 */
[----:B------:R4:W-:Y:S01]  /*4520*/  STS [R217], R10 ;  /* 0x0000000ad9007388 */ /* 0x0009e20000000800 */
[----:B------:R-:W-:Y:S01]  /*4530*/  PRMT R11, R18, 0x7771, RZ ;  /* 0x00007771120b7816 */ /* 0x000fe200000000ff */
[----:B------:R-:W-:Y:S01]  /*4540*/  @!P1 FADD.FTZ R192, -R192, -RZ ;  /* 0x800000ffc0c09221 */ /* 0x000fe20000010100 */
[----:B------:R-:W-:Y:S01]  /*4550*/  PRMT R7, R18, 0x7773, RZ ;  /* 0x0000777312077816 */ /* 0x000fe200000000ff */
[----:B------:R4:W-:Y:S01]  /*4560*/  STS [R246], R247 ;  /* 0x000000f7f6007388 */ /* 0x0009e20000000800 */
[----:B------:R-:W-:Y:S02]  /*4570*/  ISETP.GT.U32.AND P6, PT, R11, UR7, PT ;  /* 0x000000070b007c0c */ /* 0x000fe4000bfc4070 */
[----:B------:R-:W-:Y:S01]  /*4580*/  ISETP.GT.U32.AND P4, PT, R7, UR7, PT ;  /* 0x0000000707007c0c */ /* 0x000fe2000bf84070 */
[----:B---3--:R-:W-:Y:S01]  /*4590*/  @!P2 FADD.FTZ R195, -R195, -RZ ;  /* 0x800000ffc3c3a221 */ /* 0x008fe20000010100 */
[----:B------:R-:W-:Y:S02]  /*45a0*/  F2FP.RELU.F16.F32.PACK_AB R5, R182, R181 ;  /* 0x000000b5b605723e */ /* 0x000fe400000008ff */
[----:B------:R-:W-:Y:S01]  /*45b0*/  FSETP.GE.FTZ.AND P3, PT, R186, RZ, PT ;  /* 0x000000ffba00720b */ /* 0x000fe20003f76000 */
[----:B-1----:R-:W-:Y:S01]  /*45c0*/  @!P0 FADD.FTZ R193, -R193, -RZ ;  /* 0x800000ffc1c18221 */ /* 0x002fe20000010100 */
[----:B------:R-:W-:Y:S01]  /*45d0*/  F2FP.RELU.F16.F32.PACK_AB R14, R195, R252 ;  /* 0x000000fcc30e723e */ /* 0x000fe200000008ff */
[----:B------:R-:W-:Y:S01]  /*45e0*/  STS [R246+0x400], R5 ;  /* 0x00040005f6007388 */ /* 0x000fe20000000800 */
[----:B------:R-:W-:Y:S02]  /*45f0*/  FSETP.GE.FTZ.AND P1, PT, R188, RZ, PT ;  /* 0x000000ffbc00720b */ /* 0x000fe40003f36000 */
[----:B------:R-:W-:Y:S01]  /*4600*/  FSETP.GE.FTZ.AND P0, PT, R185, RZ, PT ;  /* 0x000000ffb900720b */ /* 0x000fe20003f16000 */
[----:B------:R-:W-:Y:S01]  /*4610*/  @P6 FADD.FTZ R194, -R194, -RZ ;  /* 0x800000ffc2c26221 */ /* 0x000fe20000010100 */
[----:B------:R-:W-:Y:S01]  /*4620*/  STS [R213], R14 ;  /* 0x0000000ed5007388 */ /* 0x000fe20000000800 */
[----:B------:R-:W-:Y:S01]  /*4630*/  @P4 FADD.FTZ R190, -R190, -RZ ;  /* 0x800000ffbebe4221 */ /* 0x000fe20000010100 */
[----:B------:R-:W-:Y:S02]  /*4640*/  FSETP.GE.FTZ.AND P2, PT, R187, RZ, PT ;  /* 0x000000ffbb00720b */ /* 0x000fe40003f56000 */
[----:B--2---:R-:W-:Y:S02]  /*4650*/  F2FP.RELU.F16.F32.PACK_AB R6, R194, R189 ;  /* 0x000000bdc206723e */ /* 0x004fe400000008ff */
[----:B----4-:R-:W-:Y:S02]  /*4660*/  F2FP.RELU.F16.F32.PACK_AB R10, R192, R193 ;  /* 0x000000c1c00a723e */ /* 0x010fe400000008ff */
[----:B------:R-:W-:Y:S02]  /*4670*/  ISETP.GT.AND P4, PT, R241, R226, PT ;  /* 0x000000e2f100720c */ /* 0x000fe40003f84270 */
[----:B------:R-:W-:Y:S01]  /*4680*/  F2FP.RELU.F16.F32.PACK_AB R247, R190, R191 ;  /* 0x000000bfbef7723e */ /* 0x000fe200000008ff */
        /* <DEDUP_REMOVED lines=43> */
[C---:B------:R-:W-:Y:S01]  /*4940*/  FADD.FTZ R10, -R183.reuse, R22 ;  /* 0x00000016b70a7221 */ /* 0x040fe20000010100 */
[----:B------:R-:W-:Y:S01]  /*4950*/  FADD.FTZ R18, -R183, R23 ;  /* 0x00000017b7127221 */ /* 0x000fe20000010100 */
[----:B------:R-:W-:Y:S02]  /*4960*/  FADD.FTZ R9, -R184, R21 ;  /* 0x00000015b8097221 */ /* 0x000fe40000010100 */
[-C--:B------:R-:W-:Y:S01]  /*4970*/  FSEL R5, R5, R184.reuse, P3 ;  /* 0x000000b805057208 */ /* 0x080fe20001800000 */
[----:B------:R-:W-:Y:S03]  /*4980*/  HMMA.16816.F32 R32, R104, R178, R32 ;  /* 0x000000b26820723c */ /* 0x000fe60000001820 */
[-C--:B------:R-:W-:Y:S01]  /*4990*/  FSEL R11, R10, R183.reuse, P1 ;  /* 0x000000b70a0b7208 */ /* 0x080fe20000800000 */
[----:B------:R-:W-:Y:S01]  /*49a0*/  FADD.FTZ R247, -R184, R24 ;  /* 0x00000018b8f77221 */ /* 0x000fe20000010100 */
[----:B------:R-:W-:Y:S01]  /*49b0*/  FSEL R18, R18, R183, P0 ;  /* 0x000000b712127208 */ /* 0x000fe20000000000 */
[----:B------:R-:W-:Y:S01]  /*49c0*/  FADD.FTZ R14, -R183, R27 ;  /* 0x0000001bb70e7221 */ /* 0x000fe20000010100 */
[----:B------:R-:W-:Y:S01]  /*49d0*/  FSETP.GE.FTZ.AND P3, PT, R115, RZ, PT ;  /* 0x000000ff7300720b */ /* 0x000fe20003f76000 */
[----:B------:R-:W-:Y:S01]  /*49e0*/  FMUL.FTZ R186, R186, R5 ;  /* 0x00000005baba7220 */ /* 0x000fe20000410000 */
[----:B------:R-:W-:Y:S01]  /*49f0*/  FSETP.GE.FTZ.AND P0, PT, R182, RZ, PT ;  /* 0x000000ffb600720b */ /* 0x000fe20003f16000 */
[----:B------:R-:W-:Y:S01]  /*4a00*/  FMUL.FTZ R188, R188, R11 ;  /* 0x0000000bbcbc7220 */ /* 0x000fe20000410000 */
[-C--:B------:R-:W-:Y:S01]  /*4a10*/  FSEL R9, R9, R184.reuse, P2 ;  /* 0x000000b809097208 */ /* 0x080fe20001000000 */
[C---:B------:R-:W-:Y:S01]  /*4a20*/  FADD.FTZ R7, -R184.reuse, R25 ;  /* 0x00000019b8077221 */ /* 0x040fe20000010100 */
[----:B------:R-:W-:Y:S01]  /*4a30*/  FSEL R247, R247, R184, P3 ;  /* 0x000000b8f7f77208 */ /* 0x000fe20001800000 */
[----:B------:R-:W-:Y:S01]  /*4a40*/  FADD.FTZ R5, -R184, R28 ;  /* 0x0000001cb8057221 */ /* 0x000fe20000010100 */
[----:B------:R-:W-:Y:S01]  /*4a50*/  FSEL R11, R14, R183, P0 ;  /* 0x000000b70e0b7208 */ /* 0x000fe20000000000 */
[----:B------:R-:W-:Y:S01]  /*4a60*/  FADD.FTZ R6, -R183, R26 ;  /* 0x0000001ab7067221 */ /* 0x000fe20000010100 */
[----:B------:R-:W-:Y:S01]  /*4a70*/  FSETP.GE.FTZ.AND P2, PT, R180, RZ, PT ;  /* 0x000000ffb400720b */ /* 0x000fe20003f56000 */
[----:B------:R-:W-:Y:S01]  /*4a80*/  FMUL.FTZ R187, R187, R9 ;  /* 0x00000009bbbb7220 */ /* 0x000fe20000410000 */
[----:B------:R-:W-:Y:S01]  /*4a90*/  FSETP.GE.FTZ.AND P0, PT, R252, RZ, PT ;  /* 0x000000fffc00720b */ /* 0x000fe20003f16000 */
[----:B------:R-:W-:Y:S01]  /*4aa0*/  FMUL.FTZ R185, R185, R18 ;  /* 0x00000012b9b97220 */ /* 0x000fe20000410000 */
[----:B------:R-:W-:Y:S01]  /*4ab0*/  FSETP.GE.FTZ.AND P1, PT, R181, RZ, PT ;  /* 0x000000ffb500720b */ /* 0x000fe20003f36000 */
[----:B------:R-:W-:Y:S01]  /*4ac0*/  FMUL.FTZ R247, R115, R247 ;  /* 0x000000f773f77220 */ /* 0x000fe20000410000 */
[-C--:B------:R-:W-:Y:S01]  /*4ad0*/  FSEL R7, R7, R184.reuse, P2 ;  /* 0x000000b807077208 */ /* 0x080fe20001000000 */
[----:B------:R-:W-:Y:S01]  /*4ae0*/  FADD.FTZ R9, -R184, R29 ;  /* 0x0000001db8097221 */ /* 0x000fe20000010100 */
[----:B------:R-:W-:Y:S01]  /*4af0*/  FSEL R115, R5, R184, P0 ;  /* 0x000000b805737208 */ /* 0x000fe20000000000 */
[----:B------:R-:W-:Y:S01]  /*4b00*/  FADD.FTZ R18, -R183, R31 ;  /* 0x0000001fb7127221 */ /* 0x000fe20000010100 */
[----:B------:R-:W-:Y:S01]  /*4b10*/  FSETP.GE.FTZ.AND P2, PT, R195, RZ, PT ;  /* 0x000000ffc300720b */ /* 0x000fe20003f56000 */
[----:B------:R-:W-:Y:S01]  /*4b20*/  FADD.FTZ R10, -R183, R30 ;  /* 0x0000001eb70a7221 */ /* 0x000fe20000010100 */
[----:B------:R-:W-:Y:S01]  /*4b30*/  FSETP.GE.FTZ.AND P0, PT, R192, RZ, PT ;  /* 0x000000ffc000720b */ /* 0x000fe20003f16000 */
[----:B------:R-:W-:Y:S01]  /*4b40*/  FMUL.FTZ R115, R252, R115 ;  /* 0x00000073fc737220 */ /* 0x000fe20000410000 */
[----:B------:R-:W-:Y:S01]  /*4b50*/  FSEL R6, R6, R183, P1 ;  /* 0x000000b706067208 */ /* 0x000fe20000800000 */
[----:B------:R-:W-:Y:S01]  /*4b60*/  FMUL.FTZ R180, R180, R7 ;  /* 0x00000007b4b47220 */ /* 0x000fe20000410000 */
[----:B------:R-:W-:Y:S01]  /*4b70*/  FSETP.GE.FTZ.AND P1, PT, R193, RZ, PT ;  /* 0x000000ffc100720b */ /* 0x000fe20003f36000 */
[----:B------:R-:W-:Y:S01]  /*4b80*/  FMUL.FTZ R182, R182, R11 ;  /* 0x0000000bb6b67220 */ /* 0x000fe20000410000 */
[----:B------:R-:W-:Y:S01]  /*4b90*/  F2FP.F16.F32.PACK_AB R186, R187, R186 ;  /* 0x000000babbba723e */ /* 0x000fe200000000ff */
[----:B------:R-:W-:Y:S01]  /*4ba0*/  FMUL.FTZ R181, R181, R6 ;  /* 0x00000006b5b57220 */ /* 0x000fe20000410000 */
[----:B------:R-:W-:Y:S02]  /*4bb0*/  F2FP.F16.F32.PACK_AB R188, R185, R188 ;  /* 0x000000bcb9bc723e */ /* 0x000fe400000000ff */
[----:B------:R-:W-:Y:S02]  /*4bc0*/  FSEL R185, R9, R184, P2 ;  /* 0x000000b809b97208 */ /* 0x000fe40001000000 */
[----:B------:R-:W-:Y:S02]  /*4bd0*/  FSEL R187, R18, R183, P0 ;  /* 0x000000b712bb7208 */ /* 0x000fe40000000000 */
[----:B------:R-:W-:Y:S01]  /*4be0*/  FSETP.GE.FTZ.AND P2, PT, R194, RZ, PT ;  /* 0x000000ffc200720b */ /* 0x000fe20003f56000 */
[----:B------:R-:W-:Y:S01]  /*4bf0*/  FMUL.FTZ R185, R195, R185 ;  /* 0x000000b9c3b97220 */ /* 0x000fe20000410000 */
[----:B------:R-:W-:Y:S01]  /*4c00*/  FSETP.GE.FTZ.AND P0, PT, R190, RZ, PT ;  /* 0x000000ffbe00720b */ /* 0x000fe20003f16000 */
[----:B------:R-:W-:Y:S01]  /*4c10*/  FMUL.FTZ R187, R192, R187 ;  /* 0x000000bbc0bb7220 */ /* 0x000fe20000410000 */
[----:B------:R-:W-:Y:S01]  /*4c20*/  FSEL R252, R10, R183, P1 ;  /* 0x000000b70afc7208 */ /* 0x000fe20000800000 */
[----:B------:R-:W-:Y:S01]  /*4c30*/  FADD.FTZ R192, -R183, R34 ;  /* 0x00000022b7c07221 */ /* 0x000fe20000010100 */
[----:B------:R-:W-:Y:S02]  /*4c40*/  FSETP.GE.FTZ.AND P3, PT, R189, RZ, PT ;  /* 0x000000ffbd00720b */ /* 0x000fe40003f76000 */
[----:B------:R-:W-:Y:S01]  /*4c50*/  FSETP.GE.FTZ.AND P1, PT, R191, RZ, PT ;  /* 0x000000ffbf00720b */ /* 0x000fe20003f36000 */
[----:B------:R-:W-:Y:S01]  /*4c60*/  FMUL.FTZ R252, R193, R252 ;  /* 0x000000fcc1fc7220 */ /* 0x000fe20000410000 */
[----:B------:R-:W-:Y:S01]  /*4c70*/  F2FP.F16.F32.PACK_AB R247, R180, R247 ;  /* 0x000000f7b4f7723e */ /* 0x000fe200000000ff */
[----:B------:R-:W-:Y:S01]  /*4c80*/  FADD.FTZ R193, -R184, R32 ;  /* 0x00000020b8c17221 */ /* 0x000fe20000010100 */
[----:B------:R-:W-:Y:S02]  /*4c90*/  FSEL R192, R192, R183, P1 ;  /* 0x000000b7c0c07208 */ /* 0x000fe40000800000 */
[----:B------:R-:W-:Y:S01]  /*4ca0*/  F2FP.F16.F32.PACK_AB R181, R182, R181 ;  /* 0x000000b5b6b5723e */ /* 0x000fe200000000ff */
[----:B------:R-:W-:Y:S01]  /*4cb0*/  @P0 FADD.FTZ R183, -R183, R35 ;  /* 0x00000023b7b70221 */ /* 0x000fe20000010100 */
[----:B------:R-:W-:Y:S01]  /*4cc0*/  FSEL R180, R193, R184, P3 ;  /* 0x000000b8c1b47208 */ /* 0x000fe20001800000 */
[----:B------:R-:W-:Y:S01]  /*4cd0*/  @P2 FADD.FTZ R184, -R184, R33 ;  /* 0x00000021b8b82221 */ /* 0x000fe20000010100 */
        /* <DEDUP_REMOVED lines=55> */
.L_x_1032:
[----:B------:R-:W-:Y:S01]  /*5050*/  STS [R217+-0x2000], R186 ;  /* 0xffe000bad9007388 */ /* 0x000fe20000000800 */
[----:B------:R-:W-:Y:S01]  /*5060*/  F2FP.F16.F32.PACK_AB R180, R115, R180 ;  /* 0x000000b473b4723e */ /* 0x000fe200000000ff */
[----:B------:R-:W-:Y:S01]  /*5070*/  IMAD.IADD R112, R206, 0x1, R203 ;  /* 0x00000001ce707824 */ /* 0x000fe200078e02cb */
[----:B------:R-:W-:Y:S01]  /*5080*/  F2FP.F16.F32.PACK_AB R192, R183, R192 ;  /* 0x000000c0b7c0723e */ /* 0x000fe200000000ff */
[----:B------:R-:W-:Y:S04]  /*5090*/  STS [R217+-0x1c00], R188 ;  /* 0xffe400bcd9007388 */ /* 0x000fe80000000800 */
[----:B------:R2:W-:Y:S04]  /*50a0*/  STS [R246+-0x2000], R247 ;  /* 0xffe000f7f6007388 */ /* 0x0005e80000000800 */
[----:B------:R-:W-:Y:S04]  /*50b0*/  STS [R246+-0x1c00], R181 ;  /* 0xffe400b5f6007388 */ /* 0x000fe80000000800 */
[----:B------:R-:W-:Y:S04]  /*50c0*/  STS [R213+-0x2000], R182 ;  /* 0xffe000b6d5007388 */ /* 0x000fe80000000800 */
[----:B------:R-:W-:Y:S04]  /*50d0*/  STS [R213+-0x1c00], R252 ;  /* 0xffe400fcd5007388 */ /* 0x000fe80000000800 */
[----:B------:R-:W-:Y:S04]  /*50e0*/  STS [R227+-0x2000], R180 ;  /* 0xffe000b4e3007388 */ /* 0x000fe80000000800 */
[----:B------:R-:W-:Y:S01]  /*50f0*/  STS [R227+-0x1c00], R192 ;  /* 0xffe400c0e3007388 */ /* 0x000fe20000000800 */
[----:B--2---:R-:W2:Y:S08]  /*5100*/  LDC R247, c[0x0][0x44c] ;  /* 0x00011300fff77b82 */ /* 0x004eb00000000800 */
        /* <DEDUP_REMOVED lines=90> */
.L_x_1033:
        /* <DEDUP_REMOVED lines=348> */
.L_x_1035:
[----:B------:R-:W2:Y:S01]  /*6c70*/  LDCU.64 UR10, c[0x0][0x5c0] ;  /* 0x0000b800ff0a77ac */ /* 0x000ea20008000a00 */
[----:B------:R-:W-:-:S05]  /*6c80*/  IADD3 R30, PT, PT, R243, R244, RZ ;  /* 0x000000f4f31e7210 */ /* 0x000fca0007ffe0ff */
[C---:B--2---:R-:W-:Y:S02]  /*6c90*/  IMAD R28, R30.reuse, UR11, RZ ;  /* 0x0000000b1e1c7c24 */ /* 0x044fe4000f8e02ff */
[----:B------:R-:W-:-:S05]  /*6ca0*/  IMAD.WIDE.U32 R30, R30, UR10, RZ ;  /* 0x0000000a1e1e7c25 */ /* 0x000fca000f8e00ff */
[----:B------:R-:W-:Y:S02]  /*6cb0*/  IADD3 R28, PT, PT, R31, R28, RZ ;  /* 0x0000001c1f1c7210 */ /* 0x000fe40007ffe0ff */
.L_x_1036:
        /* <DEDUP_REMOVED lines=11> */
.L_x_1037:
[----:B------:R-:W2:Y:S01]  /*6d70*/  LDCU.64 UR6, c[0x0][0x5c8] ;  /* 0x0000b900ff0677ac */ /* 0x000ea20008000a00 */
[----:B-1----:R-:W-:-:S05]  /*6d80*/  IADD3 R36, PT, PT, R243, R244, RZ ;  /* 0x000000f4f3247210 */ /* 0x002fca0007ffe0ff */
[C---:B--2---:R-:W-:Y:S02]  /*6d90*/  IMAD R3, R36.reuse, UR7, RZ ;  /* 0x0000000724037c24 */ /* 0x044fe4000f8e02ff */
[----:B------:R-:W-:-:S05]  /*6da0*/  IMAD.WIDE.U32 R36, R36, UR6, RZ ;  /* 0x0000000624247c25 */ /* 0x000fca000f8e00ff */
[----:B------:R-:W-:-:S07]  /*6db0*/  IADD3 R3, PT, PT, R37, R3, RZ ;  /* 0x0000000325037210 */ /* 0x000fce0007ffe0ff */
.L_x_1038:
        /* <DEDUP_REMOVED lines=41> */
.L_x_1040:
[----:B------:R-:W-:Y:S05]  /*7050*/  BSYNC.RECONVERGENT B0 ;  /* 0x0000000000007941 */ /* 0x000fea0003800200 */
.L_x_1039:
        /* <DEDUP_REMOVED lines=16> */
.L_x_1042:
[----:B------:R-:W-:Y:S05]  /*7160*/  BSYNC.RECONVERGENT B0 ;  /* 0x0000000000007941 */ /* 0x000fea0003800200 */
.L_x_1041:
        /* <DEDUP_REMOVED lines=23> */
.L_x_1044:
[----:B------:R-:W-:Y:S05]  /*72e0*/  BSYNC.RECONVERGENT B0 ;  /* 0x0000000000007941 */ /* 0x000fea0003800200 */
.L_x_1043:
        /* <DEDUP_REMOVED lines=14> */
.L_x_1009:
[----:B------:R-:W-:Y:S05]  /*73d0*/  BSYNC.RECONVERGENT B1 ;  /* 0x0000000000017941 */ /* 0x000fea0003800200 */
.L_x_987:
[----:B------:R-:W4:Y:S01]  /*73e0*/  LDCU UR5, c[0x0][0x438] ;  /* 0x00008700ff0577ac */ /* 0x000f220008000800 */
[----:B-1-3--:R-:W1:Y:S08]  /*73f0*/  LDC R2, c[0x0][0x370] ;  /* 0x0000dc00ff027b82 */ /* 0x00ae700000000800 */
[----:B------:R-:W3:Y:S01]  /*7400*/  LDC R0, c[0x0][0x438] ;  /* 0x00010e00ff007b82 */ /* 0x000ee20000000800 */
[----:B----4-:R-:W-:-:S04]  /*7410*/  UIADD3 UR5, UPT, UPT, UR5, 0x3f, URZ ;  /* 0x0000003f05057890 */ /* 0x010fc8000fffe0ff */
[----:B------:R-:W-:Y:S01]  /*7420*/  USHF.R.S32.HI UR4, URZ, 0x1f, UR5 ;  /* 0x0000001fff047899 */ /* 0x000fe20008011405 */
[----:B-1----:R-:W-:-:S03]  /*7430*/  IADD3 R223, PT, PT, R2, R223, RZ ;  /* 0x000000df02df7210 */ /* 0x002fc60007ffe0ff */
[----:B------:R-:W-:-:S04]  /*7440*/  ULEA.HI UR4, UR4, UR5, URZ, 0x6 ;  /* 0x0000000504047291 */ /* 0x000fc8000f8f30ff */
[----:B------:R-:W-:-:S06]  /*7450*/  USHF.R.S32.HI UR4, URZ, 0x6, UR4 ;  /* 0x00000006ff047899 */ /* 0x000fcc0008011404 */
[----:B------:R-:W-:-:S13]  /*7460*/  ISETP.GE.AND P0, PT, R223, UR4, PT ;  /* 0x00000004df007c0c */ /* 0x000fda000bf06270 */
[----:B---3--:R-:W-:Y:S05]  /*7470*/  @!P0 BRA `(.L_x_1045) ;  /* 0xffffff9000588947 */ /* 0x008fea000383ffff */
[----:B------:R-:W-:Y:S05]  /*7480*/  EXIT ;  /* 0x000000000000794d */ /* 0x000fea0003800000 */
.L_x_1046:
        /* <DEDUP_REMOVED lines=15> */
.L_x_2430:


//--------------------- .text._ZN5flash44flash_bwd_dq_dk_dv_loop_seqk_parallel_kernelI23Flash_bwd_kernel_traitsILi128ELi64ELi64ELi8ELi4ELi2ELi2ELb1ELb0EN7cutlass6half_tE19Flash_kernel_traitsILi128ELi64ELi64ELi8ES3_EELb0ELb0ELb1ELb0ELb0ELb0ELb1EEEvNS_16Flash_bwd_paramsE --------------------------
	.section	.text._ZN5flash44flash_bwd_dq_dk_dv_loop_seqk_parallel_kernelI23Flash_bwd_kernel_traitsILi128ELi64ELi64ELi8ELi4ELi2ELi2ELb1ELb0EN7cutlass6half_tE19Flash_kernel_traitsILi128ELi64ELi64ELi8ES3_EELb0ELb0ELb1ELb0ELb0ELb0ELb1EEEvNS_16Flash_bwd_paramsE,"ax",@progbits
	.align	128
        .global         _ZN5flash44flash_bwd_dq_dk_dv_loop_seqk_parallel_kernelI23Flash_bwd_kernel_traitsILi128ELi64ELi64ELi8ELi4ELi2ELi2ELb1ELb0EN7cutlass6half_tE19Flash_kernel_traitsILi128ELi64ELi64ELi8ES3_EELb0ELb0ELb1ELb0ELb0ELb0ELb1EEEvNS_16Flash_bwd_paramsE
        .type           _ZN5flash44flash_bwd_dq_dk_dv_loop_seqk_parallel_kernelI23Flash_bwd_kernel_traitsILi128ELi64ELi64ELi8ELi4ELi2ELi2ELb1ELb0EN7cutlass6half_tE19Flash_kernel_traitsILi128ELi64ELi64ELi8ES3_EELb0ELb0ELb1ELb0ELb0ELb0ELb1EEEvNS_16Flash_bwd_paramsE,@function
        .size           _ZN5flash44flash_bwd_dq_dk_dv_loop_seqk_parallel_kernelI23Flash_bwd_kernel_traitsILi128ELi64ELi64ELi8ELi4ELi2ELi2ELb1ELb0EN7cutlass6half_tE19Flash_kernel_traitsILi128ELi64ELi64ELi8ES3_EELb0ELb0ELb1ELb0ELb0ELb0ELb1EEEvNS_16Flash_bwd_paramsE,(.L_x_2431 - _ZN5flash44flash_bwd_dq_dk_dv_loop_seqk_parallel_kernelI23Flash_bwd_kernel_traitsILi128ELi64ELi64ELi8ELi4ELi2ELi2ELb1ELb0EN7cutlass6half_tE19Flash_kernel_traitsILi128ELi64ELi64ELi8ES3_EELb0ELb0ELb1ELb0ELb0ELb0ELb1EEEvNS_16Flash_bwd_paramsE)
        .other          _ZN5flash44flash_bwd_dq_dk_dv_loop_seqk_parallel_kernelI23Flash_bwd_kernel_traitsILi128ELi64ELi64ELi8ELi4ELi2ELi2ELb1ELb0EN7cutlass6half_tE19Flash_kernel_traitsILi128ELi64ELi64ELi8ES3_EELb0ELb0ELb1ELb0ELb0ELb0ELb1EEEvNS_16Flash_bwd_paramsE,@"STO_CUDA_ENTRY STV_DEFAULT"
_ZN5flash44flash_bwd_dq_dk_dv_loop_seqk_parallel_kernelI23Flash_bwd_kernel_traitsILi128ELi64ELi64ELi8ELi4ELi2ELi2ELb1ELb0EN7cutlass6half_tE19Flash_kernel_traitsILi128ELi64ELi64ELi8ES3_EELb0ELb0ELb1ELb0ELb0ELb0ELb1EEEvNS_16Flash_bwd_paramsE:
.text._ZN5flash44flash_bwd_dq_dk_dv_loop_seqk_parallel_kernelI23Flash_bwd_kernel_traitsILi128ELi64ELi64ELi8ELi4ELi2ELi2ELb1ELb0EN7cutlass6half_tE19Flash_kernel_traitsILi128ELi64ELi64ELi8ES3_EELb0ELb0ELb1ELb0ELb0ELb0ELb1EEEvNS_16Flash_bwd_paramsE:
        /* <DEDUP_REMOVED lines=96> */
.L_x_1106:
        /* <DEDUP_REMOVED lines=44> */
.L_x_1047:
        /* <DEDUP_REMOVED lines=39> */
.L_x_1049:
[----:B------:R-:W1:Y:S01]  /*0b30*/  LDCU.64 UR14, c[0x0][0x3b8] ;  /* 0x00007700ff0e77ac */ /* 0x000e620008000a00 */
[----:B------:R-:W-:-:S05]  /*0b40*/  IADD3 R12, PT, PT, R244, R245, RZ ;  /* 0x000000f5f40c7210 */ /* 0x000fca0007ffe0ff */
[C---:B-1----:R-:W-:Y:S02]  /*0b50*/  IMAD R10, R12.reuse, UR15, RZ ;  /* 0x0000000f0c0a7c24 */ /* 0x042fe4000f8e02ff */
[----:B------:R-:W-:-:S05]  /*0b60*/  IMAD.WIDE.U32 R12, R12, UR14, RZ ;  /* 0x0000000e0c0c7c25 */ /* 0x000fca000f8e00ff */
[----:B------:R-:W-:Y:S02]  /*0b70*/  IADD3 R10, PT, PT, R13, R10, RZ ;  /* 0x0000000a0d0a7210 */ /* 0x000fe40007ffe0ff */
.L_x_1050:
        /* <DEDUP_REMOVED lines=38> */
.L_x_1051:
[----:B------:R-:W1:Y:S01]  /*0de0*/  LDCU.64 UR12, c[0x0][0x3c0] ;  /* 0x00007800ff0c77ac */ /* 0x000e620008000a00 */
[----:B------:R-:W-:-:S05]  /*0df0*/  IADD3 R2, PT, PT, R244, R245, RZ ;  /* 0x000000f5f4027210 */ /* 0x000fca0007ffe0ff */
[C---:B-1----:R-:W-:Y:S02]  /*0e00*/  IMAD R11, R2.reuse, UR13, RZ ;  /* 0x0000000d020b7c24 */ /* 0x042fe4000f8e02ff */
[----:B------:R-:W-:-:S05]  /*0e10*/  IMAD.WIDE.U32 R2, R2, UR12, RZ ;  /* 0x0000000c02027c25 */ /* 0x000fca000f8e00ff */
[----:B------:R-:W-:Y:S02]  /*0e20*/  IADD3 R11, PT, PT, R3, R11, RZ ;  /* 0x0000000b030b7210 */ /* 0x000fe40007ffe0ff */
[----:B------:R-:W-:-:S07]  /*0e30*/  MOV R14, R2 ;  /* 0x00000002000e7202 */ /* 0x000fce0000000f00 */
.L_x_1052:
        /* <DEDUP_REMOVED lines=28> */
.L_x_1053:
[-C--:B------:R-:W-:Y:S02]  /*1000*/  IMAD R19, R27, R6.reuse, RZ ;  /* 0x000000061b137224 */ /* 0x080fe400078e02ff */
[----:B------:R-:W-:-:S05]  /*1010*/  IMAD.WIDE.U32 R22, R26, R6, RZ ;  /* 0x000000061a167225 */ /* 0x000fca00078e00ff */
[----:B------:R-:W-:-:S07]  /*1020*/  IADD3 R19, PT, PT, R23, R19, RZ ;  /* 0x0000001317137210 */ /* 0x000fce0007ffe0ff */
.L_x_1054:
        /* <DEDUP_REMOVED lines=20> */
.L_x_1055:
[----:B------:R-:W1:Y:S01]  /*1170*/  LDC R13, c[0x0][0x434] ;  /* 0x00010d00ff0d7b82 */ /* 0x000e620000000800 */
[----:B------:R-:W-:-:S04]  /*1180*/  IMAD R2, R211, UR6, R208 ;  /* 0x00000006d3027c24 */ /* 0x000fc8000f8e02d0 */
[----:B-1----:R-:W-:-:S03]  /*1190*/  IMAD R13, R2, R13, RZ ;  /* 0x0000000d020d7224 */ /* 0x002fc600078e02ff */
.L_x_1056:
        /* <DEDUP_REMOVED lines=11> */
.L_x_1057:
[----:B------:R-:W1:Y:S01]  /*1250*/  LDC R23, c[0x0][0x444] ;  /* 0x00011100ff177b82 */ /* 0x000e620000000800 */
[----:B------:R-:W-:-:S04]  /*1260*/  IMAD R2, R211, UR6, R208 ;  /* 0x00000006d3027c24 */ /* 0x000fc8000f8e02d0 */
[----:B-1----:R-:W-:-:S07]  /*1270*/  IMAD R23, R2, R23, RZ ;  /* 0x0000001702177224 */ /* 0x002fce00078e02ff */
.L_x_1058:
        /* <DEDUP_REMOVED lines=90> */
.L_x_1060:
[----:B------:R-:W1:Y:S01]  /*1820*/  LDCU.64 UR10, c[0x0][0x5c0] ;  /* 0x0000b800ff0a77ac */ /* 0x000e620008000a00 */
[----:B------:R-:W-:-:S05]  /*1830*/  IADD3 R0, PT, PT, R244, R245, RZ ;  /* 0x000000f5f4007210 */ /* 0x000fca0007ffe0ff */
[C---:B-1----:R-:W-:Y:S02]  /*1840*/  IMAD R4, R0.reuse, UR11, RZ ;  /* 0x0000000b00047c24 */ /* 0x042fe4000f8e02ff */
[----:B------:R-:W-:-:S05]  /*1850*/  IMAD.WIDE.U32 R10, R0, UR10, RZ ;  /* 0x0000000a000a7c25 */ /* 0x000fca000f8e00ff */
[----:B------:R-:W-:Y:S02]  /*1860*/  IADD3 R0, PT, PT, R11, R4, RZ ;  /* 0x000000040b007210 */ /* 0x000fe40007ffe0ff */
[----:B------:R-:W-:Y:S02]  /*1870*/  MOV R4, R10 ;  /* 0x0000000a00047202 */ /* 0x000fe40000000f00 */
.L_x_1061:
        /* <DEDUP_REMOVED lines=12> */
.L_x_1062:
[----:B------:R-:W1:Y:S01]  /*1940*/  LDCU.64 UR6, c[0x0][0x5c8] ;  /* 0x0000b900ff0677ac */ /* 0x000e620008000a00 */
[----:B------:R-:W-:-:S05]  /*1950*/  IADD3 R244, PT, PT, R244, R245, RZ ;  /* 0x000000f5f4f47210 */ /* 0x000fca0007ffe0ff */
[C---:B-1----:R-:W-:Y:S02]  /*1960*/  IMAD R7, R244.reuse, UR7, RZ ;  /* 0x00000007f4077c24 */ /* 0x042fe4000f8e02ff */
[----:B------:R-:W-:-:S05]  /*1970*/  IMAD.WIDE.U32 R244, R244, UR6, RZ ;  /* 0x00000006f4f47c25 */ /* 0x000fca000f8e00ff */
[----:B------:R-:W-:Y:S02]  /*1980*/  IADD3 R7, PT, PT, R245, R7, RZ ;  /* 0x00000007f5077210 */ /* 0x000fe40007ffe0ff */
[----:B------:R-:W-:Y:S02]  /*1990*/  MOV R8, R244 ;  /* 0x000000f400087202 */ /* 0x000fe40000000f00 */
.L_x_1063:
        /* <DEDUP_REMOVED lines=25> */
.L_x_1065:
[----:B------:R-:W-:Y:S05]  /*1b30*/  BSYNC.RECONVERGENT B0 ;  /* 0x0000000000007941 */ /* 0x000fea0003800200 */
.L_x_1064:
        /* <DEDUP_REMOVED lines=16> */
.L_x_1067:
[----:B------:R-:W-:Y:S05]  /*1c40*/  BSYNC.RECONVERGENT B0 ;  /* 0x0000000000007941 */ /* 0x000fea0003800200 */
.L_x_1066:
        /* <DEDUP_REMOVED lines=22> */
.L_x_1069:
[----:B------:R-:W-:Y:S05]  /*1db0*/  BSYNC.RECONVERGENT B0 ;  /* 0x0000000000007941 */ /* 0x000fea0003800200 */
.L_x_1068:
        /* <DEDUP_REMOVED lines=16> */
.L_x_1059:
        /* <DEDUP_REMOVED lines=39> */
.L_x_1072:
[----:B------:R2:W-:Y:S04]  /*2130*/  STS.128 [R221+0x10000], RZ ;  /* 0x010000ffdd007388 */ /* 0x0005e80000000c00 */
[----:B------:R2:W-:Y:S02]  /*2140*/  STS.128 [R221+0x12000], RZ ;  /* 0x012000ffdd007388 */ /* 0x0005e40000000c00 */
.L_x_1073:
[----:B------:R-:W-:Y:S05]  /*2150*/  BSYNC.RECONVERGENT B0 ;  /* 0x0000000000007941 */ /* 0x000fea0003800200 */
.L_x_1071:
        /* <DEDUP_REMOVED lines=26> */
.L_x_1075:
[----:B------:R-:W-:Y:S05]  /*2300*/  BSYNC.RECONVERGENT B0 ;  /* 0x0000000000007941 */ /* 0x000fea0003800200 */
.L_x_1074:
        /* <DEDUP_REMOVED lines=21> */
.L_x_1077:
[----:B------:R1:W-:Y:S04]  /*2460*/  STS.128 [R221+0x8000], RZ ;  /* 0x008000ffdd007388 */ /* 0x0003e80000000c00 */
[----:B------:R1:W-:Y:S02]  /*2470*/  STS.128 [R221+0xa000], RZ ;  /* 0x00a000ffdd007388 */ /* 0x0003e40000000c00 */
.L_x_1078:
[----:B------:R-:W-:Y:S05]  /*2480*/  BSYNC.RECONVERGENT B0 ;  /* 0x0000000000007941 */ /* 0x000fea0003800200 */
.L_x_1076:
        /* <DEDUP_REMOVED lines=20> */
.L_x_1080:
[----:B------:R-:W-:Y:S05]  /*25d0*/  BSYNC.RECONVERGENT B0 ;  /* 0x0000000000007941 */ /* 0x000fea0003800200 */
.L_x_1079:
        /* <DEDUP_REMOVED lines=19> */
.L_x_1082:
[----:B------:R1:W-:Y:S04]  /*2710*/  STS.128 [R240], RZ ;  /* 0x000000fff0007388 */ /* 0x0003e80000000c00 */
[----:B------:R1:W-:Y:S02]  /*2720*/  STS.128 [R240+0x2000], RZ ;  /* 0x002000fff0007388 */ /* 0x0003e40000000c00 */
.L_x_1083:
[----:B------:R-:W-:Y:S05]  /*2730*/  BSYNC.RECONVERGENT B0 ;  /* 0x0000000000007941 */ /* 0x000fea0003800200 */
.L_x_1081:
        /* <DEDUP_REMOVED lines=27> */
.L_x_1085:
[----:B------:R-:W-:Y:S05]  /*28f0*/  BSYNC.RECONVERGENT B0 ;  /* 0x0000000000007941 */ /* 0x000fea0003800200 */
.L_x_1084:
        /* <DEDUP_REMOVED lines=33> */
.L_x_1087:
[----:B------:R1:W-:Y:S04]  /*2b10*/  STS.128 [R221+0xc000], RZ ;  /* 0x00c000ffdd007388 */ /* 0x0003e80000000c00 */
[----:B------:R1:W-:Y:S02]  /*2b20*/  STS.128 [R221+0xe000], RZ ;  /* 0x00e000ffdd007388 */ /* 0x0003e40000000c00 */
.L_x_1088:
[----:B------:R-:W-:Y:S05]  /*2b30*/  BSYNC.RECONVERGENT B0 ;  /* 0x0000000000007941 */ /* 0x000fea0003800200 */
.L_x_1086:
[----:B------:R3:W-:Y:S01]  /*2b40*/  @P5 STS.128 [R221+0xd000], RZ ;  /* 0x00d000ffdd005388 */ /* 0x0007e20000000c00 */
[----:B------:R-:W1:Y:S01]  /*2b50*/  LDCU UR6, c[0x0][0x440] ;  /* 0x00008800ff0677ac */ /* 0x000e620008000800 */
[----:B------:R-:W-:Y:S02]  /*2b60*/  BSSY.RECONVERGENT B0, `(.L_x_1089) ;  /* 0x000001b000007945 */ /* 0x000fe40003800200 */
[----:B------:R3:W-:Y:S01]  /*2b70*/  @P5 STS.128 [R221+0xf000], RZ ;  /* 0x00f000ffdd005388 */ /* 0x0007e20000000c00 */
[----:B------:R-:W1:Y:S01]  /*2b80*/  LDCU UR7, c[0x0][0x3e0] ;  /* 0x00007c00ff0777ac */ /* 0x000e620008000800 */
        /* <DEDUP_REMOVED lines=24> */
.L_x_1090:
[----:B-1----:R-:W-:Y:S05]  /*2d10*/  BSYNC.RECONVERGENT B0 ;  /* 0x0000000000007941 */ /* 0x002fea0003800200 */
.L_x_1089:
        /* <DEDUP_REMOVED lines=45> */
[----:B----4-:R-:W-:Y:S01]  /*2ff0*/  CS2R R20, SRZ ;  /* 0x0000000000147805 */ /* 0x010fe2000001ff00 */
[----:B-1----:R-:W-:Y:S01]  /*3000*/  USHF.L.U32 UR4, UR4, 0x6, URZ ;  /* 0x0000000604047899 */ /* 0x002fe200080006ff */
[----:B------:R1:W2:Y:S04]  /*3010*/  LDSM.16.M88.4 R140, [R4] ;  /* 0x00000000048c783b */ /* 0x0002a80000000200 */
[----:B------:R1:W4:Y:S04]  /*3020*/  LDSM.16.M88.4 R144, [R4+0x800] ;  /* 0x000800000490783b */ /* 0x0003280000000200 */
        /* <DEDUP_REMOVED lines=13> */
[----:B--2-4-:R1:W1:Y:S02]  /*3100*/  LDSM.16.M88.4 R168, [R199+0x2800] ;  /* 0x00280000c7a8783b */ /* 0x0142640000000200 */
.L_x_1095:
[----:B------:R-:W0:Y:S01]  /*3110*/  LDGDEPBAR ;  /* 0x00000000000079af */ /* 0x000e220000000000 */
[----:B------:R-:W-:Y:S02]  /*3120*/  IADD3 R182, PT, PT, R204, R197, RZ ;  /* 0x000000c5ccb67210 */ /* 0x000fe40007ffe0ff */
[----:B------:R-:W-:Y:S02]  /*3130*/  LEA R186, P0, R210, R230, 0x2 ;  /* 0x000000e6d2ba7211 */ /* 0x000fe400078010ff */
[----:B------:R-:W-:Y:S02]  /*3140*/  MOV R231, R229 ;  /* 0x000000e500e77202 */ /* 0x000fe40000000f00 */
[----:B------:R-:W-:Y:S02]  /*3150*/  IADD3 R181, PT, PT, R206, R197, RZ ;  /* 0x000000c5ceb57210 */ /* 0x000fe40007ffe0ff */
[----:B------:R-:W-:Y:S02]  /*3160*/  LEA.HI.X R187, R210, R231, RZ, 0x2, P0 ;  /* 0x000000e7d2bb7211 */ /* 0x000fe400000f14ff */
[----:B------:R-:W-:Y:S01]  /*3170*/  IADD3 R180, PT, PT, R204, R181, RZ ;  /* 0x000000b5ccb47210 */ /* 0x000fe20007ffe0ff */
[----:B------:R-:W-:Y:S04]  /*3180*/  DEPBAR.LE SB0, 0x0 ;  /* 0x000080000000791a */ /* 0x000fe80000000000 */
[----:B------:R-:W-:Y:S06]  /*3190*/  BAR.SYNC.DEFER_BLOCKING 0x0 ;  /* 0x0000000000007b1d */ /* 0x000fec0000010000 */
[----:B------:R-:W-:Y:S06]  /*31a0*/  LDSM.16.M88.4 R52, [R197] ;  /* 0x00000000c534783b */ /* 0x000fec0000000200 */
[----:B------:R-:W1:Y:S06]  /*31b0*/  LDSM.16.M88.4 R56, [R205+-0x4000] ;  /* 0xffc00000cd38783b */ /* 0x000e6c0000000200 */
[----:B------:R-:W2:Y:S06]  /*31c0*/  LDSM.16.M88.4 R60, [R205+-0x3800] ;  /* 0xffc80000cd3c783b */ /* 0x000eac0000000200 */
[----:B------:R-:W-:Y:S06]  /*31d0*/  LDSM.16.M88.4 R64, [R182] ;  /* 0x00000000b640783b */ /* 0x000fec0000000200 */
[----:B------:R-:W4:Y:S06]  /*31e0*/  LDSM.16.M88.4 R100, [R198+-0x4000] ;  /* 0xffc00000c664783b */ /* 0x000f2c0000000200 */
[----:B------:R-:W3:Y:S06]  /*31f0*/  LDSM.16.M88.4 R104, [R198+-0x3800] ;  /* 0xffc80000c668783b */ /* 0x000eec0000000200 */
[----:B------:R-:W-:Y:S06]  /*3200*/  LDSM.16.M88.4 R108, [R181] ;  /* 0x00000000b56c783b */ /* 0x000fec0000000200 */
[----:B------:R-:W3:Y:S01]  /*3210*/  LDSM.16.M88.4 R112, [R199+-0x4000] ;  /* 0xffc00000c770783b */ /* 0x000ee20000000200 */
[C---:B-1----:R-:W-:Y:S05]  /*3220*/  HMMA.16816.F32 R4, R52.reuse, R56, RZ ;  /* 0x000000383404723c */ /* 0x042fea00000018ff */
[----:B-----5:R-:W5:Y:S06]  /*3230*/  LDG.E R184, desc[UR20][R186.64] ;  /* 0x00000014bab87981 */ /* 0x020f6c000c1e1900 */
[----:B------:R1:W5:Y:S01]  /*3240*/  LDG.E R183, desc[UR20][R186.64+0x20] ;  /* 0x00002014bab77981 */ /* 0x000362000c1e1900 */
[C---:B------:R-:W-:Y:S05]  /*3250*/  HMMA.16816.F32 R8, R52.reuse, R58, RZ ;  /* 0x0000003a3408723c */ /* 0x040fea00000018ff */
[----:B------:R-:W-:Y:S03]  /*3260*/  LDSM.16.M88.4 R56, [R180] ;  /* 0x00000000b438783b */ /* 0x000fe60000000200 */
[C---:B--2---:R-:W-:Y:S08]  /*3270*/  HMMA.16816.F32 R12, R52.reuse, R60, RZ ;  /* 0x0000003c340c723c */ /* 0x044ff000000018ff */
[----:B------:R-:W-:Y:S01]  /*3280*/  HMMA.16816.F32 R16, R52, R62, RZ ;  /* 0x0000003e3410723c */ /* 0x000fe200000018ff */
[----:B------:R-:W2:Y:S06]  /*3290*/  LDSM.16.M88.4 R52, [R199+-0x3800] ;  /* 0xffc80000c734783b */ /* 0x000eac0000000200 */
[----:B------:R-:W1:Y:S01]  /*32a0*/  LDSM.16.M88.4 R60, [R0+-0x4000] ;  /* 0xffc00000003c783b */ /* 0x000e620000000200 */
[C---:B----4-:R-:W-:Y:S08]  /*32b0*/  HMMA.16816.F32 R4, R64.reuse, R100, R4 ;  /* 0x000000644004723c */ /* 0x050ff00000001804 */
[C---:B------:R-:W-:Y:S01]  /*32c0*/  HMMA.16816.F32 R8, R64.reuse, R102, R8 ;  /* 0x000000664008723c */ /* 0x040fe20000001808 */
[----:B------:R-:W-:Y:S07]  /*32d0*/  LDSM.16.M88.4 R100, [R197+0x2000] ;  /* 0x00200000c564783b */ /* 0x000fee0000000200 */
[C---:B---3--:R-:W-:Y:S08]  /*32e0*/  HMMA.16816.F32 R12, R64.reuse, R104, R12 ;  /* 0x00000068400c723c */ /* 0x048ff0000000180c */
[----:B------:R-:W-:Y:S01]  /*32f0*/  HMMA.16816.F32 R16, R64, R106, R16 ;  /* 0x0000006a4010723c */ /* 0x000fe20000001810 */
[----:B------:R-:W3:Y:S06]  /*3300*/  LDSM.16.M88.4 R64, [R0+-0x3800] ;  /* 0xffc800000040783b */ /* 0x000eec0000000200 */
[----:B------:R-:W4:Y:S01]  /*3310*/  LDSM.16.M88.4 R104, [R205+-0x2000] ;  /* 0xffe00000cd68783b */ /* 0x000f220000000200 */
[C---:B------:R-:W-:Y:S08]  /*3320*/  HMMA.16816.F32 R4, R108.reuse, R112, R4 ;  /* 0x000000706c04723c */ /* 0x040ff00000001804 */
[C---:B------:R-:W-:Y:S01]  /*3330*/  HMMA.16816.F32 R8, R108.reuse, R114, R8 ;  /* 0x000000726c08723c */ /* 0x040fe20000001808 */
[----:B------:R-:W-:Y:S07]  /*3340*/  LDSM.16.M88.4 R112, [R198+-0x2000] ;  /* 0xffe00000c670783b */ /* 0x000fee0000000200 */
[C---:B--2---:R-:W-:Y:S08]  /*3350*/  HMMA.16816.F32 R12, R108.reuse, R52, R12 ;  /* 0x000000346c0c723c */ /* 0x044ff0000000180c */
[----:B------:R-:W-:Y:S01]  /*3360*/  HMMA.16816.F32 R16, R108, R54, R16 ;  /* 0x000000366c10723c */ /* 0x000fe20000001810 */
[----:B------:R-:W2:Y:S06]  /*3370*/  LDSM.16.M88.4 R52, [R205+-0x1800] ;  /* 0xffe80000cd34783b */ /* 0x000eac0000000200 */
[----:B------:R-:W2:Y:S01]  /*3380*/  LDSM.16.M88.4 R108, [R182+0x2000] ;  /* 0x00200000b66c783b */ /* 0x000ea20000000200 */
[C---:B-1----:R-:W-:Y:S08]  /*3390*/  HMMA.16816.F32 R4, R56.reuse, R60, R4 ;  /* 0x0000003c3804723c */ /* 0x042ff00000001804 */
[C---:B------:R-:W-:Y:S01]  /*33a0*/  HMMA.16816.F32 R8, R56.reuse, R62, R8 ;  /* 0x0000003e3808723c */ /* 0x040fe20000001808 */
[----:B------:R-:W-:Y:S07]  /*33b0*/  LDSM.16.M88.4 R60, [R181+0x2000] ;  /* 0x00200000b53c783b */ /* 0x000fee0000000200 */
[C---:B---3--:R-:W-:Y:S08]  /*33c0*/  HMMA.16816.F32 R12, R56.reuse, R64, R12 ;  /* 0x00000040380c723c */ /* 0x048ff0000000180c */
[----:B------:R-:W-:Y:S01]  /*33d0*/  HMMA.16816.F32 R16, R56, R66, R16 ;  /* 0x000000423810723c */ /* 0x000fe20000001810 */
[----:B------:R-:W1:Y:S06]  /*33e0*/  LDSM.16.M88.4 R56, [R198+-0x1800] ;  /* 0xffe80000c638783b */ /* 0x000e6c0000000200 */
[----:B------:R-:W3:Y:S01]  /*33f0*/  LDSM.16.M88.4 R64, [R199+-0x2000] ;  /* 0xffe00000c740783b */ /* 0x000ee20000000200 */
[C---:B----4-:R-:W-:Y:S08]  /*3400*/  HMMA.16816.F32 R4, R100.reuse, R104, R4 ;  /* 0x000000686404723c */ /* 0x050ff00000001804 */
[C---:B------:R-:W-:Y:S01]  /*3410*/  HMMA.16816.F32 R8, R100.reuse, R106, R8 ;  /* 0x0000006a6408723c */ /* 0x040fe20000001808 */
[----:B------:R-:W-:Y:S07]  /*3420*/  LDSM.16.M88.4 R104, [R0+-0x2000] ;  /* 0xffe000000068783b */ /* 0x000fee0000000200 */
[C---:B--2---:R-:W-:Y:S08]  /*3430*/  HMMA.16816.F32 R12, R100.reuse, R52, R12 ;  /* 0x00000034640c723c */ /* 0x044ff0000000180c */
[----:B------:R-:W-:Y:S01]  /*3440*/  HMMA.16816.F32 R16, R100, R54, R16 ;  /* 0x000000366410723c */ /* 0x000fe20000001810 */
[----:B------:R-:W2:Y:S06]  /*3450*/  LDSM.16.M88.4 R52, [R199+-0x1800] ;  /* 0xffe80000c734783b */ /* 0x000eac0000000200 */
[----:B------:R-:W4:Y:S01]  /*3460*/  LDSM.16.M88.4 R100, [R180+0x2000] ;  /* 0x00200000b464783b */ /* 0x000f220000000200 */
[C---:B------:R-:W-:Y:S08]  /*3470*/  HMMA.16816.F32 R4, R108.reuse, R112, R4 ;  /* 0x000000706c04723c */ /* 0x040ff00000001804 */
[C---:B------:R-:W-:Y:S03]  /*3480*/  HMMA.16816.F32 R8, R108.reuse, R114, R8 ;  /* 0x000000726c08723c */ /* 0x040fe60000001808 */
[----:B------:R-:W-:Y:S04]  /*3490*/  SHF.L.U32 R114, R242, 0x6, RZ ;  /* 0x00000006f2727819 */ /* 0x000fe800000006ff */
[----:B------:R-:W-:Y:S01]  /*34a0*/  ISETP.GE.AND P0, PT, R114, R241, PT ;  /* 0x000000f17200720c */ /* 0x000fe20003f06270 */
[C---:B-1----:R-:W-:Y:S08]  /*34b0*/  HMMA.16816.F32 R12, R108.reuse, R56, R12 ;  /* 0x000000386c0c723c */ /* 0x042ff0000000180c */
[----:B------:R-:W-:Y:S08]  /*34c0*/  HMMA.16816.F32 R16, R108, R58, R16 ;  /* 0x0000003a6c10723c */ /* 0x000ff00000001810 */
[C---:B---3--:R-:W-:Y:S08]  /*34d0*/  HMMA.16816.F32 R4, R60.reuse, R64, R4 ;  /* 0x000000403c04723c */ /* 0x048ff00000001804 */
[C---:B------:R-:W-:Y:S08]  /*34e0*/  HMMA.16816.F32 R8, R60.reuse, R66, R8 ;  /* 0x000000423c08723c */ /* 0x040ff00000001808 */
[C---:B--2---:R-:W-:Y:S08]  /*34f0*/  HMMA.16816.F32 R12, R60.reuse, R52, R12 ;  /* 0x000000343c0c723c */ /* 0x044ff0000000180c */
[----:B------:R-:W-:Y:S01]  /*3500*/  HMMA.16816.F32 R16, R60, R54, R16 ;  /* 0x000000363c10723c */ /* 0x000fe20000001810 */
[----:B------:R-:W1:Y:S07]  /*3510*/  LDSM.16.M88.4 R52, [R0+-0x1800] ;  /* 0xffe800000034783b */ /* 0x000e6e0000000200 */
[C---:B----4-:R-:W-:Y:S08]  /*3520*/  HMMA.16816.F32 R4, R100.reuse, R104, R4 ;  /* 0x000000686404723c */ /* 0x050ff00000001804 */
[C---:B------:R-:W-:Y:S11]  /*3530*/  HMMA.16816.F32 R8, R100.reuse, R106, R8 ;  /* 0x0000006a6408723c */ /* 0x040ff60000001808 */
[----:B------:R-:W-:Y:S01]  /*3540*/  FMUL.FTZ R185, R4, UR12 ;  /* 0x0000000c04b97c20 */ /* 0x000fe20008410000 */
[----:B------:R-:W-:Y:S01]  /*3550*/  FMUL.FTZ R186, R5, UR12 ;  /* 0x0000000c05ba7c20 */ /* 0x000fe20008410000 */
[----:B------:R-:W-:Y:S01]  /*3560*/  FMUL.FTZ R187, R6, UR12 ;  /* 0x0000000c06bb7c20 */ /* 0x000fe20008410000 */
[----:B------:R-:W-:Y:S03]  /*3570*/  FMUL.FTZ R188, R7, UR12 ;  /* 0x0000000c07bc7c20 */ /* 0x000fe60008410000 */
[----:B------:R-:W2:Y:S02]  /*3580*/  MUFU.TANH R185, R185 ;  /* 0x000000b900b97308 */ /* 0x000ea40000002400 */
[----:B------:R-:W-:Y:S01]  /*3590*/  FMUL.FTZ R189, R8, UR12 ;  /* 0x0000000c08bd7c20 */ /* 0x000fe20008410000 */
[----:B------:R-:W-:Y:S01]  /*35a0*/  FMUL.FTZ R190, R9, UR12 ;  /* 0x0000000c09be7c20 */ /* 0x000fe20008410000 */
[----:B------:R-:W-:Y:S01]  /*35b0*/  FMUL.FTZ R191, R10, UR12 ;  /* 0x0000000c0abf7c20 */ /* 0x000fe20008410000 */
[----:B------:R-:W-:Y:S05]  /*35c0*/  FMUL.FTZ R192, R11, UR12 ;  /* 0x0000000c0bc07c20 */ /* 0x000fea0008410000 */
[----:B------:R-:W3:Y:S01]  /*35d0*/  MUFU.TANH R186, R186 ;  /* 0x000000ba00ba7308 */ /* 0x000ee20000002400 */
[C---:B-1----:R-:W-:Y:S09]  /*35e0*/  HMMA.16816.F32 R12, R100.reuse, R52, R12 ;  /* 0x00000034640c723c */ /* 0x042ff2000000180c */
[----:B------:R-:W1:Y:S01]  /*35f0*/  MUFU.TANH R187, R187 ;  /* 0x000000bb00bb7308 */ /* 0x000e620000002400 */
[----:B------:R-:W-:Y:S09]  /*3600*/  HMMA.16816.F32 R16, R100, R54, R16 ;  /* 0x000000366410723c */ /* 0x000ff20000001810 */
[----:B------:R-:W4:Y:S01]  /*3610*/  MUFU.TANH R188, R188 ;  /* 0x000000bc00bc7308 */ /* 0x000f220000002400 */
[----:B------:R-:W-:Y:S01]  /*3620*/  FMUL.FTZ R193, R12, UR12 ;  /* 0x0000000c0cc17c20 */ /* 0x000fe20008410000 */
[----:B------:R-:W-:Y:S01]  /*3630*/  FMUL.FTZ R194, R13, UR12 ;  /* 0x0000000c0dc27c20 */ /* 0x000fe20008410000 */
[----:B------:R-:W-:Y:S01]  /*3640*/  FMUL.FTZ R195, R14, UR12 ;  /* 0x0000000c0ec37c20 */ /* 0x000fe20008410000 */
[----:B------:R-:W-:Y:S06]  /*3650*/  FMUL.FTZ R231, R15, UR12 ;  /* 0x0000000c0fe77c20 */ /* 0x000fec0008410000 */
[----:B------:R-:W1:Y:S01]  /*3660*/  MUFU.TANH R189, R189 ;  /* 0x000000bd00bd7308 */ /* 0x000e620000002400 */
[----:B------:R-:W-:Y:S01]  /*3670*/  FMUL.FTZ R252, R16, UR12 ;  /* 0x0000000c10fc7c20 */ /* 0x000fe20008410000 */
[----:B------:R-:W-:Y:S01]  /*3680*/  FMUL.FTZ R180, R17, UR12 ;  /* 0x0000000c11b47c20 */ /* 0x000fe20008410000 */
[----:B------:R-:W-:Y:S01]  /*3690*/  FMUL.FTZ R182, R18, UR12 ;  /* 0x0000000c12b67c20 */ /* 0x000fe20008410000 */
[----:B------:R-:W-:Y:S06]  /*36a0*/  FMUL.FTZ R113, R19, UR12 ;  /* 0x0000000c13717c20 */ /* 0x000fec0008410000 */
[----:B------:R-:W1:Y:S10]  /*36b0*/  MUFU.TANH R190, R190 ;  /* 0x000000be00be7308 */ /* 0x000e740000002400 */
        /* <DEDUP_REMOVED lines=9> */
[----:B------:R-:W1:Y:S01]  /*3750*/  MUFU.TANH R113, R113 ;  /* 0x0000007100717308 */ /* 0x000e620000002400 */
[----:B--234-:R-:W-:Y:S05]  /*3760*/  @!P0 BRA `(.L_x_1091) ;  /* 0x0000000000648947 */ /* 0x01cfea0003800000 */
[----:B-1----:R-:W-:Y:S01]  /*3770*/  MOV R67, R182 ;  /* 0x000000b600437202 */ /* 0x002fe20000000f00 */
[----:B------:R-:W1:Y:S01]  /*3780*/  LDC R4, c[0x0][0x504] ;  /* 0x00014100ff047b82 */ /* 0x000e620000000800 */
[----:B------:R-:W-:Y:S01]  /*3790*/  MOV R105, R252 ;  /* 0x000000fc00697202 */ /* 0x000fe20000000f00 */
[----:B------:R-:W-:Y:S01]  /*37a0*/  VIADD R6, R225, 0x40 ;  /* 0x00000040e1067836 */ /* 0x000fe20000000000 */
[----:B------:R-:W-:Y:S01]  /*37b0*/  MOV R101, R195 ;  /* 0x000000c300657202 */ /* 0x000fe20000000f00 */
[----:B------:R-:W-:Y:S01]  /*37c0*/  VIADD R5, R114, 0x40 ;  /* 0x0000004072057836 */ /* 0x000fe20000000000 */
[----:B------:R-:W-:Y:S01]  /*37d0*/  MOV R107, R193 ;  /* 0x000000c1006b7202 */ /* 0x000fe20000000f00 */
[----:B------:R-:W-:Y:S01]  /*37e0*/  IMAD.MOV.U32 R63, RZ, RZ, R113 ;  /* 0x000000ffff3f7224 */ /* 0x000fe200078e0071 */
[----:B------:R-:W-:Y:S01]  /*37f0*/  ISETP.LT.AND P0, PT, R6, R243, PT ;  /* 0x000000f30600720c */ /* 0x000fe20003f01270 */
[----:B------:R-:W-:Y:S01]  /*3800*/  IMAD.MOV.U32 R181, RZ, RZ, R180 ;  /* 0x000000ffffb57224 */ /* 0x000fe200078e00b4 */
[----:B------:R-:W-:Y:S01]  /*3810*/  MOV R103, R191 ;  /* 0x000000bf00677202 */ /* 0x000fe20000000f00 */
[----:B------:R-:W-:Y:S01]  /*3820*/  IMAD.MOV.U32 R66, RZ, RZ, R231 ;  /* 0x000000ffff427224 */ /* 0x000fe200078e00e7 */
[----:B------:R-:W-:Y:S01]  /*3830*/  MOV R109, R189 ;  /* 0x000000bd006d7202 */ /* 0x000fe20000000f00 */
[----:B------:R-:W-:Y:S01]  /*3840*/  IMAD.MOV.U32 R100, RZ, RZ, R194 ;  /* 0x000000ffff647224 */ /* 0x000fe200078e00c2 */
[----:B------:R-:W-:Y:S01]  /*3850*/  MOV R111, R187 ;  /* 0x000000bb006f7202 */ /* 0x000fe20000000f00 */
[----:B------:R-:W-:Y:S01]  /*3860*/  IMAD.MOV.U32 R102, RZ, RZ, R192 ;  /* 0x000000ffff667224 */ /* 0x000fe200078e00c0 */
[----:B------:R-:W-:Y:S01]  /*3870*/  MOV R115, R185 ;  /* 0x000000b900737202 */ /* 0x000fe20000000f00 */
[----:B------:R-:W-:Y:S02]  /*3880*/  IMAD.MOV.U32 R104, RZ, RZ, R190 ;  /* 0x000000ffff687224 */ /* 0x000fe400078e00be */
[----:B------:R-:W-:Y:S02]  /*3890*/  IMAD.MOV.U32 R106, RZ, RZ, R188 ;  /* 0x000000ffff6a7224 */ /* 0x000fe400078e00bc */
[----:B------:R-:W-:Y:S01]  /*38a0*/  IMAD.MOV.U32 R108, RZ, RZ, R186 ;  /* 0x000000ffff6c7224 */ /* 0x000fe200078e00ba */
[----:B-1----:R-:W-:Y:S04]  /*38b0*/  IADD3 R4, PT, PT, R224, R4, -R243 ;  /* 0x00000004e0047210 */ /* 0x002fe80007ffe8f3 */
[----:B------:R-:W-:Y:S04]  /*38c0*/  IADD3 R4, PT, PT, R4, -0x40, RZ ;  /* 0xffffffc004047810 */ /* 0x000fe80007ffe0ff */
[----:B------:R-:W-:Y:S11]  /*38d0*/  ISETP.GE.AND P1, PT, R5, R4, PT ;  /* 0x000000040500720c */ /* 0x000ff60003f26270 */
[----:B------:R-:W-:Y:S02]  /*38e0*/  @!UPT UIADD3 URZ, UPT, UPT, URZ, URZ, URZ ;  /* 0x000000fffffff290 */ /* 0x000fe4000fffe0ff */
[----:B------:R-:W-:Y:S05]  /*38f0*/  @!P1 BRA P0, `(.L_x_1092) ;  /* 0x0000000400609947 */ /* 0x000fea0000000000 */
.L_x_1091:
[----:B------:R-:W2:Y:S01]  /*3900*/  LDC R6, c[0x0][0x508] ;  /* 0x00014200ff067b82 */ /* 0x000ea20000000800 */
[----:B------:R-:W3:Y:S01]  /*3910*/  S2R R5, SR_TID.X ;  /* 0x0000000000057919 */ /* 0x000ee20000002100 */
[----:B------:R-:W-:Y:S06]  /*3920*/  IMAD.IADD R114, R210, 0x1, R114 ;  /* 0x00000001d2727824 */ /* 0x000fec00078e0272 */
[----:B------:R-:W4:Y:S01]  /*3930*/  LDC R7, c[0x0][0x504] ;  /* 0x00014100ff077b82 */ /* 0x000f220000000800 */
[C-C-:B--2---:R-:W-:Y:S02]  /*3940*/  IADD3 R9, PT, PT, R243.reuse, R6, -R246.reuse ;  /* 0x00000006f3097210 */ /* 0x144fe40007ffe8f6 */
[----:B----4-:R-:W-:Y:S01]  /*3950*/  IADD3 R7, PT, PT, R243, -R7, -R246 ;  /* 0x80000007f3077210 */ /* 0x010fe20007ffe8f6 */
[----:B---3--:R-:W-:Y:S01]  /*3960*/  IMAD.SHL.U32 R4, R5, 0x2, RZ ;  /* 0x0000000205047824 */ /* 0x008fe200078e00ff */
[----:B------:R-:W-:Y:S03]  /*3970*/  SHF.R.U32.HI R5, RZ, 0x2, R5 ;  /* 0x00000002ff057819 */ /* 0x000fe60000011605 */
[----:B------:R-:W-:Y:S01]  /*3980*/  IMAD.IADD R8, R114, 0x1, R7 ;  /* 0x0000000172087824 */ /* 0x000fe200078e0207 */
[----:B------:R-:W-:Y:S01]  /*3990*/  LOP3.LUT R6, R4, 0x6, RZ, 0xc0, !PT ;  /* 0x0000000604067812 */ /* 0x000fe200078ec0ff */
[----:B------:R-:W-:Y:S03]  /*39a0*/  IMAD.IADD R4, R114, 0x1, R9 ;  /* 0x0000000172047824 */ /* 0x000fe600078e0209 */
[----:B------:R-:W-:Y:S02]  /*39b0*/  LOP3.LUT R10, R6, 0xe0, R5, 0xf8, !PT ;  /* 0x000000e0060a7812 */ /* 0x000fe400078ef805 */
[C-C-:B------:R-:W-:Y:S02]  /*39c0*/  VIADDMNMX R6, R4.reuse, 0x1, R243.reuse, PT ;  /* 0x0000000104067846 */ /* 0x140fe400038001f3 */
[----:B------:R-:W-:Y:S01]  /*39d0*/  VIADDMNMX R4, R4, 0x9, R243, PT ;  /* 0x0000000904047846 */ /* 0x000fe200038001f3 */
[----:B------:R-:W-:Y:S01]  /*39e0*/  IMAD R5, R215, 0x40, R10 ;  /* 0x00000040d7057824 */ /* 0x000fe200078e020a */
[----:B------:R-:W-:Y:S02]  /*39f0*/  VIMNMX R10, PT, PT, RZ, R8, !PT ;  /* 0x00000008ff0a7248 */ /* 0x000fe40007fe0100 */
[----:B------:R-:W-:Y:S01]  /*3a00*/  VIADDMNMX R8, R8, 0x8, RZ, !PT ;  /* 0x0000000808087846 */ /* 0x000fe200078001ff */
        /* <DEDUP_REMOVED lines=8> */
[----:B------:R-:W-:Y:S01]  /*3a90*/  VIADD R9, R5, 0x11 ;  /* 0x0000001105097836 */ /* 0x000fe20000000000 */
[----:B------:R-:W-:Y:S01]  /*3aa0*/  FSEL R115, R185, -INF , P3 ;  /* 0xff800000b9737808 */ /* 0x000fe20001800000 */
[----:B------:R-:W-:Y:S01]  /*3ab0*/  VIADD R7, R5, 0x18 ;  /* 0x0000001805077836 */ /* 0x000fe20000000000 */
[----:B-1----:R-:W-:Y:S01]  /*3ac0*/  FSEL R111, R187, -INF , P2 ;  /* 0xff800000bb6f7808 */ /* 0x002fe20001000000 */
[----:B------:R-:W-:Y:S01]  /*3ad0*/  VIADD R5, R5, 0x19 ;  /* 0x0000001905057836 */ /* 0x000fe20000000000 */
        /* <DEDUP_REMOVED lines=58> */
.L_x_1092:
[C---:B------:R-:W-:Y:S01]  /*3e80*/  FMUL.FTZ R62, R239.reuse, 1.4426950216293334961 ;  /* 0x3fb8aa3bef3e7820 */ /* 0x040fe20000410000 */
[----:B------:R-:W-:Y:S01]  /*3e90*/  FSETP.NEU.FTZ.AND P0, PT, R239, -INF , PT ;  /* 0xff800000ef00780b */ /* 0x000fe20003f1d000 */
[----:B------:R-:W-:Y:S01]  /*3ea0*/  FMUL.FTZ R60, R238, 1.4426950216293334961 ;  /* 0x3fb8aa3bee3c7820 */ /* 0x000fe20000410000 */
[----:B------:R-:W-:Y:S01]  /*3eb0*/  IADD3 R61, PT, PT, R209, R206, RZ ;  /* 0x000000ced13d7210 */ /* 0x000fe20007ffe0ff */
[----:B------:R-:W-:Y:S01]  /*3ec0*/  FFMA.FTZ R187, -R187, R187, 1 ;  /* 0x3f800000bbbb7423 */ /* 0x000fe200000101bb */
[----:B------:R-:W-:Y:S01]  /*3ed0*/  FSEL R62, R62, RZ, P0 ;  /* 0x000000ff3e3e7208 */ /* 0x000fe20000000000 */
[----:B------:R-:W-:Y:S01]  /*3ee0*/  FFMA.FTZ R188, -R188, R188, 1 ;  /* 0x3f800000bcbc7423 */ /* 0x000fe200000101bc */
[----:B------:R-:W-:Y:S01]  /*3ef0*/  FSETP.NEU.FTZ.AND P0, PT, R238, -INF , PT ;  /* 0xff800000ee00780b */ /* 0x000fe20003f1d000 */
[----:B------:R-:W-:Y:S01]  /*3f00*/  FFMA.FTZ R185, -R185, R185, 1 ;  /* 0x3f800000b9b97423 */ /* 0x000fe200000101b9 */
        /* <DEDUP_REMOVED lines=8> */
[----:B------:R-:W-:Y:S01]  /*3f90*/  FFMA.FTZ R110, R106, UR11, -R60 ;  /* 0x0000000b6a6e7c23 */ /* 0x000fe2000801083c */
[----:B------:R-:W-:Y:S01]  /*3fa0*/  FFMA.FTZ R106, R100, UR11, -R62 ;  /* 0x0000000b646a7c23 */ /* 0x000fe2000801083e */
[--C-:B------:R-:W-:Y:S01]  /*3fb0*/  FFMA.FTZ R103, R103, UR11, -R60.reuse ;  /* 0x0000000b67677c23 */ /* 0x100fe2000801083c */
[--C-:B------:R-:W-:Y:S01]  /*3fc0*/  FFMA.FTZ R102, R102, UR11, -R60.reuse ;  /* 0x0000000b66667c23 */ /* 0x100fe2000801083c */
[--C-:B------:R-:W-:Y:S01]  /*3fd0*/  FFMA.FTZ R101, R101, UR11, -R60.reuse ;  /* 0x0000000b65657c23 */ /* 0x100fe2000801083c */
[----:B------:R-:W-:Y:S01]  /*3fe0*/  MUFU.EX2 R111, R111 ;  /* 0x0000006f006f7308 */ /* 0x000fe20000000800 */
[--C-:B------:R-:W-:Y:S01]  /*3ff0*/  FFMA.FTZ R100, R66, UR11, -R60.reuse ;  /* 0x0000000b42647c23 */ /* 0x100fe2000801083c */
[--C-:B------:R-:W-:Y:S01]  /*4000*/  FFMA.FTZ R67, R67, UR11, -R60.reuse ;  /* 0x0000000b43437c23 */ /* 0x100fe2000801083c */
[----:B------:R-:W-:Y:S01]  /*4010*/  FFMA.FTZ R60, R63, UR11, -R60 ;  /* 0x0000000b3f3c7c23 */ /* 0x000fe2000801083c */
[--C-:B------:R-:W-:Y:S01]  /*4020*/  FFMA.FTZ R105, R105, UR11, -R62.reuse ;  /* 0x0000000b69697c23 */ /* 0x100fe2000801083e */
[----:B------:R-:W-:Y:S01]  /*4030*/  FFMA.FTZ R62, R181, UR11, -R62 ;  /* 0x0000000bb53e7c23 */ /* 0x000fe2000801083e */
[----:B------:R-:W-:Y:S01]  /*4040*/  FFMA.FTZ R186, -R186, R186, 1 ;  /* 0x3f800000baba7423 */ /* 0x000fe200000101ba */
[----:B------:R-:W-:Y:S03]  /*4050*/  FMUL.FTZ R187, R187, UR12 ;  /* 0x0000000cbbbb7c20 */ /* 0x000fe60008410000 */
[----:B------:R-:W-:Y:S01]  /*4060*/  MUFU.EX2 R110, R110 ;  /* 0x0000006e006e7308 */ /* 0x000fe20000000800 */
[----:B------:R-:W-:Y:S01]  /*4070*/  FMUL.FTZ R188, R188, UR12 ;  /* 0x0000000cbcbc7c20 */ /* 0x000fe20008410000 */
[----:B------:R-:W-:Y:S01]  /*4080*/  FMUL.FTZ R186, R186, UR12 ;  /* 0x0000000cbaba7c20 */ /* 0x000fe20008410000 */
[----:B------:R-:W-:Y:S01]  /*4090*/  FFMA.FTZ R231, -R231, R231, 1 ;  /* 0x3f800000e7e77423 */ /* 0x000fe200000101e7 */
[----:B------:R-:W-:Y:S01]  /*40a0*/  FFMA.FTZ R191, -R191, R191, 1 ;  /* 0x3f800000bfbf7423 */ /* 0x000fe200000101bf */
[----:B------:R-:W-:Y:S01]  /*40b0*/  FFMA.FTZ R192, -R192, R192, 1 ;  /* 0x3f800000c0c07423 */ /* 0x000fe200000101c0 */
[----:B------:R-:W-:Y:S01]  /*40c0*/  FFMA.FTZ R189, -R189, R189, 1 ;  /* 0x3f800000bdbd7423 */ /* 0x000fe200000101bd */
[----:B------:R-:W-:Y:S03]  /*40d0*/  FFMA.FTZ R190, -R190, R190, 1 ;  /* 0x3f800000bebe7423 */ /* 0x000fe600000101be */
[----:B------:R-:W-:Y:S01]  /*40e0*/  MUFU.EX2 R115, R115 ;  /* 0x0000007300737308 */ /* 0x000fe20000000800 */
[----:B------:R-:W-:Y:S01]  /*40f0*/  FFMA.FTZ R193, -R193, R193, 1 ;  /* 0x3f800000c1c17423 */ /* 0x000fe200000101c1 */
[----:B------:R-:W-:Y:S01]  /*4100*/  FFMA.FTZ R194, -R194, R194, 1 ;  /* 0x3f800000c2c27423 */ /* 0x000fe200000101c2 */
[----:B------:R-:W-:Y:S01]  /*4110*/  FFMA.FTZ R195, -R195, R195, 1 ;  /* 0x3f800000c3c37423 */ /* 0x000fe200000101c3 */
[----:B------:R-:W-:Y:S01]  /*4120*/  FFMA.FTZ R252, -R252, R252, 1 ;  /* 0x3f800000fcfc7423 */ /* 0x000fe200000101fc */
[----:B------:R-:W-:Y:S01]  /*4130*/  FFMA.FTZ R180, -R180, R180, 1 ;  /* 0x3f800000b4b47423 */ /* 0x000fe200000101b4 */
[----:B------:R-:W-:Y:S01]  /*4140*/  FFMA.FTZ R182, -R182, R182, 1 ;  /* 0x3f800000b6b67423 */ /* 0x000fe200000101b6 */
[----:B------:R-:W-:Y:S03]  /*4150*/  FFMA.FTZ R113, -R113, R113, 1 ;  /* 0x3f80000071717423 */ /* 0x000fe60000010171 */
[----:B------:R-:W-:Y:S01]  /*4160*/  MUFU.EX2 R112, R112 ;  /* 0x0000007000707308 */ /* 0x000fe20000000800 */
[----:B------:R-:W-:Y:S01]  /*4170*/  FMUL.FTZ R191, R191, UR12 ;  /* 0x0000000cbfbf7c20 */ /* 0x000fe20008410000 */
[----:B------:R-:W-:Y:S01]  /*4180*/  FMUL.FTZ R189, R189, UR12 ;  /* 0x0000000cbdbd7c20 */ /* 0x000fe20008410000 */
[----:B------:R-:W-:Y:S01]  /*4190*/  FMUL.FTZ R190, R190, UR12 ;  /* 0x0000000cbebe7c20 */ /* 0x000fe20008410000 */
[----:B------:R-:W-:Y:S01]  /*41a0*/  FMUL.FTZ R193, R193, UR12 ;  /* 0x0000000cc1c17c20 */ /* 0x000fe20008410000 */
[----:B------:R-:W-:Y:S01]  /*41b0*/  FMUL.FTZ R194, R194, UR12 ;  /* 0x0000000cc2c27c20 */ /* 0x000fe20008410000 */
[----:B------:R-:W-:Y:S01]  /*41c0*/  FMUL.FTZ R195, R195, UR12 ;  /* 0x0000000cc3c37c20 */ /* 0x000fe20008410000 */
[----:B------:R-:W-:Y:S03]  /*41d0*/  FMUL.FTZ R180, R180, UR12 ;  /* 0x0000000cb4b47c20 */ /* 0x000fe60008410000 */
        /* <DEDUP_REMOVED lines=16> */
[----:B------:R1:W-:Y:S01]  /*42e0*/  STS [R220+0x400], R63 ;  /* 0x0004003fdc007388 */ /* 0x0003e20000000800 */
[----:B------:R-:W-:Y:S02]  /*42f0*/  F2FP.F16.F32.PACK_AB R60, R102, R103 ;  /* 0x00000067663c723e */ /* 0x000fe400000000ff */
[----:B------:R-:W-:Y:S01]  /*4300*/  F2FP.F16.F32.PACK_AB R62, R100, R101 ;  /* 0x00000065643e723e */ /* 0x000fe200000000ff */
[----:B------:R2:W-:Y:S01]  /*4310*/  STS [R220], R65 ;  /* 0x00000041dc007388 */ /* 0x0005e20000000800 */
[----:B------:R-:W-:Y:S03]  /*4320*/  F2FP.F16.F32.PACK_AB R114, R106, R107 ;  /* 0x0000006b6a72723e */ /* 0x000fe600000000ff */
[----:B------:R3:W-:Y:S04]  /*4330*/  STS [R247], R64 ;  /* 0x00000040f7007388 */ /* 0x0007e80000000800 */
[----:B------:R-:W-:Y:S04]  /*4340*/  STS [R247+0x400], R60 ;  /* 0x0004003cf7007388 */ /* 0x000fe80000000800 */
[----:B------:R-:W-:Y:S04]  /*4350*/  STS [R222], R114 ;  /* 0x00000072de007388 */ /* 0x000fe80000000800 */
[----:B------:R-:W-:Y:S04]  /*4360*/  STS [R222+0x400], R62 ;  /* 0x0004003ede007388 */ /* 0x000fe80000000800 */
[----:B------:R-:W-:Y:S01]  /*4370*/  STS [R226], R181 ;  /* 0x000000b5e2007388 */ /* 0x000fe20000000800 */
[----:B-1----:R-:W-:Y:S02]  /*4380*/  F2FP.F16.F32.PACK_AB R63, R66, R67 ;  /* 0x00000043423f723e */ /* 0x002fe400000000ff */
[-C--:B--2---:R-:W-:Y:S03]  /*4390*/  IADD3 R65, PT, PT, R209, R204.reuse, RZ ;  /* 0x000000ccd1417210 */ /* 0x084fe60007ffe0ff */
[----:B------:R-:W-:Y:S01]  /*43a0*/  STS [R226+0x400], R63 ;  /* 0x0004003fe2007388 */ /* 0x000fe20000000800 */
[----:B---3--:R-:W-:Y:S03]  /*43b0*/  IADD3 R64, PT, PT, R61, R204, RZ ;  /* 0x000000cc3d407210 */ /* 0x008fe60007ffe0ff */
[----:B------:R-:W1:Y:S08]  /*43c0*/  LDSM.16.M88.4 R52, [R209+0x8000] ;  /* 0x00800000d134783b */ /* 0x000e700000000200 */
[----:B------:R-:W2:Y:S01]  /*43d0*/  LDSM.16.M88.4 R56, [R65+0x8000] ;  /* 0x008000004138783b */ /* 0x000ea20000000200 */
[C---:B-1----:R-:W-:Y:S08]  /*43e0*/  HMMA.16816.F32 R4, R52.reuse, R116, RZ ;  /* 0x000000743404723c */ /* 0x042ff000000018ff */
[C---:B------:R-:W-:Y:S08]  /*43f0*/  HMMA.16816.F32 R8, R52.reuse, R118, RZ ;  /* 0x000000763408723c */ /* 0x040ff000000018ff */
[C---:B------:R-:W-:Y:S08]  /*4400*/  HMMA.16816.F32 R12, R52.reuse, R120, RZ ;  /* 0x00000078340c723c */ /* 0x040ff000000018ff */
[----:B------:R-:W-:Y:S01]  /*4410*/  HMMA.16816.F32 R16, R52, R122, RZ ;  /* 0x0000007a3410723c */ /* 0x000fe200000018ff */
[----:B------:R-:W1:Y:S07]  /*4420*/  LDSM.16.M88.4 R52, [R61+0x8000] ;  /* 0x008000003d34783b */ /* 0x000e6e0000000200 */
[C---:B--2---:R-:W-:Y:S01]  /*4430*/  HMMA.16816.F32 R4, R56.reuse, R124, R4 ;  /* 0x0000007c3804723c */ /* 0x044fe20000001804 */
[----:B------:R-:W-:Y:S07]  /*4440*/  LDSM.16.M88.4 R60, [R61+0xa000] ;  /* 0x00a000003d3c783b */ /* 0x000fee0000000200 */
        /* <DEDUP_REMOVED lines=27> */
[C---:B-1----:R-:W-:Y:S08]  /*4600*/  HMMA.16816.F32 R4, R52.reuse, R172, R4 ;  /* 0x000000ac3404723c */ /* 0x042ff00000001804 */
[C---:B------:R-:W-:Y:S08]  /*4610*/  HMMA.16816.F32 R8, R52.reuse, R174, R8 ;  /* 0x000000ae3408723c */ /* 0x040ff00000001808 */
[C---:B------:R-:W-:Y:S03]  /*4620*/  HMMA.16816.F32 R12, R52.reuse, R176, R12 ;  /* 0x000000b0340c723c */ /* 0x040fe6000000180c */
[C---:B-----5:R-:W-:Y:S01]  /*4630*/  FADD.FTZ R63, -R184.reuse, R5 ;  /* 0x00000005b83f7221 */ /* 0x060fe20000010100 */
[----:B------:R-:W-:Y:S01]  /*4640*/  FADD.FTZ R62, -R184, R4 ;  /* 0x00000004b83e7221 */ /* 0x000fe20000010100 */
[C---:B------:R-:W-:Y:S01]  /*4650*/  FADD.FTZ R60, -R183.reuse, R6 ;  /* 0x00000006b73c7221 */ /* 0x040fe20000010100 */
[C---:B------:R-:W-:Y:S01]  /*4660*/  FADD.FTZ R181, -R183.reuse, R7 ;  /* 0x00000007b7b57221 */ /* 0x040fe20000010100 */
[----:B------:R-:W-:Y:S01]  /*4670*/  FMUL.FTZ R63, R112, R63 ;  /* 0x0000003f703f7220 */ /* 0x000fe20000410000 */
[----:B------:R-:W-:Y:S03]  /*4680*/  HMMA.16816.F32 R16, R52, R178, R16 ;  /* 0x000000b23410723c */ /* 0x000fe60000001810 */
[----:B------:R-:W-:Y:S01]  /*4690*/  FADD.FTZ R112, -R183, R11 ;  /* 0x0000000bb7707221 */ /* 0x000fe20000010100 */
[----:B------:R-:W-:Y:S01]  /*46a0*/  FMUL.FTZ R115, R115, R62 ;  /* 0x0000003e73737220 */ /* 0x000fe20000410000 */
[----:B------:R-:W-:Y:S01]  /*46b0*/  FMUL.FTZ R60, R111, R60 ;  /* 0x0000003c6f3c7220 */ /* 0x000fe20000410000 */
[----:B------:R-:W-:Y:S01]  /*46c0*/  FMUL.FTZ R181, R110, R181 ;  /* 0x000000b56eb57220 */ /* 0x000fe20000410000 */
[----:B------:R-:W-:Y:S01]  /*46d0*/  FADD.FTZ R62, -R184, R8 ;  /* 0x00000008b83e7221 */ /* 0x000fe20000010100 */
[----:B------:R-:W-:Y:S01]  /*46e0*/  FMUL.FTZ R112, R102, R112 ;  /* 0x0000007066707220 */ /* 0x000fe20000410000 */
[----:B------:R-:W-:Y:S01]  /*46f0*/  FADD.FTZ R111, -R184, R9 ;  /* 0x00000009b86f7221 */ /* 0x000fe20000010100 */
[----:B------:R-:W-:Y:S01]  /*4700*/  FADD.FTZ R110, -R183, R10 ;  /* 0x0000000ab76e7221 */ /* 0x000fe20000010100 */
[----:B------:R-:W-:Y:S01]  /*4710*/  FMUL.FTZ R102, R185, UR12 ;  /* 0x0000000cb9667c20 */ /* 0x000fe20008410000 */
[----:B------:R-:W-:Y:S01]  /*4720*/  FMUL.FTZ R60, R60, R187 ;  /* 0x000000bb3c3c7220 */ /* 0x000fe20000410000 */
[----:B------:R-:W-:Y:S01]  /*4730*/  FMUL.FTZ R181, R181, R188 ;  /* 0x000000bcb5b57220 */ /* 0x000fe20000410000 */
[----:B------:R-:W-:Y:S01]  /*4740*/  FMUL.FTZ R62, R109, R62 ;  /* 0x0000003e6d3e7220 */ /* 0x000fe20000410000 */
[----:B------:R-:W-:Y:S01]  /*4750*/  FADD.FTZ R109, -R183, R15 ;  /* 0x0000000fb76d7221 */ /* 0x000fe20000010100 */
[----:B------:R-:W-:Y:S01]  /*4760*/  FMUL.FTZ R111, R108, R111 ;  /* 0x0000006f6c6f7220 */ /* 0x000fe20000410000 */
[----:B------:R-:W-:Y:S01]  /*4770*/  FMUL.FTZ R110, R103, R110 ;  /* 0x0000006e676e7220 */ /* 0x000fe20000410000 */
[----:B------:R-:W-:Y:S01]  /*4780*/  F2FP.F16.F32.PACK_AB R181, R181, R60 ;  /* 0x0000003cb5b5723e */ /* 0x000fe200000000ff */
[----:B------:R-:W-:Y:S01]  /*4790*/  FMUL.FTZ R102, R115, R102 ;  /* 0x0000006673667220 */ /* 0x000fe20000410000 */
[----:B------:R-:W-:Y:S01]  /*47a0*/  FMUL.FTZ R63, R63, R186 ;  /* 0x000000ba3f3f7220 */ /* 0x000fe20000410000 */
[C---:B------:R-:W-:Y:S01]  /*47b0*/  FADD.FTZ R108, -R184.reuse, R12 ;  /* 0x0000000cb86c7221 */ /* 0x040fe20000010100 */
[C---:B------:R-:W-:Y:S01]  /*47c0*/  FADD.FTZ R103, -R184.reuse, R13 ;  /* 0x0000000db8677221 */ /* 0x040fe20000010100 */
[C---:B------:R-:W-:Y:S01]  /*47d0*/  FADD.FTZ R114, -R183.reuse, R14 ;  /* 0x0000000eb7727221 */ /* 0x040fe20000010100 */
[C---:B------:R-:W-:Y:S01]  /*47e0*/  FADD.FTZ R186, -R184.reuse, R16 ;  /* 0x00000010b8ba7221 */ /* 0x040fe20000010100 */
[----:B------:R-:W-:Y:S01]  /*47f0*/  FADD.FTZ R115, -R184, R17 ;  /* 0x00000011b8737221 */ /* 0x000fe20000010100 */
[----:B------:R-:W-:Y:S01]  /*4800*/  FADD.FTZ R184, -R183, R18 ;  /* 0x00000012b7b87221 */ /* 0x000fe20000010100 */
[----:B------:R-:W-:Y:S01]  /*4810*/  FMUL.FTZ R109, R100, R109 ;  /* 0x0000006d646d7220 */ /* 0x000fe20000410000 */
[----:B------:R-:W-:Y:S01]  /*4820*/  FMUL.FTZ R60, R231, UR12 ;  /* 0x0000000ce73c7c20 */ /* 0x000fe20008410000 */
[----:B------:R-:W-:Y:S01]  /*4830*/  FADD.FTZ R183, -R183, R19 ;  /* 0x00000013b7b77221 */ /* 0x000fe20000010100 */
[----:B------:R-:W-:Y:S01]  /*4840*/  FMUL.FTZ R114, R101, R114 ;  /* 0x0000007265727220 */ /* 0x000fe20000410000 */
[----:B------:R-:W-:Y:S01]  /*4850*/  FMUL.FTZ R101, R192, UR12 ;  /* 0x0000000cc0657c20 */ /* 0x000fe20008410000 */
[----:B------:R-:W-:Y:S01]  /*4860*/  FMUL.FTZ R186, R105, R186 ;  /* 0x000000ba69ba7220 */ /* 0x000fe20000410000 */
[----:B------:R-:W-:Y:S01]  /*4870*/  FMUL.FTZ R184, R67, R184 ;  /* 0x000000b843b87220 */ /* 0x000fe20000410000 */
[----:B------:R-:W-:Y:S01]  /*4880*/  FMUL.FTZ R109, R109, R60 ;  /* 0x0000003c6d6d7220 */ /* 0x000fe20000410000 */
[----:B------:R-:W-:Y:S01]  /*4890*/  FMUL.FTZ R108, R107, R108 ;  /* 0x0000006c6b6c7220 */ /* 0x000fe20000410000 */
[----:B------:R-:W-:Y:S01]  /*48a0*/  FMUL.FTZ R103, R106, R103 ;  /* 0x000000676a677220 */ /* 0x000fe20000410000 */
[----:B------:R-:W-:Y:S01]  /*48b0*/  FMUL.FTZ R115, R104, R115 ;  /* 0x0000007368737220 */ /* 0x000fe20000410000 */
[----:B------:R-:W-:Y:S01]  /*48c0*/  FMUL.FTZ R183, R66, R183 ;  /* 0x000000b742b77220 */ /* 0x000fe20000410000 */
[----:B------:R-:W-:Y:S01]  /*48d0*/  FMUL.FTZ R67, R252, UR12 ;  /* 0x0000000cfc437c20 */ /* 0x000fe20008410000 */
[----:B------:R-:W-:Y:S01]  /*48e0*/  F2FP.F16.F32.PACK_AB R63, R63, R102 ;  /* 0x000000663f3f723e */ /* 0x000fe200000000ff */
[----:B------:R-:W-:Y:S01]  /*48f0*/  FMUL.FTZ R105, R182, UR12 ;  /* 0x0000000cb6697c20 */ /* 0x000fe20008410000 */
[----:B------:R-:W-:Y:S01]  /*4900*/  FMUL.FTZ R60, R113, UR12 ;  /* 0x0000000c713c7c20 */ /* 0x000fe20008410000 */
        /* <DEDUP_REMOVED lines=66> */
.L_x_1093:
        /* <DEDUP_REMOVED lines=96> */
.L_x_1094:
        /* <DEDUP_REMOVED lines=313> */
.L_x_1096:
[----:B------:R-:W2:Y:S01]  /*66c0*/  LDCU.64 UR10, c[0x0][0x5c0] ;  /* 0x0000b800ff0a77ac */ /* 0x000ea20008000a00 */
[----:B-1----:R-:W-:-:S05]  /*66d0*/  IADD3 R30, PT, PT, R244, R245, RZ ;  /* 0x000000f5f41e7210 */ /* 0x002fca0007ffe0ff */
[C---:B--2---:R-:W-:Y:S02]  /*66e0*/  IMAD R28, R30.reuse, UR11, RZ ;  /* 0x0000000b1e1c7c24 */ /* 0x044fe4000f8e02ff */
[----:B------:R-:W-:-:S05]  /*66f0*/  IMAD.WIDE.U32 R30, R30, UR10, RZ ;  /* 0x0000000a1e1e7c25 */ /* 0x000fca000f8e00ff */
[----:B------:R-:W-:Y:S02]  /*6700*/  IADD3 R28, PT, PT, R31, R28, RZ ;  /* 0x0000001c1f1c7210 */ /* 0x000fe40007ffe0ff */
.L_x_1097:
        /* <DEDUP_REMOVED lines=11> */
.L_x_1098:
[----:B------:R-:W1:Y:S01]  /*67c0*/  LDCU.64 UR6, c[0x0][0x5c8] ;  /* 0x0000b900ff0677ac */ /* 0x000e620008000a00 */
[----:B------:R-:W-:-:S05]  /*67d0*/  IADD3 R36, PT, PT, R244, R245, RZ ;  /* 0x000000f5f4247210 */ /* 0x000fca0007ffe0ff */
[C---:B-1----:R-:W-:Y:S02]  /*67e0*/  IMAD R3, R36.reuse, UR7, RZ ;  /* 0x0000000724037c24 */ /* 0x042fe4000f8e02ff */
[----:B------:R-:W-:-:S05]  /*67f0*/  IMAD.WIDE.U32 R36, R36, UR6, RZ ;  /* 0x0000000624247c25 */ /* 0x000fca000f8e00ff */
[----:B------:R-:W-:-:S07]  /*6800*/  IADD3 R3, PT, PT, R37, R3, RZ ;  /* 0x0000000325037210 */ /* 0x000fce0007ffe0ff */
.L_x_1099:
        /* <DEDUP_REMOVED lines=41> */
.L_x_1101:
[----:B------:R-:W-:Y:S05]  /*6aa0*/  BSYNC.RECONVERGENT B0 ;  /* 0x0000000000007941 */ /* 0x000fea0003800200 */
.L_x_1100:
        /* <DEDUP_REMOVED lines=16> */
.L_x_1103:
[----:B------:R-:W-:Y:S05]  /*6bb0*/  BSYNC.RECONVERGENT B0 ;  /* 0x0000000000007941 */ /* 0x000fea0003800200 */
.L_x_1102:
        /* <DEDUP_REMOVED lines=23> */
.L_x_1105:
[----:B------:R-:W-:Y:S05]  /*6d30*/  BSYNC.RECONVERGENT B0 ;  /* 0x0000000000007941 */ /* 0x000fea0003800200 */
.L_x_1104:
        /* <DEDUP_REMOVED lines=14> */
.L_x_1070:
[----:B------:R-:W-:Y:S05]  /*6e20*/  BSYNC.RECONVERGENT B1 ;  /* 0x0000000000017941 */ /* 0x000fea0003800200 */
.L_x_1048:
        /* <DEDUP_REMOVED lines=11> */
.L_x_1107:
        /* <DEDUP_REMOVED lines=10> */
.L_x_2431:


//--------------------- .text._ZN5flash44flash_bwd_dq_dk_dv_loop_seqk_parallel_kernelI23Flash_bwd_kernel_traitsILi128ELi64ELi64ELi8ELi4ELi2ELi2ELb1ELb0EN7cutlass6half_tE19Flash_kernel_traitsILi128ELi64ELi64ELi8ES3_EELb1ELb0ELb0ELb0ELb1ELb1ELb0EEEvNS_16Flash_bwd_paramsE --------------------------
	.section	.text._ZN5flash44flash_bwd_dq_dk_dv_loop_seqk_parallel_kernelI23Flash_bwd_kernel_traitsILi128ELi64ELi64ELi8ELi4ELi2ELi2ELb1ELb0EN7cutlass6half_tE19Flash_kernel_traitsILi128ELi64ELi64ELi8ES3_EELb1ELb0ELb0ELb0ELb1ELb1ELb0EEEvNS_16Flash_bwd_paramsE,"ax",@progbits
	.align	128
        .global         _ZN5flash44flash_bwd_dq_dk_dv_loop_seqk_parallel_kernelI23Flash_bwd_kernel_traitsILi128ELi64ELi64ELi8ELi4ELi2ELi2ELb1ELb0EN7cutlass6half_tE19Flash_kernel_traitsILi128ELi64ELi64ELi8ES3_EELb1ELb0ELb0ELb0ELb1ELb1ELb0EEEvNS_16Flash_bwd_paramsE
        .type           _ZN5flash44flash_bwd_dq_dk_dv_loop_seqk_parallel_kernelI23Flash_bwd_kernel_traitsILi128ELi64ELi64ELi8ELi4ELi2ELi2ELb1ELb0EN7cutlass6half_tE19Flash_kernel_traitsILi128ELi64ELi64ELi8ES3_EELb1ELb0ELb0ELb0ELb1ELb1ELb0EEEvNS_16Flash_bwd_paramsE,@function
        .size           _ZN5flash44flash_bwd_dq_dk_dv_loop_seqk_parallel_kernelI23Flash_bwd_kernel_traitsILi128ELi64ELi64ELi8ELi4ELi2ELi2ELb1ELb0EN7cutlass6half_tE19Flash_kernel_traitsILi128ELi64ELi64ELi8ES3_EELb1ELb0ELb0ELb0ELb1ELb1ELb0EEEvNS_16Flash_bwd_paramsE,(.L_x_2432 - _ZN5flash44flash_bwd_dq_dk_dv_loop_seqk_parallel_kernelI23Flash_bwd_kernel_traitsILi128ELi64ELi64ELi8ELi4ELi2ELi2ELb1ELb0EN7cutlass6half_tE19Flash_kernel_traitsILi128ELi64ELi64ELi8ES3_EELb1ELb0ELb0ELb0ELb1ELb1ELb0EEEvNS_16Flash_bwd_paramsE)
        .other          _ZN5flash44flash_bwd_dq_dk_dv_loop_seqk_parallel_kernelI23Flash_bwd_kernel_traitsILi128ELi64ELi64ELi8ELi4ELi2ELi2ELb1ELb0EN7cutlass6half_tE19Flash_kernel_traitsILi128ELi64ELi64ELi8ES3_EELb1ELb0ELb0ELb0ELb1ELb1ELb0EEEvNS_16Flash_bwd_paramsE,@"STO_CUDA_ENTRY STV_DEFAULT"
_ZN5flash44flash_bwd_dq_dk_dv_loop_seqk_parallel_kernelI23Flash_bwd_kernel_traitsILi128ELi64ELi64ELi8ELi4ELi2ELi2ELb1ELb0EN7cutlass6half_tE19Flash_kernel_traitsILi128ELi64ELi64ELi8ES3_EELb1ELb0ELb0ELb0ELb1ELb1ELb0EEEvNS_16Flash_bwd_paramsE:
.text._ZN5flash44flash_bwd_dq_dk_dv_loop_seqk_parallel_kernelI23Flash_bwd_kernel_traitsILi128ELi64ELi64ELi8ELi4ELi2ELi2ELb1ELb0EN7cutlass6half_tE19Flash_kernel_traitsILi128ELi64ELi64ELi8ES3_EELb1ELb0ELb0ELb0ELb1ELb1ELb0EEEvNS_16Flash_bwd_paramsE:
        /* <DEDUP_REMOVED lines=31> */
[--C-:B------:R-:W-:Y:S01]  /*01f0*/  LOP3.LUT R11, R0, 0x20, R3.reuse, 0x78, !PT ;  /* 0x00000020000b7812 */ /* 0x100fe200078e7803 */
[----:B------:R-:W-:Y:S01]  /*0200*/  IMAD.SHL.U32 R0, R211, 0x20, RZ ;  /* 0x00000020d3007824 */ /* 0x000fe200078e00ff */
[----:B------:R-:W-:Y:S02]  /*0210*/  LOP3.LUT R210, R210, 0x7, R3, 0xf8, !PT ;  /* 0x00000007d2d27812 */ /* 0x000fe400078ef803 */
[----:B------:R-:W-:Y:S02]  /*0220*/  SHF.R.U32.HI R3, RZ, 0x3, R211 ;  /* 0x00000003ff037819 */ /* 0x000fe400000116d3 */
[----:B------:R-:W-:Y:S02]  /*0230*/  LOP3.LUT R13, R0, 0x200, RZ, 0xc0, !PT ;  /* 0x00000200000d7812 */ /* 0x000fe400078ec0ff */
[----:B------:R-:W-:Y:S02]  /*0240*/  LOP3.LUT R3, R3, 0x18, RZ, 0xc0, !PT ;  /* 0x0000001803037812 */ /* 0x000fe400078ec0ff */
[----:B------:R-:W-:-:S02]  /*0250*/  LOP3.LUT R9, R206, 0x1c0, RZ, 0xc0, !PT ;  /* 0x000001c0ce097812 */ /* 0x000fc400078ec0ff */
[----:B------:R-:W-:Y:S02]  /*0260*/  LOP3.LUT R4, R197, 0x10, RZ, 0xc0, !PT ;  /* 0x00000010c5047812 */ /* 0x000fe400078ec0ff */
[--C-:B------:R-:W-:Y:S02]  /*0270*/  LOP3.LUT R2, R13, 0x3800, R6.reuse, 0xf8, !PT ;  /* 0x000038000d027812 */ /* 0x100fe400078ef806 */
[--C-:B------:R-:W-:Y:S02]  /*0280*/  LOP3.LUT R214, R11, 0x1c0, R6.reuse, 0xf8, !PT ;  /* 0x000001c00bd67812 */ /* 0x100fe400078ef806 */
[----:B------:R-:W-:Y:S02]  /*0290*/  LOP3.LUT R213, R3, 0x1c0, R6, 0xf8, !PT ;  /* 0x000001c003d57812 */ /* 0x000fe400078ef806 */
[----:B------:R-:W-:Y:S02]  /*02a0*/  LOP3.LUT R5, R0, 0x400, RZ, 0xc0, !PT ;  /* 0x0000040000057812 */ /* 0x000fe400078ec0ff */
[----:B------:R-:W-:-:S02]  /*02b0*/  LOP3.LUT R6, R9, 0x38, R212, 0xf8, !PT ;  /* 0x0000003809067812 */ /* 0x000fc400078ef8d4 */
[--C-:B------:R-:W-:Y:S02]  /*02c0*/  LOP3.LUT R199, R4, 0x8, R211.reuse, 0xf8, !PT ;  /* 0x0000000804c77812 */ /* 0x100fe400078ef8d3 */
[--C-:B------:R-:W-:Y:S02]  /*02d0*/  LOP3.LUT R4, R5, 0x6, R8.reuse, 0xf8, !PT ;  /* 0x0000000605047812 */ /* 0x100fe400078ef808 */
[----:B------:R-:W-:Y:S02]  /*02e0*/  LOP3.LUT R205, R6, 0x8, R211, 0x78, !PT ;  /* 0x0000000806cd7812 */ /* 0x000fe400078e78d3 */
[----:B------:R-:W-:Y:S02]  /*02f0*/  LOP3.LUT R7, R0, 0xc00, RZ, 0xc0, !PT ;  /* 0x00000c0000077812 */ /* 0x000fe400078ec0ff */
[----:B------:R-:W-:Y:S02]  /*0300*/  LOP3.LUT R213, R213, 0x38, R8, 0x78, !PT ;  /* 0x00000038d5d57812 */ /* 0x000fe400078e7808 */
[----:B------:R-:W-:-:S02]  /*0310*/  LOP3.LUT R5, R206, 0x200, RZ, 0xc0, !PT ;  /* 0x00000200ce057812 */ /* 0x000fc400078ec0ff */
[----:B------:R-:W-:Y:S02]  /*0320*/  LOP3.LUT R205, R2, R205, RZ, 0xfc, !PT ;  /* 0x000000cd02cd7212 */ /* 0x000fe400078efcff */
[----:B------:R-:W-:Y:S02]  /*0330*/  LOP3.LUT R7, R7, 0x6, R8, 0xf8, !PT ;  /* 0x0000000607077812 */ /* 0x000fe400078ef808 */
[----:B------:R-:W-:Y:S02]  /*0340*/  LOP3.LUT R197, R6, 0x8, R197, 0x78, !PT ;  /* 0x0000000806c57812 */ /* 0x000fe400078e78c5 */
[----:B------:R-:W-:Y:S02]  /*0350*/  LOP3.LUT R213, R4, R213, RZ, 0xfc, !PT ;  /* 0x000000d504d57212 */ /* 0x000fe400078efcff */
[----:B------:R-:W-:Y:S02]  /*0360*/  LOP3.LUT R2, R5, 0xc00, R0, 0xf8, !PT ;  /* 0x00000c0005027812 */ /* 0x000fe400078ef800 */
[----:B------:R-:W-:-:S02]  /*0370*/  LOP3.LUT R199, R199, R6, RZ, 0x3c, !PT ;  /* 0x00000006c7c77212 */ /* 0x000fc400078e3cff */
[----:B------:R-:W-:Y:S02]  /*0380*/  LOP3.LUT R4, R5, 0x400, R0, 0xf8, !PT ;  /* 0x0000040005047812 */ /* 0x000fe400078ef800 */
[----:B------:R-:W-:Y:S02]  /*0390*/  R2P PR, R211, 0xe ;  /* 0x0000000ed3007804 */ /* 0x000fe40000000000 */
[----:B------:R-:W-:Y:S02]  /*03a0*/  LOP3.LUT R3, R3, 0x20, R8, 0xf8, !PT ;  /* 0x0000002003037812 */ /* 0x000fe400078ef808 */
[----:B------:R-:W-:Y:S02]  /*03b0*/  LOP3.LUT R214, R7, R214, RZ, 0xfc, !PT ;  /* 0x000000d607d67212 */ /* 0x000fe400078efcff */
[----:B------:R-:W-:Y:S02]  /*03c0*/  LOP3.LUT R207, R2, R197, RZ, 0xfc, !PT ;  /* 0x000000c502cf7212 */ /* 0x000fe400078efcff */
[----:B------:R-:W-:-:S02]  /*03d0*/  LOP3.LUT R199, R199, 0x200, R0, 0xf8, !PT ;  /* 0x00000200c7c77812 */ /* 0x000fc400078ef800 */
[----:B------:R-:W-:Y:S02]  /*03e0*/  LOP3.LUT R197, R4, R197, RZ, 0xfc, !PT ;  /* 0x000000c504c57212 */ /* 0x000fe400078efcff */
[----:B------:R-:W-:Y:S02]  /*03f0*/  LOP3.LUT R3, R3, 0x1c0, R206, 0xf8, !PT ;  /* 0x000001c003037812 */ /* 0x000fe400078ef8ce */
[----:B------:R-:W-:Y:S02]  /*0400*/  LOP3.LUT R0, R212, 0x1f8, RZ, 0xc0, !PT ;  /* 0x000001f8d4007812 */ /* 0x000fe400078ec0ff */
[----:B------:R-:W-:Y:S02]  /*0410*/  LEA R214, R214, UR5, 0x1 ;  /* 0x00000005d6d67c11 */ /* 0x000fe4000f8e08ff */
[----:B------:R-:W-:Y:S02]  /*0420*/  SEL R202, R202, 0xffffffc0, !P2 ;  /* 0xffffffc0caca7807 */ /* 0x000fe40005000000 */
[----:B------:R-:W-:Y:S01]  /*0430*/  LEA R207, R207, UR6, 0x1 ;  /* 0x00000006cfcf7c11 */ /* 0x000fe2000f8e08ff */
[C---:B------:R-:W-:Y:S01]  /*0440*/  VIADD R233, R214.reuse, 0x20 ;  /* 0x00000020d6e97836 */ /* 0x040fe20000000000 */
[----:B------:R-:W-:Y:S01]  /*0450*/  LEA R205, R205, UR4, 0x1 ;  /* 0x00000004cdcd7c11 */ /* 0x000fe2000f8e08ff */
[----:B------:R-:W-:Y:S01]  /*0460*/  @P3 VIADD R233, R214, 0xffffffe0 ;  /* 0xffffffe0d6e93836 */ /* 0x000fe20000000000 */
[----:B------:R-:W-:Y:S01]  /*0470*/  LEA R197, R197, UR4, 0x1 ;  /* 0x00000004c5c57c11 */ /* 0x000fe2000f8e08ff */
[----:B------:R-:W-:Y:S01]  /*0480*/  IMAD.IADD R2, R207, 0x1, R202 ;  /* 0x00000001cf027824 */ /* 0x000fe200078e02ca */
[----:B------:R-:W-:Y:S01]  /*0490*/  LOP3.LUT R3, R3, 0x38, R212, 0x78, !PT ;  /* 0x0000003803037812 */ /* 0x000fe200078e78d4 */
[----:B------:R-:W-:Y:S01]  /*04a0*/  IMAD.IADD R201, R205, 0x1, R202 ;  /* 0x00000001cdc97824 */ /* 0x000fe200078e02ca */
[----:B------:R-:W-:Y:S01]  /*04b0*/  LOP3.LUT R215, R0, 0x38, R211, 0x78, !PT ;  /* 0x0000003800d77812 */ /* 0x000fe200078e78d3 */
[----:B------:R-:W-:Y:S01]  /*04c0*/  IMAD.IADD R195, R202, 0x1, R197 ;  /* 0x00000001cac37824 */ /* 0x000fe200078e02c5 */
[----:B------:R-:W-:-:S02]  /*04d0*/  SEL R219, R219, 0xfffffff0, !P2 ;  /* 0xfffffff0dbdb7807 */ /* 0x000fc40005000000 */
[----:B------:R-:W-:Y:S02]  /*04e0*/  SEL R204, R204, 0xffffffe0, !P1 ;  /* 0xffffffe0cccc7807 */ /* 0x000fe40004800000 */
[----:B------:R-:W-:Y:S01]  /*04f0*/  LEA R213, R213, UR6, 0x1 ;  /* 0x00000006d5d57c11 */ /* 0x000fe2000f8e08ff */
[----:B------:R-:W-:Y:S01]  /*0500*/  IMAD.IADD R234, R214, 0x1, R219 ;  /* 0x00000001d6ea7824 */ /* 0x000fe200078e02db */
[----:B------:R-:W-:Y:S01]  /*0510*/  LEA R199, R199, UR5, 0x1 ;  /* 0x00000005c7c77c11 */ /* 0x000fe2000f8e08ff */
[----:B------:R-:W-:Y:S01]  /*0520*/  IMAD.IADD R203, R205, 0x1, R204 ;  /* 0x00000001cdcb7824 */ /* 0x000fe200078e02cc */
[----:B------:R-:W-:Y:S01]  /*0530*/  LOP3.LUT R206, R3, 0x200, R206, 0xf8, !PT ;  /* 0x0000020003ce7812 */ /* 0x000fe200078ef8ce */
[----:B------:R-:W-:Y:S01]  /*0540*/  VIADD R235, R213, 0xc000 ;  /* 0x0000c000d5eb7836 */ /* 0x000fe20000000000 */
[----:B------:R-:W-:Y:S01]  /*0550*/  LOP3.LUT R215, R215, 0x1e00, R212, 0xf8, !PT ;  /* 0x00001e00d7d77812 */ /* 0x000fe200078ef8d4 */
[----:B------:R-:W-:Y:S01]  /*0560*/  IMAD.IADD R3, R207, 0x1, R204 ;  /* 0x00000001cf037824 */ /* 0x000fe200078e02cc */
[----:B------:R-:W-:Y:S01]  /*0570*/  SHF.R.U32.HI R211, RZ, 0x5, R211 ;  /* 0x00000005ffd37819 */ /* 0x000fe200000116d3 */
[----:B------:R-:W-:Y:S01]  /*0580*/  IMAD.IADD R198, R202, 0x1, R199 ;  /* 0x00000001cac67824 */ /* 0x000fe200078e02c7 */
[----:B------:R-:W-:Y:S01]  /*0590*/  LOP3.LUT R216, R212, 0x38, RZ, 0xc0, !PT ;  /* 0x00000038d4d87812 */ /* 0x000fe200078ec0ff */
[C---:B------:R-:W-:Y:S01]  /*05a0*/  IMAD.IADD R196, R204.reuse, 0x1, R197 ;  /* 0x00000001ccc47824 */ /* 0x040fe200078e02c5 */
[----:B------:R-:W-:Y:S01]  /*05b0*/  LEA R215, R215, UR6, 0x1 ;  /* 0x00000006d7d77c11 */ /* 0x000fe2000f8e08ff */
[----:B------:R-:W-:Y:S01]  /*05c0*/  IMAD.IADD R200, R204, 0x1, R201 ;  /* 0x00000001ccc87824 */ /* 0x000fe200078e02c9 */
[----:B------:R-:W-:Y:S01]  /*05d0*/  LEA R206, R206, UR6, 0x1 ;  /* 0x00000006cece7c11 */ /* 0x000fe2000f8e08ff */
[----:B------:R-:W-:-:S02]  /*05e0*/  IMAD.IADD R0, R204, 0x1, R2 ;  /* 0x00000001cc007824 */ /* 0x000fc400078e0202 */
[----:B------:R-:W-:Y:S02]  /*05f0*/  IMAD.IADD R194, R204, 0x1, R195 ;  /* 0x00000001ccc27824 */ /* 0x000fe400078e02c3 */
[----:B---34-:R-:W-:-:S07]  /*0600*/  IMAD.IADD R219, R219, 0x1, R233 ;  /* 0x00000001dbdb7824 */ /* 0x018fce00078e02e9 */
.L_x_1115:
        /* <DEDUP_REMOVED lines=26> */
[----:B------:R-:W-:Y:S01]  /*07b0*/  IMAD.SHL.U32 R14, R209, 0x80, RZ ;  /* 0x00000080d10e7824 */ /* 0x000fe200078e00ff */
[----:B------:R-:W3:Y:S01]  /*07c0*/  LDCU.U8 UR25, c[0x0][0x5f0] ;  /* 0x0000be00ff1977ac */ /* 0x000ee20008000000 */
[----:B--2---:R-:W-:Y:S02]  /*07d0*/  ISETP.NE.AND P0, PT, RZ, UR4, PT ;  /* 0x00000004ff007c0c */ /* 0x004fe4000bf05270 */
[----:B-1----:R-:W-:-:S04]  /*07e0*/  IABS R4, R5 ;  /* 0x0000000500047213 */ /* 0x002fc80000000000 */
[----:B------:R-:W1:Y:S07]  /*07f0*/  I2F.RP R10, R4 ;  /* 0x00000004000a7306 */ /* 0x000e6e0000209400 */
[----:B------:R-:W2:Y:S01]  /*0800*/  @P0 LDC R15, c[0x0][0x454] ;  /* 0x00011500ff0f0b82 */ /* 0x000ea20000000800 */
[----:B-1----:R-:W1:Y:S01]  /*0810*/  MUFU.RCP R8, R10 ;  /* 0x0000000a00087308 */ /* 0x002e620000001000 */
[----:B--2---:R-:W-:Y:S02]  /*0820*/  @P0 IMAD R15, R208, R15, RZ ;  /* 0x0000000fd00f0224 */ /* 0x004fe400078e02ff */
[----:B-1----:R-:W-:-:S04]  /*0830*/  VIADD R8, R8, 0xffffffe ;  /* 0x0ffffffe08087836 */ /* 0x002fc80000000000 */
[----:B------:R-:W1:Y:S01]  /*0840*/  LDC R10, c[0x0][0x434] ;  /* 0x00010d00ff0a7b82 */ /* 0x000e620000000800 */
[----:B------:R-:W2:Y:S02]  /*0850*/  F2I.FTZ.U32.TRUNC.NTZ R9, R8 ;  /* 0x0000000800097305 */ /* 0x000ea4000021f000 */
[----:B--2---:R-:W-:Y:S01]  /*0860*/  IMAD.MOV R6, RZ, RZ, -R9 ;  /* 0x000000ffff067224 */ /* 0x004fe200078e0a09 */
[----:B------:R-:W-:-:S03]  /*0870*/  MOV R8, RZ ;  /* 0x000000ff00087202 */ /* 0x000fc60000000f00 */
[----:B------:R-:W-:Y:S01]  /*0880*/  IMAD R7, R6, R4, RZ ;  /* 0x0000000406077224 */ /* 0x000fe200078e02ff */
[----:B------:R-:W-:Y:S01]  /*0890*/  IABS R6, R208 ;  /* 0x000000d000067213 */ /* 0x000fe20000000000 */
[----:B-1----:R-:W-:Y:S02]  /*08a0*/  @P0 IMAD R15, R209, R10, R15 ;  /* 0x0000000ad10f0224 */ /* 0x002fe400078e020f */
[----:B------:R-:W-:-:S06]  /*08b0*/  IMAD.HI.U32 R7, R9, R7, R8 ;  /* 0x0000000709077227 */ /* 0x000fcc00078e0008 */
[----:B------:R-:W-:Y:S02]  /*08c0*/  IMAD.HI.U32 R28, R7, R6, RZ ;  /* 0x00000006071c7227 */ /* 0x000fe400078e00ff */
[----:B------:R-:W1:Y:S02]  /*08d0*/  @!P0 LDC R7, c[0x0][0x3e0] ;  /* 0x0000f800ff078b82 */ /* 0x000e640000000800 */
[----:B------:R-:W-:-:S04]  /*08e0*/  IMAD.MOV R9, RZ, RZ, -R28 ;  /* 0x000000ffff097224 */ /* 0x000fc800078e0a1c */
[----:B------:R-:W-:-:S05]  /*08f0*/  IMAD R9, R4, R9, R6 ;  /* 0x0000000904097224 */ /* 0x000fca00078e0206 */
[----:B------:R-:W-:-:S13]  /*0900*/  ISETP.GT.U32.AND P2, PT, R4, R9, PT ;  /* 0x000000090400720c */ /* 0x000fda0003f44070 */
[----:B------:R-:W-:Y:S01]  /*0910*/  @!P2 IMAD.IADD R9, R9, 0x1, -R4 ;  /* 0x000000010909a824 */ /* 0x000fe200078e0a04 */
[----:B------:R-:W-:Y:S01]  /*0920*/  @!P2 IADD3 R28, PT, PT, R28, 0x1, RZ ;  /* 0x000000011c1ca810 */ /* 0x000fe20007ffe0ff */
[----:B-1----:R-:W-:Y:S01]  /*0930*/  @!P0 IMAD R7, R209, R7, R208 ;  /* 0x00000007d1078224 */ /* 0x002fe200078e02d0 */
[----:B------:R-:W-:Y:S02]  /*0940*/  ISETP.NE.AND P2, PT, R5, RZ, PT ;  /* 0x000000ff0500720c */ /* 0x000fe40003f45270 */
[----:B------:R-:W-:Y:S01]  /*0950*/  ISETP.GE.U32.AND P3, PT, R9, R4, PT ;  /* 0x000000040900720c */ /* 0x000fe20003f66070 */
[----:B------:R-:W-:Y:S01]  /*0960*/  VIADD R9, R10, 0x3f ;  /* 0x0000003f0a097836 */ /* 0x000fe20000000000 */
[----:B------:R-:W-:Y:S01]  /*0970*/  LOP3.LUT R4, R208, R5, RZ, 0x3c, !PT ;  /* 0x00000005d0047212 */ /* 0x000fe200078e3cff */
[----:B------:R-:W-:-:S03]  /*0980*/  @!P0 IMAD R15, R7, R10, RZ ;  /* 0x0000000a070f8224 */ /* 0x000fc600078e02ff */
[----:B------:R-:W-:Y:S02]  /*0990*/  ISETP.GE.AND P1, PT, R4, RZ, PT ;  /* 0x000000ff0400720c */ /* 0x000fe40003f26270 */
[----:B------:R-:W-:-:S04]  /*09a0*/  SHF.R.S32.HI R228, RZ, 0x1f, R9 ;  /* 0x0000001fffe47819 */ /* 0x000fc80000011409 */
[----:B------:R-:W-:Y:S01]  /*09b0*/  LEA.HI R228, R228, R9, RZ, 0x6 ;  /* 0x00000009e4e47211 */ /* 0x000fe200078f30ff */
[----:B------:R-:W-:-:S03]  /*09c0*/  @P3 VIADD R28, R28, 0x1 ;  /* 0x000000011c1c3836 */ /* 0x000fc60000000000 */
[----:B------:R-:W-:-:S03]  /*09d0*/  SHF.R.S32.HI R228, RZ, 0x6, R228 ;  /* 0x00000006ffe47819 */ /* 0x000fc600000114e4 */
[----:B------:R-:W-:Y:S02]  /*09e0*/  @!P1 IADD3 R28, PT, PT, -R28, RZ, RZ ;  /* 0x000000ff1c1c9210 */ /* 0x000fe40007ffe1ff */
[----:B------:R-:W-:Y:S02]  /*09f0*/  @!P2 LOP3.LUT R28, RZ, R5, RZ, 0x33, !PT ;  /* 0x00000005ff1ca212 */ /* 0x000fe400078e33ff */
[----:B------:R-:W-:Y:S02]  /*0a00*/  IADD3 R232, PT, PT, R228, -0x1, RZ ;  /* 0xffffffffe4e87810 */ /* 0x000fe40007ffe0ff */
[----:B------:R-:W-:Y:S01]  /*0a10*/  SHF.R.S32.HI R19, RZ, 0x1f, R28 ;  /* 0x0000001fff137819 */ /* 0x000fe2000001141c */
[----:B---3--:R-:W-:Y:S06]  /*0a20*/  @!P0 BRA `(.L_x_1109) ;  /* 0x00000000001c8947 */ /* 0x008fec0003800000 */
[----:B------:R-:W1:Y:S01]  /*0a30*/  LDC R16, c[0x0][0x444] ;  /* 0x00011100ff107b82 */ /* 0x000e620000000800 */
[----:B------:R-:W2:Y:S01]  /*0a40*/  LDCU UR5, c[0x0][0x430] ;  /* 0x00008600ff0577ac */ /* 0x000ea20008000800 */
[----:B------:R-:W2:Y:S02]  /*0a50*/  LDCU UR4, c[0x0][0x454] ;  /* 0x00008a80ff0477ac */ /* 0x000ea40008000800 */
[----:B--2---:R-:W-:Y:S01]  /*0a60*/  ULEA UR4, UR5, UR4, 0x7 ;  /* 0x0000000405047291 */ /* 0x004fe2000f8e38ff */
[----:B-1----:R-:W-:-:S05]  /*0a70*/  IMAD R11, R209, R16, R14 ;  /* 0x00000010d10b7224 */ /* 0x002fca00078e020e */
[----:B------:R-:W-:Y:S01]  /*0a80*/  IMAD R11, R208, UR4, R11 ;  /* 0x00000004d00b7c24 */ /* 0x000fe2000f8e020b */
[----:B------:R-:W-:Y:S06]  /*0a90*/  BRA `(.L_x_1110) ;  /* 0x0000000000107947 */ /* 0x000fec0003800000 */
.L_x_1109:
[----:B------:R-:W1:Y:S01]  /*0aa0*/  LDC R16, c[0x0][0x444] ;  /* 0x00011100ff107b82 */ /* 0x000e620000000800 */
[----:B------:R-:W2:Y:S02]  /*0ab0*/  LDCU UR4, c[0x0][0x3e0] ;  /* 0x00007c00ff0477ac */ /* 0x000ea40008000800 */
[----:B--2---:R-:W-:-:S04]  /*0ac0*/  IMAD R11, R209, UR4, R208 ;  /* 0x00000004d10b7c24 */ /* 0x004fc8000f8e02d0 */
[----:B-1----:R-:W-:-:S07]  /*0ad0*/  IMAD R11, R11, R16, RZ ;  /* 0x000000100b0b7224 */ /* 0x002fce00078e02ff */
.L_x_1110:
[----:B------:R-:W1:Y:S01]  /*0ae0*/  LDCU.64 UR14, c[0x0][0x3c0] ;  /* 0x00007800ff0e77ac */ /* 0x000e620008000a00 */
[----:B------:R-:W-:Y:S01]  /*0af0*/  IMAD.MOV.U32 R217, RZ, RZ, RZ ;  /* 0x000000ffffd97224 */ /* 0x000fe200078e00ff */
[----:B------:R-:W2:Y:S01]  /*0b00*/  S2R R218, SR_TID.X ;  /* 0x0000000000da7919 */ /* 0x000ea20000002100 */
[----:B------:R-:W-:Y:S01]  /*0b10*/  LOP3.LUT R4, R232, 0x80000001, RZ, 0xc0, !PT ;  /* 0x80000001e8047812 */ /* 0x000fe200078ec0ff */
[----:B------:R-:W3:Y:S01]  /*0b20*/  LDCU.64 UR8, c[0x0][0x3b8] ;  /* 0x00007700ff0877ac */ /* 0x000ee20008000a00 */
[----:B------:R-:W-:Y:S01]  /*0b30*/  LEA R12, R228, 0xffffffc0, 0x6 ;  /* 0xffffffc0e40c7811 */ /* 0x000fe200078e30ff */
[----:B------:R-:W4:Y:S01]  /*0b40*/  LDC.64 R240, c[0x0][0x420] ;  /* 0x00010800fff07b82 */ /* 0x000f220000000a00 */
[----:B------:R-:W-:Y:S01]  /*0b50*/  ISETP.NE.AND P2, PT, R4, 0x1, PT ;  /* 0x000000010400780c */ /* 0x000fe20003f45270 */
[----:B------:R-:W-:Y:S01]  /*0b60*/  USHF.R.S32.HI UR4, URZ, 0x1f, UR24 ;  /* 0x0000001fff047899 */ /* 0x000fe20008011418 */
[----:B------:R-:W-:Y:S01]  /*0b70*/  SHF.R.S32.HI R13, RZ, 0x1f, R12 ;  /* 0x0000001fff0d7819 */ /* 0x000fe2000001140c */
[----:B------:R-:W-:Y:S01]  /*0b80*/  UIADD3 UR24, UP0, UPT, UR23, UR24, URZ ;  /* 0x0000001817187290 */ /* 0x000fe2000ff1e0ff */
[----:B------:R-:W-:Y:S01]  /*0b90*/  ISETP.NE.AND P3, PT, RZ, UR25, PT ;  /* 0x00000019ff007c0c */ /* 0x000fe2000bf65270 */
[----:B------:R-:W2:Y:S01]  /*0ba0*/  LDCU.64 UR12, c[0x0][0x3a8] ;  /* 0x00007500ff0c77ac */ /* 0x000ea20008000a00 */
[----:B------:R-:W-:Y:S01]  /*0bb0*/  SEL R192, RZ, 0x4000, P2 ;  /* 0x00004000ffc07807 */ /* 0x000fe20001000000 */
[----:B------:R-:W-:Y:S01]  /*0bc0*/  IMAD R15, R232, 0x40, R15 ;  /* 0x00000040e80f7824 */ /* 0x000fe200078e020f */
[----:B------:R-:W2:Y:S01]  /*0bd0*/  LDC.64 R220, c[0x0][0x5e8] ;  /* 0x00017a00ffdc7b82 */ /* 0x000ea20000000a00 */
[----:B------:R-:W-:Y:S01]  /*0be0*/  ULEA.HI.X.SX32 UR23, UR23, UR4, 0x1, UP0 ;  /* 0x0000000417177291 */ /* 0x000fe200080f0eff */
[----:B-1----:R-:W-:Y:S01]  /*0bf0*/  IMAD.U32 R31, RZ, RZ, UR14 ;  /* 0x0000000eff1f7e24 */ /* 0x002fe2000f8e00ff */
[----:B------:R-:W1:Y:S01]  /*0c00*/  LDCU.64 UR6, c[0x0][0x3a0] ;  /* 0x00007400ff0677ac */ /* 0x000e620008000a00 */
[----:B------:R-:W-:-:S02]  /*0c10*/  IMAD.IADD R231, R215, 0x1, R192 ;  /* 0x00000001d7e77824 */ /* 0x000fc400078e02c0 */
[----:B---3--:R-:W-:Y:S01]  /*0c20*/  IMAD.U32 R7, RZ, RZ, UR8 ;  /* 0x00000008ff077e24 */ /* 0x008fe2000f8e00ff */
[----:B------:R-:W-:Y:S01]  /*0c30*/  UIMAD UR5, UR23, UR14, URZ ;  /* 0x0000000e170572a4 */ /* 0x000fe2000f8e02ff */
[--C-:B------:R-:W-:Y:S01]  /*0c40*/  IMAD.WIDE.U32 R30, R31, UR24, R216.reuse ;  /* 0x000000181f1e7c25 */ /* 0x100fe2000f8e00d8 */
[----:B------:R-:W-:Y:S02]  /*0c50*/  UIMAD UR4, UR23, UR8, URZ ;  /* 0x00000008170472a4 */ /* 0x000fe4000f8e02ff */
[----:B------:R-:W-:Y:S01]  /*0c60*/  UIMAD UR5, UR24, UR15, UR5 ;  /* 0x0000000f180572a4 */ /* 0x000fe2000f8e0205 */
[----:B------:R-:W-:Y:S01]  /*0c70*/  IMAD.WIDE.U32 R6, R7, UR24, R216 ;  /* 0x0000001807067c25 */ /* 0x000fe2000f8e00d8 */
[----:B------:R-:W-:Y:S01]  /*0c80*/  UIMAD UR4, UR24, UR9, UR4 ;  /* 0x00000009180472a4 */ /* 0x000fe2000f8e0204 */
[----:B------:R-:W3:Y:S02]  /*0c90*/  LDCU.64 UR10, c[0x0][0x3d8] ;  /* 0x00007b00ff0a77ac */ /* 0x000ee40008000a00 */
[----:B----4-:R-:W-:Y:S01]  /*0ca0*/  IMAD.WIDE R240, R15, 0x4, R240 ;  /* 0x000000040ff07825 */ /* 0x010fe200078e02f0 */
[----:B--2---:R-:W-:Y:S01]  /*0cb0*/  SHF.R.U32.HI R17, RZ, 0x3, R218 ;  /* 0x00000003ff117819 */ /* 0x004fe200000116da */
[----:B------:R-:W2:Y:S02]  /*0cc0*/  LDCU.64 UR16, c[0x0][0x588] ;  /* 0x0000b100ff1077ac */ /* 0x000ea40008000a00 */
[----:B------:R-:W-:-:S02]  /*0cd0*/  VIADD R31, R31, UR5 ;  /* 0x000000051f1f7c36 */ /* 0x000fc40008000000 */
[----:B------:R-:W-:Y:S02]  /*0ce0*/  VIADD R7, R7, UR4 ;  /* 0x0000000407077c36 */ /* 0x000fe40008000000 */
[----:B------:R-:W4:Y:S01]  /*0cf0*/  LDCU.64 UR4, c[0x0][0x3d0] ;  /* 0x00007a00ff0477ac */ /* 0x000f220008000a00 */
[----:B------:R-:W-:Y:S01]  /*0d00*/  IMAD.WIDE.U32 R30, R209, UR12, R30 ;  /* 0x0000000cd11e7c25 */ /* 0x000fe2000f8e001e */
[----:B------:R-:W-:-:S03]  /*0d10*/  USHF.L.U32 UR12, UR14, 0x5, URZ ;  /* 0x000000050e0c7899 */ /* 0x000fc600080006ff */
[----:B-1----:R-:W-:-:S04]  /*0d20*/  IMAD.WIDE.U32 R6, R209, UR6, R6 ;  /* 0x00000006d1067c25 */ /* 0x002fc8000f8e0006 */
[----:B---3--:R-:W-:Y:S02]  /*0d30*/  IMAD R9, R19, UR10, RZ ;  /* 0x0000000a13097c24 */ /* 0x008fe4000f8e02ff */
[C---:B------:R-:W-:Y:S02]  /*0d40*/  IMAD R31, R209.reuse, UR13, R31 ;  /* 0x0000000dd11f7c24 */ /* 0x040fe4000f8e021f */
[----:B------:R-:W-:Y:S01]  /*0d50*/  IMAD R5, R209, UR7, R7 ;  /* 0x00000007d1057c24 */ /* 0x000fe2000f8e0207 */
[----:B------:R-:W1:Y:S01]  /*0d60*/  LDCU.64 UR6, c[0x0][0x390] ;  /* 0x00007200ff0677ac */ /* 0x000e620008000a00 */
[----:B------:R-:W-:Y:S02]  /*0d70*/  IMAD.MOV.U32 R4, RZ, RZ, R6 ;  /* 0x000000ffff047224 */ /* 0x000fe400078e0006 */
[----:B------:R-:W3:Y:S01]  /*0d80*/  LDC.64 R6, c[0x0][0x590] ;  /* 0x00016400ff067b82 */ /* 0x000ee20000000a00 */
[----:B----4-:R-:W-:Y:S02]  /*0d90*/  IMAD R19, R19, UR4, RZ ;  /* 0x0000000413137c24 */ /* 0x010fe4000f8e02ff */
[----:B------:R-:W-:-:S02]  /*0da0*/  IMAD R9, R28, UR11, R9 ;  /* 0x0000000b1c097c24 */ /* 0x000fc4000f8e0209 */
[----:B------:R-:W-:Y:S01]  /*0db0*/  IMAD.WIDE.U32 R30, R28, UR10, R30 ;  /* 0x0000000a1c1e7c25 */ /* 0x000fe2000f8e001e */
[----:B------:R-:W-:-:S03]  /*0dc0*/  USHF.L.U64.HI UR10, UR14, 0x5, UR15 ;  /* 0x000000050e0a7899 */ /* 0x000fc6000801020f */
[C---:B------:R-:W-:Y:S01]  /*0dd0*/  IMAD R19, R28.reuse, UR5, R19 ;  /* 0x000000051c137c24 */ /* 0x040fe2000f8e0213 */
[----:B------:R-:W-:Y:S01]  /*0de0*/  USHF.L.U64.HI UR5, UR8, 0x5, UR9 ;  /* 0x0000000508057899 */ /* 0x000fe20008010209 */
[----:B------:R-:W-:Y:S01]  /*0df0*/  IMAD.WIDE.U32 R28, R28, UR4, R4 ;  /* 0x000000041c1c7c25 */ /* 0x000fe2000f8e0004 */
[----:B------:R-:W-:Y:S01]  /*0e00*/  USHF.L.U32 UR4, UR8, 0x5, URZ ;  /* 0x0000000508047899 */ /* 0x000fe200080006ff */
[----:B------:R-:W4:Y:S02]  /*0e10*/  LDC.64 R4, c[0x0][0x3b0] ;  /* 0x0000ec00ff047b82 */ /* 0x000f240000000a00 */
[----:B------:R-:W-:Y:S01]  /*0e20*/  IMAD.U32 R26, RZ, RZ, UR12 ;  /* 0x0000000cff1a7e24 */ /* 0x000fe2000f8e00ff */
[----:B------:R-:W4:Y:S01]  /*0e30*/  LDCU.64 UR12, c[0x0][0x3c8] ;  /* 0x00007900ff0c77ac */ /* 0x000f220008000a00 */
[----:B------:R-:W-:Y:S02]  /*0e40*/  IMAD.U32 R27, RZ, RZ, UR10 ;  /* 0x0000000aff1b7e24 */ /* 0x000fe4000f8e00ff */
[----:B------:R-:W-:Y:S01]  /*0e50*/  IMAD.IADD R31, R31, 0x1, R9 ;  /* 0x000000011f1f7824 */ /* 0x000fe200078e0209 */
[----:B------:R-:W4:Y:S01]  /*0e60*/  LDCU.64 UR10, c[0x0][0x398] ;  /* 0x00007300ff0a77ac */ /* 0x000f220008000a00 */
[----:B------:R-:W4:Y:S01]  /*0e70*/  LDC.64 R8, c[0x0][0x598] ;  /* 0x00016600ff087b82 */ /* 0x000f220000000a00 */
[----:B------:R-:W-:-:S02]  /*0e80*/  IMAD.U32 R24, RZ, RZ, UR4 ;  /* 0x00000004ff187e24 */ /* 0x000fc4000f8e00ff */
[----:B------:R-:W-:Y:S01]  /*0e90*/  IMAD.U32 R25, RZ, RZ, UR5 ;  /* 0x00000005ff197e24 */ /* 0x000fe2000f8e00ff */
[----:B------:R-:W4:Y:S01]  /*0ea0*/  LDCU.64 UR4, c[0x0][0x388] ;  /* 0x00007100ff0477ac */ /* 0x000f220008000a00 */
[----:B------:R-:W-:-:S04]  /*0eb0*/  IMAD.WIDE.U32 R26, R17, UR14, R26 ;  /* 0x0000000e111a7c25 */ /* 0x000fc8000f8e001a */
[----:B------:R-:W-:Y:S01]  /*0ec0*/  IMAD R21, R17, UR15, RZ ;  /* 0x0000000f11157c24 */ /* 0x000fe2000f8e02ff */
[----:B------:R-:W-:Y:S01]  /*0ed0*/  IADD3 R23, P0, PT, R30, R26, RZ ;  /* 0x0000001a1e177210 */ /* 0x000fe20007f1e0ff */
[----:B--2---:R-:W-:-:S03]  /*0ee0*/  IMAD.WIDE.U32 R32, R209, UR16, R216 ;  /* 0x00000010d1207c25 */ /* 0x004fc6000f8e00d8 */
[----:B------:R-:W-:Y:S01]  /*0ef0*/  IADD3.X R22, PT, PT, R31, R21, R27, P0, !PT ;  /* 0x000000151f167210 */ /* 0x000fe200007fe41b */
[----:B------:R-:W-:Y:S01]  /*0f00*/  IMAD.WIDE.U32 R24, R17, UR8, R24 ;  /* 0x0000000811187c25 */ /* 0x000fe2000f8e0018 */
[----:B-1----:R-:W-:-:S03]  /*0f10*/  LEA R26, P1, R23, UR6, 0x1 ;  /* 0x00000006171a7c11 */ /* 0x002fc6000f8208ff */
[----:B------:R-:W-:Y:S01]  /*0f20*/  IMAD R33, R209, UR17, R33 ;  /* 0x00000011d1217c24 */ /* 0x000fe2000f8e0221 */
[----:B------:R-:W-:Y:S01]  /*0f30*/  IADD3 R24, P0, PT, R28, R24, RZ ;  /* 0x000000181c187210 */ /* 0x000fe20007f1e0ff */
[-C--:B---3--:R-:W-:Y:S01]  /*0f40*/  IMAD R18, R13, R6.reuse, RZ ;  /* 0x000000060d127224 */ /* 0x088fe200078e02ff */
[----:B------:R-:W-:Y:S01]  /*0f50*/  LEA.HI.X R27, R23, UR7, R22, 0x1, P1 ;  /* 0x00000007171b7c11 */ /* 0x000fe200088f0c16 */
[----:B------:R-:W-:Y:S02]  /*0f60*/  IMAD R20, R17, UR9, RZ ;  /* 0x0000000911147c24 */ /* 0x000fe4000f8e02ff */
[----:B------:R-:W-:Y:S02]  /*0f70*/  IMAD.IADD R29, R29, 0x1, R19 ;  /* 0x000000011d1d7824 */ /* 0x000fe400078e0213 */
[C---:B------:R-:W-:Y:S02]  /*0f80*/  IMAD R18, R12.reuse, R7, R18 ;  /* 0x000000070c127224 */ /* 0x040fe400078e0212 */
[----:B------:R-:W-:Y:S01]  /*0f90*/  IMAD.WIDE.U32 R32, R12, R6, R32 ;  /* 0x000000060c207225 */ /* 0x000fe200078e0020 */
[----:B------:R-:W-:-:S03]  /*0fa0*/  IADD3.X R19, PT, PT, R29, R20, R25, P0, !PT ;  /* 0x000000141d137210 */ /* 0x000fc600007fe419 */
[-C--:B----4-:R-:W-:Y:S02]  /*0fb0*/  IMAD R22, R13, R4.reuse, RZ ;  /* 0x000000040d167224 */ /* 0x090fe400078e02ff */
[----:B------:R-:W-:Y:S01]  /*0fc0*/  IMAD.WIDE.U32 R28, R17, UR8, R28 ;  /* 0x00000008111c7c25 */ /* 0x000fe2000f8e001c */
[----:B------:R-:W1:Y:S03]  /*0fd0*/  LDCU.64 UR8, c[0x0][0x550] ;  /* 0x0000aa00ff0877ac */ /* 0x000e660008000a00 */
[----:B------:R-:W-:Y:S01]  /*0fe0*/  IMAD.IADD R33, R33, 0x1, R18 ;  /* 0x0000000121217824 */ /* 0x000fe200078e0212 */
[----:B------:R-:W-:Y:S01]  /*0ff0*/  LEA R18, P0, R24, UR4, 0x1 ;  /* 0x0000000418127c11 */ /* 0x000fe2000f8008ff */
[----:B------:R-:W-:-:S03]  /*1000*/  IMAD.WIDE.U32 R34, R12, R4, RZ ;  /* 0x000000040c227225 */ /* 0x000fc600078e00ff */
[----:B------:R-:W-:Y:S01]  /*1010*/  LEA.HI.X R19, R24, UR5, R19, 0x1, P0 ;  /* 0x0000000518137c11 */ /* 0x000fe200080f0c13 */
[----:B------:R-:W-:Y:S01]  /*1020*/  IMAD R22, R12, R5, R22 ;  /* 0x000000050c167224 */ /* 0x000fe200078e0216 */
[----:B------:R-:W-:Y:S01]  /*1030*/  LOP3.LUT R24, R34, 0x38, R212, 0xf8, !PT ;  /* 0x0000003822187812 */ /* 0x000fe200078ef8d4 */
[----:B------:R-:W-:Y:S01]  /*1040*/  IMAD.WIDE.U32 R32, R208, R8, R32 ;  /* 0x00000008d0207225 */ /* 0x000fe200078e0020 */
[----:B------:R-:W-:Y:S02]  /*1050*/  LEA R8, P0, R28, UR4, 0x1 ;  /* 0x000000041c087c11 */ /* 0x000fe4000f8008ff */
[----:B------:R-:W-:Y:S01]  /*1060*/  IADD3 R25, PT, PT, R35, R22, RZ ;  /* 0x0000001623197210 */ /* 0x000fe20007ffe0ff */
[----:B------:R-:W-:Y:S01]  /*1070*/  IMAD R33, R208, R9, R33 ;  /* 0x00000009d0217224 */ /* 0x000fe200078e0221 */
[----:B------:R-:W-:Y:S01]  /*1080*/  SHF.L.U64.HI R22, R6, 0x5, R7 ;  /* 0x0000000506167819 */ /* 0x000fe20000010207 */
[----:B------:R-:W-:Y:S02]  /*1090*/  IMAD.IADD R20, R29, 0x1, R20 ;  /* 0x000000011d147824 */ /* 0x000fe400078e0214 */
[----:B------:R-:W-:-:S03]  /*10a0*/  IMAD.WIDE.U32 R24, R209, UR10, R24 ;  /* 0x0000000ad1187c25 */ /* 0x000fc6000f8e0018 */
[----:B------:R-:W-:Y:S01]  /*10b0*/  LEA.HI.X R9, R28, UR5, R20, 0x1, P0 ;  /* 0x000000051c097c11 */ /* 0x000fe200080f0c14 */
[----:B------:R-:W-:Y:S01]  /*10c0*/  IMAD.WIDE.U32 R32, R17, R6, R32 ;  /* 0x0000000611207225 */ /* 0x000fe200078e0020 */
[----:B------:R-:W2:Y:S03]  /*10d0*/  LDCU.64 UR4, c[0x0][0x380] ;  /* 0x00007000ff0477ac */ /* 0x000ea60008000a00 */
[----:B------:R-:W-:Y:S01]  /*10e0*/  IMAD R25, R209, UR11, R25 ;  /* 0x0000000bd1197c24 */ /* 0x000fe2000f8e0219 */
[----:B-1----:R-:W-:Y:S01]  /*10f0*/  LEA R224, P0, R32, UR8, 0x1 ;  /* 0x0000000820e07c11 */ /* 0x002fe2000f8008ff */
[C---:B------:R-:W-:Y:S01]  /*1100*/  IMAD.WIDE.U32 R30, R17.reuse, UR14, R30 ;  /* 0x0000000e111e7c25 */ /* 0x040fe2000f8e001e */
[----:B------:R-:W1:Y:S03]  /*1110*/  LDCU UR8, c[0x0][0x3e0] ;  /* 0x00007c00ff0877ac */ /* 0x000e660008000800 */
[----:B------:R-:W-:Y:S01]  /*1120*/  IMAD R225, R17, R7, R33 ;  /* 0x0000000711e17224 */ /* 0x000fe200078e0221 */
[----:B------:R-:W-:Y:S01]  /*1130*/  LEA R34, P1, R30, UR6, 0x1 ;  /* 0x000000061e227c11 */ /* 0x000fe2000f8208ff */
[----:B------:R-:W-:Y:S01]  /*1140*/  IMAD.SHL.U32 R7, R6, 0x20, RZ ;  /* 0x0000002006077824 */ /* 0x000fe200078e00ff */
[----:B------:R-:W-:Y:S01]  /*1150*/  SHF.L.U64.HI R6, R4, 0x5, R5 ;  /* 0x0000000504067819 */ /* 0x000fe20000010205 */
[----:B------:R-:W-:Y:S01]  /*1160*/  IMAD.WIDE.U32 R24, R208, UR12, R24 ;  /* 0x0000000cd0187c25 */ /* 0x000fe2000f8e0018 */
[----:B------:R-:W-:-:S02]  /*1170*/  LEA.HI.X R225, R32, UR9, R225, 0x1, P0 ;  /* 0x0000000920e17c11 */ /* 0x000fc400080f0ce1 */
[----:B------:R-:W-:Y:S01]  /*1180*/  LEA R20, P0, R7, R224, 0x1 ;  /* 0x000000e007147211 */ /* 0x000fe200078008ff */
[----:B------:R-:W-:Y:S02]  /*1190*/  IMAD.IADD R21, R31, 0x1, R21 ;  /* 0x000000011f157824 */ /* 0x000fe400078e0215 */
[----:B------:R-:W-:-:S03]  /*11a0*/  IMAD R25, R208, UR13, R25 ;  /* 0x0000000dd0197c24 */ /* 0x000fc6000f8e0219 */
[----:B------:R-:W-:Y:S01]  /*11b0*/  LEA.HI.X R35, R30, UR7, R21, 0x1, P1 ;  /* 0x000000071e237c11 */ /* 0x000fe200088f0c15 */
[----:B------:R-:W-:Y:S01]  /*11c0*/  @P3 BAR.SYNC.DEFER_BLOCKING 0x0 ;  /* 0x0000000000003b1d */ /* 0x000fe20000010000 */
[----:B------:R-:W-:Y:S01]  /*11d0*/  LEA.HI.X R21, R7, R225, R22, 0x1, P0 ;  /* 0x000000e107157211 */ /* 0x000fe200000f0c16 */
[----:B------:R-:W-:-:S04]  /*11e0*/  IMAD.WIDE.U32 R22, R17, R4, R24 ;  /* 0x0000000411167225 */ /* 0x000fc800078e0018 */
[----:B------:R-:W-:Y:S01]  /*11f0*/  IMAD R17, R17, R5, R23 ;  /* 0x0000000511117224 */ /* 0x000fe200078e0217 */
[----:B--2---:R-:W-:Y:S01]  /*1200*/  LEA R222, P0, R22, UR4, 0x1 ;  /* 0x0000000416de7c11 */ /* 0x004fe2000f8008ff */
[----:B------:R-:W-:Y:S01]  /*1210*/  IMAD.SHL.U32 R5, R4, 0x20, RZ ;  /* 0x0000002004057824 */ /* 0x000fe200078e00ff */
[----:B------:R-:W2:Y:S01]  /*1220*/  LDCU UR7, c[0x0][0x44c] ;  /* 0x00008980ff0777ac */ /* 0x000ea20008000800 */
[----:B------:R-:W-:Y:S01]  /*1230*/  IMAD.WIDE.U32 R24, R210, 0x4, R240 ;  /* 0x00000004d2187825 */ /* 0x000fe200078e00f0 */
[----:B------:R-:W-:Y:S02]  /*1240*/  LEA.HI.X R223, R22, UR5, R17, 0x1, P0 ;  /* 0x0000000516df7c11 */ /* 0x000fe400080f0c11 */
[----:B------:R-:W-:-:S04]  /*1250*/  LEA R22, P0, R5, R222, 0x1 ;  /* 0x000000de05167211 */ /* 0x000fc800078008ff */
[----:B------:R-:W-:Y:S02]  /*1260*/  LEA.HI.X R23, R5, R223, R6, 0x1, P0 ;  /* 0x000000df05177211 */ /* 0x000fe400000f0c06 */
[----:B------:R-:W3:Y:S01]  /*1270*/  LDC.64 R6, c[0x0][0x460] ;  /* 0x00011800ff067b82 */ /* 0x000ee20000000a00 */
[----:B------:R-:W-:Y:S01]  /*1280*/  @!PT LDS RZ, [RZ] ;  /* 0x00000000fffff984 */ /* 0x000fe20000000800 */
[----:B------:R-:W-:Y:S01]  /*1290*/  @!PT LDS RZ, [RZ] ;  /* 0x00000000fffff984 */ /* 0x000fe20000000800 */
[----:B------:R-:W-:Y:S01]  /*12a0*/  @!PT LDS RZ, [RZ] ;  /* 0x00000000fffff984 */ /* 0x000fe20000000800 */
[----:B------:R-:W-:Y:S04]  /*12b0*/  LDGSTS.E.BYPASS.LTC128B.128 [R215+0x10000], desc[UR20][R34.64] ;  /* 0x1000000022d77fae */ /* 0x000fe8000b981a14 */
[----:B------:R-:W-:Y:S04]  /*12c0*/  LDGSTS.E.BYPASS.LTC128B.128 [R215+0x12000], desc[UR20][R34.64+0x80] ;  /* 0x1200008022d77fae */ /* 0x000fe8000b981a14 */
[----:B------:R-:W-:Y:S04]  /*12d0*/  LDGSTS.E.BYPASS.LTC128B.128 [R215+0x11000], desc[UR20][R26.64] ;  /* 0x110000001ad77fae */ /* 0x000fe8000b981a14 */
[----:B------:R-:W-:Y:S04]  /*12e0*/  LDGSTS.E.BYPASS.LTC128B.128 [R215+0x13000], desc[UR20][R26.64+0x80] ;  /* 0x130000801ad77fae */ /* 0x000fe8000b981a14 */
[----:B------:R-:W0:Y:S04]  /*12f0*/  LDGDEPBAR ;  /* 0x00000000000079af */ /* 0x000e280000000000 */
[----:B------:R-:W-:Y:S04]  /*1300*/  LDGSTS.E.BYPASS.LTC128B.128 [R215+0x8000], desc[UR20][R224.64] ;  /* 0x08000000e0d77fae */ /* 0x000fe8000b981a14 */
[----:B------:R-:W-:Y:S04]  /*1310*/  LDGSTS.E.BYPASS.LTC128B.128 [R215+0xa000], desc[UR20][R224.64+0x80] ;  /* 0x0a000080e0d77fae */ /* 0x000fe8000b981a14 */
[----:B------:R-:W-:Y:S04]  /*1320*/  LDGSTS.E.BYPASS.LTC128B.128 [R215+0x9000], desc[UR20][R20.64] ;  /* 0x0900000014d77fae */ /* 0x000fe8000b981a14 */
[----:B------:R-:W-:Y:S04]  /*1330*/  LDGSTS.E.BYPASS.LTC128B.128 [R215+0xb000], desc[UR20][R20.64+0x80] ;  /* 0x0b00008014d77fae */ /* 0x000fe8000b981a14 */
[----:B------:R-:W-:Y:S04]  /*1340*/  LDGSTS.E.BYPASS.LTC128B.128 [R231], desc[UR20][R222.64] ;  /* 0x00000000dee77fae */ /* 0x000fe8000b981a14 */
[----:B------:R-:W-:Y:S04]  /*1350*/  LDGSTS.E.BYPASS.LTC128B.128 [R231+0x2000], desc[UR20][R222.64+0x80] ;  /* 0x02000080dee77fae */ /* 0x000fe8000b981a14 */
[----:B------:R-:W-:Y:S04]  /*1360*/  LDGSTS.E.BYPASS.LTC128B.128 [R231+0x1000], desc[UR20][R22.64] ;  /* 0x0100000016e77fae */ /* 0x000fe8000b981a14 */
[----:B------:R-:W-:Y:S04]  /*1370*/  LDGSTS.E.BYPASS.LTC128B.128 [R231+0x3000], desc[UR20][R22.64+0x80] ;  /* 0x0300008016e77fae */ /* 0x000fe8000b981a14 */
[----:B------:R-:W-:Y:S04]  /*1380*/  LDGSTS.E.BYPASS.LTC128B.128 [R215+0xc000], desc[UR20][R8.64] ;  /* 0x0c00000008d77fae */ /* 0x000fe8000b981a14 */
[----:B------:R4:W-:Y:S04]  /*1390*/  LDGSTS.E.BYPASS.LTC128B.128 [R215+0xe000], desc[UR20][R8.64+0x80] ;  /* 0x0e00008008d77fae */ /* 0x0009e8000b981a14 */
[----:B------:R-:W-:Y:S04]  /*13a0*/  LDGSTS.E.BYPASS.LTC128B.128 [R215+0xd000], desc[UR20][R18.64] ;  /* 0x0d00000012d77fae */ /* 0x000fe8000b981a14 */
[----:B------:R2:W-:Y:S04]  /*13b0*/  LDGSTS.E.BYPASS.LTC128B.128 [R215+0xf000], desc[UR20][R18.64+0x80] ;  /* 0x0f00008012d77fae */ /* 0x0005e8000b981a14 */
[----:B------:R-:W0:Y:S01]  /*13c0*/  LDGDEPBAR ;  /* 0x00000000000079af */ /* 0x000e220000000000 */
[----:B------:R-:W-:Y:S01]  /*13d0*/  SHF.R.S32.HI R4, RZ, 0x1f, R16 ;  /* 0x0000001fff047819 */ /* 0x000fe20000011410 */
[----:B------:R-:W-:Y:S01]  /*13e0*/  IMAD.WIDE.U32 R16, R209, R16, RZ ;  /* 0x00000010d1107225 */ /* 0x000fe200078e00ff */
[----:B-1----:R-:W-:Y:S01]  /*13f0*/  USHF.R.S32.HI UR4, URZ, 0x1f, UR8 ;  /* 0x0000001fff047899 */ /* 0x002fe20008011408 */
[----:B------:R-:W-:Y:S01]  /*1400*/  LOP3.LUT R236, R218, 0x1f, RZ, 0xc0, !PT ;  /* 0x0000001fdaec7812 */ /* 0x000fe200078ec0ff */
[----:B------:R-:W5:Y:S01]  /*1410*/  LDG.E R230, desc[UR20][R24.64] ;  /* 0x0000001418e67981 */ /* 0x000f62000c1e1900 */
[----:B------:R-:W-:-:S03]  /*1420*/  IMAD R5, R4, R209, RZ ;  /* 0x000000d104057224 */ /* 0x000fc600078e02ff */
[----:B------:R1:W5:Y:S01]  /*1430*/  LDG.E R229, desc[UR20][R24.64+0x20] ;  /* 0x0000201418e57981 */ /* 0x000362000c1e1900 */
[----:B------:R-:W-:Y:S01]  /*1440*/  IMAD.IADD R5, R17, 0x1, R5 ;  /* 0x0000000111057824 */ /* 0x000fe200078e0205 */
[----:B---3--:R-:W-:Y:S01]  /*1450*/  ISETP.NE.U32.AND P0, PT, R6, RZ, PT ;  /* 0x000000ff0600720c */ /* 0x008fe20003f05070 */
[----:B------:R-:W-:Y:S01]  /*1460*/  IMAD R11, R232, 0x40, R11 ;  /* 0x00000040e80b7824 */ /* 0x000fe200078e020b */
[----:B------:R-:W-:Y:S02]  /*1470*/  CS2R R94, SRZ ;  /* 0x00000000005e7805 */ /* 0x000fe4000001ff00 */
[----:B------:R-:W-:Y:S01]  /*1480*/  CS2R R92, SRZ ;  /* 0x00000000005c7805 */ /* 0x000fe2000001ff00 */
[----:B----4-:R-:W3:Y:S01]  /*1490*/  S2R R8, SR_CTAID.X ;  /* 0x0000000000087919 */ /* 0x010ee20000002500 */
[----:B------:R-:W-:Y:S01]  /*14a0*/  IMAD R9, R5, UR8, RZ ;  /* 0x0000000805097c24 */ /* 0x000fe2000f8e02ff */
[----:B------:R-:W-:Y:S01]  /*14b0*/  ISETP.NE.AND.EX P0, PT, R7, RZ, PT, P0 ;  /* 0x000000ff0700720c */ /* 0x000fe20003f05300 */
[----:B------:R-:W3:Y:S01]  /*14c0*/  LDC.64 R4, c[0x0][0x5f8] ;  /* 0x00017e00ff047b82 */ /* 0x000ee20000000a00 */
[----:B------:R-:W-:Y:S01]  /*14d0*/  IMAD.WIDE R220, R11, 0x4, R220 ;  /* 0x000000040bdc7825 */ /* 0x000fe200078e02dc */
[----:B------:R-:W-:-:S02]  /*14e0*/  CS2R R98, SRZ ;  /* 0x0000000000627805 */ /* 0x000fc4000001ff00 */
[----:B------:R-:W-:Y:S02]  /*14f0*/  SEL R7, R14, RZ, P0 ;  /* 0x000000ff0e077207 */ /* 0x000fe40000000000 */
[----:B------:R-:W-:Y:S01]  /*1500*/  CS2R R96, SRZ ;  /* 0x0000000000607805 */ /* 0x000fe2000001ff00 */
[C---:B------:R-:W-:Y:S01]  /*1510*/  IMAD R9, R16.reuse, UR4, R9 ;  /* 0x0000000410097c24 */ /* 0x040fe2000f8e0209 */
[----:B--2---:R-:W-:Y:S01]  /*1520*/  USHF.R.S32.HI UR4, URZ, 0x1f, UR7 ;  /* 0x0000001fff047899 */ /* 0x004fe20008011407 */
[----:B------:R-:W-:Y:S01]  /*1530*/  IMAD.WIDE.U32 R18, R16, UR8, RZ ;  /* 0x0000000810127c25 */ /* 0x000fe2000f8e00ff */
[----:B------:R-:W-:Y:S01]  /*1540*/  IADD3 R7, P0, PT, R12, R7, RZ ;  /* 0x000000070c077210 */ /* 0x000fe20007f1e0ff */
[----:B------:R-:W-:-:S04]  /*1550*/  DEPBAR.LE SB0, 0x1 ;  /* 0x000080400000791a */ /* 0x000fc80000000000 */
[----:B------:R-:W-:Y:S01]  /*1560*/  IADD3 R9, PT, PT, R19, R9, RZ ;  /* 0x0000000913097210 */ /* 0x000fe20007ffe0ff */
[----:B------:R-:W-:Y:S01]  /*1570*/  IMAD R16, R208, UR7, RZ ;  /* 0x00000007d0107c24 */ /* 0x000fe2000f8e02ff */
[----:B------:R-:W-:Y:S01]  /*1580*/  BAR.SYNC.DEFER_BLOCKING 0x0 ;  /* 0x0000000000007b1d */ /* 0x000fe20000010000 */
[----:B------:R-:W-:Y:S01]  /*1590*/  IMAD.X R13, RZ, RZ, R13, P0 ;  /* 0x000000ffff0d7224 */ /* 0x000fe200000e060d */
[----:B------:R-:W-:Y:S01]  /*15a0*/  CS2R R90, SRZ ;  /* 0x00000000005a7805 */ /* 0x000fe2000001ff00 */
[----:B------:R-:W-:Y:S01]  /*15b0*/  IMAD R9, R9, UR7, RZ ;  /* 0x0000000709097c24 */ /* 0x000fe2000f8e02ff */
[--C-:B------:R-:W-:Y:S02]  /*15c0*/  SHF.R.S32.HI R17, RZ, 0x1f, R16.reuse ;  /* 0x0000001fff117819 */ /* 0x100fe40000011410 */
[----:B------:R-:W-:Y:S02]  /*15d0*/  CS2R R88, SRZ ;  /* 0x0000000000587805 */ /* 0x000fe4000001ff00 */
[----:B------:R-:W-:Y:S01]  /*15e0*/  CS2R R86, SRZ ;  /* 0x0000000000567805 */ /* 0x000fe2000001ff00 */
[C---:B------:R-:W-:Y:S01]  /*15f0*/  IMAD R9, R18.reuse, UR4, R9 ;  /* 0x0000000412097c24 */ /* 0x040fe2000f8e0209 */
[----:B------:R-:W-:Y:S01]  /*1600*/  UIMAD.WIDE UR4, UR8, UR7, URZ ;  /* 0x00000007080472a5 */ /* 0x000fe2000f8e02ff */
[----:B------:R-:W-:Y:S01]  /*1610*/  IMAD.WIDE.U32 R16, R18, UR7, R16 ;  /* 0x0000000712107c25 */ /* 0x000fe2000f8e0010 */
[----:B------:R-:W-:Y:S01]  /*1620*/  UIMAD UR7, UR8, UR7, URZ ;  /* 0x00000007080772a4 */ /* 0x000fe2000f8e02ff */
[----:B------:R-:W-:-:S02]  /*1630*/  CS2R R84, SRZ ;  /* 0x0000000000547805 */ /* 0x000fc4000001ff00 */
[----:B------:R-:W-:Y:S01]  /*1640*/  CS2R R78, SRZ ;  /* 0x00000000004e7805 */ /* 0x000fe2000001ff00 */
[----:B------:R-:W-:Y:S01]  /*1650*/  IMAD.IADD R17, R17, 0x1, R9 ;  /* 0x0000000111117824 */ /* 0x000fe200078e0209 */
[----:B------:R-:W-:Y:S01]  /*1660*/  USHF.L.U32 UR6, UR7, 0x6, URZ ;  /* 0x0000000607067899 */ /* 0x000fe200080006ff */
[C---:B------:R-:W-:Y:S01]  /*1670*/  IMAD R6, R7.reuse, UR5, RZ ;  /* 0x0000000507067c24 */ /* 0x040fe2000f8e02ff */
[----:B------:R-:W-:Y:S01]  /*1680*/  CS2R R76, SRZ ;  /* 0x00000000004c7805 */ /* 0x000fe2000001ff00 */
[----:B---3--:R-:W-:Y:S01]  /*1690*/  IMAD.WIDE.U32 R14, R8, R4, RZ ;  /* 0x00000004080e7225 */ /* 0x008fe200078e00ff */
[----:B------:R-:W-:Y:S02]  /*16a0*/  CS2R R82, SRZ ;  /* 0x0000000000527805 */ /* 0x000fe4000001ff00 */
[----:B------:R-:W-:Y:S02]  /*16b0*/  CS2R R80, SRZ ;  /* 0x0000000000507805 */ /* 0x000fe4000001ff00 */
[----:B------:R-:W-:Y:S01]  /*16c0*/  CS2R R74, SRZ ;  /* 0x00000000004a7805 */ /* 0x000fe2000001ff00 */
[----:B------:R-:W-:Y:S01]  /*16d0*/  IMAD.WIDE.U32 R16, R7, UR4, R16 ;  /* 0x0000000407107c25 */ /* 0x000fe2000f8e0010 */
[----:B------:R-:W-:-:S02]  /*16e0*/  SEL R4, R14, RZ, P3 ;  /* 0x000000ff0e047207 */ /* 0x000fc40001800000 */
[----:B------:R-:W-:Y:S01]  /*16f0*/  CS2R R72, SRZ ;  /* 0x0000000000487805 */ /* 0x000fe2000001ff00 */
[----:B------:R2:W3:Y:S01]  /*1700*/  LDSM.16.M88.4 R116, [R205] ;  /* 0x00000000cd74783b */ /* 0x0004e20000000200 */
[----:B------:R-:W-:Y:S01]  /*1710*/  IMAD R6, R13, UR4, R6 ;  /* 0x000000040d067c24 */ /* 0x000fe2000f8e0206 */
[----:B------:R-:W4:Y:S01]  /*1720*/  LDCU.64 UR4, c[0x0][0x570] ;  /* 0x0000ae00ff0477ac */ /* 0x000f220008000a00 */
[----:B------:R-:W-:Y:S01]  /*1730*/  IMAD R7, R211, UR7, R236 ;  /* 0x00000007d3077c24 */ /* 0x000fe2000f8e02ec */
[----:B------:R2:W1:Y:S01]  /*1740*/  LDSM.16.M88.4 R120, [R205+0x800] ;  /* 0x00080000cd78783b */ /* 0x0004620000000200 */
[----:B------:R-:W-:Y:S01]  /*1750*/  IMAD R5, R8, R5, R15 ;  /* 0x0000000508057224 */ /* 0x000fe200078e020f */
[----:B------:R-:W-:Y:S01]  /*1760*/  CS2R R70, SRZ ;  /* 0x0000000000467805 */ /* 0x000fe2000001ff00 */
[----:B------:R-:W-:Y:S01]  /*1770*/  IMAD.IADD R6, R17, 0x1, R6 ;  /* 0x0000000111067824 */ /* 0x000fe200078e0206 */
[----:B------:R-:W-:Y:S01]  /*1780*/  IADD3 R4, P1, P0, R7, R16, R4 ;  /* 0x0000001007047210 */ /* 0x000fe2000783e004 */
[----:B------:R2:W1:Y:S01]  /*1790*/  LDSM.16.M88.4 R124, [R203] ;  /* 0x00000000cb7c783b */ /* 0x0004620000000200 */
[----:B------:R-:W-:-:S02]  /*17a0*/  SHF.R.S32.HI R7, RZ, 0x1f, R7 ;  /* 0x0000001fff077819 */ /* 0x000fc40000011407 */
[----:B------:R-:W-:Y:S02]  /*17b0*/  CS2R R68, SRZ ;  /* 0x0000000000447805 */ /* 0x000fe4000001ff00 */
[----:B------:R-:W-:Y:S01]  /*17c0*/  SEL R5, R5, RZ, P3 ;  /* 0x000000ff05057207 */ /* 0x000fe20001800000 */
[----:B------:R2:W2:Y:S01]  /*17d0*/  LDSM.16.M88.4 R128, [R203+0x800] ;  /* 0x00080000cb80783b */ /* 0x0004a20000000200 */
[----:B------:R-:W-:Y:S02]  /*17e0*/  CS2R R46, SRZ ;  /* 0x00000000002e7805 */ /* 0x000fe4000001ff00 */
[----:B------:R-:W-:Y:S02]  /*17f0*/  CS2R R44, SRZ ;  /* 0x00000000002c7805 */ /* 0x000fe4000001ff00 */
[----:B------:R-:W-:Y:S01]  /*1800*/  IADD3.X R6, PT, PT, R7, R6, R5, P1, P0 ;  /* 0x0000000607067210 */ /* 0x000fe20000fe0405 */
[----:B------:R-:W-:Y:S01]  /*1810*/  IMAD.U32 R5, RZ, RZ, UR6 ;  /* 0x00000006ff057e24 */ /* 0x000fe2000f8e00ff */
[----:B------:R-:W-:Y:S01]  /*1820*/  ISETP.GE.AND P1, PT, R10, 0x1, PT ;  /* 0x000000010a00780c */ /* 0x000fe20003f26270 */
[----:B------:R1:W2:Y:S01]  /*1830*/  LDSM.16.M88.4 R132, [R201] ;  /* 0x00000000c984783b */ /* 0x0002a20000000200 */
[----:B------:R-:W-:-:S02]  /*1840*/  IADD3 R4, P0, PT, R4, UR6, RZ ;  /* 0x0000000604047c10 */ /* 0x000fc4000ff1e0ff */
[----:B------:R-:W-:Y:S02]  /*1850*/  CS2R R50, SRZ ;  /* 0x0000000000327805 */ /* 0x000fe4000001ff00 */
[----:B------:R-:W-:Y:S01]  /*1860*/  CS2R R48, SRZ ;  /* 0x0000000000307805 */ /* 0x000fe2000001ff00 */
[----:B------:R1:W2:Y:S01]  /*1870*/  LDSM.16.M88.4 R136, [R201+0x800] ;  /* 0x00080000c988783b */ /* 0x0002a20000000200 */
[----:B------:R-:W-:Y:S02]  /*1880*/  LEA.HI.X.SX32 R5, R5, R6, 0x1, P0 ;  /* 0x0000000605057211 */ /* 0x000fe400000f0eff */
[----:B------:R-:W-:Y:S02]  /*1890*/  CS2R R42, SRZ ;  /* 0x00000000002a7805 */ /* 0x000fe4000001ff00 */
[----:B----4-:R-:W-:Y:S01]  /*18a0*/  LEA R238, P0, R4, UR4, 0x2 ;  /* 0x0000000404ee7c11 */ /* 0x010fe2000f8010ff */
[----:B------:R4:W2:Y:S01]  /*18b0*/  LDSM.16.M88.4 R140, [R200] ;  /* 0x00000000c88c783b */ /* 0x0008a20000000200 */
[----:B------:R-:W-:-:S02]  /*18c0*/  CS2R R40, SRZ ;  /* 0x0000000000287805 */ /* 0x000fc4000001ff00 */
[----:B------:R-:W-:Y:S02]  /*18d0*/  CS2R R38, SRZ ;  /* 0x0000000000267805 */ /* 0x000fe4000001ff00 */
[----:B------:R-:W-:Y:S01]  /*18e0*/  LEA.HI.X R239, R4, UR5, R5, 0x2, P0 ;  /* 0x0000000504ef7c11 */ /* 0x000fe200080f1405 */
[----:B------:R4:W2:Y:S01]  /*18f0*/  LDSM.16.M88.4 R144, [R200+0x800] ;  /* 0x00080000c890783b */ /* 0x0008a20000000200 */
[----:B------:R-:W-:Y:S02]  /*1900*/  CS2R R36, SRZ ;  /* 0x0000000000247805 */ /* 0x000fe4000001ff00 */
[----:B------:R-:W-:Y:S02]  /*1910*/  CS2R R30, SRZ ;  /* 0x00000000001e7805 */ /* 0x000fe4000001ff00 */
[----:B------:R-:W-:Y:S01]  /*1920*/  CS2R R28, SRZ ;  /* 0x00000000001c7805 */ /* 0x000fe2000001ff00 */
[----:B------:R4:W2:Y:S01]  /*1930*/  LDSM.16.M88.4 R148, [R205+0x2000] ;  /* 0x00200000cd94783b */ /* 0x0008a20000000200 */
[----:B------:R-:W-:-:S02]  /*1940*/  CS2R R34, SRZ ;  /* 0x0000000000227805 */ /* 0x000fc4000001ff00 */
[----:B------:R-:W-:Y:S02]  /*1950*/  CS2R R32, SRZ ;  /* 0x0000000000207805 */ /* 0x000fe4000001ff00 */
[----:B------:R-:W-:Y:S01]  /*1960*/  CS2R R26, SRZ ;  /* 0x00000000001a7805 */ /* 0x000fe2000001ff00 */
[----:B------:R4:W2:Y:S01]  /*1970*/  LDSM.16.M88.4 R152, [R205+0x2800] ;  /* 0x00280000cd98783b */ /* 0x0008a20000000200 */
[----:B-1----:R-:W-:Y:S02]  /*1980*/  CS2R R24, SRZ ;  /* 0x0000000000187805 */ /* 0x002fe4000001ff00 */
[----:B------:R-:W-:Y:S02]  /*1990*/  CS2R R22, SRZ ;  /* 0x0000000000167805 */ /* 0x000fe4000001ff00 */
[----:B------:R-:W-:Y:S01]  /*19a0*/  CS2R R20, SRZ ;  /* 0x0000000000147805 */ /* 0x000fe2000001ff00 */
[----:B------:R4:W1:Y:S04]  /*19b0*/  LDSM.16.M88.4 R156, [R203+0x2000] ;  /* 0x00200000cb9c783b */ /* 0x0008680000000200 */
[----:B------:R4:W1:Y:S04]  /*19c0*/  LDSM.16.M88.4 R160, [R203+0x2800] ;  /* 0x00280000cba0783b */ /* 0x0008680000000200 */
[----:B------:R4:W1:Y:S04]  /*19d0*/  LDSM.16.M88.4 R164, [R201+0x2000] ;  /* 0x00200000c9a4783b */ /* 0x0008680000000200 */
[----:B------:R4:W1:Y:S04]  /*19e0*/  LDSM.16.M88.4 R168, [R201+0x2800] ;  /* 0x00280000c9a8783b */ /* 0x0008680000000200 */
[----:B------:R4:W1:Y:S04]  /*19f0*/  LDSM.16.M88.4 R172, [R200+0x2000] ;  /* 0x00200000c8ac783b */ /* 0x0008680000000200 */
[----:B------:R4:W1:Y:S01]  /*1a00*/  LDSM.16.M88.4 R176, [R200+0x2800] ;  /* 0x00280000c8b0783b */ /* 0x0008620000000200 */
[----:B---3--:R-:W-:Y:S05]  /*1a10*/  @!P1 BRA `(.L_x_1111) ;  /* 0x0000002800449947 */ /* 0x008fea0003800000 */
[----:B------:R-:W3:Y:S01]  /*1a20*/  LDC.64 R6, c[0x0][0x528] ;  /* 0x00014a00ff067b82 */ /* 0x000ee20000000a00 */
[----:B------:R-:W2:Y:S01]  /*1a30*/  S2R R218, SR_TID.X ;  /* 0x0000000000da7919 */ /* 0x000ea20000002100 */
[----:B------:R-:W-:Y:S01]  /*1a40*/  USHF.L.U32 UR7, UR7, 0x3, URZ ;  /* 0x0000000307077899 */ /* 0x000fe200080006ff */
[----:B------:R-:W1:Y:S05]  /*1a50*/  LDCU UR4, c[0x0][0x3e0] ;  /* 0x00007c00ff0477ac */ /* 0x000e6a0008000800 */
[----:B------:R-:W1:Y:S01]  /*1a60*/  LDC R217, c[0x0][0x44c] ;  /* 0x00011300ffd97b82 */ /* 0x000e620000000800 */
[----:B------:R-:W1:Y:S01]  /*1a70*/  LDCU UR6, c[0x0][0x45c] ;  /* 0x00008b80ff0677ac */ /* 0x000e620008000800 */
[----:B------:R-:W1:Y:S01]  /*1a80*/  LDCU.U8 UR5, c[0x0][0x4f8] ;  /* 0x00009f00ff0577ac */ /* 0x000e620008000000 */
[----:B---3--:R-:W3:Y:S04]  /*1a90*/  LDG.E.64 R4, desc[UR20][R6.64] ;  /* 0x0000001406047981 */ /* 0x008ee8000c1e1b00 */
[----:B------:R4:W2:Y:S01]  /*1aa0*/  LDG.E.64 R226, desc[UR20][R6.64+0x8] ;  /* 0x0000081406e27981 */ /* 0x0008a2000c1e1b00 */
[----:B------:R-:W-:-:S02]  /*1ab0*/  IMAD.IADD R193, R207, 0x1, R192 ;  /* 0x00000001cfc17824 */ /* 0x000fc400078e02c0 */
[----:B------:R-:W-:Y:S02]  /*1ac0*/  IMAD.IADD R192, R206, 0x1, R192 ;  /* 0x00000001cec07824 */ /* 0x000fe400078e02c0 */
[----:B------:R-:W-:Y:S01]  /*1ad0*/  IMAD.MOV.U32 R95, RZ, RZ, RZ ;  /* 0x000000ffff5f7224 */ /* 0x000fe200078e00ff */
[----:B----4-:R-:W-:-:S05]  /*1ae0*/  LOP3.LUT R7, R211, 0x3, RZ, 0xc0, !PT ;  /* 0x00000003d3077812 */ /* 0x010fca00078ec0ff */
[----:B------:R-:W-:Y:S01]  /*1af0*/  IMAD R228, R228, 0x4, R7 ;  /* 0x00000004e4e47824 */ /* 0x000fe200078e0207 */
[----:B---3--:R-:W-:Y:S01]  /*1b00*/  R2UR UR27, R5 ;  /* 0x00000000051b72ca */ /* 0x008fe200000e0000 */
[----:B------:R-:W-:Y:S01]  /*1b10*/  IMAD R5, R209, UR8, R208 ;  /* 0x00000008d1057c24 */ /* 0x000fe2000f8e02d0 */
[----:B------:R-:W-:-:S03]  /*1b20*/  R2UR UR28, R4 ;  /* 0x00000000041c72ca */ /* 0x000fc600000e0000 */
[----:B------:R-:W-:-:S05]  /*1b30*/  IMAD.SHL.U32 R5, R5, 0x20, RZ ;  /* 0x0000002005057824 */ /* 0x000fca00078e00ff */
[----:B--2---:R-:W-:Y:S02]  /*1b40*/  IADD3 R236, P1, P0, R5, R226, R236 ;  /* 0x000000e205ec7210 */ /* 0x004fe4000783e0ec */
[----:B------:R-:W-:Y:S01]  /*1b50*/  SHF.R.S32.HI R226, RZ, 0x1f, R5 ;  /* 0x0000001fffe27819 */ /* 0x000fe20000011405 */
[----:B------:R-:W-:Y:S02]  /*1b60*/  UIADD3 UR25, UPT, UPT, UR27, -0x4498517b, URZ ;  /* 0xbb67ae851b197890 */ /* 0x000fe4000fffe0ff */
[----:B------:R-:W-:Y:S01]  /*1b70*/  UIADD3 UR26, UPT, UPT, UR28, -0x61c88647, URZ ;  /* 0x9e3779b91c1a7890 */ /* 0x000fe2000fffe0ff */
[----:B------:R-:W-:Y:S01]  /*1b80*/  IADD3.X R226, PT, PT, R226, R227, RZ, P1, P0 ;  /* 0x000000e3e2e27210 */ /* 0x000fe20000fe04ff */
[----:B------:R-:W-:Y:S02]  /*1b90*/  UIADD3 UR17, UPT, UPT, UR28, 0x3c6ef372, URZ ;  /* 0x3c6ef3721c117890 */ /* 0x000fe4000fffe0ff */
[----:B------:R-:W-:Y:S02]  /*1ba0*/  UIADD3 UR16, UPT, UPT, UR27, 0x76cf5d0a, URZ ;  /* 0x76cf5d0a1b107890 */ /* 0x000fe4000fffe0ff */
[----:B------:R-:W-:-:S02]  /*1bb0*/  UIADD3 UR15, UPT, UPT, UR28, -0x255992d5, URZ ;  /* 0xdaa66d2b1c0f7890 */ /* 0x000fc4000fffe0ff */
[----:B------:R-:W-:Y:S02]  /*1bc0*/  UIADD3 UR14, UPT, UPT, UR27, 0x32370b8f, URZ ;  /* 0x32370b8f1b0e7890 */ /* 0x000fe4000fffe0ff */
[----:B------:R-:W-:Y:S02]  /*1bd0*/  UIADD3 UR13, UPT, UPT, UR28, 0x78dde6e4, URZ ;  /* 0x78dde6e41c0d7890 */ /* 0x000fe4000fffe0ff */
[----:B------:R-:W-:Y:S02]  /*1be0*/  UIADD3 UR12, UPT, UPT, UR27, -0x126145ec, URZ ;  /* 0xed9eba141b0c7890 */ /* 0x000fe4000fffe0ff */
[----:B------:R-:W-:Y:S02]  /*1bf0*/  UIADD3 UR11, UPT, UPT, UR28, 0x1715609d, URZ ;  /* 0x1715609d1c0b7890 */ /* 0x000fe4000fffe0ff */
[----:B------:R-:W-:Y:S02]  /*1c00*/  UIADD3 UR10, UPT, UPT, UR27, -0x56f99767, URZ ;  /* 0xa90668991b0a7890 */ /* 0x000fe4000fffe0ff */
[----:B------:R-:W-:-:S02]  /*1c10*/  UIADD3 UR9, UPT, UPT, UR28, -0x4ab325aa, URZ ;  /* 0xb54cda561c097890 */ /* 0x000fc4000fffe0ff */
[----:B------:R-:W-:Y:S01]  /*1c20*/  UIADD3 UR8, UPT, UPT, UR27, 0x646e171e, URZ ;  /* 0x646e171e1b087890 */ /* 0x000fe2000fffe0ff */
[----:B------:R-:W-:Y:S01]  /*1c30*/  SHF.R.U32.HI R227, RZ, 0x7, R218 ;  /* 0x00000007ffe37819 */ /* 0x000fe200000116da */
[----:B-1----:R-:W-:-:S10]  /*1c40*/  IMAD.WIDE.U32 R236, R236, -0x2daee0ad, RZ ;  /* 0xd2511f53ecec7825 */ /* 0x002fd400078e00ff */
.L_x_1114:
[----:B------:R-:W0:Y:S01]  /*1c50*/  LDGDEPBAR ;  /* 0x00000000000079af */ /* 0x000e220000000000 */
[--C-:B------:R-:W-:Y:S01]  /*1c60*/  IMAD.IADD R182, R204, 0x1, R193.reuse ;  /* 0x00000001ccb67824 */ /* 0x100fe200078e02c1 */
[----:B-----5:R-:W-:Y:S01]  /*1c70*/  FSETP.NEU.FTZ.AND P0, PT, R230, -INF , PT ;  /* 0xff800000e600780b */ /* 0x020fe20003f1d000 */
[----:B------:R-:W-:Y:S02]  /*1c80*/  IMAD.IADD R181, R202, 0x1, R193 ;  /* 0x00000001cab57824 */ /* 0x000fe400078e02c1 */
[C---:B------:R-:W-:Y:S01]  /*1c90*/  FMUL.FTZ R250, R229.reuse, 1.4426950216293334961 ;  /* 0x3fb8aa3be5fa7820 */ /* 0x040fe20000410000 */
[----:B------:R-:W-:Y:S02]  /*1ca0*/  VIADD R228, R228, 0xfffffffc ;  /* 0xfffffffce4e47836 */ /* 0x000fe40000000000 */
[----:B------:R-:W-:Y:S01]  /*1cb0*/  FMUL.FTZ R248, R230, 1.4426950216293334961 ;  /* 0x3fb8aa3be6f87820 */ /* 0x000fe20000410000 */
[----:B------:R-:W-:Y:S02]  /*1cc0*/  IMAD.IADD R180, R204, 0x1, R181 ;  /* 0x00000001ccb47824 */ /* 0x000fe400078e02b5 */
[----:B------:R-:W-:Y:S03]  /*1cd0*/  IMAD.WIDE.U32 R186, R228, -0x326172a9, RZ ;  /* 0xcd9e8d57e4ba7825 */ /* 0x000fe600078e00ff */
[----:B------:R-:W-:Y:S01]  /*1ce0*/  FSEL R248, R248, RZ, P0 ;  /* 0x000000fff8f87208 */ /* 0x000fe20000000000 */
[----:B------:R-:W-:Y:S01]  /*1cf0*/  IMAD.U32 R184, RZ, RZ, UR18 ;  /* 0x00000012ffb87e24 */ /* 0x000fe2000f8e00ff */
[----:B------:R-:W-:Y:S02]  /*1d00*/  FSETP.NEU.FTZ.AND P0, PT, R229, -INF , PT ;  /* 0xff800000e500780b */ /* 0x000fe40003f1d000 */
[----:B------:R-:W-:Y:S01]  /*1d10*/  LOP3.LUT R190, R226, UR28, R187, 0x96, !PT ;  /* 0x0000001ce2be7c12 */ /* 0x000fe2000f8e96bb */
[----:B------:R-:W-:Y:S01]  /*1d20*/  IMAD R183, R184, 0x2, R227 ;  /* 0x00000002b8b77824 */ /* 0x000fe200078e02e3 */
[----:B------:R-:W-:Y:S02]  /*1d30*/  FSEL R250, R250, RZ, P0 ;  /* 0x000000fffafa7208 */ /* 0x000fe40000000000 */
[----:B------:R-:W-:Y:S01]  /*1d40*/  LEA R246, P0, R210, R220, 0x2 ;  /* 0x000000dcd2f67211 */ /* 0x000fe200078010ff */
[----:B------:R-:W-:Y:S01]  /*1d50*/  IMAD.WIDE.U32 R190, R190, -0x2daee0ad, RZ ;  /* 0xd2511f53bebe7825 */ /* 0x000fe200078e00ff */
[----:B------:R-:W-:Y:S01]  /*1d60*/  LOP3.LUT R184, R183, UR27, R237, 0x96, !PT ;  /* 0x0000001bb7b87c12 */ /* 0x000fe2000f8e96ed */
[----:B------:R-:W-:Y:S04]  /*1d70*/  DEPBAR.LE SB0, 0x0 ;  /* 0x000080000000791a */ /* 0x000fe80000000000 */
[----:B------:R-:W-:Y:S01]  /*1d80*/  BAR.SYNC.DEFER_BLOCKING 0x0 ;  /* 0x0000000000007b1d */ /* 0x000fe20000010000 */
[----:B------:R-:W-:Y:S01]  /*1d90*/  LEA.HI.X R247, R210, R221, RZ, 0x2, P0 ;  /* 0x000000ddd2f77211 */ /* 0x000fe200000f14ff */
[----:B------:R-:W-:Y:S01]  /*1da0*/  IMAD.WIDE.U32 R184, R184, -0x326172a9, RZ ;  /* 0xcd9e8d57b8b87825 */ /* 0x000fe200078e00ff */
[----:B------:R-:W-:Y:S04]  /*1db0*/  LOP3.LUT R188, R236, UR25, R191, 0x96, !PT ;  /* 0x00000019ecbc7c12 */ /* 0x000fe8000f8e96bf */
[----:B------:R-:W-:Y:S01]  /*1dc0*/  LOP3.LUT R186, R186, UR26, R185, 0x96, !PT ;  /* 0x0000001ababa7c12 */ /* 0x000fe2000f8e96b9 */
[----:B------:R-:W-:Y:S04]  /*1dd0*/  IMAD.WIDE.U32 R188, R188, -0x326172a9, RZ ;  /* 0xcd9e8d57bcbc7825 */ /* 0x000fe800078e00ff */
[----:B------:R-:W-:Y:S01]  /*1de0*/  IMAD.WIDE.U32 R242, R186, -0x2daee0ad, RZ ;  /* 0xd2511f53baf27825 */ /* 0x000fe200078e00ff */
[----:B------:R-:W-:Y:S04]  /*1df0*/  LOP3.LUT R185, R184, UR17, R189, 0x96, !PT ;  /* 0x00000011b8b97c12 */ /* 0x000fe8000f8e96bd */
[----:B------:R-:W-:Y:S05]  /*1e00*/  LOP3.LUT R190, R190, UR16, R243, 0x96, !PT ;  /* 0x00000010bebe7c12 */ /* 0x000fea000f8e96f3 */
[----:B------:R-:W-:Y:S01]  /*1e10*/  IMAD.WIDE.U32 R244, R190, -0x326172a9, RZ ;  /* 0xcd9e8d57bef47825 */ /* 0x000fe200078e00ff */
[----:B------:R-:W-:Y:S04]  /*1e20*/  LDSM.16.M88.4 R52, [R193] ;  /* 0x00000000c134783b */ /* 0x000fe80000000200 */
[----:B------:R-:W-:Y:S04]  /*1e30*/  LOP3.LUT R190, R188, UR15, R245, 0x96, !PT ;  /* 0x0000000fbcbe7c12 */ /* 0x000fe8000f8e96f5 */
[----:B------:R-:W1:Y:S01]  /*1e40*/  LDSM.16.M88.4 R56, [R205+-0x4000] ;  /* 0xffc00000cd38783b */ /* 0x000e620000000200 */
[----:B------:R-:W-:Y:S07]  /*1e50*/  IMAD.WIDE.U32 R190, R190, -0x2daee0ad, RZ ;  /* 0xd2511f53bebe7825 */ /* 0x000fee00078e00ff */
        /* <DEDUP_REMOVED lines=45> */
[----:B---3--:R-:W-:Y:S05]  /*2130*/  IMAD.WIDE.U32 R180, R185, -0x2daee0ad, RZ ;  /* 0xd2511f53b9b47825 */ /* 0x008fea00078e00ff */
[C---:B-1----:R-:W-:Y:S05]  /*2140*/  HMMA.16816.F32 R4, R60.reuse, R64, R4 ;  /* 0x000000403c04723c */ /* 0x042fea0000001804 */
[----:B------:R-:W-:Y:S03]  /*2150*/  LOP3.LUT R242, R242, UR14, R181, 0x96, !PT ;  /* 0x0000000ef2f27c12 */ /* 0x000fe6000f8e96b5 */
[C---:B------:R-:W-:Y:S03]  /*2160*/  HMMA.16816.F32 R8, R60.reuse, R66, R8 ;  /* 0x000000423c08723c */ /* 0x040fe60000001808 */
[----:B------:R-:W-:Y:S05]  /*2170*/  IMAD.WIDE.U32 R242, R242, -0x326172a9, RZ ;  /* 0xcd9e8d57f2f27825 */ /* 0x000fea00078e00ff */
[C---:B--2---:R-:W-:Y:S03]  /*2180*/  HMMA.16816.F32 R12, R60.reuse, R52, R12 ;  /* 0x000000343c0c723c */ /* 0x044fe6000000180c */
[----:B------:R-:W-:Y:S05]  /*2190*/  LOP3.LUT R244, R244, UR13, R243, 0x96, !PT ;  /* 0x0000000df4f47c12 */ /* 0x000fea000f8e96f3 */
[----:B------:R-:W-:Y:S01]  /*21a0*/  HMMA.16816.F32 R16, R60, R54, R16 ;  /* 0x000000363c10723c */ /* 0x000fe20000001810 */
[----:B------:R-:W1:Y:S02]  /*21b0*/  LDSM.16.M88.4 R52, [R200+-0x1800] ;  /* 0xffe80000c834783b */ /* 0x000e640000000200 */
[----:B------:R-:W-:Y:S05]  /*21c0*/  IMAD.WIDE.U32 R244, R244, -0x2daee0ad, RZ ;  /* 0xd2511f53f4f47825 */ /* 0x000fea00078e00ff */
[C---:B------:R-:W-:Y:S08]  /*21d0*/  HMMA.16816.F32 R4, R100.reuse, R104, R4 ;  /* 0x000000686404723c */ /* 0x040ff00000001804 */
[C---:B------:R-:W-:Y:S11]  /*21e0*/  HMMA.16816.F32 R8, R100.reuse, R106, R8 ;  /* 0x0000006a6408723c */ /* 0x040ff60000001808 */
[----:B------:R-:W-:Y:S01]  /*21f0*/  FFMA.FTZ R189, R6, UR6, -R250 ;  /* 0x0000000606bd7c23 */ /* 0x000fe200080108fa */
[--C-:B------:R-:W-:Y:S01]  /*2200*/  FFMA.FTZ R183, R4, UR6, -R248.reuse ;  /* 0x0000000604b77c23 */ /* 0x100fe200080108f8 */
[----:B------:R-:W-:Y:S01]  /*2210*/  FFMA.FTZ R184, R5, UR6, -R248 ;  /* 0x0000000605b87c23 */ /* 0x000fe200080108f8 */
[--C-:B------:R-:W-:Y:S01]  /*2220*/  FFMA.FTZ R186, R7, UR6, -R250.reuse ;  /* 0x0000000607ba7c23 */ /* 0x100fe200080108fa */
[----:B------:R2:W-:Y:S04]  /*2230*/  MUFU.EX2 R185, R189 ;  /* 0x000000bd00b97308 */ /* 0x0005e80000000800 */
[----:B------:R-:W-:Y:S01]  /*2240*/  FFMA.FTZ R249, R10, UR6, -R250 ;  /* 0x000000060af97c23 */ /* 0x000fe200080108fa */
[--C-:B------:R-:W-:Y:S01]  /*2250*/  FFMA.FTZ R187, R8, UR6, -R248.reuse ;  /* 0x0000000608bb7c23 */ /* 0x100fe200080108f8 */
[----:B------:R-:W-:Y:S04]  /*2260*/  FFMA.FTZ R188, R9, UR6, -R248 ;  /* 0x0000000609bc7c23 */ /* 0x000fe800080108f8 */
[----:B------:R-:W3:Y:S01]  /*2270*/  MUFU.EX2 R183, R183 ;  /* 0x000000b700b77308 */ /* 0x000ee20000000800 */
[C---:B-1----:R-:W-:Y:S09]  /*2280*/  HMMA.16816.F32 R12, R100.reuse, R52, R12 ;  /* 0x00000034640c723c */ /* 0x042ff2000000180c */
[----:B------:R-:W1:Y:S01]  /*2290*/  MUFU.EX2 R187, R187 ;  /* 0x000000bb00bb7308 */ /* 0x000e620000000800 */
[----:B--2---:R-:W-:Y:S01]  /*22a0*/  LOP3.LUT R189, R180, UR12, R191, 0x96, !PT ;  /* 0x0000000cb4bd7c12 */ /* 0x004fe2000f8e96bf */
[----:B------:R-:W-:Y:S03]  /*22b0*/  HMMA.16816.F32 R16, R100, R54, R16 ;  /* 0x000000366410723c */ /* 0x000fe60000001810 */
[----:B------:R-:W-:Y:S01]  /*22c0*/  LOP3.LUT R191, R190, UR10, R245, 0x96, !PT ;  /* 0x0000000abebf7c12 */ /* 0x000fe2000f8e96f5 */
[----:B------:R-:W-:Y:S01]  /*22d0*/  IMAD.WIDE.U32 R180, R189, -0x326172a9, RZ ;  /* 0xcd9e8d57bdb47825 */ /* 0x000fe200078e00ff */
[----:B------:R-:W2:Y:S03]  /*22e0*/  LDG.E R190, desc[UR20][R246.64] ;  /* 0x00000014f6be7981 */ /* 0x000ea6000c1e1900 */
[----:B------:R4:W-:Y:S01]  /*22f0*/  MUFU.EX2 R189, R249 ;  /* 0x000000f900bd7308 */ /* 0x0009e20000000800 */
[----:B------:R-:W-:Y:S01]  /*2300*/  IMAD.WIDE.U32 R114, R191, -0x326172a9, RZ ;  /* 0xcd9e8d57bf727825 */ /* 0x000fe200078e00ff */
[----:B------:R-:W-:Y:S01]  /*2310*/  LOP3.LUT R243, R242, UR11, R181, 0x96, !PT ;  /* 0x0000000bf2f37c12 */ /* 0x000fe2000f8e96b5 */
[----:B------:R1:W2:Y:S02]  /*2320*/  LDG.E R191, desc[UR20][R246.64+0x20] ;  /* 0x00002014f6bf7981 */ /* 0x0002a4000c1e1900 */
[----:B------:R-:W-:Y:S01]  /*2330*/  FFMA.FTZ R242, R11, UR6, -R250 ;  /* 0x000000060bf27c23 */ /* 0x000fe200080108fa */
[----:B------:R-:W-:Y:S01]  /*2340*/  LOP3.LUT R180, R180, UR9, R115, 0x96, !PT ;  /* 0x00000009b4b47c12 */ /* 0x000fe2000f8e9673 */
[----:B------:R-:W-:Y:S01]  /*2350*/  IMAD.WIDE.U32 R106, R243, -0x2daee0ad, RZ ;  /* 0xd2511f53f36a7825 */ /* 0x000fe200078e00ff */
[----:B------:R-:W-:Y:S02]  /*2360*/  PRMT R252, R114, 0x7770, RZ ;  /* 0x0000777072fc7816 */ /* 0x000fe400000000ff */
[----:B------:R-:W1:Y:S01]  /*2370*/  MUFU.EX2 R188, R188 ;  /* 0x000000bc00bc7308 */ /* 0x000e620000000800 */
[----:B------:R-:W-:Y:S01]  /*2380*/  LOP3.LUT R102, R180, 0xff, RZ, 0xc0, !PT ;  /* 0x000000ffb4667812 */ /* 0x000fe200078ec0ff */
[--C-:B------:R-:W-:Y:S01]  /*2390*/  FFMA.FTZ R243, R12, UR6, -R248.reuse ;  /* 0x000000060cf37c23 */ /* 0x100fe200080108f8 */
[----:B------:R-:W-:Y:S02]  /*23a0*/  ISETP.LE.U32.AND P4, PT, R252, UR5, PT ;  /* 0x00000005fc007c0c */ /* 0x000fe4000bf83070 */
[----:B------:R-:W-:Y:S02]  /*23b0*/  ISETP.LE.U32.AND P2, PT, R102, UR5, PT ;  /* 0x0000000566007c0c */ /* 0x000fe4000bf43070 */
[----:B----4-:R-:W-:Y:S03]  /*23c0*/  LOP3.LUT R249, R244, UR8, R107, 0x96, !PT ;  /* 0x00000008f4f97c12 */ /* 0x010fe6000f8e966b */
[----:B------:R-:W4:Y:S01]  /*23d0*/  MUFU.EX2 R184, R184 ;  /* 0x000000b800b87308 */ /* 0x000f220000000800 */
[C---:B------:R-:W-:Y:S01]  /*23e0*/  LOP3.LUT R244, R180.reuse, 0xffff, RZ, 0xc0, !PT ;  /* 0x0000ffffb4f47812 */ /* 0x040fe200078ec0ff */
[----:B------:R-:W-:Y:S01]  /*23f0*/  FFMA.FTZ R107, R13, UR6, -R248 ;  /* 0x000000060d6b7c23 */ /* 0x000fe200080108f8 */
[----:B------:R-:W-:Y:S02]  /*2400*/  PRMT R245, R180, 0x7632, R245 ;  /* 0x00007632b4f57816 */ /* 0x000fe400000000f5 */
[----:B------:R-:W-:Y:S02]  /*2410*/  SHF.R.U32.HI R101, RZ, 0x8, R244 ;  /* 0x00000008ff657819 */ /* 0x000fe400000116f4 */
[----:B------:R-:W-:Y:S03]  /*2420*/  LOP3.LUT R245, R245, 0xff, RZ, 0xc0, !PT ;  /* 0x000000fff5f57812 */ /* 0x000fe600078ec0ff */
[----:B------:R-:W4:Y:S01]  /*2430*/  MUFU.EX2 R186, R186 ;  /* 0x000000ba00ba7308 */ /* 0x000f220000000800 */
[----:B------:R-:W-:Y:S01]  /*2440*/  SHF.R.U32.HI R105, RZ, 0x18, R180 ;  /* 0x00000018ff697819 */ /* 0x000fe200000116b4 */
[----:B---3--:R-:W-:Y:S01]  /*2450*/  @!P2 FADD.FTZ R183, -R183, -RZ ;  /* 0x800000ffb7b7a221 */ /* 0x008fe20000010100 */
[----:B-1----:R-:W-:Y:S01]  /*2460*/  PRMT R246, R114, 0x7771, RZ ;  /* 0x0000777172f67816 */ /* 0x002fe200000000ff */
[----:B------:R-:W-:Y:S01]  /*2470*/  @!P4 FADD.FTZ R187, -R187, -RZ ;  /* 0x800000ffbbbbc221 */ /* 0x000fe20000010100 */
[----:B------:R-:W-:Y:S02]  /*2480*/  LOP3.LUT R101, R101, 0xffff, RZ, 0xc0, !PT ;  /* 0x0000ffff65657812 */ /* 0x000fe400078ec0ff */
[----:B------:R-:W-:Y:S03]  /*2490*/  ISETP.GT.U32.AND P1, PT, R246, UR5, PT ;  /* 0x00000005f6007c0c */ /* 0x000fe6000bf24070 */
[----:B------:R-:W1:Y:S01]  /*24a0*/  MUFU.EX2 R242, R242 ;  /* 0x000000f200f27308 */ /* 0x000e620000000800 */
[----:B------:R-:W-:Y:S02]  /*24b0*/  PRMT R247, R114, 0x7773, RZ ;  /* 0x0000777372f77816 */ /* 0x000fe400000000ff */
[----:B------:R-:W-:Y:S02]  /*24c0*/  LOP3.LUT R252, R249, 0xff, RZ, 0xc0, !PT ;  /* 0x000000fff9fc7812 */ /* 0x000fe400078ec0ff */
[----:B------:R-:W-:Y:S01]  /*24d0*/  ISETP.LE.U32.AND P6, PT, R245, UR5, PT ;  /* 0x00000005f5007c0c */ /* 0x000fe2000bfc3070 */
[----:B------:R-:W-:Y:S01]  /*24e0*/  FFMA.FTZ R245, R14, UR6, -R250 ;  /* 0x000000060ef57c23 */ /* 0x000fe200080108fa */
[----:B------:R-:W-:Y:S03]  /*24f0*/  ISETP.LE.U32.AND P0, PT, R101, UR5, PT ;  /* 0x0000000565007c0c */ /* 0x000fe6000bf03070 */
[----:B------:R-:W3:Y:S01]  /*2500*/  MUFU.EX2 R243, R243 ;  /* 0x000000f300f37308 */ /* 0x000ee20000000800 */
[----:B------:R-:W-:Y:S02]  /*2510*/  ISETP.LE.U32.AND P5, PT, R105, UR5, PT ;  /* 0x0000000569007c0c */ /* 0x000fe4000bfa3070 */
[----:B------:R-:W-:Y:S01]  /*2520*/  ISETP.GT.U32.AND P2, PT, R247, UR5, PT ;  /* 0x00000005f7007c0c */ /* 0x000fe2000bf44070 */
[----:B------:R-:W-:Y:S01]  /*2530*/  @P1 FADD.FTZ R188, -R188, -RZ ;  /* 0x800000ffbcbc1221 */ /* 0x000fe20000010100 */
[----:B------:R-:W-:Y:S01]  /*2540*/  ISETP.LE.U32.AND P4, PT, R252, UR5, PT ;  /* 0x00000005fc007c0c */ /* 0x000fe2000bf83070 */
[--C-:B------:R-:W-:Y:S01]  /*2550*/  FFMA.FTZ R247, R16, UR6, -R248.reuse ;  /* 0x0000000610f77c23 */ /* 0x100fe200080108f8 */
[----:B------:R-:W-:Y:S01]  /*2560*/  PRMT R251, R114, 0x7772, RZ ;  /* 0x0000777272fb7816 */ /* 0x000fe200000000ff */
[----:B------:R-:W-:Y:S01]  /*2570*/  FFMA.FTZ R248, R17, UR6, -R248 ;  /* 0x0000000611f87c23 */ /* 0x000fe200080108f8 */
[----:B------:R-:W-:Y:S01]  /*2580*/  SHF.R.U32.HI R252, RZ, 0x18, R249 ;  /* 0x00000018fffc7819 */ /* 0x000fe200000116f9 */
[----:B------:R-:W-:Y:S01]  /*2590*/  @!P6 FADD.FTZ R185, -R185, -RZ ;  /* 0x800000ffb9b9e221 */ /* 0x000fe20000010100 */
[----:B------:R-:W-:Y:S01]  /*25a0*/  ISETP.GT.U32.AND P3, PT, R251, UR5, PT ;  /* 0x00000005fb007c0c */ /* 0x000fe2000bf64070 */
[----:B----4-:R-:W-:Y:S01]  /*25b0*/  @!P0 FADD.FTZ R184, -R184, -RZ ;  /* 0x800000ffb8b88221 */ /* 0x010fe20000010100 */
[----:B------:R-:W-:Y:S01]  /*25c0*/  ISETP.LE.U32.AND P1, PT, R252, UR5, PT ;  /* 0x00000005fc007c0c */ /* 0x000fe2000bf23070 */
[----:B------:R-:W-:Y:S01]  /*25d0*/  @!P5 FADD.FTZ R186, -R186, -RZ ;  /* 0x800000ffbabad221 */ /* 0x000fe20000010100 */
[C---:B------:R-:W-:Y:S01]  /*25e0*/  LOP3.LUT R251, R249.reuse, 0xffff, RZ, 0xc0, !PT ;  /* 0x0000fffff9fb7812 */ /* 0x040fe200078ec0ff */
[----:B-1----:R-:W-:Y:S01]  /*25f0*/  @P2 FADD.FTZ R242, -R242, -RZ ;  /* 0x800000fff2f22221 */ /* 0x002fe20000010100 */
[----:B------:R-:W-:Y:S01]  /*2600*/  PRMT R252, R249, 0x7632, R252 ;  /* 0x00007632f9fc7816 */ /* 0x000fe200000000fc */
[----:B---3--:R-:W-:Y:S01]  /*2610*/  @!P4 FADD.FTZ R243, -R243, -RZ ;  /* 0x800000fff3f3c221 */ /* 0x008fe20000010100 */
[----:B------:R-:W-:Y:S01]  /*2620*/  PRMT R180, R106, 0x7773, RZ ;  /* 0x000077736ab47816 */ /* 0x000fe200000000ff */
[----:B------:R-:W-:Y:S01]  /*2630*/  MUFU.EX2 R244, R107 ;  /* 0x0000006b00f47308 */ /* 0x000fe20000000800 */
[----:B------:R-:W-:Y:S02]  /*2640*/  LOP3.LUT R252, R252, 0xff, RZ, 0xc0, !PT ;  /* 0x000000fffcfc7812 */ /* 0x000fe400078ec0ff */
[----:B------:R-:W-:Y:S01]  /*2650*/  SHF.R.U32.HI R251, RZ, 0x8, R251 ;  /* 0x00000008fffb7819 */ /* 0x000fe200000116fb */
[----:B------:R-:W-:Y:S01]  /*2660*/  @P3 FADD.FTZ R189, -R189, -RZ ;  /* 0x800000ffbdbd3221 */ /* 0x000fe20000010100 */
[----:B------:R-:W-:Y:S02]  /*2670*/  ISETP.LE.U32.AND P2, PT, R252, UR5, PT ;  /* 0x00000005fc007c0c */ /* 0x000fe4000bf43070 */
[----:B------:R-:W-:Y:S03]  /*2680*/  LOP3.LUT R251, R251, 0xffff, RZ, 0xc0, !PT ;  /* 0x0000fffffbfb7812 */ /* 0x000fe600078ec0ff */
[----:B------:R-:W1:Y:S01]  /*2690*/  MUFU.EX2 R245, R245 ;  /* 0x000000f500f57308 */ /* 0x000e620000000800 */
[----:B------:R-:W-:Y:S02]  /*26a0*/  ISETP.GT.U32.AND P4, PT, R180, UR5, PT ;  /* 0x00000005b4007c0c */ /* 0x000fe4000bf84070 */
[----:B------:R-:W-:Y:S02]  /*26b0*/  F2FP.RELU.F16.F32.PACK_AB R180, R184, R183 ;  /* 0x000000b7b8b4723e */ /* 0x000fe400000008ff */
[----:B------:R-:W-:Y:S02]  /*26c0*/  F2FP.RELU.F16.F32.PACK_AB R252, R186, R185 ;  /* 0x000000b9bafc723e */ /* 0x000fe400000008ff */
[C---:B------:R-:W-:Y:S01]  /*26d0*/  PRMT R101, R106.reuse, 0x7771, RZ ;  /* 0x000077716a657816 */ /* 0x040fe200000000ff */
[----:B------:R3:W-:Y:S01]  /*26e0*/  STS [R214], R180 ;  /* 0x000000b4d6007388 */ /* 0x0007e20000000800 */
[C---:B------:R-:W-:Y:S01]  /*26f0*/  PRMT R102, R106.reuse, 0x7772, RZ ;  /* 0x000077726a667816 */ /* 0x040fe200000000ff */
[----:B------:R-:W-:Y:S01]  /*2700*/  MUFU.EX2 R247, R247 ;  /* 0x000000f700f77308 */ /* 0x000fe20000000800 */
[----:B------:R-:W-:Y:S01]  /*2710*/  ISETP.LE.U32.AND P3, PT, R251, UR5, PT ;  /* 0x00000005fb007c0c */ /* 0x000fe2000bf63070 */
[----:B------:R-:W-:Y:S01]  /*2720*/  STS [R214+0x400], R252 ;  /* 0x000400fcd6007388 */ /* 0x000fe20000000800 */
[----:B------:R-:W-:Y:S01]  /*2730*/  PRMT R103, R106, 0x7770, RZ ;  /* 0x000077706a677816 */ /* 0x000fe200000000ff */
[--C-:B------:R-:W-:Y:S01]  /*2740*/  FFMA.FTZ R106, R15, UR6, -R250.reuse ;  /* 0x000000060f6a7c23 */ /* 0x100fe200080108fa */
[----:B------:R-:W-:Y:S02]  /*2750*/  F2FP.RELU.F16.F32.PACK_AB R251, R188, R187 ;  /* 0x000000bbbcfb723e */ /* 0x000fe400000008ff */
[----:B------:R-:W-:Y:S01]  /*2760*/  ISETP.GT.U32.AND P6, PT, R101, UR5, PT ;  /* 0x0000000565007c0c */ /* 0x000fe2000bfc4070 */
[--C-:B------:R-:W-:Y:S01]  /*2770*/  FFMA.FTZ R101, R18, UR6, -R250.reuse ;  /* 0x0000000612657c23 */ /* 0x100fe200080108fa */
[----:B------:R-:W-:Y:S01]  /*2780*/  FFMA.FTZ R250, R19, UR6, -R250 ;  /* 0x0000000613fa7c23 */ /* 0x000fe200080108fa */
[----:B------:R-:W4:Y:S01]  /*2790*/  MUFU.EX2 R246, R106 ;  /* 0x0000006a00f67308 */ /* 0x000f220000000800 */
[----:B------:R3:W-:Y:S01]  /*27a0*/  STS [R234], R251 ;  /* 0x000000fbea007388 */ /* 0x0007e20000000800 */
[----:B------:R-:W-:Y:S01]  /*27b0*/  ISETP.GT.U32.AND P5, PT, R102, UR5, PT ;  /* 0x0000000566007c0c */ /* 0x000fe2000bfa4070 */
[----:B-1----:R-:W-:Y:S01]  /*27c0*/  @!P2 FADD.FTZ R245, -R245, -RZ ;  /* 0x800000fff5f5a221 */ /* 0x002fe20000010100 */
[----:B------:R-:W-:Y:S01]  /*27d0*/  ISETP.LE.U32.AND P0, PT, R103, UR5, PT ;  /* 0x0000000567007c0c */ /* 0x000fe2000bf03070 */
[----:B------:R-:W-:Y:S01]  /*27e0*/  @!P3 FADD.FTZ R244, -R244, -RZ ;  /* 0x800000fff4f4b221 */ /* 0x000fe20000010100 */
[----:B------:R-:W-:Y:S04]  /*27f0*/  FSETP.GE.FTZ.AND P3, PT, R188, RZ, PT ;  /* 0x000000ffbc00720b */ /* 0x000fe80003f76000 */
[----:B------:R1:W1:Y:S01]  /*2800*/  MUFU.EX2 R249, R101 ;  /* 0x0000006500f97308 */ /* 0x0002620000000800 */
[----:B------:R-:W-:Y:S02]  /*2810*/  FSETP.GE.FTZ.AND P2, PT, R243, RZ, PT ;  /* 0x000000fff300720b */ /* 0x000fe40003f56000 */
[----:B------:R-:W-:Y:S07]  /*2820*/  F2FP.RELU.F16.F32.PACK_AB R102, R244, R243 ;  /* 0x000000f3f466723e */ /* 0x000fee00000008ff */
[----:B------:R-:W1:Y:S01]  /*2830*/  MUFU.EX2 R248, R248 ;  /* 0x000000f800f87308 */ /* 0x000e620000000800 */
[----:B----4-:R-:W-:Y:S01]  /*2840*/  @!P1 FADD.FTZ R246, -R246, -RZ ;  /* 0x800000fff6f69221 */ /* 0x010fe20000010100 */
[----:B------:R-:W-:Y:S01]  /*2850*/  @!P0 FADD.FTZ R247, -R247, -RZ ;  /* 0x800000fff7f78221 */ /* 0x000fe20000010100 */
[----:B------:R-:W-:Y:S02]  /*2860*/  FSETP.GE.FTZ.AND P1, PT, R183, RZ, PT ;  /* 0x000000ffb700720b */ /* 0x000fe40003f36000 */
[----:B------:R-:W-:Y:S02]  /*2870*/  FSETP.GE.FTZ.AND P0, PT, R184, RZ, PT ;  /* 0x000000ffb800720b */ /* 0x000fe40003f16000 */
[----:B---3--:R-:W-:Y:S03]  /*2880*/  F2FP.RELU.F16.F32.PACK_AB R180, R246, R245 ;  /* 0x000000f5f6b4723e */ /* 0x008fe600000008ff */
[----:B------:R-:W3:Y:S01]  /*2890*/  MUFU.EX2 R250, R250 ;  /* 0x000000fa00fa7308 */ /* 0x000ee20000000800 */
[----:B-1----:R-:W-:Y:S01]  /*28a0*/  F2FP.RELU.F16.F32.PACK_AB R101, R242, R189 ;  /* 0x000000bdf265723e */ /* 0x002fe200000008ff */
[----:B------:R-:W-:Y:S04]  /*28b0*/  @P5 FADD.FTZ R249, -R249, -RZ ;  /* 0x800000fff9f95221 */ /* 0x000fe80000010100 */
[----:B------:R-:W-:Y:S01]  /*28c0*/  STS [R234+0x400], R101 ;  /* 0x00040065ea007388 */ /* 0x000fe20000000800 */
[----:B------:R-:W-:Y:S03]  /*28d0*/  @P6 FADD.FTZ R248, -R248, -RZ ;  /* 0x800000fff8f86221 */ /* 0x000fe60000010100 */
[----:B------:R-:W-:Y:S02]  /*28e0*/  STS [R233], R102 ;  /* 0x00000066e9007388 */ /* 0x000fe40000000800 */
[----:B------:R-:W-:Y:S02]  /*28f0*/  F2FP.RELU.F16.F32.PACK_AB R251, R248, R247 ;  /* 0x000000f7f8fb723e */ /* 0x000fe400000008ff */
[----:B------:R1:W-:Y:S01]  /*2900*/  STS [R233+0x400], R180 ;  /* 0x000400b4e9007388 */ /* 0x0003e20000000800 */
[----:B---3--:R-:W-:Y:S01]  /*2910*/  @P4 FADD.FTZ R250, -R250, -RZ ;  /* 0x800000fffafa4221 */ /* 0x008fe20000010100 */
[----:B------:R-:W-:Y:S02]  /*2920*/  FSETP.GE.FTZ.AND P4, PT, R187, RZ, PT ;  /* 0x000000ffbb00720b */ /* 0x000fe40003f96000 */
[----:B------:R-:W-:Y:S02]  /*2930*/  STS [R219], R251 ;  /* 0x000000fbdb007388 */ /* 0x000fe40000000800 */
[----:B------:R-:W-:Y:S05]  /*2940*/  F2FP.RELU.F16.F32.PACK_AB R252, R250, R249 ;  /* 0x000000f9fafc723e */ /* 0x000fea00000008ff */
[----:B------:R-:W-:Y:S04]  /*2950*/  STS [R219+0x400], R252 ;  /* 0x000400fcdb007388 */ /* 0x000fe80000000800 */
[----:B------:R-:W3:Y:S08]  /*2960*/  LDSM.16.M88.4 R52, [R207+0x8000] ;  /* 0x00800000cf34783b */ /* 0x000ef00000000200 */
[----:B------:R-:W4:Y:S01]  /*2970*/  LDSM.16.M88.4 R56, [R3+0x8000] ;  /* 0x008000000338783b */ /* 0x000f220000000200 */
[----:B-1----:R-:W-:Y:S07]  /*2980*/  VIADD R180, R232, 0x1 ;  /* 0x00000001e8b47836 */ /* 0x002fee0000000000 */
[----:B------:R-:W1:Y:S01]  /*2990*/  LDSM.16.M88.4 R60, [R2+0x8000] ;  /* 0x00800000023c783b */ /* 0x000e620000000200 */
[C---:B---3--:R-:W-:Y:S08]  /*29a0*/  HMMA.16816.F32 R4, R52.reuse, R116, RZ ;  /* 0x000000743404723c */ /* 0x048ff000000018ff */
[C---:B------:R-:W-:Y:S08]  /*29b0*/  HMMA.16816.F32 R8, R52.reuse, R118, RZ ;  /* 0x000000763408723c */ /* 0x040ff000000018ff */
[C---:B------:R-:W-:Y:S08]  /*29c0*/  HMMA.16816.F32 R12, R52.reuse, R120, RZ ;  /* 0x00000078340c723c */ /* 0x040ff000000018ff */
[----:B------:R-:W-:Y:S01]  /*29d0*/  HMMA.16816.F32 R16, R52, R122, RZ ;  /* 0x0000007a3410723c */ /* 0x000fe200000018ff */
        /* <DEDUP_REMOVED lines=24> */
[----:B------:R-:W-:Y:S08]  /*2b60*/  HMMA.16816.F32 R16, R60, R162, R16 ;  /* 0x000000a23c10723c */ /* 0x000ff00000001810 */
[C---:B---3--:R-:W-:Y:S08]  /*2b70*/  HMMA.16816.F32 R4, R52.reuse, R164, R4 ;  /* 0x000000a43404723c */ /* 0x048ff00000001804 */
[C---:B------:R-:W-:Y:S08]  /*2b80*/  HMMA.16816.F32 R8, R52.reuse, R166, R8 ;  /* 0x000000a63408723c */ /* 0x040ff00000001808 */
[C---:B------:R-:W-:Y:S08]  /*2b90*/  HMMA.16816.F32 R12, R52.reuse, R168, R12 ;  /* 0x000000a8340c723c */ /* 0x040ff0000000180c */
[----:B------:R-:W-:Y:S08]  /*2ba0*/  HMMA.16816.F32 R16, R52, R170, R16 ;  /* 0x000000aa3410723c */ /* 0x000ff00000001810 */
[C---:B----4-:R-:W-:Y:S08]  /*2bb0*/  HMMA.16816.F32 R4, R56.reuse, R172, R4 ;  /* 0x000000ac3804723c */ /* 0x050ff00000001804 */
        /* <DEDUP_REMOVED lines=8> */
[----:B------:R-:W-:Y:S01]  /*2c40*/  ISETP.NE.AND P1, PT, R180, 0x1, PT ;  /* 0x00000001b400780c */ /* 0x000fe20003f25270 */
[----:B------:R-:W-:Y:S01]  /*2c50*/  FADD.FTZ R183, -R190, R8 ;  /* 0x00000008beb77221 */ /* 0x000fe20000010100 */
[----:B------:R-:W-:Y:S01]  /*2c60*/  FSETP.GE.FTZ.AND P0, PT, R248, RZ, PT ;  /* 0x000000fff800720b */ /* 0x000fe20003f16000 */
[----:B------:R-:W-:Y:S01]  /*2c70*/  FMUL.FTZ R251, R184, R251 ;  /* 0x000000fbb8fb7220 */ /* 0x000fe20000410000 */
[C---:B------:R-:W-:Y:S01]  /*2c80*/  FADD.FTZ R184, -R190.reuse, R9 ;  /* 0x00000009beb87221 */ /* 0x040fe20000010100 */
[C---:B------:R-:W-:Y:S01]  /*2c90*/  FADD.FTZ R180, -R190.reuse, R12 ;  /* 0x0000000cbeb47221 */ /* 0x040fe20000010100 */
[----:B------:R-:W-:Y:S01]  /*2ca0*/  FSEL R183, R183, R190, P4 ;  /* 0x000000beb7b77208 */ /* 0x000fe20002000000 */
[----:B------:R-:W-:Y:S01]  /*2cb0*/  FADD.FTZ R101, -R190, R13 ;  /* 0x0000000dbe657221 */ /* 0x000fe20000010100 */
[----:B------:R-:W-:Y:S02]  /*2cc0*/  F2FP.F16.F32.PACK_AB R251, R251, R252 ;  /* 0x000000fcfbfb723e */ /* 0x000fe400000000ff */
[----:B------:R-:W-:Y:S01]  /*2cd0*/  FSEL R184, R184, R190, P3 ;  /* 0x000000beb8b87208 */ /* 0x000fe20001800000 */
[----:B------:R-:W-:Y:S01]  /*2ce0*/  FMUL.FTZ R183, R187, R183 ;  /* 0x000000b7bbb77220 */ /* 0x000fe20000410000 */
[----:B------:R-:W-:Y:S02]  /*2cf0*/  FSETP.GE.FTZ.AND P3, PT, R244, RZ, PT ;  /* 0x000000fff400720b */ /* 0x000fe40003f76000 */
[----:B------:R-:W-:Y:S01]  /*2d00*/  FSETP.GE.FTZ.AND P4, PT, R185, RZ, PT ;  /* 0x000000ffb900720b */ /* 0x000fe20003f96000 */
        /* <DEDUP_REMOVED lines=10> */
[----:B------:R-:W-:Y:S01]  /*2db0*/  FSETP.GE.FTZ.AND P3, PT, R186, RZ, PT ;  /* 0x000000ffba00720b */ /* 0x000fe20003f76000 */
[----:B------:R-:W-:Y:S01]  /*2dc0*/  FADD.FTZ R184, -R191, R6 ;  /* 0x00000006bfb87221 */ /* 0x000fe20000010100 */
[----:B------:R-:W-:Y:S01]  /*2dd0*/  F2FP.F16.F32.PACK_AB R188, R187, R188 ;  /* 0x000000bcbbbc723e */ /* 0x000fe200000000ff */
[----:B------:R-:W-:Y:S01]  /*2de0*/  FMUL.FTZ R187, R248, R190 ;  /* 0x000000bef8bb7220 */ /* 0x000fe20000410000 */
[----:B------:R-:W-:Y:S01]  /*2df0*/  FMUL.FTZ R244, R247, R244 ;  /* 0x000000f4f7f47220 */ /* 0x000fe20000410000 */
[----:B------:R-:W-:Y:S01]  /*2e00*/  FADD.FTZ R190, -R191, R7 ;  /* 0x00000007bfbe7221 */ /* 0x000fe20000010100 */
[----:B------:R-:W-:Y:S07]  /*2e10*/  @!P1 BRA `(.L_x_1112) ;  /* 0x0000000000609947 */ /* 0x000fee0003800000 */
        /* <DEDUP_REMOVED lines=24> */
.L_x_1112:
[----:B------:R-:W-:Y:S01]  /*2fa0*/  FADD.FTZ R10, -R191, R10 ;  /* 0x0000000abf0a7221 */ /* 0x000fe20000010100 */
[----:B------:R-:W-:Y:S01]  /*2fb0*/  FSETP.GE.FTZ.AND P0, PT, R189, RZ, PT ;  /* 0x000000ffbd00720b */ /* 0x000fe20003f16000 */
[C---:B------:R-:W-:Y:S01]  /*2fc0*/  FADD.FTZ R4, -R191.reuse, R11 ;  /* 0x0000000bbf047221 */ /* 0x040fe20000010100 */
[-C--:B------:R-:W-:Y:S01]  /*2fd0*/  FSEL R184, R184, R191.reuse, P4 ;  /* 0x000000bfb8b87208 */ /* 0x080fe20002000000 */
[C---:B------:R-:W-:Y:S01]  /*2fe0*/  FADD.FTZ R6, -R191.reuse, R15 ;  /* 0x0000000fbf067221 */ /* 0x040fe20000010100 */
[-C--:B------:R-:W-:Y:S01]  /*2ff0*/  FSEL R10, R10, R191.reuse, P0 ;  /* 0x000000bf0a0a7208 */ /* 0x080fe20000000000 */
[----:B------:R-:W-:Y:S01]  /*3000*/  FADD.FTZ R14, -R191, R14 ;  /* 0x0000000ebf0e7221 */ /* 0x000fe20000010100 */
[----:B------:R-:W-:Y:S01]  /*3010*/  FSEL R5, R190, R191, P3 ;  /* 0x000000bfbe057208 */ /* 0x000fe20001800000 */
[----:B------:R-:W-:Y:S01]  /*3020*/  FMUL.FTZ R184, R185, R184 ;  /* 0x000000b8b9b87220 */ /* 0x000fe20000410000 */
[----:B------:R-:W-:Y:S01]  /*3030*/  FSETP.GE.FTZ.AND P2, PT, R242, RZ, PT ;  /* 0x000000fff200720b */ /* 0x000fe20003f56000 */
[----:B------:R-:W-:Y:S01]  /*3040*/  FADD.FTZ R18, -R191, R18 ;  /* 0x00000012bf127221 */ /* 0x000fe20000010100 */
        /* <DEDUP_REMOVED lines=8> */
[-C--:B-1----:R-:W-:Y:S01]  /*30d0*/  FSEL R9, R6, R191.reuse, P3 ;  /* 0x000000bf06097208 */ /* 0x082fe20001800000 */
        /* <DEDUP_REMOVED lines=75> */
[----:B------:R-:W1:Y:S01]  /*3590*/  LDC R5, c[0x0][0x590] ;  /* 0x00016400ff057b82 */ /* 0x000e620000000800 */
[----:B------:R-:W-:Y:S07]  /*35a0*/  IADD3 R7, P0, PT, RZ, -UR22, RZ ;  /* 0x80000016ff077c10 */ /* 0x000fee000ff1e0ff */
[----:B------:R-:W2:Y:S01]  /*35b0*/  LDC R4, c[0x0][0x594] ;  /* 0x00016500ff047b82 */ /* 0x000ea20000000800 */
        /* <DEDUP_REMOVED lines=10> */
[----:B--2---:R-:W-:Y:S03]  /*3660*/  LEA.HI.X R9, R5, R225, R4, 0x6, P0 ;  /* 0x000000e105097211 */ /* 0x004fe600000f3404 */
[----:B------:R1:W-:Y:S04]  /*3670*/  LDGSTS.E.BYPASS.LTC128B.128 [R215+0xa000], desc[UR20][R224.64+0x80] ;  /* 0x0a000080e0d77fae */ /* 0x0003e8000b981a14 */
[----:B------:R1:W-:Y:S04]  /*3680*/  LDGSTS.E.BYPASS.LTC128B.128 [R215+0x9000], desc[UR20][R8.64] ;  /* 0x0900000008d77fae */ /* 0x0003e8000b981a14 */
[----:B------:R1:W-:Y:S04]  /*3690*/  LDGSTS.E.BYPASS.LTC128B.128 [R215+0xb000], desc[UR20][R8.64+0x80] ;  /* 0x0b00008008d77fae */ /* 0x0003e8000b981a14 */
[----:B------:R-:W0:Y:S02]  /*36a0*/  LDGDEPBAR ;  /* 0x00000000000079af */ /* 0x000e240000000000 */
.L_x_1113:
[----:B------:R-:W-:Y:S01]  /*36b0*/  LDSM.16.M88.4 R100, [R197] ;  /* 0x00000000c564783b */ /* 0x000fe20000000200 */
[----:B------:R-:W-:Y:S01]  /*36c0*/  IMAD.U32 R245, RZ, RZ, UR7 ;  /* 0x00000007fff57e24 */ /* 0x000fe2000f8e00ff */
[----:B------:R-:W-:Y:S02]  /*36d0*/  ISETP.GT.AND P4, PT, R232, RZ, PT ;  /* 0x000000ffe800720c */ /* 0x000fe40003f84270 */
[----:B------:R-:W2:Y:S01]  /*36e0*/  LDSM.16.MT88.4 R16, [R206+0xc000] ;  /* 0x00c00000ce10783b */ /* 0x000ea20000004200 */
[----:B------:R-:W-:Y:S02]  /*36f0*/  @P1 IADD3 R220, P2, PT, R220, -0x100, RZ ;  /* 0xffffff00dcdc1810 */ /* 0x000fe40007f5e0ff */
[----:B------:R-:W-:Y:S01]  /*3700*/  LEA R244, P0, R245, R238, 0x2 ;  /* 0x000000eef5f47211 */ /* 0x000fe200078010ff */
[----:B------:R-:W1:Y:S01]  /*3710*/  LDSM.16.M88.4 R60, [R197+0x1000] ;  /* 0x00100000c53c783b */ /* 0x000e620000000200 */
[----:B------:R-:W-:Y:S03]  /*3720*/  @P1 IADD3.X R221, PT, PT, R221, -0x1, RZ, P2, !PT ;  /* 0xffffffffdddd1810 */ /* 0x000fe600017fe4ff */
[----:B------:R-:W3:Y:S04]  /*3730*/  LDSM.16.MT88.4 R64, [R206+0xe000] ;  /* 0x00e00000ce40783b */ /* 0x000ee80000004200 */
[----:B------:R-:W-:Y:S04]  /*3740*/  LDSM.16.M88.4 R104, [R196] ;  /* 0x00000000c468783b */ /* 0x000fe80000000200 */
[----:B------:R-:W4:Y:S04]  /*3750*/  LDSM.16.MT88.4 R108, [R206+0xc800] ;  /* 0x00c80000ce6c783b */ /* 0x000f280000004200 */
[----:B------:R-:W4:Y:S04]  /*3760*/  LDSM.16.M88.4 R112, [R196+0x1000] ;  /* 0x00100000c470783b */ /* 0x000f280000000200 */
[----:B------:R-:W4:Y:S04]  /*3770*/  LDSM.16.MT88.4 R180, [R206+0xe800] ;  /* 0x00e80000ceb4783b */ /* 0x000f280000004200 */
[----:B------:R-:W-:Y:S04]  /*3780*/  LDSM.16.M88.4 R184, [R195] ;  /* 0x00000000c3b8783b */ /* 0x000fe80000000200 */
[----:B------:R-:W4:Y:S01]  /*3790*/  LDSM.16.MT88.4 R188, [R206+0xd000] ;  /* 0x00d00000cebc783b */ /* 0x000f220000004200 */
[-C--:B--2---:R-:W-:Y:S08]  /*37a0*/  HMMA.16816.F32 R4, R100, R16.reuse, RZ ;  /* 0x000000106404723c */ /* 0x084ff000000018ff */
[C---:B-1----:R-:W-:Y:S08]  /*37b0*/  HMMA.16816.F32 R8, R60.reuse, R16, RZ ;  /* 0x000000103c08723c */ /* 0x042ff000000018ff */
[-C--:B------:R-:W-:Y:S08]  /*37c0*/  HMMA.16816.F32 R12, R60, R18.reuse, RZ ;  /* 0x000000123c0c723c */ /* 0x080ff000000018ff */
[C---:B------:R-:W-:Y:S08]  /*37d0*/  HMMA.16816.F32 R16, R100.reuse, R18, RZ ;  /* 0x000000126410723c */ /* 0x040ff000000018ff */
[-C--:B---3--:R-:W-:Y:S08]  /*37e0*/  HMMA.16816.F32 R52, R100, R64.reuse, RZ ;  /* 0x000000406434723c */ /* 0x088ff000000018ff */
[C---:B------:R-:W-:Y:S08]  /*37f0*/  HMMA.16816.F32 R56, R60.reuse, R64, RZ ;  /* 0x000000403c38723c */ /* 0x040ff000000018ff */
[-C--:B------:R-:W-:Y:S08]  /*3800*/  HMMA.16816.F32 R60, R60, R66.reuse, RZ ;  /* 0x000000423c3c723c */ /* 0x080ff000000018ff */
[----:B------:R-:W-:Y:S01]  /*3810*/  HMMA.16816.F32 R64, R100, R66, RZ ;  /* 0x000000426440723c */ /* 0x000fe200000018ff */
[----:B------:R-:W1:Y:S07]  /*3820*/  LDSM.16.M88.4 R100, [R195+0x1000] ;  /* 0x00100000c364783b */ /* 0x000e6e0000000200 */
        /* <DEDUP_REMOVED lines=8> */
[----:B------:R-:W-:Y:S05]  /*38b0*/  IMAD.U32 R113, RZ, RZ, UR7 ;  /* 0x00000007ff717e24 */ /* 0x000fea000f8e00ff */
[----:B------:R-:W-:Y:S02]  /*38c0*/  LEA.HI.X.SX32 R245, R113, R239, 0x2, P0 ;  /* 0x000000ef71f57211 */ /* 0x000fe400000f16ff */
[----:B------:R-:W-:Y:S01]  /*38d0*/  HMMA.16816.F32 R64, R104, R182, R64 ;  /* 0x000000b66840723c */ /* 0x000fe20000001840 */
[----:B------:R-:W-:Y:S03]  /*38e0*/  LDSM.16.M88.4 R104, [R194] ;  /* 0x00000000c268783b */ /* 0x000fe60000000200 */
[C---:B------:R-:W-:Y:S01]  /*38f0*/  LEA R246, P0, R242.reuse, R244, 0x5 ;  /* 0x000000f4f2f67211 */ /* 0x040fe200078028ff */
[----:B------:R-:W3:Y:S03]  /*3900*/  LDSM.16.MT88.4 R112, [R206+0xd800] ;  /* 0x00d80000ce70783b */ /* 0x000ee60000004200 */
[-C--:B------:R-:W-:Y:S01]  /*3910*/  HMMA.16816.F32 R4, R184, R188.reuse, R4 ;  /* 0x000000bcb804723c */ /* 0x080fe20000001804 */
[----:B------:R-:W4:Y:S04]  /*3920*/  LDSM.16.M88.4 R180, [R194+0x1000] ;  /* 0x00100000c2b4783b */ /* 0x000f280000000200 */
[C---:B------:R-:W-:Y:S02]  /*3930*/  LEA.HI.X.SX32 R247, R242.reuse, R245, 0x5, P0 ;  /* 0x000000f5f2f77211 */ /* 0x040fe400000f2eff */
[C---:B------:R-:W-:Y:S01]  /*3940*/  LEA R248, P0, R242.reuse, R246, 0x5 ;  /* 0x000000f6f2f87211 */ /* 0x040fe200078028ff */
[C---:B-1----:R-:W-:Y:S04]  /*3950*/  HMMA.16816.F32 R8, R100.reuse, R188, R8 ;  /* 0x000000bc6408723c */ /* 0x042fe80000001808 */
        /* <DEDUP_REMOVED lines=10> */
[-C--:B------:R-:W-:Y:S01]  /*3a00*/  HMMA.16816.F32 R60, R100, R110.reuse, R60 ;  /* 0x0000006e643c723c */ /* 0x080fe2000000183c */
[----:B------:R-:W1:Y:S02]  /*3a10*/  LDSM.16.MT88.4 R100, [R206+0xf800] ;  /* 0x00f80000ce64783b */ /* 0x000e640000004200 */
[C---:B------:R-:W-:Y:S02]  /*3a20*/  LEA.HI.X.SX32 R109, R242.reuse, R191, 0x5, P0 ;  /* 0x000000bff26d7211 */ /* 0x040fe400000f2eff */
[C---:B------:R-:W-:Y:S03]  /*3a30*/  LEA R250, P0, R242.reuse, R108, 0x5 ;  /* 0x0000006cf2fa7211 */ /* 0x040fe600078028ff */
[----:B------:R-:W-:Y:S04]  /*3a40*/  HMMA.16816.F32 R64, R184, R110, R64 ;  /* 0x0000006eb840723c */ /* 0x000fe80000001840 */
[C---:B------:R-:W-:Y:S04]  /*3a50*/  LEA.HI.X.SX32 R251, R242.reuse, R109, 0x5, P0 ;  /* 0x0000006df2fb7211 */ /* 0x040fe800000f2eff */
[-C--:B---3--:R-:W-:Y:S05]  /*3a60*/  HMMA.16816.F32 R4, R104, R112.reuse, R4 ;  /* 0x000000706804723c */ /* 0x088fea0000001804 */
[C---:B------:R-:W-:Y:S03]  /*3a70*/  IMAD.WIDE R184, R242.reuse, -0xc0, R250 ;  /* 0xffffff40f2b87825 */ /* 0x040fe600078e02fa */
[C---:B----4-:R-:W-:Y:S04]  /*3a80*/  HMMA.16816.F32 R8, R180.reuse, R112, R8 ;  /* 0x00000070b408723c */ /* 0x050fe80000001808 */
[C---:B------:R-:W-:Y:S04]  /*3a90*/  LEA R110, P0, R242.reuse, R184, 0x5 ;  /* 0x000000b8f26e7211 */ /* 0x040fe800078028ff */
[-C--:B------:R-:W-:Y:S03]  /*3aa0*/  HMMA.16816.F32 R12, R180, R114.reuse, R12 ;  /* 0x00000072b40c723c */ /* 0x080fe6000000180c */
[C---:B------:R-:W-:Y:S02]  /*3ab0*/  LEA.HI.X.SX32 R111, R242.reuse, R185, 0x5, P0 ;  /* 0x000000b9f26f7211 */ /* 0x040fe400000f2eff */
[C---:B------:R-:W-:Y:S03]  /*3ac0*/  LEA R112, P0, R242.reuse, R110, 0x5 ;  /* 0x0000006ef2707211 */ /* 0x040fe600078028ff */
[C---:B------:R-:W-:Y:S04]  /*3ad0*/  HMMA.16816.F32 R16, R104.reuse, R114, R16 ;  /* 0x000000726810723c */ /* 0x040fe80000001810 */
[C---:B------:R-:W-:Y:S02]  /*3ae0*/  LEA.HI.X.SX32 R113, R242.reuse, R111, 0x5, P0 ;  /* 0x0000006ff2717211 */ /* 0x040fe400000f2eff */
[C---:B------:R-:W-:Y:S02]  /*3af0*/  LEA R114, P0, R242.reuse, R112, 0x5 ;  /* 0x00000070f2727211 */ /* 0x040fe400078028ff */
[-C--:B-1----:R-:W-:Y:S03]  /*3b00*/  HMMA.16816.F32 R52, R104, R100.reuse, R52 ;  /* 0x000000646834723c */ /* 0x082fe60000001834 */
[C---:B------:R-:W-:Y:S02]  /*3b10*/  LEA.HI.X.SX32 R115, R242.reuse, R113, 0x5, P0 ;  /* 0x00000071f2737211 */ /* 0x040fe400000f2eff */
[C---:B------:R-:W-:Y:S03]  /*3b20*/  LEA R186, P0, R242.reuse, R114, 0x5 ;  /* 0x00000072f2ba7211 */ /* 0x040fe600078028ff */
[C---:B------:R-:W-:Y:S04]  /*3b30*/  HMMA.16816.F32 R56, R180.reuse, R100, R56 ;  /* 0x00000064b438723c */ /* 0x040fe80000001838 */
[C---:B------:R-:W-:Y:S02]  /*3b40*/  LEA.HI.X.SX32 R187, R242.reuse, R115, 0x5, P0 ;  /* 0x00000073f2bb7211 */ /* 0x040fe400000f2eff */
[C---:B------:R-:W-:Y:S02]  /*3b50*/  LEA R100, P0, R242.reuse, R186, 0x5 ;  /* 0x000000baf2647211 */ /* 0x040fe400078028ff */
[-C--:B------:R-:W-:Y:S03]  /*3b60*/  HMMA.16816.F32 R60, R180, R102.reuse, R60 ;  /* 0x00000066b43c723c */ /* 0x080fe6000000183c */
[C---:B------:R-:W-:Y:S02]  /*3b70*/  LEA.HI.X.SX32 R101, R242.reuse, R187, 0x5, P0 ;  /* 0x000000bbf2657211 */ /* 0x040fe400000f2eff */
[----:B------:R-:W-:Y:S03]  /*3b80*/  LEA R180, P0, R242, R100, 0x5 ;  /* 0x00000064f2b47211 */ /* 0x000fe600078028ff */
[----:B------:R-:W-:Y:S04]  /*3b90*/  HMMA.16816.F32 R64, R104, R102, R64 ;  /* 0x000000666840723c */ /* 0x000fe80000001840 */
[----:B------:R-:W-:Y:S01]  /*3ba0*/  @P1 IMAD.WIDE.U32 R104, R210, 0x4, R240 ;  /* 0x00000004d2681825 */ /* 0x000fe200078e00f0 */
[C---:B------:R-:W-:Y:S04]  /*3bb0*/  LEA.HI.X.SX32 R181, R242.reuse, R101, 0x5, P0 ;  /* 0x00000065f2b57211 */ /* 0x040fe800000f2eff */
[----:B------:R-:W5:Y:S01]  /*3bc0*/  @P1 LDG.E R230, desc[UR20][R104.64+-0x100] ;  /* 0xffff001468e61981 */ /* 0x000f62000c1e1900 */
[C---:B------:R-:W-:Y:S03]  /*3bd0*/  IMAD.WIDE R102, R242.reuse, -0xc0, R180 ;  /* 0xffffff40f2667825 */ /* 0x040fe600078e02b4 */
[----:B------:R1:W5:Y:S01]  /*3be0*/  @P1 LDG.E R229, desc[UR20][R104.64+-0xe0] ;  /* 0xffff201468e51981 */ /* 0x000362000c1e1900 */
[C---:B------:R-:W-:Y:S03]  /*3bf0*/  LEA R182, P0, R242.reuse, R102, 0x5 ;  /* 0x00000066f2b67211 */ /* 0x040fe600078028ff */
[----:B------:R2:W-:Y:S01]  /*3c00*/  REDG.E.ADD.F32.FTZ.RN.STRONG.GPU desc[UR20][R238.64], R4 ;  /* 0x00000004ee0079a6 */ /* 0x0005e2000c12f314 */
[C---:B------:R-:W-:Y:S03]  /*3c10*/  LEA.HI.X.SX32 R183, R242.reuse, R103, 0x5, P0 ;  /* 0x00000067f2b77211 */ /* 0x040fe600000f2eff */
        /* <DEDUP_REMOVED lines=17> */
[C---:B----4-:R-:W-:Y:S01]  /*3d30*/  LEA R246, P0, R242.reuse, R244, 0x5 ;  /* 0x000000f4f2f67211 */ /* 0x050fe200078028ff */
[----:B------:R3:W-:Y:S03]  /*3d40*/  REDG.E.ADD.F32.FTZ.RN.STRONG.GPU desc[UR20][R110.64+0x80], R18 ;  /* 0x000080126e0079a6 */ /* 0x0007e6000c12f314 */
        /* <DEDUP_REMOVED lines=94> */
.L_x_1111:
[----:B------:R-:W3:Y:S01]  /*4330*/  LDCU UR4, c[0x0][0x500] ;  /* 0x0000a000ff0477ac */ /* 0x000ee20008000800 */
[----:B------:R-:W-:Y:S01]  /*4340*/  LOP3.LUT P0, RZ, R218, 0x10, RZ, 0xc0, !PT ;  /* 0x00000010daff7812 */ /* 0x000fe2000780c0ff */
[----:B------:R-:W2:Y:S01]  /*4350*/  LDC.64 R6, c[0x0][0x5c0] ;  /* 0x00017000ff067b82 */ /* 0x000ea20000000a00 */
[----:B------:R-:W-:Y:S01]  /*4360*/  IADD3 R9, PT, PT, R213, 0xc040, RZ ;  /* 0x0000c040d5097810 */ /* 0x000fe20007ffe0ff */
[----:B------:R-:W4:Y:S01]  /*4370*/  LDCU UR5, c[0x0][0x4fc] ;  /* 0x00009f80ff0577ac */ /* 0x000f220008000800 */
[----:B------:R-:W-:Y:S02]  /*4380*/  MOV R217, RZ ;  /* 0x000000ff00d97202 */ /* 0x000fe40000000f00 */
[----:B------:R-:W-:Y:S01]  /*4390*/  SHF.R.U32.HI R218, RZ, 0x3, R218 ;  /* 0x00000003ffda7819 */ /* 0x000fe200000116da */
[----:B------:R-:W1:Y:S02]  /*43a0*/  LDCU.64 UR8, c[0x0][0x5b0] ;  /* 0x0000b600ff0877ac */ /* 0x000e640008000a00 */
[----:B------:R-:W1:Y:S01]  /*43b0*/  LDC.64 R4, c[0x0][0x5c8] ;  /* 0x00017200ff047b82 */ /* 0x000e620000000a00 */
[----:B------:R-:W1:Y:S03]  /*43c0*/  LDCU.64 UR10, c[0x0][0x5d8] ;  /* 0x0000bb00ff0a77ac */ /* 0x000e660008000a00 */
[----:B------:R-:W-:Y:S01]  /*43d0*/  @P0 IADD3 R9, PT, PT, R235, -0x40, RZ ;  /* 0xffffffc0eb090810 */ /* 0x000fe20007ffe0ff */
[----:B------:R-:W1:Y:S01]  /*43e0*/  LDCU.64 UR12, c[0x0][0x5e0] ;  /* 0x0000bc00ff0c77ac */ /* 0x000e620008000a00 */
[----:B---3--:R-:W-:Y:S01]  /*43f0*/  FMUL.FTZ R68, R68, UR4 ;  /* 0x0000000444447c20 */ /* 0x008fe20008410000 */
        /* <DEDUP_REMOVED lines=37> */
[----:B----4-:R-:W-:Y:S01]  /*4650*/  FMUL.FTZ R20, R20, UR5 ;  /* 0x0000000514147c20 */ /* 0x010fe20008410000 */
        /* <DEDUP_REMOVED lines=59> */
[----:B------:R-:W3:Y:S01]  /*4a10*/  LDCU.64 UR4, c[0x0][0x5a8] ;  /* 0x0000b500ff0477ac */ /* 0x000ee20008000a00 */
[----:B------:R-:W-:Y:S01]  /*4a20*/  F2FP.F16.F32.PACK_AB R28, R29, R28 ;  /* 0x0000001c1d1c723e */ /* 0x000fe200000000ff */
[----:B------:R-:W-:Y:S01]  /*4a30*/  STS [R9+0x2400], R98 ;  /* 0x0024006209007388 */ /* 0x000fe20000000800 */
[----:B------:R-:W-:Y:S01]  /*4a40*/  F2FP.F16.F32.PACK_AB R30, R31, R30 ;  /* 0x0000001e1f1e723e */ /* 0x000fe200000000ff */
[C---:B--2---:R-:W-:Y:S01]  /*4a50*/  IMAD R8, R6.reuse, UR23, RZ ;  /* 0x0000001706087c24 */ /* 0x044fe2000f8e02ff */
[----:B------:R-:W-:Y:S01]  /*4a60*/  F2FP.F16.F32.PACK_AB R36, R37, R36 ;  /* 0x000000242524723e */ /* 0x000fe200000000ff */
[----:B------:R-:W-:Y:S01]  /*4a70*/  STS [R213+0xf000], R88 ;  /* 0x00f00058d5007388 */ /* 0x000fe20000000800 */
[----:B------:R-:W-:Y:S01]  /*4a80*/  F2FP.F16.F32.PACK_AB R38, R39, R38 ;  /* 0x000000262726723e */ /* 0x000fe200000000ff */
[----:B------:R-:W-:Y:S01]  /*4a90*/  IMAD.WIDE.U32 R10, R6, UR24, R216 ;  /* 0x00000018060a7c25 */ /* 0x000fe2000f8e00d8 */
        /* <DEDUP_REMOVED lines=10> */
[----:B------:R-:W-:Y:S01]  /*4b40*/  IADD3 R11, PT, PT, R11, R8, RZ ;  /* 0x000000080b0b7210 */ /* 0x000fe20007ffe0ff */
[----:B------:R-:W-:Y:S01]  /*4b50*/  STS [R213+0x10000], R20 ;  /* 0x01000014d5007388 */ /* 0x000fe20000000800 */
[----:B-1----:R-:W-:-:S03]  /*4b60*/  IMAD R8, R4, UR23, RZ ;  /* 0x0000001704087c24 */ /* 0x002fc6000f8e02ff */
[----:B------:R-:W-:Y:S01]  /*4b70*/  STS [R213+0x10400], R22 ;  /* 0x01040016d5007388 */ /* 0x000fe20000000800 */
[----:B---3--:R-:W-:-:S03]  /*4b80*/  IMAD.WIDE.U32 R12, R209, UR4, R10 ;  /* 0x00000004d10c7c25 */ /* 0x008fc6000f8e000a */
[----:B------:R-:W-:Y:S01]  /*4b90*/  STS [R9+0x4000], R32 ;  /* 0x0040002009007388 */ /* 0x000fe20000000800 */
[----:B------:R-:W-:-:S03]  /*4ba0*/  IMAD.WIDE.U32 R10, R4, UR24, R216 ;  /* 0x00000018040a7c25 */ /* 0x000fc6000f8e00d8 */
[----:B------:R-:W-:Y:S01]  /*4bb0*/  STS [R9+0x4400], R34 ;  /* 0x0044002209007388 */ /* 0x000fe20000000800 */
[----:B------:R-:W-:Y:S02]  /*4bc0*/  IMAD R43, R5, UR24, R8 ;  /* 0x00000018052b7c24 */ /* 0x000fe4000f8e0208 */
[----:B------:R-:W-:Y:S01]  /*4bd0*/  IMAD R47, R209, UR5, R13 ;  /* 0x00000005d12f7c24 */ /* 0x000fe2000f8e020d */
[----:B------:R-:W-:Y:S01]  /*4be0*/  STS [R213+0x11000], R24 ;  /* 0x01100018d5007388 */ /* 0x000fe20000000800 */
[----:B------:R-:W1:Y:S01]  /*4bf0*/  LDCU.128 UR4, c[0x0][0x560] ;  /* 0x0000ac00ff0477ac */ /* 0x000e620008000c00 */
[----:B------:R-:W-:Y:S02]  /*4c00*/  IADD3 R43, PT, PT, R11, R43, RZ ;  /* 0x0000002b0b2b7210 */ /* 0x000fe40007ffe0ff */
        /* <DEDUP_REMOVED lines=10> */
[----:B------:R3:W-:Y:S01]  /*4cb0*/  STS [R9+0x7400], R46 ;  /* 0x0074002e09007388 */ /* 0x0007e20000000800 */
[----:B------:R-:W-:Y:S01]  /*4cc0*/  BAR.SYNC.DEFER_BLOCKING 0x0 ;  /* 0x0000000000007b1d */ /* 0x000fe20000010000 */
[----:B--2---:R-:W-:-:S05]  /*4cd0*/  MOV R42, R10 ;  /* 0x0000000a002a7202 */ /* 0x004fca0000000f00 */
[----:B------:R-:W-:Y:S01]  /*4ce0*/  IMAD.WIDE.U32 R42, R209, UR8, R42 ;  /* 0x00000008d12a7c25 */ /* 0x000fe2000f8e002a */
[----:B---3--:R-:W-:-:S03]  /*4cf0*/  MOV R46, R12 ;  /* 0x0000000c002e7202 */ /* 0x008fc60000000f00 */
[----:B------:R-:W-:Y:S01]  /*4d00*/  IMAD R43, R209, UR9, R43 ;  /* 0x00000009d12b7c24 */ /* 0x000fe2000f8e022b */
[----:B------:R-:W2:Y:S01]  /*4d10*/  LDS.128 R36, [R215+0xc000] ;  /* 0x00c00000d7247984 */ /* 0x000ea20000000c00 */
[----:B------:R-:W-:-:S03]  /*4d20*/  IMAD.WIDE.U32 R46, R208, UR10, R46 ;  /* 0x0000000ad02e7c25 */ /* 0x000fc6000f8e002e */
[----:B------:R-:W3:Y:S01]  /*4d30*/  LDS.128 R28, [R215+0xe000] ;  /* 0x00e00000d71c7984 */ /* 0x000ee20000000c00 */
[----:B------:R-:W-:-:S03]  /*4d40*/  IMAD R47, R208, UR11, R47 ;  /* 0x0000000bd02f7c24 */ /* 0x000fc6000f8e022f */
[----:B------:R-:W4:Y:S01]  /*4d50*/  LDS.128 R32, [R215+0xd000] ;  /* 0x00d00000d7207984 */ /* 0x000f220000000c00 */
[----:B------:R-:W-:-:S03]  /*4d60*/  IMAD.WIDE.U32 R42, R208, UR12, R42 ;  /* 0x0000000cd02a7c25 */ /* 0x000fc6000f8e002a */
[----:B------:R-:W4:Y:S01]  /*4d70*/  LDS.128 R24, [R215+0xf000] ;  /* 0x00f00000d7187984 */ /* 0x000f220000000c00 */
[----:B------:R-:W-:-:S03]  /*4d80*/  IMAD.WIDE.U32 R46, R218, R6, R46 ;  /* 0x00000006da2e7225 */ /* 0x000fc600078e002e */
[----:B------:R-:W4:Y:S01]  /*4d90*/  LDS.128 R20, [R215+0x10000] ;  /* 0x01000000d7147984 */ /* 0x000f220000000c00 */
[----:B------:R-:W-:Y:S01]  /*4da0*/  IMAD R43, R208, UR13, R43 ;  /* 0x0000000dd02b7c24 */ /* 0x000fe2000f8e022b */
[----:B-1----:R-:W-:Y:S01]  /*4db0*/  LEA R44, P0, R46, UR4, 0x1 ;  /* 0x000000042e2c7c11 */ /* 0x002fe2000f8008ff */
[C---:B------:R-:W-:Y:S01]  /*4dc0*/  IMAD R40, R218.reuse, R7, R47 ;  /* 0x00000007da287224 */ /* 0x040fe200078e022f */
[----:B------:R-:W1:Y:S01]  /*4dd0*/  LDS.128 R12, [R215+0x12000] ;  /* 0x01200000d70c7984 */ /* 0x000e620000000c00 */
[----:B------:R-:W-:-:S03]  /*4de0*/  IMAD.WIDE.U32 R42, R218, R4, R42 ;  /* 0x00000004da2a7225 */ /* 0x000fc600078e002a */
[----:B------:R-:W1:Y:S01]  /*4df0*/  LDS.128 R16, [R215+0x11000] ;  /* 0x01100000d7107984 */ /* 0x000e620000000c00 */
[----:B------:R-:W-:Y:S01]  /*4e00*/  LEA.HI.X R45, R46, UR5, R40, 0x1, P0 ;  /* 0x000000052e2d7c11 */ /* 0x000fe200080f0c28 */
[----:B------:R-:W-:Y:S01]  /*4e10*/  IMAD R218, R218, R5, R43 ;  /* 0x00000005dada7224 */ /* 0x000fe200078e022b */
[----:B------:R-:W-:Y:S01]  /*4e20*/  LEA R40, P1, R6, R44, 0x6 ;  /* 0x0000002c06287211 */ /* 0x000fe200078230ff */
[----:B------:R-:W1:Y:S01]  /*4e30*/  LDS.128 R8, [R215+0x13000] ;  /* 0x01300000d7087984 */ /* 0x000e620000000c00 */
[----:B------:R-:W-:Y:S02]  /*4e40*/  LEA R46, P0, R42, UR6, 0x1 ;  /* 0x000000062a2e7c11 */ /* 0x000fe4000f8008ff */
[----:B------:R-:W-:Y:S02]  /*4e50*/  LEA.HI.X R41, R6, R45, R7, 0x6, P1 ;  /* 0x0000002d06297211 */ /* 0x000fe400008f3407 */
        /* <DEDUP_REMOVED lines=11> */
.L_x_1108:
        /* <DEDUP_REMOVED lines=10> */
.L_x_1116:
        /* <DEDUP_REMOVED lines=13> */
.L_x_2432:


//--------------------- .text._ZN5flash44flash_bwd_dq_dk_dv_loop_seqk_parallel_kernelI23Flash_bwd_kernel_traitsILi128ELi64ELi64ELi8ELi4ELi2ELi2ELb1ELb0EN7cutlass6half_tE19Flash_kernel_traitsILi128ELi64ELi64ELi8ES3_EELb0ELb0ELb0ELb0ELb1ELb1ELb1EEEvNS_16Flash_bwd_paramsE --------------------------
	.section	.text._ZN5flash44flash_bwd_dq_dk_dv_loop_seqk_parallel_kernelI23Flash_bwd_kernel_traitsILi128ELi64ELi64ELi8ELi4ELi2ELi2ELb1ELb0EN7cutlass6half_tE19Flash_kernel_traitsILi128ELi64ELi64ELi8ES3_EELb0ELb0ELb0ELb0ELb1ELb1ELb1EEEvNS_16Flash_bwd_paramsE,"ax",@progbits
	.align	128
        .global         _ZN5flash44flash_bwd_dq_dk_dv_loop_seqk_parallel_kernelI23Flash_bwd_kernel_traitsILi128ELi64ELi64ELi8ELi4ELi2ELi2ELb1ELb0EN7cutlass6half_tE19Flash_kernel_traitsILi128ELi64ELi64ELi8ES3_EELb0ELb0ELb0ELb0ELb1ELb1ELb1EEEvNS_16Flash_bwd_paramsE
        .type           _ZN5flash44flash_bwd_dq_dk_dv_loop_seqk_parallel_kernelI23Flash_bwd_kernel_traitsILi128ELi64ELi64ELi8ELi4ELi2ELi2ELb1ELb0EN7cutlass6half_tE19Flash_kernel_traitsILi128ELi64ELi64ELi8ES3_EELb0ELb0ELb0ELb0ELb1ELb1ELb1EEEvNS_16Flash_bwd_paramsE,@function
        .size           _ZN5flash44flash_bwd_dq_dk_dv_loop_seqk_parallel_kernelI23Flash_bwd_kernel_traitsILi128ELi64ELi64ELi8ELi4ELi2ELi2ELb1ELb0EN7cutlass6half_tE19Flash_kernel_traitsILi128ELi64ELi64ELi8ES3_EELb0ELb0ELb0ELb0ELb1ELb1ELb1EEEvNS_16Flash_bwd_paramsE,(.L_x_2433 - _ZN5flash44flash_bwd_dq_dk_dv_loop_seqk_parallel_kernelI23Flash_bwd_kernel_traitsILi128ELi64ELi64ELi8ELi4ELi2ELi2ELb1ELb0EN7cutlass6half_tE19Flash_kernel_traitsILi128ELi64ELi64ELi8ES3_EELb0ELb0ELb0ELb0ELb1ELb1ELb1EEEvNS_16Flash_bwd_paramsE)
        .other          _ZN5flash44flash_bwd_dq_dk_dv_loop_seqk_parallel_kernelI23Flash_bwd_kernel_traitsILi128ELi64ELi64ELi8ELi4ELi2ELi2ELb1ELb0EN7cutlass6half_tE19Flash_kernel_traitsILi128ELi64ELi64ELi8ES3_EELb0ELb0ELb0ELb0ELb1ELb1ELb1EEEvNS_16Flash_bwd_paramsE,@"STO_CUDA_ENTRY STV_DEFAULT"
_ZN5flash44flash_bwd_dq_dk_dv_loop_seqk_parallel_kernelI23Flash_bwd_kernel_traitsILi128ELi64ELi64ELi8ELi4ELi2ELi2ELb1ELb0EN7cutlass6half_tE19Flash_kernel_traitsILi128ELi64ELi64ELi8ES3_EELb0ELb0ELb0ELb0ELb1ELb1ELb1EEEvNS_16Flash_bwd_paramsE:
.text._ZN5flash44flash_bwd_dq_dk_dv_loop_seqk_parallel_kernelI23Flash_bwd_kernel_traitsILi128ELi64ELi64ELi8ELi4ELi2ELi2ELb1ELb0EN7cutlass6half_tE19Flash_kernel_traitsILi128ELi64ELi64ELi8ES3_EELb0ELb0ELb0ELb0ELb1ELb1ELb1EEEvNS_16Flash_bwd_paramsE:
        /* <DEDUP_REMOVED lines=98> */
.L_x_1124:
        /* <DEDUP_REMOVED lines=74> */
.L_x_1118:
[----:B------:R-:W1:Y:S01]  /*0ac0*/  LDC R4, c[0x0][0x444] ;  /* 0x00011100ff047b82 */ /* 0x000e620000000800 */
[----:B------:R-:W2:Y:S02]  /*0ad0*/  LDCU UR4, c[0x0][0x3e0] ;  /* 0x00007c00ff0477ac */ /* 0x000ea40008000800 */
[----:B--2---:R-:W-:-:S04]  /*0ae0*/  IMAD R13, R205, UR4, R204 ;  /* 0x00000004cd0d7c24 */ /* 0x004fc8000f8e02cc */
[----:B-1----:R-:W-:-:S07]  /*0af0*/  IMAD R13, R13, R4, RZ ;  /* 0x000000040d0d7224 */ /* 0x002fce00078e02ff */
.L_x_1119:
        /* <DEDUP_REMOVED lines=10> */
[----:B------:R-:W4:Y:S04]  /*0ba0*/  LDCU.64 UR22, c[0x0][0x3b0] ;  /* 0x00007600ff1677ac */ /* 0x000f280008000a00 */
        /* <DEDUP_REMOVED lines=17> */
[----:B------:R-:W-:Y:S01]  /*0cc0*/  UIMAD UR36, UR33, UR22, URZ ;  /* 0x00000016212472a4 */ /* 0x000fe2000f8e02ff */
[----:B---3--:R-:W-:Y:S01]  /*0cd0*/  IMAD.WIDE R232, R9, 0x4, R232 ;  /* 0x0000000409e87825 */ /* 0x008fe200078e02e8 */
[----:B------:R-:W3:Y:S03]  /*0ce0*/  LDCU.64 UR16, c[0x0][0x3a8] ;  /* 0x00007500ff1077ac */ /* 0x000ee60008000a00 */
[----:B-1----:R-:W-:Y:S01]  /*0cf0*/  IMAD.U32 R24, RZ, RZ, UR4 ;  /* 0x00000004ff187e24 */ /* 0x002fe2000f8e00ff */
[----:B------:R-:W-:-:S02]  /*0d00*/  UIMAD UR9, UR28, UR19, UR37 ;  /* 0x000000131c0972a4 */ /* 0x000fc4000f8e0225 */
[----:B------:R-:W-:Y:S01]  /*0d10*/  UIMAD UR8, UR28, UR13, UR8 ;  /* 0x0000000d1c0872a4 */ /* 0x000fe2000f8e0208 */
[----:B------:R-:W-:Y:S01]  /*0d20*/  IMAD.WIDE.U32 R24, R24, UR34, R10 ;  /* 0x0000002218187c25 */ /* 0x000fe2000f8e000a */
[----:B------:R-:W-:Y:S01]  /*0d30*/  UIMAD.WIDE.U32 UR38, UR34, UR22, URZ ;  /* 0x00000016222672a5 */ /* 0x000fe2000f8e00ff */
[----:B------:R-:W1:Y:S02]  /*0d40*/  LDCU.64 UR10, c[0x0][0x3a0] ;  /* 0x00007400ff0a77ac */ /* 0x000e640008000a00 */
[----:B------:R-:W-:Y:S02]  /*0d50*/  VIADD R21, R21, UR9 ;  /* 0x0000000915157c36 */ /* 0x000fe40008000000 */
[----:B------:R-:W-:Y:S01]  /*0d60*/  VIADD R15, R15, UR8 ;  /* 0x000000080f0f7c36 */ /* 0x000fe20008000000 */
[----:B------:R-:W-:Y:S01]  /*0d70*/  UIMAD UR36, UR34, UR23, UR36 ;  /* 0x00000017222472a4 */ /* 0x000fe2000f8e0224 */
[----:B------:R-:W-:Y:S01]  /*0d80*/  IMAD.U32 R22, RZ, RZ, UR38 ;  /* 0x00000026ff167e24 */ /* 0x000fe2000f8e00ff */
[----:B------:R-:W4:Y:S01]  /*0d90*/  LDCU.64 UR14, c[0x0][0x3d8] ;  /* 0x00007b00ff0e77ac */ /* 0x000f220008000a00 */
[----:B------:R-:W-:-:S02]  /*0da0*/  IMAD.U32 R23, RZ, RZ, UR39 ;  /* 0x00000027ff177e24 */ /* 0x000fc4000f8e00ff */
[C---:B---3--:R-:W-:Y:S01]  /*0db0*/  IMAD.WIDE.U32 R20, R205.reuse, UR16, R20 ;  /* 0x00000010cd147c25 */ /* 0x048fe2000f8e0014 */
[----:B------:R-:W-:Y:S01]  /*0dc0*/  UIADD3 UR36, UPT, UPT, UR39, UR36, URZ ;  /* 0x0000002427247290 */ /* 0x000fe2000fffe0ff */
[----:B------:R-:W-:Y:S01]  /*0dd0*/  LOP3.LUT R22, R22, 0x38, R208, 0xf8, !PT ;  /* 0x0000003816167812 */ /* 0x000fe200078ef8d0 */
[----:B------:R-:W-:Y:S01]  /*0de0*/  UIMAD UR35, UR33, UR4, URZ ;  /* 0x00000004212372a4 */ /* 0x000fe2000f8e02ff */
[C---:B------:R-:W-:Y:S01]  /*0df0*/  IMAD R21, R205.reuse, UR17, R21 ;  /* 0x00000011cd157c24 */ /* 0x040fe2000f8e0215 */
[----:B------:R-:W3:Y:S02]  /*0e00*/  LDCU.64 UR8, c[0x0][0x3d0] ;  /* 0x00007a00ff0877ac */ /* 0x000ee40008000a00 */
[----:B------:R-:W-:Y:S01]  /*0e10*/  IMAD.U32 R23, RZ, RZ, UR36 ;  /* 0x00000024ff177e24 */ /* 0x000fe2000f8e00ff */
[----:B------:R-:W-:Y:S01]  /*0e20*/  UIMAD UR35, UR34, UR5, UR35 ;  /* 0x00000005222372a4 */ /* 0x000fe2000f8e0223 */
[C---:B-1----:R-:W-:Y:S01]  /*0e30*/  IMAD.WIDE.U32 R14, R205.reuse, UR10, R14 ;  /* 0x0000000acd0e7c25 */ /* 0x042fe2000f8e000e */
[----:B------:R-:W1:Y:S03]  /*0e40*/  LDCU.64 UR16, c[0x0][0x550] ;  /* 0x0000aa00ff1077ac */ /* 0x000e660008000a00 */
[----:B--2---:R-:W-:Y:S01]  /*0e50*/  IMAD.WIDE.U32 R22, R205, UR20, R22 ;  /* 0x00000014cd167c25 */ /* 0x004fe2000f8e0016 */
[----:B------:R-:W-:Y:S01]  /*0e60*/  IADD3 R25, PT, PT, R25, UR35, RZ ;  /* 0x0000002319197c10 */ /* 0x000fe2000fffe0ff */
[----:B------:R-:W-:-:S02]  /*0e70*/  USHF.L.U32 UR35, UR18, 0x5, URZ ;  /* 0x0000000512237899 */ /* 0x000fc400080006ff */
[----:B------:R-:W-:Y:S01]  /*0e80*/  IMAD R23, R205, UR21, R23 ;  /* 0x00000015cd177c24 */ /* 0x000fe2000f8e0217 */
[----:B------:R-:W-:Y:S01]  /*0e90*/  USHF.L.U64.HI UR21, UR18, 0x5, UR19 ;  /* 0x0000000512157899 */ /* 0x000fe20008010213 */
[----:B------:R-:W-:Y:S01]  /*0ea0*/  IMAD.WIDE.U32 R24, R204, UR6, R24 ;  /* 0x00000006cc187c25 */ /* 0x000fe2000f8e0018 */
[----:B------:R-:W-:-:S03]  /*0eb0*/  USHF.L.U64.HI UR20, UR12, 0x5, UR13 ;  /* 0x000000050c147899 */ /* 0x000fc6000801020d */
[----:B------:R-:W-:Y:S01]  /*0ec0*/  IMAD R15, R205, UR11, R15 ;  /* 0x0000000bcd0f7c24 */ /* 0x000fe2000f8e020f */
[----:B------:R-:W2:Y:S01]  /*0ed0*/  LDCU.64 UR10, c[0x0][0x3c8] ;  /* 0x00007900ff0a77ac */ /* 0x000ea20008000a00 */
[----:B----4-:R-:W-:Y:S02]  /*0ee0*/  IMAD R11, R7, UR14, RZ ;  /* 0x0000000e070b7c24 */ /* 0x010fe4000f8e02ff */
[----:B------:R-:W-:Y:S01]  /*0ef0*/  IMAD.WIDE.U32 R20, R18, UR14, R20 ;  /* 0x0000000e12147c25 */ /* 0x000fe2000f8e0014 */
[----:B------:R-:W-:-:S03]  /*0f00*/  USHF.L.U32 UR14, UR12, 0x5, URZ ;  /* 0x000000050c0e7899 */ /* 0x000fc600080006ff */
[----:B------:R-:W-:Y:S01]  /*0f10*/  IMAD R25, R204, UR7, R25 ;  /* 0x00000007cc197c24 */ /* 0x000fe2000f8e0219 */
[----:B------:R-:W4:Y:S01]  /*0f20*/  LDCU.64 UR6, c[0x0][0x390] ;  /* 0x00007200ff0677ac */ /* 0x000f220008000a00 */
[----:B------:R-:W-:Y:S02]  /*0f30*/  IMAD.U32 R26, RZ, RZ, UR35 ;  /* 0x00000023ff1a7e24 */ /* 0x000fe4000f8e00ff */
[----:B------:R-:W-:Y:S02]  /*0f40*/  IMAD.U32 R27, RZ, RZ, UR21 ;  /* 0x00000015ff1b7e24 */ /* 0x000fe4000f8e00ff */
[----:B---3--:R-:W-:Y:S02]  /*0f50*/  IMAD R7, R7, UR8, RZ ;  /* 0x0000000807077c24 */ /* 0x008fe4000f8e02ff */
[----:B------:R-:W-:Y:S02]  /*0f60*/  IMAD R11, R18, UR15, R11 ;  /* 0x0000000f120b7c24 */ /* 0x000fe4000f8e020b */
[----:B------:R-:W-:-:S04]  /*0f70*/  IMAD.WIDE.U32 R26, R209, UR18, R26 ;  /* 0x00000012d11a7c25 */ /* 0x000fc8000f8e001a */
[C---:B------:R-:W-:Y:S02]  /*0f80*/  IMAD R7, R18.reuse, UR9, R7 ;  /* 0x0000000912077c24 */ /* 0x040fe4000f8e0207 */
[----:B------:R-:W-:Y:S01]  /*0f90*/  IMAD.U32 R16, RZ, RZ, UR14 ;  /* 0x0000000eff107e24 */ /* 0x000fe2000f8e00ff */
[----:B------:R-:W-:Y:S01]  /*0fa0*/  USHF.L.U64.HI UR14, UR4, 0x5, UR5 ;  /* 0x00000005040e7899 */ /* 0x000fe20008010205 */
[----:B------:R-:W-:Y:S02]  /*0fb0*/  IMAD.U32 R17, RZ, RZ, UR20 ;  /* 0x00000014ff117e24 */ /* 0x000fe4000f8e00ff */
[----:B------:R-:W-:Y:S01]  /*0fc0*/  IMAD.WIDE.U32 R18, R18, UR8, R14 ;  /* 0x0000000812127c25 */ /* 0x000fe2000f8e000e */
[----:B------:R-:W3:Y:S01]  /*0fd0*/  LDCU.64 UR8, c[0x0][0x388] ;  /* 0x00007100ff0877ac */ /* 0x000ee20008000a00 */
[----:B------:R-:W-:Y:S02]  /*0fe0*/  IADD3 R15, P0, PT, R20, R26, RZ ;  /* 0x0000001a140f7210 */ /* 0x000fe40007f1e0ff */
[----:B------:R-:W-:Y:S01]  /*0ff0*/  IMAD.IADD R21, R21, 0x1, R11 ;  /* 0x0000000115157824 */ /* 0x000fe200078e020b */
[----:B------:R-:W-:Y:S01]  /*1000*/  IADD3 R19, PT, PT, R19, R7, RZ ;  /* 0x0000000713137210 */ /* 0x000fe20007ffe0ff */
[----:B------:R-:W-:-:S03]  /*1010*/  IMAD.WIDE.U32 R24, R209, UR4, R24 ;  /* 0x00000004d1187c25 */ /* 0x000fc6000f8e0018 */
[----:B------:R-:W-:Y:S01]  /*1020*/  IADD3.X R6, PT, PT, R21, R5, R27, P0, !PT ;  /* 0x0000000515067210 */ /* 0x000fe200007fe41b */
[----:B------:R-:W-:Y:S01]  /*1030*/  IMAD.WIDE.U32 R16, R209, UR12, R16 ;  /* 0x0000000cd1107c25 */ /* 0x000fe2000f8e0010 */
[----:B-1----:R-:W-:-:S03]  /*1040*/  LEA R220, P1, R24, UR16, 0x1 ;  /* 0x0000001018dc7c11 */ /* 0x002fc6000f8208ff */
[C---:B------:R-:W-:Y:S01]  /*1050*/  IMAD R11, R209.reuse, UR13, RZ ;  /* 0x0000000dd10b7c24 */ /* 0x040fe2000f8e02ff */
[----:B------:R-:W-:Y:S01]  /*1060*/  USHF.L.U32 UR13, UR4, 0x5, URZ ;  /* 0x00000005040d7899 */ /* 0x000fe200080006ff */
[C---:B------:R-:W-:Y:S01]  /*1070*/  IMAD R221, R209.reuse, UR5, R25 ;  /* 0x00000005d1dd7c24 */ /* 0x040fe2000f8e0219 */
[----:B------:R-:W1:Y:S01]  /*1080*/  LDCU.64 UR4, c[0x0][0x380] ;  /* 0x00007000ff0477ac */ /* 0x000e620008000a00 */
[----:B------:R-:W-:Y:S01]  /*1090*/  IADD3 R14, P0, PT, R18, R16, RZ ;  /* 0x00000010120e7210 */ /* 0x000fe20007f1e0ff */
[----:B------:R-:W-:Y:S02]  /*10a0*/  IMAD.WIDE.U32 R20, R209, UR18, R20 ;  /* 0x00000012d1147c25 */ /* 0x000fe4000f8e0014 */
[----:B------:R-:W-:Y:S01]  /*10b0*/  LEA.HI.X R221, R24, UR17, R221, 0x1, P1 ;  /* 0x0000001118dd7c11 */ /* 0x000fe200088f0cdd */
[----:B------:R-:W-:Y:S01]  /*10c0*/  USHF.L.U64.HI UR14, UR13, 0x1, UR14 ;  /* 0x000000010d0e7899 */ /* 0x000fe2000801020e */
[----:B--2---:R-:W-:Y:S01]  /*10d0*/  IMAD.WIDE.U32 R22, R204, UR10, R22 ;  /* 0x0000000acc167c25 */ /* 0x004fe2000f8e0016 */
[----:B------:R-:W-:-:S02]  /*10e0*/  IADD3.X R7, PT, PT, R19, R11, R17, P0, !PT ;  /* 0x0000000b13077210 */ /* 0x000fc400007fe411 */
[----:B----4-:R-:W-:Y:S01]  /*10f0*/  LEA R16, P0, R15, UR6, 0x1 ;  /* 0x000000060f107c11 */ /* 0x010fe2000f8008ff */
[----:B------:R-:W-:Y:S01]  /*1100*/  IMAD.IADD R5, R21, 0x1, R5 ;  /* 0x0000000115057824 */ /* 0x000fe200078e0205 */
[----:B------:R-:W-:Y:S01]  /*1110*/  LEA R24, P2, R20, UR6, 0x1 ;  /* 0x0000000614187c11 */ /* 0x000fe2000f8408ff */
[----:B------:R-:W-:Y:S01]  /*1120*/  IMAD R23, R204, UR11, R23 ;  /* 0x0000000bcc177c24 */ /* 0x000fe2000f8e0217 */
[----:B------:R-:W-:Y:S01]  /*1130*/  LEA.HI.X R17, R15, UR7, R6, 0x1, P0 ;  /* 0x000000070f117c11 */ /* 0x000fe200080f0c06 */
[C---:B------:R-:W-:Y:S01]  /*1140*/  IMAD.WIDE.U32 R18, R209.reuse, UR12, R18 ;  /* 0x0000000cd1127c25 */ /* 0x040fe2000f8e0012 */
[----:B------:R-:W-:Y:S01]  /*1150*/  LEA.HI.X R25, R20, UR7, R5, 0x1, P2 ;  /* 0x0000000714197c11 */ /* 0x000fe200090f0c05 */
[----:B------:R-:W-:Y:S01]  /*1160*/  @P5 BAR.SYNC.DEFER_BLOCKING 0x0 ;  /* 0x0000000000005b1d */ /* 0x000fe20000010000 */
[----:B------:R-:W-:Y:S01]  /*1170*/  USHF.L.U64.HI UR7, UR22, 0x5, UR23 ;  /* 0x0000000516077899 */ /* 0x000fe20008010217 */
[C---:B------:R-:W-:Y:S01]  /*1180*/  IMAD.WIDE.U32 R22, R209.reuse, UR22, R22 ;  /* 0x00000016d1167c25 */ /* 0x040fe2000f8e0016 */
[----:B------:R-:W-:Y:S01]  /*1190*/  USHF.L.U32 UR6, UR13, 0x1, URZ ;  /* 0x000000010d067899 */ /* 0x000fe200080006ff */
[----:B---3--:R-:W-:Y:S01]  /*11a0*/  LEA R6, P0, R14, UR8, 0x1 ;  /* 0x000000080e067c11 */ /* 0x008fe2000f8008ff */
[----:B------:R-:W-:Y:S01]  /*11b0*/  USHF.L.U32 UR22, UR22, 0x5, URZ ;  /* 0x0000000516167899 */ /* 0x000fe200080006ff */
[----:B------:R-:W-:Y:S01]  /*11c0*/  LEA R10, P1, R18, UR8, 0x1 ;  /* 0x00000008120a7c11 */ /* 0x000fe2000f8208ff */
[----:B------:R-:W-:Y:S01]  /*11d0*/  IMAD R219, R209, UR23, R23 ;  /* 0x00000017d1db7c24 */ /* 0x000fe2000f8e0217 */
        /* <DEDUP_REMOVED lines=11> */
[----:B------:R-:W-:Y:S01]  /*1290*/  LEA.HI.X R11, R18, UR9, R8, 0x1, P1 ;  /* 0x00000009120b7c11 */ /* 0x000fe200088f0c08 */
[----:B------:R-:W2:Y:S01]  /*12a0*/  LDCU UR9, c[0x0][0x3e0] ;  /* 0x00007c00ff0977ac */ /* 0x000ea20008000800 */
        /* <DEDUP_REMOVED lines=29> */
[----:B------:R-:W4:Y:S01]  /*1480*/  S2R R4, SR_CTAID.X ;  /* 0x0000000000047919 */ /* 0x000f220000002500 */
[----:B--2---:R-:W2:Y:S01]  /*1490*/  S2R R10, SR_TID.X ;  /* 0x00000000000a7919 */ /* 0x004ea20000002100 */
[----:B------:R-:W-:Y:S01]  /*14a0*/  IMAD R11, R14, R205, RZ ;  /* 0x000000cd0e0b7224 */ /* 0x000fe200078e02ff */
[----:B------:R-:W-:Y:S01]  /*14b0*/  USHF.R.S32.HI UR5, URZ, 0x1f, UR9 ;  /* 0x0000001fff057899 */ /* 0x000fe20008011409 */
[----:B---3--:R-:W4:Y:S01]  /*14c0*/  LDC.64 R6, c[0x0][0x5f8] ;  /* 0x00017e00ff067b82 */ /* 0x008f220000000a00 */
[----:B------:R-:W-:-:S07]  /*14d0*/  DEPBAR.LE SB0, 0x1 ;  /* 0x000080400000791a */ /* 0x000fce0000000000 */
[----:B------:R-:W-:Y:S01]  /*14e0*/  BAR.SYNC.DEFER_BLOCKING 0x0 ;  /* 0x0000000000007b1d */ /* 0x000fe20000010000 */
[----:B------:R-:W-:-:S04]  /*14f0*/  IMAD.IADD R11, R17, 0x1, R11 ;  /* 0x00000001110b7824 */ /* 0x000fc800078e020b */
[----:B------:R-:W-:Y:S01]  /*1500*/  IMAD R11, R11, UR9, RZ ;  /* 0x000000090b0b7c24 */ /* 0x000fe2000f8e02ff */
[----:B------:R-:W-:-:S03]  /*1510*/  ISETP.NE.U32.AND P0, PT, R8, RZ, PT ;  /* 0x000000ff0800720c */ /* 0x000fc60003f05070 */
[C---:B------:R-:W-:Y:S02]  /*1520*/  IMAD R11, R16.reuse, UR5, R11 ;  /* 0x00000005100b7c24 */ /* 0x040fe4000f8e020b */
[----:B------:R-:W-:Y:S01]  /*1530*/  IMAD.WIDE.U32 R16, R16, UR9, RZ ;  /* 0x0000000910107c25 */ /* 0x000fe2000f8e00ff */
[----:B------:R-:W-:-:S03]  /*1540*/  ISETP.NE.AND.EX P0, PT, R9, RZ, PT, P0 ;  /* 0x000000ff0900720c */ /* 0x000fc60003f05300 */
[----:B------:R-:W-:Y:S02]  /*1550*/  IMAD R14, R204, UR4, RZ ;  /* 0x00000004cc0e7c24 */ /* 0x000fe4000f8e02ff */
[----:B------:R-:W-:Y:S01]  /*1560*/  IMAD.IADD R11, R17, 0x1, R11 ;  /* 0x00000001110b7824 */ /* 0x000fe200078e020b */
[----:B------:R-:W-:Y:S01]  /*1570*/  USHF.R.S32.HI UR5, URZ, 0x1f, UR4 ;  /* 0x0000001fff057899 */ /* 0x000fe20008011404 */
[----:B------:R-:W-:Y:S02]  /*1580*/  SEL R12, R12, RZ, P0 ;  /* 0x000000ff0c0c7207 */ /* 0x000fe40000000000 */
[--C-:B------:R-:W-:Y:S01]  /*1590*/  SHF.R.S32.HI R15, RZ, 0x1f, R14.reuse ;  /* 0x0000001fff0f7819 */ /* 0x100fe2000001140e */
[----:B------:R-:W-:Y:S01]  /*15a0*/  IMAD R11, R11, UR4, RZ ;  /* 0x000000040b0b7c24 */ /* 0x000fe2000f8e02ff */
[----:B------:R1:W3:Y:S04]  /*15b0*/  LDSM.16.M88.4 R116, [R201] ;  /* 0x00000000c974783b */ /* 0x0002e80000000200 */
        /* <DEDUP_REMOVED lines=15> */
[----:B------:R-:W-:Y:S01]  /*16b0*/  UIMAD.WIDE UR10, UR9, UR4, URZ ;  /* 0x00000004090a72a5 */ /* 0x000fe2000f8e02ff */
[----:B------:R-:W-:Y:S01]  /*16c0*/  IMAD.WIDE.U32 R14, R16, UR4, R14 ;  /* 0x00000004100e7c25 */ /* 0x000fe2000f8e000e */
[----:B------:R-:W-:-:S03]  /*16d0*/  IADD3 R12, P0, PT, R12, UR34, RZ ;  /* 0x000000220c0c7c10 */ /* 0x000fc6000ff1e0ff */
[----:B------:R-:W-:Y:S01]  /*16e0*/  IMAD R11, R16, UR5, R11 ;  /* 0x00000005100b7c24 */ /* 0x000fe2000f8e020b */
[----:B------:R-:W-:Y:S01]  /*16f0*/  UIMAD UR9, UR9, UR4, URZ ;  /* 0x00000004090972a4 */ /* 0x000fe2000f8e02ff */
[----:B------:R-:W-:Y:S01]  /*1700*/  IMAD.X R9, RZ, RZ, UR33, P0 ;  /* 0x00000021ff097e24 */ /* 0x000fe200080e06ff */
[----:B--2---:R-:W-:Y:S01]  /*1710*/  LOP3.LUT R10, R10, 0x1f, RZ, 0xc0, !PT ;  /* 0x0000001f0a0a7812 */ /* 0x004fe200078ec0ff */
[----:B------:R-:W-:Y:S01]  /*1720*/  IMAD R8, R12, UR11, RZ ;  /* 0x0000000b0c087c24 */ /* 0x000fe2000f8e02ff */
[----:B------:R-:W-:Y:S01]  /*1730*/  IADD3 R15, PT, PT, R15, R11, RZ ;  /* 0x0000000b0f0f7210 */ /* 0x000fe20007ffe0ff */
[----:B----4-:R-:W-:Y:S01]  /*1740*/  IMAD.WIDE.U32 R16, R4, R6, RZ ;  /* 0x0000000604107225 */ /* 0x010fe200078e00ff */
[----:B------:R-:W2:Y:S03]  /*1750*/  LDCU.64 UR4, c[0x0][0x570] ;  /* 0x0000ae00ff0477ac */ /* 0x000ea60008000a00 */
        /* <DEDUP_REMOVED lines=58> */
[----:B------:R-:W1:Y:S01]  /*1b00*/  LDCU UR11, c[0x0][0x45c] ;  /* 0x00008b80ff0b77ac */ /* 0x000e620008000800 */
[----:B------:R-:W-:Y:S02]  /*1b10*/  USHF.L.U32 UR9, UR9, 0x3, URZ ;  /* 0x0000000309097899 */ /* 0x000fe400080006ff */
[----:B--2---:R-:W-:Y:S02]  /*1b20*/  USHF.L.U32 UR5, UR5, 0x6, URZ ;  /* 0x0000000605057899 */ /* 0x004fe400080006ff */
[----:B---3--:R-:W-:Y:S01]  /*1b30*/  USHF.L.U32 UR4, UR4, 0x6, URZ ;  /* 0x0000000604047899 */ /* 0x008fe200080006ff */
[----:B------:R-:W-:-:S02]  /*1b40*/  IADD3 R188, PT, PT, R202, R5, RZ ;  /* 0x00000005cabc7210 */ /* 0x000fc40007ffe0ff */
[----:B----4-:R-:W-:-:S09]  /*1b50*/  MOV R95, RZ ;  /* 0x000000ff005f7202 */ /* 0x010fd20000000f00 */
.L_x_1123:
[----:B------:R-:W0:Y:S01]  /*1b60*/  LDGDEPBAR ;  /* 0x00000000000079af */ /* 0x000e220000000000 */
[-C--:B------:R-:W-:Y:S01]  /*1b70*/  IADD3 R182, PT, PT, R200, R189.reuse, RZ ;  /* 0x000000bdc8b67210 */ /* 0x080fe20007ffe0ff */
[----:B-----5:R-:W-:Y:S01]  /*1b80*/  FMUL.FTZ R241, R222, 1.4426950216293334961 ;  /* 0x3fb8aa3bdef17820 */ /* 0x020fe20000410000 */
[----:B------:R-:W-:Y:S01]  /*1b90*/  IADD3 R181, PT, PT, R198, R189, RZ ;  /* 0x000000bdc6b57210 */ /* 0x000fe20007ffe0ff */
[C---:B------:R-:W-:Y:S01]  /*1ba0*/  FMUL.FTZ R248, R223.reuse, 1.4426950216293334961 ;  /* 0x3fb8aa3bdff87820 */ /* 0x040fe20000410000 */
[----:B------:R-:W-:Y:S02]  /*1bb0*/  FSETP.NEU.FTZ.AND P0, PT, R223, -INF , PT ;  /* 0xff800000df00780b */ /* 0x000fe40003f1d000 */
[----:B------:R-:W-:Y:S02]  /*1bc0*/  IADD3 R180, PT, PT, R200, R181, RZ ;  /* 0x000000b5c8b47210 */ /* 0x000fe40007ffe0ff */
[----:B------:R-:W-:Y:S02]  /*1bd0*/  FSEL R248, R248, RZ, P0 ;  /* 0x000000fff8f87208 */ /* 0x000fe40000000000 */
[----:B------:R-:W-:Y:S01]  /*1be0*/  FSETP.NEU.FTZ.AND P0, PT, R222, -INF , PT ;  /* 0xff800000de00780b */ /* 0x000fe20003f1d000 */
        /* <DEDUP_REMOVED lines=46> */
[C---:B------:R-:W-:Y:S08]  /*1ed0*/  HMMA.16816.F32 R8, R108.reuse, R114, R8 ;  /* 0x000000726c08723c */ /* 0x040ff00000001808 */
[C---:B-1----:R-:W-:Y:S08]  /*1ee0*/  HMMA.16816.F32 R12, R108.reuse, R56, R12 ;  /* 0x000000386c0c723c */ /* 0x042ff0000000180c */
[----:B------:R-:W-:Y:S08]  /*1ef0*/  HMMA.16816.F32 R16, R108, R58, R16 ;  /* 0x0000003a6c10723c */ /* 0x000ff00000001810 */
[C---:B--2---:R-:W-:Y:S08]  /*1f00*/  HMMA.16816.F32 R4, R60.reuse, R64, R4 ;  /* 0x000000403c04723c */ /* 0x044ff00000001804 */
[C---:B------:R-:W-:Y:S08]  /*1f10*/  HMMA.16816.F32 R8, R60.reuse, R66, R8 ;  /* 0x000000423c08723c */ /* 0x040ff00000001808 */
[C---:B---3--:R-:W-:Y:S08]  /*1f20*/  HMMA.16816.F32 R12, R60.reuse, R52, R12 ;  /* 0x000000343c0c723c */ /* 0x048ff0000000180c */
[----:B------:R-:W-:Y:S01]  /*1f30*/  HMMA.16816.F32 R16, R60, R54, R16 ;  /* 0x000000363c10723c */ /* 0x000fe20000001810 */
[----:B------:R-:W1:Y:S02]  /*1f40*/  LDSM.16.M88.4 R52, [R196+-0x1800] ;  /* 0xffe80000c434783b */ /* 0x000e640000000200 */
[----:B------:R-:W-:Y:S02]  /*1f50*/  FSEL R62, R241, RZ, P0 ;  /* 0x000000fff13e7208 */ /* 0x000fe40000000000 */
[C---:B------:R-:W-:Y:S03]  /*1f60*/  LEA R250, P0, R206.reuse, R216, 0x2 ;  /* 0x000000d8cefa7211 */ /* 0x040fe600078010ff */
[C---:B----4-:R-:W-:Y:S05]  /*1f70*/  HMMA.16816.F32 R4, R100.reuse, R104, R4 ;  /* 0x000000686404723c */ /* 0x050fea0000001804 */
[----:B------:R-:W-:Y:S03]  /*1f80*/  LEA.HI.X R251, R206, R217, RZ, 0x2, P0 ;  /* 0x000000d9cefb7211 */ /* 0x000fe600000f14ff */
[C---:B------:R-:W-:Y:S02]  /*1f90*/  HMMA.16816.F32 R8, R100.reuse, R106, R8 ;  /* 0x0000006a6408723c */ /* 0x040fe40000001808 */
[----:B------:R-:W2:Y:S04]  /*1fa0*/  LDG.E R245, desc[UR26][R250.64] ;  /* 0x0000001afaf57981 */ /* 0x000ea8000c1e1900 */
[----:B------:R3:W4:Y:S05]  /*1fb0*/  LDG.E R113, desc[UR26][R250.64+0x20] ;  /* 0x0000201afa717981 */ /* 0x00072a000c1e1900 */
[----:B------:R-:W-:Y:S01]  /*1fc0*/  FMUL.FTZ R183, R4, UR12 ;  /* 0x0000000c04b77c20 */ /* 0x000fe20008410000 */
[----:B------:R-:W-:Y:S01]  /*1fd0*/  FMUL.FTZ R184, R5, UR12 ;  /* 0x0000000c05b87c20 */ /* 0x000fe20008410000 */
[----:B------:R-:W-:Y:S01]  /*1fe0*/  FMUL.FTZ R185, R6, UR12 ;  /* 0x0000000c06b97c20 */ /* 0x000fe20008410000 */
[----:B------:R-:W-:Y:S03]  /*1ff0*/  FMUL.FTZ R186, R7, UR12 ;  /* 0x0000000c07ba7c20 */ /* 0x000fe60008410000 */
[----:B------:R-:W3:Y:S02]  /*2000*/  MUFU.TANH R183, R183 ;  /* 0x000000b700b77308 */ /* 0x000ee40000002400 */
[----:B------:R-:W-:Y:S01]  /*2010*/  FMUL.FTZ R187, R8, UR12 ;  /* 0x0000000c08bb7c20 */ /* 0x000fe20008410000 */
[----:B------:R-:W-:Y:S01]  /*2020*/  FMUL.FTZ R229, R9, UR12 ;  /* 0x0000000c09e57c20 */ /* 0x000fe20008410000 */
[----:B------:R-:W-:Y:S01]  /*2030*/  FMUL.FTZ R234, R10, UR12 ;  /* 0x0000000c0aea7c20 */ /* 0x000fe20008410000 */
[----:B------:R-:W-:Y:S01]  /*2040*/  FMUL.FTZ R235, R11, UR12 ;  /* 0x0000000c0beb7c20 */ /* 0x000fe20008410000 */
[C---:B-1----:R-:W-:Y:S04]  /*2050*/  HMMA.16816.F32 R12, R100.reuse, R52, R12 ;  /* 0x00000034640c723c */ /* 0x042fe8000000180c */
[----:B------:R-:W1:Y:S04]  /*2060*/  MUFU.TANH R184, R184 ;  /* 0x000000b800b87308 */ /* 0x000e680000002400 */
[----:B------:R-:W-:Y:S06]  /*2070*/  HMMA.16816.F32 R16, R100, R54, R16 ;  /* 0x000000366410723c */ /* 0x000fec0000001810 */
[----:B------:R-:W1:Y:S01]  /*2080*/  MUFU.TANH R185, R185 ;  /* 0x000000b900b97308 */ /* 0x000e620000002400 */
[C-C-:B---3--:R-:W-:Y:S01]  /*2090*/  FFMA.FTZ R239, R183.reuse, UR11, -R248.reuse ;  /* 0x0000000bb7ef7c23 */ /* 0x148fe200080108f8 */
[----:B------:R-:W-:Y:S04]  /*20a0*/  FFMA.FTZ R183, -R183, R183, 1 ;  /* 0x3f800000b7b77423 */ /* 0x000fe800000101b7 */
[----:B------:R-:W-:Y:S04]  /*20b0*/  FMUL.FTZ R183, R183, UR12 ;  /* 0x0000000cb7b77c20 */ /* 0x000fe80008410000 */
[----:B------:R-:W3:Y:S01]  /*20c0*/  MUFU.TANH R186, R186 ;  /* 0x000000ba00ba7308 */ /* 0x000ee20000002400 */
[----:B-1----:R-:W-:Y:S01]  /*20d0*/  FFMA.FTZ R244, R184, UR11, -R248 ;  /* 0x0000000bb8f47c23 */ /* 0x002fe200080108f8 */
[----:B------:R-:W-:Y:S01]  /*20e0*/  FMUL.FTZ R236, R12, UR12 ;  /* 0x0000000c0cec7c20 */ /* 0x000fe20008410000 */
[----:B------:R-:W-:Y:S01]  /*20f0*/  FMUL.FTZ R237, R13, UR12 ;  /* 0x0000000c0ded7c20 */ /* 0x000fe20008410000 */
[----:B------:R-:W-:Y:S01]  /*2100*/  FMUL.FTZ R238, R14, UR12 ;  /* 0x0000000c0eee7c20 */ /* 0x000fe20008410000 */
[----:B------:R-:W-:Y:S01]  /*2110*/  FMUL.FTZ R240, R15, UR12 ;  /* 0x0000000c0ff07c20 */ /* 0x000fe20008410000 */
[----:B------:R-:W-:Y:S04]  /*2120*/  FFMA.FTZ R184, -R184, R184, 1 ;  /* 0x3f800000b8b87423 */ /* 0x000fe800000101b8 */
[----:B------:R-:W1:Y:S01]  /*2130*/  MUFU.TANH R236, R236 ;  /* 0x000000ec00ec7308 */ /* 0x000e620000002400 */
[--C-:B------:R-:W-:Y:S01]  /*2140*/  FFMA.FTZ R242, R185, UR11, -R62.reuse ;  /* 0x0000000bb9f27c23 */ /* 0x100fe2000801083e */
[----:B------:R-:W-:Y:S01]  /*2150*/  FMUL.FTZ R249, R19, UR12 ;  /* 0x0000000c13f97c20 */ /* 0x000fe20008410000 */
[----:B------:R-:W-:Y:S01]  /*2160*/  FMUL.FTZ R243, R16, UR12 ;  /* 0x0000000c10f37c20 */ /* 0x000fe20008410000 */
[----:B------:R-:W-:Y:S01]  /*2170*/  FMUL.FTZ R246, R17, UR12 ;  /* 0x0000000c11f67c20 */ /* 0x000fe20008410000 */
[----:B------:R-:W-:Y:S01]  /*2180*/  FMUL.FTZ R247, R18, UR12 ;  /* 0x0000000c12f77c20 */ /* 0x000fe20008410000 */
[----:B------:R-:W-:Y:S01]  /*2190*/  FMUL.FTZ R184, R184, UR12 ;  /* 0x0000000cb8b87c20 */ /* 0x000fe20008410000 */
[----:B------:R-:W-:Y:S03]  /*21a0*/  FFMA.FTZ R185, -R185, R185, 1 ;  /* 0x3f800000b9b97423 */ /* 0x000fe600000101b9 */
[----:B------:R1:W-:Y:S01]  /*21b0*/  MUFU.TANH R107, R249 ;  /* 0x000000f9006b7308 */ /* 0x0003e20000002400 */
[C---:B---3--:R-:W-:Y:S01]  /*21c0*/  FFMA.FTZ R241, R186.reuse, UR11, -R62 ;  /* 0x0000000bbaf17c23 */ /* 0x048fe2000801083e */
[----:B------:R-:W-:Y:S04]  /*21d0*/  FFMA.FTZ R186, -R186, R186, 1 ;  /* 0x3f800000baba7423 */ /* 0x000fe800000101ba */
[----:B------:R-:W-:Y:S04]  /*21e0*/  FMUL.FTZ R186, R186, UR12 ;  /* 0x0000000cbaba7c20 */ /* 0x000fe80008410000 */
[----:B------:R-:W-:Y:S10]  /*21f0*/  MUFU.TANH R237, R237 ;  /* 0x000000ed00ed7308 */ /* 0x000ff40000002400 */
[----:B------:R-:W3:Y:S01]  /*2200*/  MUFU.TANH R187, R187 ;  /* 0x000000bb00bb7308 */ /* 0x000ee20000002400 */
[C-C-:B-1----:R-:W-:Y:S01]  /*2210*/  FFMA.FTZ R249, R236.reuse, UR11, -R248.reuse ;  /* 0x0000000becf97c23 */ /* 0x142fe200080108f8 */
[----:B------:R-:W-:Y:S04]  /*2220*/  FFMA.FTZ R236, -R236, R236, 1 ;  /* 0x3f800000ecec7423 */ /* 0x000fe800000101ec */
[----:B------:R-:W-:Y:S04]  /*2230*/  FMUL.FTZ R236, R236, UR12 ;  /* 0x0000000cecec7c20 */ /* 0x000fe80008410000 */
[----:B------:R1:W-:Y:S10]  /*2240*/  MUFU.EX2 R106, R249 ;  /* 0x000000f9006a7308 */ /* 0x0003f40000000800 */
[----:B------:R-:W1:Y:S01]  /*2250*/  MUFU.TANH R229, R229 ;  /* 0x000000e500e57308 */ /* 0x000e620000002400 */
[C-C-:B---3--:R-:W-:Y:S01]  /*2260*/  FFMA.FTZ R114, R187.reuse, UR11, -R248.reuse ;  /* 0x0000000bbb727c23 */ /* 0x148fe200080108f8 */
[----:B------:R-:W-:Y:S04]  /*2270*/  FFMA.FTZ R187, -R187, R187, 1 ;  /* 0x3f800000bbbb7423 */ /* 0x000fe800000101bb */
[----:B------:R-:W-:Y:S04]  /*2280*/  FMUL.FTZ R187, R187, UR12 ;  /* 0x0000000cbbbb7c20 */ /* 0x000fe80008410000 */
[----:B------:R-:W3:Y:S01]  /*2290*/  MUFU.TANH R243, R243 ;  /* 0x000000f300f37308 */ /* 0x000ee20000002400 */
[C-C-:B-1----:R-:W-:Y:S01]  /*22a0*/  FFMA.FTZ R249, R237.reuse, UR11, -R248.reuse ;  /* 0x0000000bedf97c23 */ /* 0x142fe200080108f8 */
[----:B------:R-:W-:Y:S04]  /*22b0*/  FFMA.FTZ R237, -R237, R237, 1 ;  /* 0x3f800000eded7423 */ /* 0x000fe800000101ed */
[----:B------:R-:W-:Y:S04]  /*22c0*/  FMUL.FTZ R237, R237, UR12 ;  /* 0x0000000ceded7c20 */ /* 0x000fe80008410000 */
[----:B------:R-:W1:Y:S01]  /*22d0*/  MUFU.TANH R234, R234 ;  /* 0x000000ea00ea7308 */ /* 0x000e620000002400 */
[C-C-:B------:R-:W-:Y:S01]  /*22e0*/  FFMA.FTZ R105, R229.reuse, UR11, -R248.reuse ;  /* 0x0000000be5697c23 */ /* 0x140fe200080108f8 */
[----:B------:R-:W-:Y:S04]  /*22f0*/  FFMA.FTZ R229, -R229, R229, 1 ;  /* 0x3f800000e5e57423 */ /* 0x000fe800000101e5 */
[----:B------:R-:W-:Y:S04]  /*2300*/  FMUL.FTZ R229, R229, UR12 ;  /* 0x0000000ce5e57c20 */ /* 0x000fe80008410000 */
[----:B------:R-:W1:Y:S01]  /*2310*/  MUFU.TANH R235, R235 ;  /* 0x000000eb00eb7308 */ /* 0x000e620000002400 */
[C---:B---3--:R-:W-:Y:S01]  /*2320*/  FFMA.FTZ R102, R243.reuse, UR11, -R248 ;  /* 0x0000000bf3667c23 */ /* 0x048fe200080108f8 */
[----:B------:R-:W-:Y:S04]  /*2330*/  FFMA.FTZ R243, -R243, R243, 1 ;  /* 0x3f800000f3f37423 */ /* 0x000fe800000101f3 */
[----:B------:R-:W-:Y:S04]  /*2340*/  FMUL.FTZ R243, R243, UR12 ;  /* 0x0000000cf3f37c20 */ /* 0x000fe80008410000 */
[----:B------:R-:W3:Y:S01]  /*2350*/  MUFU.TANH R246, R246 ;  /* 0x000000f600f67308 */ /* 0x000ee20000002400 */
[C-C-:B-1----:R-:W-:Y:S01]  /*2360*/  FFMA.FTZ R180, R234.reuse, UR11, -R62.reuse ;  /* 0x0000000beab47c23 */ /* 0x142fe2000801083e */
[----:B------:R-:W-:Y:S04]  /*2370*/  FFMA.FTZ R234, -R234, R234, 1 ;  /* 0x3f800000eaea7423 */ /* 0x000fe800000101ea */
[----:B------:R-:W-:Y:S04]  /*2380*/  FMUL.FTZ R234, R234, UR12 ;  /* 0x0000000ceaea7c20 */ /* 0x000fe80008410000 */
[----:B------:R-:W1:Y:S01]  /*2390*/  MUFU.EX2 R103, R249 ;  /* 0x000000f900677308 */ /* 0x000e620000000800 */
[C---:B------:R-:W-:Y:S01]  /*23a0*/  FFMA.FTZ R252, R235.reuse, UR11, -R62 ;  /* 0x0000000bebfc7c23 */ /* 0x040fe2000801083e */
[----:B------:R-:W-:Y:S08]  /*23b0*/  FFMA.FTZ R235, -R235, R235, 1 ;  /* 0x3f800000ebeb7423 */ /* 0x000ff000000101eb */
[----:B------:R-:W1:Y:S01]  /*23c0*/  MUFU.TANH R238, R238 ;  /* 0x000000ee00ee7308 */ /* 0x000e620000002400 */
[C---:B---3--:R-:W-:Y:S01]  /*23d0*/  FFMA.FTZ R248, R246.reuse, UR11, -R248 ;  /* 0x0000000bf6f87c23 */ /* 0x048fe200080108f8 */
[----:B------:R-:W-:Y:S04]  /*23e0*/  FFMA.FTZ R246, -R246, R246, 1 ;  /* 0x3f800000f6f67423 */ /* 0x000fe800000101f6 */
[----:B------:R-:W-:Y:S04]  /*23f0*/  FMUL.FTZ R246, R246, UR12 ;  /* 0x0000000cf6f67c20 */ /* 0x000fe80008410000 */
[----:B------:R-:W3:Y:S01]  /*2400*/  MUFU.TANH R240, R240 ;  /* 0x000000f000f07308 */ /* 0x000ee20000002400 */
[----:B-1----:R-:W-:Y:S09]  /*2410*/  F2FP.F16.F32.PACK_AB R63, R103, R106 ;  /* 0x0000006a673f723e */ /* 0x002ff200000000ff */
[----:B------:R-:W1:Y:S01]  /*2420*/  MUFU.TANH R247, R247 ;  /* 0x000000f700f77308 */ /* 0x000e620000002400 */
[C-C-:B------:R-:W-:Y:S01]  /*2430*/  FFMA.FTZ R251, R238.reuse, UR11, -R62.reuse ;  /* 0x0000000beefb7c23 */ /* 0x140fe2000801083e */
[----:B------:R-:W-:Y:S08]  /*2440*/  FFMA.FTZ R238, -R238, R238, 1 ;  /* 0x3f800000eeee7423 */ /* 0x000ff000000101ee */
[----:B------:R-:W-:Y:S01]  /*2450*/  MUFU.EX2 R239, R239 ;  /* 0x000000ef00ef7308 */ /* 0x000fe20000000800 */
[C-C-:B---3--:R-:W-:Y:S01]  /*2460*/  FFMA.FTZ R250, R240.reuse, UR11, -R62.reuse ;  /* 0x0000000bf0fa7c23 */ /* 0x148fe2000801083e */
[----:B------:R-:W-:Y:S04]  /*2470*/  FFMA.FTZ R240, -R240, R240, 1 ;  /* 0x3f800000f0f07423 */ /* 0x000fe800000101f0 */
[----:B------:R-:W-:Y:S04]  /*2480*/  FMUL.FTZ R240, R240, UR12 ;  /* 0x0000000cf0f07c20 */ /* 0x000fe80008410000 */
[----:B------:R-:W3:Y:S01]  /*2490*/  MUFU.EX2 R244, R244 ;  /* 0x000000f400f47308 */ /* 0x000ee20000000800 */
[--C-:B-1----:R-:W-:Y:S01]  /*24a0*/  FFMA.FTZ R249, R247, UR11, -R62.reuse ;  /* 0x0000000bf7f97c23 */ /* 0x102fe2000801083e */
[----:B------:R-:W-:Y:S01]  /*24b0*/  FFMA.FTZ R62, R107, UR11, -R62 ;  /* 0x0000000b6b3e7c23 */ /* 0x000fe2000801083e */
[----:B------:R-:W-:Y:S04]  /*24c0*/  FFMA.FTZ R247, -R247, R247, 1 ;  /* 0x3f800000f7f77423 */ /* 0x000fe800000101f7 */
[----:B------:R-:W-:Y:S03]  /*24d0*/  FMUL.FTZ R247, R247, UR12 ;  /* 0x0000000cf7f77c20 */ /* 0x000fe60008410000 */
        /* <DEDUP_REMOVED lines=9> */
[----:B------:R-:W-:Y:S10]  /*2570*/  MUFU.EX2 R180, R180 ;  /* 0x000000b400b47308 */ /* 0x000ff40000000800 */
[----:B------:R-:W3:Y:S01]  /*2580*/  MUFU.EX2 R252, R252 ;  /* 0x000000fc00fc7308 */ /* 0x000ee20000000800 */
[----:B-1----:R-:W-:Y:S05]  /*2590*/  F2FP.F16.F32.PACK_AB R58, R105, R114 ;  /* 0x00000072693a723e */ /* 0x002fea00000000ff */
[----:B------:R-:W-:Y:S04]  /*25a0*/  STS [R227], R58 ;  /* 0x0000003ae3007388 */ /* 0x000fe80000000800 */
[----:B------:R3:W-:Y:S10]  /*25b0*/  MUFU.EX2 R248, R62 ;  /* 0x0000003e00f87308 */ /* 0x0007f40000000800 */
[----:B------:R-:W-:Y:S10]  /*25c0*/  MUFU.EX2 R251, R251 ;  /* 0x000000fb00fb7308 */ /* 0x000ff40000000800 */
[----:B------:R-:W1:Y:S01]  /*25d0*/  MUFU.EX2 R250, R250 ;  /* 0x000000fa00fa7308 */ /* 0x000e620000000800 */
[----:B---3--:R-:W-:Y:S05]  /*25e0*/  F2FP.F16.F32.PACK_AB R62, R252, R180 ;  /* 0x000000b4fc3e723e */ /* 0x008fea00000000ff */
[----:B------:R-:W-:Y:S04]  /*25f0*/  STS [R227+0x400], R62 ;  /* 0x0004003ee3007388 */ /* 0x000fe80000000800 */
[----:B------:R-:W3:Y:S01]  /*2600*/  MUFU.EX2 R102, R102 ;  /* 0x0000006600667308 */ /* 0x000ee20000000800 */
[----:B------:R-:W-:Y:S09]  /*2610*/  STS [R226], R63 ;  /* 0x0000003fe2007388 */ /* 0x000ff20000000800 */
[----:B------:R-:W2:Y:S01]  /*2620*/  MUFU.EX2 R249, R249 ;  /* 0x000000f900f97308 */ /* 0x000ea20000000800 */
[----:B-1----:R-:W-:Y:S05]  /*2630*/  F2FP.F16.F32.PACK_AB R181, R250, R251 ;  /* 0x000000fbfab5723e */ /* 0x002fea00000000ff */
[----:B------:R-:W-:Y:S01]  /*2640*/  STS [R226+0x400], R181 ;  /* 0x000400b5e2007388 */ /* 0x000fe20000000800 */
[----:B---3--:R-:W-:Y:S05]  /*2650*/  F2FP.F16.F32.PACK_AB R115, R101, R102 ;  /* 0x000000666573723e */ /* 0x008fea00000000ff */
[----:B------:R-:W-:Y:S01]  /*2660*/  STS [R215], R115 ;  /* 0x00000073d7007388 */ /* 0x000fe20000000800 */
[----:B--2---:R-:W-:Y:S05]  /*2670*/  F2FP.F16.F32.PACK_AB R182, R248, R249 ;  /* 0x000000f9f8b6723e */ /* 0x004fea00000000ff */
        /* <DEDUP_REMOVED lines=32> */
[----:B------:R-:W-:Y:S03]  /*2880*/  HMMA.16816.F32 R16, R60, R162, R16 ;  /* 0x000000a23c10723c */ /* 0x000fe60000001810 */
[----:B------:R-:W-:Y:S04]  /*2890*/  IADD3 R62, PT, PT, R224, 0x1, RZ ;  /* 0x00000001e03e7810 */ /* 0x000fe80007ffe0ff */
[----:B------:R-:W-:Y:S01]  /*28a0*/  ISETP.NE.AND P1, PT, R62, 0x1, PT ;  /* 0x000000013e00780c */ /* 0x000fe20003f25270 */
        /* <DEDUP_REMOVED lines=13> */
[----:B------:R-:W-:Y:S01]  /*2980*/  FADD.FTZ R62, -R245, R9 ;  /* 0x00000009f53e7221 */ /* 0x000fe20000010100 */
[----:B------:R-:W-:Y:S01]  /*2990*/  FMUL.FTZ R183, R183, R239 ;  /* 0x000000efb7b77220 */ /* 0x000fe20000410000 */
[----:B------:R-:W-:Y:S01]  /*29a0*/  FMUL.FTZ R184, R184, R244 ;  /* 0x000000f4b8b87220 */ /* 0x000fe20000410000 */
[----:B------:R-:W-:Y:S01]  /*29b0*/  FMUL.FTZ R63, R114, R63 ;  /* 0x0000003f723f7220 */ /* 0x000fe20000410000 */
[----:B------:R-:W-:Y:S02]  /*29c0*/  FMUL.FTZ R62, R105, R62 ;  /* 0x0000003e693e7220 */ /* 0x000fe40000410000 */
[C---:B------:R-:W-:Y:S01]  /*29d0*/  FADD.FTZ R239, -R245.reuse, R12 ;  /* 0x0000000cf5ef7221 */ /* 0x040fe20000010100 */
[----:B------:R-:W-:Y:S01]  /*29e0*/  FADD.FTZ R244, -R245, R13 ;  /* 0x0000000df5f47221 */ /* 0x000fe20000010100 */
[----:B------:R-:W-:Y:S01]  /*29f0*/  FMUL.FTZ R187, R187, R63 ;  /* 0x0000003fbbbb7220 */ /* 0x000fe20000410000 */
[----:B------:R-:W-:Y:S01]  /*2a00*/  FMUL.FTZ R229, R229, R62 ;  /* 0x0000003ee5e57220 */ /* 0x000fe20000410000 */
[----:B------:R-:W-:Y:S01]  /*2a10*/  FMUL.FTZ R239, R106, R239 ;  /* 0x000000ef6aef7220 */ /* 0x000fe20000410000 */
[----:B------:R-:W-:Y:S01]  /*2a20*/  FMUL.FTZ R244, R103, R244 ;  /* 0x000000f467f47220 */ /* 0x000fe20000410000 */
[----:B------:R-:W-:Y:S02]  /*2a30*/  F2FP.F16.F32.PACK_AB R184, R184, R183 ;  /* 0x000000b7b8b8723e */ /* 0x000fe400000000ff */
[C---:B------:R-:W-:Y:S01]  /*2a40*/  FADD.FTZ R105, -R245.reuse, R16 ;  /* 0x00000010f5697221 */ /* 0x040fe20000010100 */
[----:B------:R-:W-:Y:S01]  /*2a50*/  FADD.FTZ R245, -R245, R17 ;  /* 0x00000011f5f57221 */ /* 0x000fe20000010100 */
[----:B------:R-:W-:Y:S01]  /*2a60*/  FMUL.FTZ R236, R236, R239 ;  /* 0x000000efecec7220 */ /* 0x000fe20000410000 */
[----:B------:R-:W-:Y:S01]  /*2a70*/  FMUL.FTZ R237, R237, R244 ;  /* 0x000000f4eded7220 */ /* 0x000fe20000410000 */
[----:B------:R-:W-:Y:S01]  /*2a80*/  FMUL.FTZ R183, R102, R105 ;  /* 0x0000006966b77220 */ /* 0x000fe20000410000 */
[----:B------:R-:W-:Y:S01]  /*2a90*/  FMUL.FTZ R245, R101, R245 ;  /* 0x000000f565f57220 */ /* 0x000fe20000410000 */
[----:B------:R-:W-:Y:S01]  /*2aa0*/  F2FP.F16.F32.PACK_AB R244, R229, R187 ;  /* 0x000000bbe5f4723e */ /* 0x000fe200000000ff */
[C---:B----4-:R-:W-:Y:S01]  /*2ab0*/  FADD.FTZ R187, -R113.reuse, R6 ;  /* 0x0000000671bb7221 */ /* 0x050fe20000010100 */
[----:B------:R-:W-:Y:S01]  /*2ac0*/  FADD.FTZ R229, -R113, R7 ;  /* 0x0000000771e57221 */ /* 0x000fe20000010100 */
[----:B------:R-:W-:Y:S01]  /*2ad0*/  FMUL.FTZ R183, R243, R183 ;  /* 0x000000b7f3b77220 */ /* 0x000fe20000410000 */
[----:B------:R-:W-:Y:S01]  /*2ae0*/  FMUL.FTZ R246, R246, R245 ;  /* 0x000000f5f6f67220 */ /* 0x000fe20000410000 */
[----:B------:R-:W-:Y:S01]  /*2af0*/  F2FP.F16.F32.PACK_AB R237, R237, R236 ;  /* 0x000000eceded723e */ /* 0x000fe200000000ff */
[----:B------:R-:W-:Y:S01]  /*2b00*/  FMUL.FTZ R187, R242, R187 ;  /* 0x000000bbf2bb7220 */ /* 0x000fe20000410000 */
[----:B------:R-:W-:Y:S01]  /*2b10*/  FMUL.FTZ R229, R241, R229 ;  /* 0x000000e5f1e57220 */ /* 0x000fe20000410000 */
[----:B------:R-:W-:Y:S01]  /*2b20*/  FMUL.FTZ R236, R185, UR12 ;  /* 0x0000000cb9ec7c20 */ /* 0x000fe20008410000 */
[----:B------:R-:W-:Y:S01]  /*2b30*/  F2FP.F16.F32.PACK_AB R246, R246, R183 ;  /* 0x000000b7f6f6723e */ /* 0x000fe200000000ff */
[C---:B------:R-:W-:Y:S01]  /*2b40*/  FADD.FTZ R183, -R113.reuse, R10 ;  /* 0x0000000a71b77221 */ /* 0x040fe20000010100 */
[----:B------:R-:W-:Y:S01]  /*2b50*/  FMUL.FTZ R186, R186, R229 ;  /* 0x000000e5baba7220 */ /* 0x000fe20000410000 */
[----:B------:R-:W-:Y:S01]  /*2b60*/  FMUL.FTZ R187, R236, R187 ;  /* 0x000000bbecbb7220 */ /* 0x000fe20000410000 */
[C---:B------:R-:W-:Y:S01]  /*2b70*/  FADD.FTZ R239, -R113.reuse, R11 ;  /* 0x0000000b71ef7221 */ /* 0x040fe20000010100 */
[----:B------:R-:W-:Y:S01]  /*2b80*/  FMUL.FTZ R183, R180, R183 ;  /* 0x000000b7b4b77220 */ /* 0x000fe20000410000 */
[C---:B------:R-:W-:Y:S01]  /*2b90*/  FADD.FTZ R236, -R113.reuse, R14 ;  /* 0x0000000e71ec7221 */ /* 0x040fe20000010100 */
[C---:B------:R-:W-:Y:S01]  /*2ba0*/  FADD.FTZ R185, -R113.reuse, R15 ;  /* 0x0000000f71b97221 */ /* 0x040fe20000010100 */
[----:B------:R-:W-:Y:S01]  /*2bb0*/  F2FP.F16.F32.PACK_AB R186, R186, R187 ;  /* 0x000000bbbaba723e */ /* 0x000fe200000000ff */
[C---:B------:R-:W-:Y:S01]  /*2bc0*/  FADD.FTZ R242, -R113.reuse, R18 ;  /* 0x0000001271f27221 */ /* 0x040fe20000010100 */
[----:B------:R-:W-:Y:S01]  /*2bd0*/  FADD.FTZ R229, -R113, R19 ;  /* 0x0000001371e57221 */ /* 0x000fe20000010100 */
[----:B------:R-:W-:Y:S01]  /*2be0*/  FFMA.FTZ R187, -R107, R107, 1 ;  /* 0x3f8000006bbb7423 */ /* 0x000fe2000001016b */
[----:B------:R-:W-:Y:S01]  /*2bf0*/  FMUL.FTZ R239, R252, R239 ;  /* 0x000000effcef7220 */ /* 0x000fe20000410000 */
[----:B------:R-:W-:Y:S01]  /*2c00*/  FMUL.FTZ R252, R235, UR12 ;  /* 0x0000000cebfc7c20 */ /* 0x000fe20008410000 */
[----:B------:R-:W-:Y:S01]  /*2c10*/  FMUL.FTZ R183, R234, R183 ;  /* 0x000000b7eab77220 */ /* 0x000fe20000410000 */
[----:B------:R-:W-:Y:S01]  /*2c20*/  FMUL.FTZ R236, R251, R236 ;  /* 0x000000ecfbec7220 */ /* 0x000fe20000410000 */
[----:B------:R-:W-:Y:S01]  /*2c30*/  FMUL.FTZ R185, R250, R185 ;  /* 0x000000b9fab97220 */ /* 0x000fe20000410000 */
[----:B------:R-:W-:Y:S01]  /*2c40*/  FMUL.FTZ R242, R249, R242 ;  /* 0x000000f2f9f27220 */ /* 0x000fe20000410000 */
[----:B------:R-:W-:Y:S01]  /*2c50*/  FMUL.FTZ R229, R248, R229 ;  /* 0x000000e5f8e57220 */ /* 0x000fe20000410000 */
[----:B------:R-:W-:Y:S01]  /*2c60*/  FMUL.FTZ R235, R238, UR12 ;  /* 0x0000000ceeeb7c20 */ /* 0x000fe20008410000 */
[----:B------:R-:W-:Y:S01]  /*2c70*/  FMUL.FTZ R234, R187, UR12 ;  /* 0x0000000cbbea7c20 */ /* 0x000fe20008410000 */
[----:B------:R-:W-:Y:S01]  /*2c80*/  FMUL.FTZ R252, R252, R239 ;  /* 0x000000effcfc7220 */ /* 0x000fe20000410000 */
        /* <DEDUP_REMOVED lines=26> */
.L_x_1121:
        /* <DEDUP_REMOVED lines=81> */
.L_x_1122:
        /* <DEDUP_REMOVED lines=200> */
.L_x_1120:
        /* <DEDUP_REMOVED lines=158> */
.L_x_1117:
        /* <DEDUP_REMOVED lines=10> */
.L_x_1125:
        /* <DEDUP_REMOVED lines=12> */
.L_x_2433:


//--------------------- .text._ZN5flash44flash_bwd_dq_dk_dv_loop_seqk_parallel_kernelI23Flash_bwd_kernel_traitsILi128ELi64ELi64ELi8ELi4ELi2ELi2ELb1ELb0EN7cutlass6half_tE19Flash_kernel_traitsILi128ELi64ELi64ELi8ES3_EELb1ELb0ELb0ELb1ELb0ELb0ELb0EEEvNS_16Flash_bwd_paramsE --------------------------
	.section	.text._ZN5flash44flash_bwd_dq_dk_dv_loop_seqk_parallel_kernelI23Flash_bwd_kernel_traitsILi128ELi64ELi64ELi8ELi4ELi2ELi2ELb1ELb0EN7cutlass6half_tE19Flash_kernel_traitsILi128ELi64ELi64ELi8ES3_EELb1ELb0ELb0ELb1ELb0ELb0ELb0EEEvNS_16Flash_bwd_paramsE,"ax",@progbits
	.align	128
        .global         _ZN5flash44flash_bwd_dq_dk_dv_loop_seqk_parallel_kernelI23Flash_bwd_kernel_traitsILi128ELi64ELi64ELi8ELi4ELi2ELi2ELb1ELb0EN7cutlass6half_tE19Flash_kernel_traitsILi128ELi64ELi64ELi8ES3_EELb1ELb0ELb0ELb1ELb0ELb0ELb0EEEvNS_16Flash_bwd_paramsE
        .type           _ZN5flash44flash_bwd_dq_dk_dv_loop_seqk_parallel_kernelI23Flash_bwd_kernel_traitsILi128ELi64ELi64ELi8ELi4ELi2ELi2ELb1ELb0EN7cutlass6half_tE19Flash_kernel_traitsILi128ELi64ELi64ELi8ES3_EELb1ELb0ELb0ELb1ELb0ELb0ELb0EEEvNS_16Flash_bwd_paramsE,@function
        .size           _ZN5flash44flash_bwd_dq_dk_dv_loop_seqk_parallel_kernelI23Flash_bwd_kernel_traitsILi128ELi64ELi64ELi8ELi4ELi2ELi2ELb1ELb0EN7cutlass6half_tE19Flash_kernel_traitsILi128ELi64ELi64ELi8ES3_EELb1ELb0ELb0ELb1ELb0ELb0ELb0EEEvNS_16Flash_bwd_paramsE,(.L_x_2434 - _ZN5flash44flash_bwd_dq_dk_dv_loop_seqk_parallel_kernelI23Flash_bwd_kernel_traitsILi128ELi64ELi64ELi8ELi4ELi2ELi2ELb1ELb0EN7cutlass6half_tE19Flash_kernel_traitsILi128ELi64ELi64ELi8ES3_EELb1ELb0ELb0ELb1ELb0ELb0ELb0EEEvNS_16Flash_bwd_paramsE)
        .other          _ZN5flash44flash_bwd_dq_dk_dv_loop_seqk_parallel_kernelI23Flash_bwd_kernel_traitsILi128ELi64ELi64ELi8ELi4ELi2ELi2ELb1ELb0EN7cutlass6half_tE19Flash_kernel_traitsILi128ELi64ELi64ELi8ES3_EELb1ELb0ELb0ELb1ELb0ELb0ELb0EEEvNS_16Flash_bwd_paramsE,@"STO_CUDA_ENTRY STV_DEFAULT"
_ZN5flash44flash_bwd_dq_dk_dv_loop_seqk_parallel_kernelI23Flash_bwd_kernel_traitsILi128ELi64ELi64ELi8ELi4ELi2ELi2ELb1ELb0EN7cutlass6half_tE19Flash_kernel_traitsILi128ELi64ELi64ELi8ES3_EELb1ELb0ELb0ELb1ELb0ELb0ELb0EEEvNS_16Flash_bwd_paramsE:
.text._ZN5flash44flash_bwd_dq_dk_dv_loop_seqk_parallel_kernelI23Flash_bwd_kernel_traitsILi128ELi64ELi64ELi8ELi4ELi2ELi2ELb1ELb0EN7cutlass6half_tE19Flash_kernel_traitsILi128ELi64ELi64ELi8ES3_EELb1ELb0ELb0ELb1ELb0ELb0ELb0EEEvNS_16Flash_bwd_paramsE:
        /* <DEDUP_REMOVED lines=33> */
[----:B------:R-:W-:Y:S01]  /*0210*/  LOP3.LUT R216, R3, 0x20, R0, 0x78, !PT ;  /* 0x0000002003d87812 */ /* 0x000fe200078e7800 */
[----:B------:R-:W-:Y:S01]  /*0220*/  IMAD.SHL.U32 R3, R207, 0x40, RZ ;  /* 0x00000040cf037824 */ /* 0x000fe200078e00ff */
[----:B------:R-:W-:-:S02]  /*0230*/  LOP3.LUT R6, R6, 0x3800, R5, 0xf8, !PT ;  /* 0x0000380006067812 */ /* 0x000fc400078ef805 */
[----:B------:R-:W-:Y:S02]  /*0240*/  LOP3.LUT R216, R216, 0x1c0, R5, 0xf8, !PT ;  /* 0x000001c0d8d87812 */ /* 0x000fe400078ef805 */
[----:B------:R-:W-:Y:S02]  /*0250*/  LOP3.LUT R5, R5, 0x1c0, RZ, 0xc0, !PT ;  /* 0x000001c005057812 */ /* 0x000fe400078ec0ff */
[----:B------:R-:W-:Y:S02]  /*0260*/  SHF.R.U32.HI R11, RZ, 0x1, R207 ;  /* 0x00000001ff0b7819 */ /* 0x000fe400000116cf */
[C---:B------:R-:W-:Y:S02]  /*0270*/  LOP3.LUT R12, R4.reuse, 0xc00, RZ, 0xc0, !PT ;  /* 0x00000c00040c7812 */ /* 0x040fe400078ec0ff */
[----:B------:R-:W-:Y:S02]  /*0280*/  LOP3.LUT R10, R4, 0x400, RZ, 0xc0, !PT ;  /* 0x00000400040a7812 */ /* 0x000fe400078ec0ff */
[----:B------:R-:W-:-:S02]  /*0290*/  LOP3.LUT R214, R5, 0x18, R220, 0xf8, !PT ;  /* 0x0000001805d67812 */ /* 0x000fc400078ef8dc */
[----:B------:R-:W-:Y:S02]  /*02a0*/  LOP3.LUT R215, R11, 0x30, RZ, 0xc0, !PT ;  /* 0x000000300bd77812 */ /* 0x000fe400078ec0ff */
[--C-:B------:R-:W-:Y:S02]  /*02b0*/  LOP3.LUT R9, R12, 0x6, R7.reuse, 0xf8, !PT ;  /* 0x000000060c097812 */ /* 0x100fe400078ef807 */
[--C-:B------:R-:W-:Y:S02]  /*02c0*/  LOP3.LUT R5, R10, 0x6, R7.reuse, 0xf8, !PT ;  /* 0x000000060a057812 */ /* 0x100fe400078ef807 */
[----:B------:R-:W-:Y:S02]  /*02d0*/  LOP3.LUT R214, R214, 0x38, R7, 0x78, !PT ;  /* 0x00000038d6d67812 */ /* 0x000fe400078e7807 */
[----:B------:R-:W-:Y:S02]  /*02e0*/  LOP3.LUT R8, R3, 0x1c0, RZ, 0xc0, !PT ;  /* 0x000001c003087812 */ /* 0x000fe400078ec0ff */
[----:B------:R-:W-:-:S02]  /*02f0*/  LOP3.LUT R7, R7, 0x20, RZ, 0xc0, !PT ;  /* 0x0000002007077812 */ /* 0x000fc400078ec0ff */
[----:B------:R-:W-:Y:S02]  /*0300*/  LOP3.LUT R215, R215, 0x7, R0, 0xf8, !PT ;  /* 0x00000007d7d77812 */ /* 0x000fe400078ef800 */
[----:B------:R-:W-:Y:S02]  /*0310*/  R2P PR, R207, 0xe ;  /* 0x0000000ecf007804 */ /* 0x000fe40000000000 */
[----:B------:R-:W-:Y:S02]  /*0320*/  LOP3.LUT R0, R219, 0x1f8, RZ, 0xc0, !PT ;  /* 0x000001f8db007812 */ /* 0x000fe400078ec0ff */
[----:B------:R-:W-:Y:S02]  /*0330*/  LOP3.LUT R2, R11, 0x10, RZ, 0xc0, !PT ;  /* 0x000000100b027812 */ /* 0x000fe400078ec0ff */
[----:B------:R-:W-:Y:S02]  /*0340*/  LOP3.LUT R8, R8, 0x38, R219, 0xf8, !PT ;  /* 0x0000003808087812 */ /* 0x000fe400078ef8db */
[----:B------:R-:W-:-:S02]  /*0350*/  LOP3.LUT R204, R7, 0x18, R220, 0xf8, !PT ;  /* 0x0000001807cc7812 */ /* 0x000fc400078ef8dc */
[----:B------:R-:W-:Y:S02]  /*0360*/  LOP3.LUT R216, R9, R216, RZ, 0xfc, !PT ;  /* 0x000000d809d87212 */ /* 0x000fe400078efcff */
[--C-:B------:R-:W-:Y:S02]  /*0370*/  LOP3.LUT R0, R0, 0x38, R207.reuse, 0x78, !PT ;  /* 0x0000003800007812 */ /* 0x100fe400078e78cf */
[--C-:B------:R-:W-:Y:S02]  /*0380*/  LOP3.LUT R205, R2, 0x8, R207.reuse, 0xf8, !PT ;  /* 0x0000000802cd7812 */ /* 0x100fe400078ef8cf */
[----:B------:R-:W-:Y:S02]  /*0390*/  LOP3.LUT R203, R3, 0x200, RZ, 0xc0, !PT ;  /* 0x0000020003cb7812 */ /* 0x000fe400078ec0ff */
[----:B------:R-:W-:Y:S02]  /*03a0*/  LOP3.LUT R207, R8, 0x8, R207, 0x78, !PT ;  /* 0x0000000808cf7812 */ /* 0x000fe400078e78cf */
[----:B------:R-:W-:-:S02]  /*03b0*/  LOP3.LUT R204, R204, 0x1c0, R3, 0xf8, !PT ;  /* 0x000001c0cccc7812 */ /* 0x000fc400078ef803 */
[----:B------:R-:W-:Y:S02]  /*03c0*/  LEA R216, R216, UR5, 0x1 ;  /* 0x00000005d8d87c11 */ /* 0x000fe4000f8e08ff */
[--C-:B------:R-:W-:Y:S02]  /*03d0*/  LOP3.LUT R209, R203, 0xc00, R4.reuse, 0xf8, !PT ;  /* 0x00000c00cbd17812 */ /* 0x100fe400078ef804 */
[----:B------:R-:W-:Y:S01]  /*03e0*/  LOP3.LUT R2, R8, 0x8, R11, 0x78, !PT ;  /* 0x0000000808027812 */ /* 0x000fe200078e780b */
[C---:B------:R-:W-:Y:S01]  /*03f0*/  VIADD R212, R216.reuse, 0x20 ;  /* 0x00000020d8d47836 */ /* 0x040fe20000000000 */
[----:B------:R-:W-:Y:S01]  /*0400*/  LOP3.LUT R205, R205, R8, RZ, 0x3c, !PT ;  /* 0x00000008cdcd7212 */ /* 0x000fe200078e3cff */
[----:B------:R-:W-:Y:S01]  /*0410*/  @P3 VIADD R212, R216, 0xffffffe0 ;  /* 0xffffffe0d8d43836 */ /* 0x000fe20000000000 */
[----:B------:R-:W-:Y:S01]  /*0420*/  LOP3.LUT R207, R6, R207, RZ, 0xfc, !PT ;  /* 0x000000cf06cf7212 */ /* 0x000fe200078efcff */
[----:B---3--:R-:W-:Y:S01]  /*0430*/  IMAD.U32 R6, RZ, RZ, UR4 ;  /* 0x00000004ff067e24 */ /* 0x008fe2000f8e00ff */
[----:B------:R-:W-:Y:S01]  /*0440*/  LOP3.LUT R203, R203, 0x400, R4, 0xf8, !PT ;  /* 0x00000400cbcb7812 */ /* 0x000fe200078ef804 */
[----:B------:R-:W-:Y:S01]  /*0450*/  UIADD3 UR4, UPT, UPT, UR6, 0x10000, URZ ;  /* 0x0001000006047890 */ /* 0x000fe2000fffe0ff */
[----:B------:R-:W-:-:S02]  /*0460*/  LOP3.LUT R204, R204, 0x38, R219, 0x78, !PT ;  /* 0x00000038cccc7812 */ /* 0x000fc400078e78db */
[C---:B------:R-:W-:Y:S02]  /*0470*/  SEL R208, R225.reuse, 0xfffffff0, !P1 ;  /* 0xfffffff0e1d07807 */ /* 0x040fe40004800000 */
[----:B------:R-:W-:Y:S02]  /*0480*/  SEL R225, R225, 0xfffffff0, !P2 ;  /* 0xfffffff0e1e17807 */ /* 0x000fe40005000000 */
[----:B------:R-:W-:Y:S02]  /*0490*/  LOP3.LUT R214, R5, R214, RZ, 0xfc, !PT ;  /* 0x000000d605d67212 */ /* 0x000fe400078efcff */
[----:B------:R-:W-:Y:S01]  /*04a0*/  LOP3.LUT R205, R205, 0x200, R4, 0xf8, !PT ;  /* 0x00000200cdcd7812 */ /* 0x000fe200078ef804 */
[----:B------:R-:W-:Y:S01]  /*04b0*/  IMAD.IADD R243, R216, 0x1, R225 ;  /* 0x00000001d8f37824 */ /* 0x000fe200078e02e1 */
[----:B----4-:R-:W-:Y:S01]  /*04c0*/  LEA R222, P0, R211, R222, 0x2 ;  /* 0x000000ded3de7211 */ /* 0x010fe200078010ff */
[----:B------:R-:W-:Y:S01]  /*04d0*/  IMAD.IADD R225, R225, 0x1, R212 ;  /* 0x00000001e1e17824 */ /* 0x000fe200078e02d4 */
[----:B------:R-:W-:-:S02]  /*04e0*/  LOP3.LUT R209, R209, R2, RZ, 0xfc, !PT ;  /* 0x00000002d1d17212 */ /* 0x000fc400078efcff */
[----:B------:R-:W-:Y:S02]  /*04f0*/  LOP3.LUT R203, R203, R2, RZ, 0xfc, !PT ;  /* 0x00000002cbcb7212 */ /* 0x000fe400078efcff */
[----:B------:R-:W-:Y:S02]  /*0500*/  LOP3.LUT R204, R204, 0x200, R3, 0xf8, !PT ;  /* 0x00000200cccc7812 */ /* 0x000fe400078ef803 */
[----:B------:R-:W-:Y:S02]  /*0510*/  LOP3.LUT R218, R219, 0x38, RZ, 0xc0, !PT ;  /* 0x00000038dbda7812 */ /* 0x000fe400078ec0ff */
[----:B------:R-:W-:Y:S02]  /*0520*/  LOP3.LUT R217, R0, 0x1e00, R219, 0xf8, !PT ;  /* 0x00001e0000d97812 */ /* 0x000fe400078ef8db */
[----:B------:R-:W-:Y:S02]  /*0530*/  LEA.HI.X R223, R211, R223, RZ, 0x2, P0 ;  /* 0x000000dfd3df7211 */ /* 0x000fe400000f14ff */
[----:B------:R-:W-:-:S02]  /*0540*/  SEL R206, R206, 0xffffffe0, !P2 ;  /* 0xffffffe0cece7807 */ /* 0x000fc40005000000 */
[----:B------:R-:W-:Y:S02]  /*0550*/  LOP3.LUT R213, R218, 0x40, RZ, 0xfc, !PT ;  /* 0x00000040dad57812 */ /* 0x000fe400078efcff */
[----:B------:R-:W-:Y:S02]  /*0560*/  LEA R217, R217, UR6, 0x1 ;  /* 0x00000006d9d97c11 */ /* 0x000fe4000f8e08ff */
[----:B------:R-:W-:Y:S02]  /*0570*/  LEA R214, R214, UR6, 0x1 ;  /* 0x00000006d6d67c11 */ /* 0x000fe4000f8e08ff */
[----:B------:R-:W-:Y:S02]  /*0580*/  LEA R205, R205, UR5, 0x1 ;  /* 0x00000005cdcd7c11 */ /* 0x000fe4000f8e08ff */
[----:B------:R-:W-:Y:S02]  /*0590*/  LEA R209, R209, UR6, 0x1 ;  /* 0x00000006d1d17c11 */ /* 0x000fe4000f8e08ff */
[----:B------:R-:W-:-:S02]  /*05a0*/  LEA R207, R207, UR4, 0x1 ;  /* 0x00000004cfcf7c11 */ /* 0x000fc4000f8e08ff */
[----:B------:R-:W-:Y:S02]  /*05b0*/  LEA R203, R203, UR4, 0x1 ;  /* 0x00000004cbcb7c11 */ /* 0x000fe4000f8e08ff */
[----:B------:R-:W-:-:S07]  /*05c0*/  LEA R204, R204, UR6, 0x1 ;  /* 0x00000006cccc7c11 */ /* 0x000fce000f8e08ff */
.L_x_1183:
        /* <DEDUP_REMOVED lines=17> */
[----:B------:R-:W2:Y:S01]  /*06e0*/  @P4 LDG.E R241, desc[UR22][R14.64] ;  /* 0x000000160ef14981 */ /* 0x000ea2000c1e1900 */
[----:B------:R-:W-:-:S03]  /*06f0*/  ISETP.NE.AND.EX P2, PT, R3, RZ, PT, P2 ;  /* 0x000000ff0300720c */ /* 0x000fc60003f45320 */
[----:B------:R-:W-:-:S04]  /*0700*/  @P3 IADD3 R2, P0, PT, R13, UR4, RZ ;  /* 0x000000040d023c10 */ /* 0x000fc8000ff1e0ff */
[----:B------:R-:W-:-:S04]  /*0710*/  @P3 IADD3.X R3, PT, PT, R0, UR5, RZ, P0, !PT ;  /* 0x0000000500033c10 */ /* 0x000fc800087fe4ff */
[----:B-----5:R1:W5:Y:S04]  /*0720*/  @P5 LDG.E R11, desc[UR22][R222.64] ;  /* 0x00000016de0b5981 */ /* 0x020368000c1e1900 */
[----:B------:R-:W2:Y:S04]  /*0730*/  @P3 LDG.E R240, desc[UR22][R2.64] ;  /* 0x0000001602f03981 */ /* 0x000ea8000c1e1900 */
[----:B------:R1:W5:Y:S01]  /*0740*/  @P2 LDG.E R8, desc[UR22][R222.64+0x4] ;  /* 0x00000416de082981 */ /* 0x000362000c1e1900 */
[----:B---3--:R-:W-:Y:S02]  /*0750*/  ISETP.NE.AND P4, PT, R7, RZ, PT ;  /* 0x000000ff0700720c */ /* 0x008fe40003f85270 */
[----:B----4-:R-:W-:Y:S01]  /*0760*/  ISETP.EQ.U32.AND P1, PT, R4, RZ, PT ;  /* 0x000000ff0400720c */ /* 0x010fe20003f22070 */
[----:B------:R-:W-:Y:S01]  /*0770*/  IMAD.MOV.U32 R242, RZ, RZ, -0x1 ;  /* 0xfffffffffff27424 */ /* 0x000fe200078e00ff */
[----:B------:R-:W-:Y:S01]  /*0780*/  IADD3 R12, P0, PT, R13, R4, RZ ;  /* 0x000000040d0c7210 */ /* 0x000fe20007f1e0ff */
[----:B------:R-:W3:Y:S01]  /*0790*/  @!P3 LDC R7, c[0x0][0x43c] ;  /* 0x00010f00ff07bb82 */ /* 0x000ee20000000800 */
[----:B------:R-:W-:-:S03]  /*07a0*/  ISETP.EQ.OR.EX P1, PT, R5, RZ, !P4, P1 ;  /* 0x000000ff0500720c */ /* 0x000fc60006722710 */
[----:B------:R-:W-:-:S04]  /*07b0*/  IMAD.X R13, R0, 0x1, R5, P0 ;  /* 0x00000001000d7824 */ /* 0x000fc800000e0605 */
[----:B------:R-:W4:Y:S06]  /*07c0*/  @!P3 LDC.64 R2, c[0x0][0x488] ;  /* 0x00012200ff02bb82 */ /* 0x000f2c0000000a00 */
[----:B------:R1:W5:Y:S01]  /*07d0*/  @!P1 LDG.E R242, desc[UR22][R12.64] ;  /* 0x000000160cf29981 */ /* 0x000362000c1e1900 */
[----:B------:R-:W-:Y:S01]  /*07e0*/  ISETP.NE.U32.AND P1, PT, R4, RZ, PT ;  /* 0x000000ff0400720c */ /* 0x000fe20003f25070 */
[----:B------:R-:W1:Y:S03]  /*07f0*/  @!P2 LDC R0, c[0x0][0x434] ;  /* 0x00010d00ff00ab82 */ /* 0x000e660000000800 */
[----:B------:R-:W-:Y:S01]  /*0800*/  ISETP.NE.AND.EX P1, PT, R5, RZ, PT, P1 ;  /* 0x000000ff0500720c */ /* 0x000fe20003f25310 */
[----:B------:R-:W-:Y:S01]  /*0810*/  USHF.L.U32 UR25, UR21, 0x6, URZ ;  /* 0x0000000615197899 */ /* 0x000fe200080006ff */
[----:B----4-:R-:W-:-:S04]  /*0820*/  @!P3 ISETP.NE.U32.AND P0, PT, R2, RZ, PT ;  /* 0x000000ff0200b20c */ /* 0x010fc80003f05070 */
[----:B------:R-:W-:-:S04]  /*0830*/  @!P3 ISETP.NE.AND.EX P0, PT, R3, RZ, PT, P0 ;  /* 0x000000ff0300b20c */ /* 0x000fc80003f05300 */
[----:B---3--:R-:W-:Y:S01]  /*0840*/  @!P3 SEL R7, R7, RZ, P0 ;  /* 0x000000ff0707b207 */ /* 0x008fe20000000000 */
[----:B--2---:R-:W-:Y:S02]  /*0850*/  @P3 IMAD.IADD R240, R240, 0x1, -R241 ;  /* 0x00000001f0f03824 */ /* 0x004fe400078e0af1 */
[----:B-1----:R-:W-:Y:S06]  /*0860*/  @!P1 BRA `(.L_x_1126) ;  /* 0x00000000000c9947 */ /* 0x002fec0003800000 */
[----:B------:R-:W2:Y:S02]  /*0870*/  @P4 LDG.E R3, desc[UR22][R12.64+0x4] ;  /* 0x000004160c034981 */ /* 0x000ea4000c1e1900 */
[----:B--2--5:R-:W-:-:S06]  /*0880*/  @P4 IADD3 R6, PT, PT, R3, -R242, RZ ;  /* 0x800000f203064210 */ /* 0x024fcc0007ffe0ff */
[----:B------:R1:W5:Y:S02]  /*0890*/  @!P4 LDG.E R6, desc[UR22][R12.64] ;  /* 0x000000160c06c981 */ /* 0x000364000c1e1900 */
.L_x_1126:
        /* <DEDUP_REMOVED lines=31> */
.L_x_1128:
[----:B------:R-:W1:Y:S01]  /*0a90*/  LDCU.64 UR12, c[0x0][0x3b8] ;  /* 0x00007700ff0c77ac */ /* 0x000e620008000a00 */
[----:B------:R-:W-:-:S05]  /*0aa0*/  IADD3 R2, PT, PT, R241, R242, RZ ;  /* 0x000000f2f1027210 */ /* 0x000fca0007ffe0ff */
[C---:B-1----:R-:W-:Y:S02]  /*0ab0*/  IMAD R8, R2.reuse, UR13, RZ ;  /* 0x0000000d02087c24 */ /* 0x042fe4000f8e02ff */
[----:B------:R-:W-:-:S05]  /*0ac0*/  IMAD.WIDE.U32 R2, R2, UR12, RZ ;  /* 0x0000000c02027c25 */ /* 0x000fca000f8e00ff */
[----:B------:R-:W-:Y:S02]  /*0ad0*/  IADD3 R8, PT, PT, R3, R8, RZ ;  /* 0x0000000803087210 */ /* 0x000fe40007ffe0ff */
[----:B------:R-:W-:-:S07]  /*0ae0*/  MOV R10, R2 ;  /* 0x00000002000a7202 */ /* 0x000fce0000000f00 */
.L_x_1129:
        /* <DEDUP_REMOVED lines=39> */
.L_x_1130:
[----:B------:R-:W1:Y:S01]  /*0d60*/  LDCU.64 UR10, c[0x0][0x3c0] ;  /* 0x00007800ff0a77ac */ /* 0x000e620008000a00 */
[----:B------:R-:W-:-:S05]  /*0d70*/  IADD3 R2, PT, PT, R241, R242, RZ ;  /* 0x000000f2f1027210 */ /* 0x000fca0007ffe0ff */
[C---:B-1----:R-:W-:Y:S02]  /*0d80*/  IMAD R12, R2.reuse, UR11, RZ ;  /* 0x0000000b020c7c24 */ /* 0x042fe4000f8e02ff */
[----:B------:R-:W-:-:S05]  /*0d90*/  IMAD.WIDE.U32 R2, R2, UR10, RZ ;  /* 0x0000000a02027c25 */ /* 0x000fca000f8e00ff */
[----:B------:R-:W-:Y:S02]  /*0da0*/  IADD3 R12, PT, PT, R3, R12, RZ ;  /* 0x0000000c030c7210 */ /* 0x000fe40007ffe0ff */
[----:B------:R-:W-:-:S07]  /*0db0*/  MOV R14, R2 ;  /* 0x00000002000e7202 */ /* 0x000fce0000000f00 */
.L_x_1131:
        /* <DEDUP_REMOVED lines=27> */
.L_x_1132:
[C---:B------:R-:W-:Y:S02]  /*0f70*/  IMAD R24, R11.reuse, UR7, RZ ;  /* 0x000000070b187c24 */ /* 0x040fe4000f8e02ff */
[----:B------:R-:W-:-:S05]  /*0f80*/  IMAD.WIDE.U32 R22, R11, UR6, RZ ;  /* 0x000000060b167c25 */ /* 0x000fca000f8e00ff */
[----:B------:R-:W-:-:S07]  /*0f90*/  IADD3 R24, PT, PT, R23, R24, RZ ;  /* 0x0000001817187210 */ /* 0x000fce0007ffe0ff */
.L_x_1133:
        /* <DEDUP_REMOVED lines=20> */
.L_x_1134:
[----:B------:R-:W1:Y:S01]  /*10e0*/  LDC R16, c[0x0][0x434] ;  /* 0x00010d00ff107b82 */ /* 0x000e620000000800 */
[----:B------:R-:W-:-:S04]  /*10f0*/  IMAD R3, R211, UR26, R210 ;  /* 0x0000001ad3037c24 */ /* 0x000fc8000f8e02d2 */
[----:B-1----:R-:W-:-:S03]  /*1100*/  IMAD R16, R3, R16, RZ ;  /* 0x0000001003107224 */ /* 0x002fc600078e02ff */
.L_x_1135:
        /* <DEDUP_REMOVED lines=11> */
.L_x_1136:
[----:B------:R-:W1:Y:S01]  /*11c0*/  LDC R26, c[0x0][0x444] ;  /* 0x00011100ff1a7b82 */ /* 0x000e620000000800 */
[----:B------:R-:W-:-:S04]  /*11d0*/  IMAD R3, R211, UR26, R210 ;  /* 0x0000001ad3037c24 */ /* 0x000fc8000f8e02d2 */
[----:B-1----:R-:W-:-:S07]  /*11e0*/  IMAD R26, R3, R26, RZ ;  /* 0x0000001a031a7224 */ /* 0x002fce00078e02ff */
.L_x_1137:
[----:B------:R-:W1:Y:S01]  /*11f0*/  LDCU.128 UR4, c[0x0][0x590] ;  /* 0x0000b200ff0477ac */ /* 0x000e620008000c00 */
[----:B------:R-:W2:Y:S01]  /*1200*/  S2R R17, SR_TID.X ;  /* 0x0000000000117919 */ /* 0x000ea20000002100 */
[----:B------:R-:W3:Y:S01]  /*1210*/  LDC.64 R2, c[0x0][0x3b0] ;  /* 0x0000ec00ff027b82 */ /* 0x000ee20000000a00 */
[----:B------:R-:W-:Y:S01]  /*1220*/  IADD3 R28, P0, PT, R218, R28, RZ ;  /* 0x0000001cda1c7210 */ /* 0x000fe20007f1e0ff */
[----:B------:R-:W4:Y:S01]  /*1230*/  LDCU.64 UR18, c[0x0][0x3c8] ;  /* 0x00007900ff1277ac */ /* 0x000f220008000a00 */
[----:B------:R-:W5:Y:S01]  /*1240*/  S2R R11, SR_TID.X ;  /* 0x00000000000b7919 */ /* 0x000f620000002100 */
[----:B------:R-:W-:Y:S01]  /*1250*/  ISETP.NE.AND P4, PT, RZ, UR14, PT ;  /* 0x0000000eff007c0c */ /* 0x000fe2000bf85270 */
[----:B------:R-:W-:Y:S01]  /*1260*/  BSSY.RECONVERGENT B1, `(.L_x_1127) ;  /* 0x000061c000017945 */ /* 0x000fe20003800200 */
[----:B------:R-:W-:Y:S01]  /*1270*/  IMAD.X R29, RZ, RZ, R5, P0 ;  /* 0x000000ffff1d7224 */ /* 0x000fe200000e0605 */
[--C-:B------:R-:W-:Y:S01]  /*1280*/  IADD3 R22, P1, P0, R18, R22, R23.reuse ;  /* 0x0000001612167210 */ /* 0x100fe2000783e017 */
[----:B------:R-:W4:Y:S01]  /*1290*/  LDCU.64 UR14, c[0x0][0x550] ;  /* 0x0000aa00ff0e77ac */ /* 0x000f220008000a00 */
[----:B------:R-:W-:Y:S01]  /*12a0*/  MOV R18, R218 ;  /* 0x000000da00127202 */ /* 0x000fe20000000f00 */
[----:B------:R-:W4:Y:S01]  /*12b0*/  LDC.64 R248, c[0x0][0x420] ;  /* 0x00010800fff87b82 */ /* 0x000f220000000a00 */
[----:B------:R-:W-:Y:S01]  /*12c0*/  SHF.R.S32.HI R23, RZ, 0x1f, R23 ;  /* 0x0000001fff177819 */ /* 0x000fe20000011417 */
[----:B------:R-:W-:Y:S01]  /*12d0*/  UIMAD UR29, UR26, UR29, URZ ;  /* 0x0000001d1a1d72a4 */ /* 0x000fe2000f8e02ff */
[----:B------:R-:W4:Y:S01]  /*12e0*/  LDCU.64 UR16, c[0x0][0x380] ;  /* 0x00007000ff1077ac */ /* 0x000f220008000a00 */
[----:B-1----:R-:W-:-:S02]  /*12f0*/  IMAD R4, R15, UR4, RZ ;  /* 0x000000040f047c24 */ /* 0x002fc4000f8e02ff */
[----:B------:R-:W-:-:S04]  /*1300*/  IMAD.WIDE.U32 R28, R9, UR4, R28 ;  /* 0x00000004091c7c25 */ /* 0x000fc8000f8e001c */
[----:B------:R-:W-:Y:S02]  /*1310*/  IMAD R19, R9, UR5, R4 ;  /* 0x0000000509137c24 */ /* 0x000fe4000f8e0204 */
[----:B------:R-:W1:Y:S02]  /*1320*/  LDC.64 R4, c[0x0][0x5f8] ;  /* 0x00017e00ff047b82 */ /* 0x000e640000000a00 */
[----:B------:R-:W-:Y:S02]  /*1330*/  IMAD.IADD R29, R29, 0x1, R19 ;  /* 0x000000011d1d7824 */ /* 0x000fe400078e0213 */
[----:B------:R-:W-:Y:S02]  /*1340*/  IMAD.MOV.U32 R19, RZ, RZ, RZ ;  /* 0x000000ffff137224 */ /* 0x000fe400078e00ff */
[----:B------:R-:W-:-:S04]  /*1350*/  IMAD.WIDE.U32 R32, R210, UR6, R28 ;  /* 0x00000006d2207c25 */ /* 0x000fc8000f8e001c */
[----:B---3--:R-:W-:Y:S01]  /*1360*/  IMAD R28, R15, R2, RZ ;  /* 0x000000020f1c7224 */ /* 0x008fe200078e02ff */
[----:B------:R-:W-:Y:S01]  /*1370*/  IADD3.X R15, PT, PT, R21, R24, R23, P1, P0 ;  /* 0x00000018150f7210 */ /* 0x000fe20000fe0417 */
[----:B------:R-:W-:Y:S01]  /*1380*/  IMAD.WIDE.U32 R30, R9, R2, R18 ;  /* 0x00000002091e7225 */ /* 0x000fe200078e0012 */
[----:B-----5:R-:W-:-:S03]  /*1390*/  LOP3.LUT R250, R11, 0x1f, RZ, 0xc0, !PT ;  /* 0x0000001f0bfa7812 */ /* 0x020fc600078ec0ff */
[----:B------:R-:W-:Y:S01]  /*13a0*/  IMAD R28, R9, R3, R28 ;  /* 0x00000003091c7224 */ /* 0x000fe200078e021c */
[----:B------:R-:W-:Y:S01]  /*13b0*/  IADD3 R20, P0, PT, R20, R30, RZ ;  /* 0x0000001e14147210 */ /* 0x000fe20007f1e0ff */
[----:B------:R-:W-:Y:S01]  /*13c0*/  IMAD R25, R210, UR7, R33 ;  /* 0x00000007d2197c24 */ /* 0x000fe2000f8e0221 */
[----:B--2---:R-:W-:Y:S01]  /*13d0*/  SHF.R.U32.HI R9, RZ, 0x5, R17 ;  /* 0x00000005ff097819 */ /* 0x004fe20000011611 */
[----:B------:R-:W-:Y:S01]  /*13e0*/  IMAD.MOV.U32 R24, RZ, RZ, R32 ;  /* 0x000000ffff187224 */ /* 0x000fe200078e0020 */
[----:B------:R-:W-:Y:S01]  /*13f0*/  IADD3.X R21, PT, PT, R13, R31, R28, P0, !PT ;  /* 0x0000001f0d157210 */ /* 0x000fe200007fe41c */
[----:B------:R-:W2:Y:S01]  /*1400*/  LDCU.64 UR6, c[0x0][0x570] ;  /* 0x0000ae00ff0677ac */ /* 0x000ea20008000a00 */
[----:B-1----:R-:W-:-:S04]  /*1410*/  IMAD.WIDE.U32 R32, R4, UR20, RZ ;  /* 0x0000001404207c25 */ /* 0x002fc8000f8e00ff */
[----:B------:R-:W-:Y:S01]  /*1420*/  IMAD R4, R5, UR20, R33 ;  /* 0x0000001405047c24 */ /* 0x000fe2000f8e0221 */
[----:B------:R-:W-:Y:S01]  /*1430*/  SEL R5, R32, RZ, P4 ;  /* 0x000000ff20057207 */ /* 0x000fe20002000000 */
[----:B------:R-:W-:Y:S02]  /*1440*/  IMAD R13, R9, UR29, R250 ;  /* 0x0000001d090d7c24 */ /* 0x000fe4000f8e02fa */
[----:B----4-:R-:W-:Y:S01]  /*1450*/  IMAD.WIDE.U32 R28, R210, UR18, R20 ;  /* 0x00000012d21c7c25 */ /* 0x010fe2000f8e0014 */
[----:B------:R-:W-:Y:S01]  /*1460*/  SEL R4, R4, RZ, P4 ;  /* 0x000000ff04047207 */ /* 0x000fe20002000000 */
[----:B------:R-:W1:Y:S01]  /*1470*/  LDC.64 R20, c[0x0][0x5e8] ;  /* 0x00017a00ff147b82 */ /* 0x000e620000000a00 */
[----:B------:R-:W-:Y:S01]  /*1480*/  IADD3 R5, P1, P0, R13, R22, R5 ;  /* 0x000000160d057210 */ /* 0x000fe2000783e005 */
[----:B------:R-:W-:Y:S01]  /*1490*/  IMAD.WIDE.U32 R24, R220, UR4, R24 ;  /* 0x00000004dc187c25 */ /* 0x000fe2000f8e0018 */
[----:B------:R-:W-:Y:S01]  /*14a0*/  SHF.R.S32.HI R22, RZ, 0x1f, R13 ;  /* 0x0000001fff167819 */ /* 0x000fe2000001140d */
[----:B------:R-:W-:Y:S01]  /*14b0*/  USHF.L.U64.HI UR18, UR4, 0x5, UR5 ;  /* 0x0000000504127899 */ /* 0x000fe20008010205 */
[----:B------:R-:W-:Y:S01]  /*14c0*/  LEA R13, R239, R26, 0x6 ;  /* 0x0000001aef0d7211 */ /* 0x000fe200078e30ff */
[----:B------:R-:W-:Y:S01]  /*14d0*/  IMAD R29, R210, UR19, R29 ;  /* 0x00000013d21d7c24 */ /* 0x000fe2000f8e021d */
[----:B------:R-:W-:Y:S01]  /*14e0*/  USHF.L.U32 UR19, UR4, 0x5, URZ ;  /* 0x0000000504137899 */ /* 0x000fe200080006ff */
[----:B------:R-:W-:Y:S01]  /*14f0*/  IMAD R231, R220, UR5, R25 ;  /* 0x00000005dce77c24 */ /* 0x000fe2000f8e0219 */
[----:B------:R-:W-:Y:S01]  /*1500*/  USHF.L.U32 UR4, UR29, 0x6, URZ ;  /* 0x000000061d047899 */ /* 0x000fe200080006ff */
[----:B------:R-:W-:Y:S01]  /*1510*/  IADD3.X R15, PT, PT, R22, R15, R4, P1, P0 ;  /* 0x0000000f160f7210 */ /* 0x000fe20000fe0404 */
[----:B------:R-:W-:Y:S01]  /*1520*/  IMAD.WIDE.U32 R22, R220, R2, R28 ;  /* 0x00000002dc167225 */ /* 0x000fe200078e001c */
[----:B------:R-:W-:-:S03]  /*1530*/  LEA R230, P1, R24, UR14, 0x1 ;  /* 0x0000000e18e67c11 */ /* 0x000fc6000f8208ff */
[----:B------:R-:W-:Y:S01]  /*1540*/  IMAD.U32 R4, RZ, RZ, UR4 ;  /* 0x00000004ff047e24 */ /* 0x000fe2000f8e00ff */
[----:B------:R-:W-:Y:S01]  /*1550*/  LEA.HI.X R231, R24, UR15, R231, 0x1, P1 ;  /* 0x0000000f18e77c11 */ /* 0x000fe200088f0ce7 */
[----:B------:R-:W-:Y:S01]  /*1560*/  IMAD R229, R220, R3, R23 ;  /* 0x00000003dce57224 */ /* 0x000fe200078e0217 */
[----:B------:R-:W-:Y:S02]  /*1570*/  IADD3 R5, P0, PT, R5, UR4, RZ ;  /* 0x0000000405057c10 */ /* 0x000fe4000ff1e0ff */
[----:B------:R-:W-:Y:S02]  /*1580*/  ISETP.GT.AND P1, PT, R0, RZ, PT ;  /* 0x000000ff0000720c */ /* 0x000fe40003f24270 */
[----:B------:R-:W-:Y:S02]  /*1590*/  LEA.HI.X.SX32 R4, R4, R15, 0x1, P0 ;  /* 0x0000000f04047211 */ /* 0x000fe400000f0eff */
[----:B--2---:R-:W-:Y:S01]  /*15a0*/  LEA R244, P0, R5, UR6, 0x2 ;  /* 0x0000000605f47c11 */ /* 0x004fe2000f8010ff */
[----:B-1----:R-:W-:Y:S01]  /*15b0*/  IMAD.WIDE R226, R13, 0x4, R20 ;  /* 0x000000040de27825 */ /* 0x002fe200078e0214 */
[----:B------:R-:W-:-:S02]  /*15c0*/  LEA R228, P3, R22, UR16, 0x1 ;  /* 0x0000001016e47c11 */ /* 0x000fc4000f8608ff */
[----:B------:R-:W-:Y:S01]  /*15d0*/  LEA.HI.X R245, R5, UR7, R4, 0x2, P0 ;  /* 0x0000000705f57c11 */ /* 0x000fe200080f1404 */
[----:B------:R-:W-:Y:S01]  /*15e0*/  IMAD R5, R239, 0x40, R16 ;  /* 0x00000040ef057824 */ /* 0x000fe200078e0210 */
[----:B------:R-:W-:Y:S02]  /*15f0*/  IADD3 R4, P0, PT, R220, 0x20, RZ ;  /* 0x00000020dc047810 */ /* 0x000fe40007f1e0ff */
[----:B------:R-:W-:Y:S01]  /*1600*/  LEA.HI.X R229, R22, UR17, R229, 0x1, P3 ;  /* 0x0000001116e57c11 */ /* 0x000fe200098f0ce5 */
[----:B------:R-:W-:Y:S01]  /*1610*/  IMAD.WIDE R248, R5, 0x4, R248 ;  /* 0x0000000405f87825 */ /* 0x000fe200078e02f8 */
[C---:B------:R-:W-:Y:S02]  /*1620*/  SHF.L.U64.HI R16, R2.reuse, 0x5, R3 ;  /* 0x0000000502107819 */ /* 0x040fe40000010203 */
        /* <DEDUP_REMOVED lines=15> */
.L_x_1139:
[----:B------:R-:W1:Y:S01]  /*1720*/  LDCU.64 UR10, c[0x0][0x5c0] ;  /* 0x0000b800ff0a77ac */ /* 0x000e620008000a00 */
[----:B------:R-:W-:-:S05]  /*1730*/  IADD3 R0, PT, PT, R241, R242, RZ ;  /* 0x000000f2f1007210 */ /* 0x000fca0007ffe0ff */
[C---:B-1----:R-:W-:Y:S02]  /*1740*/  IMAD R3, R0.reuse, UR11, RZ ;  /* 0x0000000b00037c24 */ /* 0x042fe4000f8e02ff */
[----:B------:R-:W-:-:S05]  /*1750*/  IMAD.WIDE.U32 R6, R0, UR10, RZ ;  /* 0x0000000a00067c25 */ /* 0x000fca000f8e00ff */
[----:B------:R-:W-:Y:S02]  /*1760*/  IADD3 R0, PT, PT, R7, R3, RZ ;  /* 0x0000000307007210 */ /* 0x000fe40007ffe0ff */
.L_x_1140:
        /* <DEDUP_REMOVED lines=11> */
.L_x_1141:
[----:B------:R-:W1:Y:S01]  /*1820*/  LDCU.64 UR6, c[0x0][0x5c8] ;  /* 0x0000b900ff0677ac */ /* 0x000e620008000a00 */
[----:B------:R-:W-:-:S05]  /*1830*/  IADD3 R241, PT, PT, R241, R242, RZ ;  /* 0x000000f2f1f17210 */ /* 0x000fca0007ffe0ff */
[C---:B-1----:R-:W-:Y:S02]  /*1840*/  IMAD R7, R241.reuse, UR7, RZ ;  /* 0x00000007f1077c24 */ /* 0x042fe4000f8e02ff */
[----:B------:R-:W-:-:S05]  /*1850*/  IMAD.WIDE.U32 R8, R241, UR6, RZ ;  /* 0x00000006f1087c25 */ /* 0x000fca000f8e00ff */
[----:B------:R-:W-:Y:S02]  /*1860*/  IADD3 R7, PT, PT, R9, R7, RZ ;  /* 0x0000000709077210 */ /* 0x000fe40007ffe0ff */
.L_x_1142:
        /* <DEDUP_REMOVED lines=27> */
.L_x_1144:
[----:B------:R-:W-:Y:S05]  /*1a20*/  BSYNC.RECONVERGENT B0 ;  /* 0x0000000000007941 */ /* 0x000fea0003800200 */
.L_x_1143:
        /* <DEDUP_REMOVED lines=15> */
.L_x_1146:
[----:B------:R-:W-:Y:S05]  /*1b20*/  BSYNC.RECONVERGENT B0 ;  /* 0x0000000000007941 */ /* 0x000fea0003800200 */
.L_x_1145:
        /* <DEDUP_REMOVED lines=22> */
.L_x_1148:
[----:B------:R-:W-:Y:S05]  /*1c90*/  BSYNC.RECONVERGENT B0 ;  /* 0x0000000000007941 */ /* 0x000fea0003800200 */
.L_x_1147:
        /* <DEDUP_REMOVED lines=16> */
.L_x_1138:
[----:B------:R-:W-:Y:S01]  /*1da0*/  IMAD.U32 R13, RZ, RZ, UR10 ;  /* 0x0000000aff0d7e24 */ /* 0x000fe2000f8e00ff */
[----:B------:R-:W-:Y:S01]  /*1db0*/  UIMAD UR6, UR24, UR10, URZ ;  /* 0x0000000a180672a4 */ /* 0x000fe2000f8e02ff */
[----:B------:R-:W-:Y:S02]  /*1dc0*/  @P4 BAR.SYNC.DEFER_BLOCKING 0x0 ;  /* 0x0000000000004b1d */ /* 0x000fe40000010000 */
[----:B------:R-:W-:Y:S01]  /*1dd0*/  IMAD.WIDE.U32 R20, R13, UR25, R18 ;  /* 0x000000190d147c25 */ /* 0x000fe2000f8e0012 */
[----:B------:R-:W-:Y:S01]  /*1de0*/  UIMAD UR6, UR25, UR11, UR6 ;  /* 0x0000000b190672a4 */ /* 0x000fe2000f8e0206 */
[----:B------:R-:W-:Y:S02]  /*1df0*/  LOP3.LUT R13, R239, 0x80000001, RZ, 0xc0, !PT ;  /* 0x80000001ef0d7812 */ /* 0x000fe400078ec0ff */
[----:B------:R-:W1:Y:S01]  /*1e00*/  LDCU.64 UR4, c[0x0][0x3d8] ;  /* 0x00007b00ff0477ac */ /* 0x000e620008000a00 */
[----:B------:R-:W-:Y:S01]  /*1e10*/  IADD3 R20, P0, PT, R14, R20, RZ ;  /* 0x000000140e147210 */ /* 0x000fe20007f1e0ff */
[----:B------:R-:W-:Y:S03]  /*1e20*/  BSSY.RECONVERGENT B0, `(.L_x_1150) ;  /* 0x0000022000007945 */ /* 0x000fe60003800200 */
[----:B------:R-:W-:-:S02]  /*1e30*/  IADD3.X R21, PT, PT, R12, UR6, R21, P0, !PT ;  /* 0x000000060c157c10 */ /* 0x000fc400087fe415 */
[----:B------:R-:W-:Y:S02]  /*1e40*/  IADD3 R12, PT, PT, R240, -UR25, RZ ;  /* 0x80000019f00c7c10 */ /* 0x000fe4000fffe0ff */
[----:B------:R-:W-:Y:S02]  /*1e50*/  ISETP.NE.AND P0, PT, R13, 0x1, PT ;  /* 0x000000010d00780c */ /* 0x000fe40003f05270 */
[----:B------:R-:W-:Y:S02]  /*1e60*/  ISETP.GE.AND P6, PT, R220, R12, PT ;  /* 0x0000000cdc00720c */ /* 0x000fe40003fc6270 */
[----:B------:R-:W-:Y:S01]  /*1e70*/  SEL R200, RZ, 0x4000, P0 ;  /* 0x00004000ffc87807 */ /* 0x000fe20000000000 */
[----:B-1----:R-:W-:Y:S02]  /*1e80*/  IMAD R14, R6, UR4, RZ ;  /* 0x00000004060e7c24 */ /* 0x002fe4000f8e02ff */
[----:B------:R-:W-:-:S04]  /*1e90*/  IMAD.WIDE.U32 R20, R7, UR4, R20 ;  /* 0x0000000407147c25 */ /* 0x000fc8000f8e0014 */
[----:B------:R-:W-:-:S04]  /*1ea0*/  IMAD R13, R7, UR5, R14 ;  /* 0x00000005070d7c24 */ /* 0x000fc8000f8e020e */
        /* <DEDUP_REMOVED lines=23> */
.L_x_1151:
[----:B------:R2:W-:Y:S04]  /*2020*/  STS.128 [R217+0x10000], RZ ;  /* 0x010000ffd9007388 */ /* 0x0005e80000000c00 */
[----:B------:R2:W-:Y:S02]  /*2030*/  STS.128 [R217+0x12000], RZ ;  /* 0x012000ffd9007388 */ /* 0x0005e40000000c00 */
.L_x_1152:
[----:B------:R-:W-:Y:S05]  /*2040*/  BSYNC.RECONVERGENT B0 ;  /* 0x0000000000007941 */ /* 0x000fea0003800200 */
.L_x_1150:
        /* <DEDUP_REMOVED lines=26> */
.L_x_1154:
[----:B------:R-:W-:Y:S05]  /*21f0*/  BSYNC.RECONVERGENT B0 ;  /* 0x0000000000007941 */ /* 0x000fea0003800200 */
.L_x_1153:
        /* <DEDUP_REMOVED lines=21> */
.L_x_1156:
[----:B------:R1:W-:Y:S04]  /*2350*/  STS.128 [R217+0x8000], RZ ;  /* 0x008000ffd9007388 */ /* 0x0003e80000000c00 */
[----:B------:R1:W-:Y:S02]  /*2360*/  STS.128 [R217+0xa000], RZ ;  /* 0x00a000ffd9007388 */ /* 0x0003e40000000c00 */
.L_x_1157:
[----:B------:R-:W-:Y:S05]  /*2370*/  BSYNC.RECONVERGENT B0 ;  /* 0x0000000000007941 */ /* 0x000fea0003800200 */
.L_x_1155:
        /* <DEDUP_REMOVED lines=8> */
[----:B----4-:R-:W-:Y:S01]  /*2400*/  IMAD.U32 R14, RZ, RZ, UR18 ;  /* 0x00000012ff0e7e24 */ /* 0x010fe2000f8e00ff */
[----:B------:R-:W-:-:S04]  /*2410*/  LEA R20, P2, R13, R230, 0x1 ;  /* 0x000000e60d147211 */ /* 0x000fc800078408ff */
        /* <DEDUP_REMOVED lines=13> */
.L_x_1159:
[----:B------:R-:W-:Y:S05]  /*24f0*/  BSYNC.RECONVERGENT B0 ;  /* 0x0000000000007941 */ /* 0x000fea0003800200 */
.L_x_1158:
        /* <DEDUP_REMOVED lines=19> */
.L_x_1161:
[----:B------:R1:W-:Y:S04]  /*2630*/  STS.128 [R238], RZ ;  /* 0x000000ffee007388 */ /* 0x0003e80000000c00 */
[----:B------:R1:W-:Y:S02]  /*2640*/  STS.128 [R238+0x2000], RZ ;  /* 0x002000ffee007388 */ /* 0x0003e40000000c00 */
.L_x_1162:
[----:B------:R-:W-:Y:S05]  /*2650*/  BSYNC.RECONVERGENT B0 ;  /* 0x0000000000007941 */ /* 0x000fea0003800200 */
.L_x_1160:
        /* <DEDUP_REMOVED lines=27> */
.L_x_1164:
[----:B------:R-:W-:Y:S05]  /*2810*/  BSYNC.RECONVERGENT B0 ;  /* 0x0000000000007941 */ /* 0x000fea0003800200 */
.L_x_1163:
        /* <DEDUP_REMOVED lines=17> */
[----:B----4-:R-:W-:-:S04]  /*2930*/  IMAD.WIDE.U32 R14, R220, UR12, R6 ;  /* 0x0000000cdc0e7c25 */ /* 0x010fc8000f8e0006 */
        /* <DEDUP_REMOVED lines=16> */
.L_x_1166:
[----:B------:R1:W-:Y:S04]  /*2a40*/  STS.128 [R217+0xc000], RZ ;  /* 0x00c000ffd9007388 */ /* 0x0003e80000000c00 */
[----:B------:R1:W-:Y:S02]  /*2a50*/  STS.128 [R217+0xe000], RZ ;  /* 0x00e000ffd9007388 */ /* 0x0003e40000000c00 */
.L_x_1167:
[----:B------:R-:W-:Y:S05]  /*2a60*/  BSYNC.RECONVERGENT B0 ;  /* 0x0000000000007941 */ /* 0x000fea0003800200 */
.L_x_1165:
        /* <DEDUP_REMOVED lines=25> */
.L_x_1169:
[----:B------:R-:W-:Y:S05]  /*2c00*/  BSYNC.RECONVERGENT B0 ;  /* 0x0000000000007941 */ /* 0x000fea0003800200 */
.L_x_1168:
[----:B------:R-:W4:Y:S01]  /*2c10*/  LDCU.64 UR4, c[0x0][0x538] ;  /* 0x0000a700ff0477ac */ /* 0x000f220008000a00 */
[----:B------:R-:W0:Y:S01]  /*2c20*/  LDGDEPBAR ;  /* 0x00000000000079af */ /* 0x000e220000000000 */
[----:B------:R-:W1:Y:S01]  /*2c30*/  LDC.64 R12, c[0x0][0x528] ;  /* 0x00014a00ff0c7b82 */ /* 0x000e620000000a00 */
[----:B------:R-:W1:Y:S01]  /*2c40*/  S2R R246, SR_TID.X ;  /* 0x0000000000f67919 */ /* 0x000e620000002100 */
[----:B--2---:R-:W-:Y:S01]  /*2c50*/  IMAD.SHL.U32 R6, R11, 0x2, RZ ;  /* 0x000000020b067824 */ /* 0x004fe200078e00ff */
[----:B------:R-:W2:Y:S01]  /*2c60*/  LDCU UR10, c[0x0][0x590] ;  /* 0x0000b200ff0a77ac */ /* 0x000ea20008000800 */
[----:B------:R-:W-:-:S04]  /*2c70*/  IMAD.IADD R7, R215, 0x1, R240 ;  /* 0x00000001d7077824 */ /* 0x000fc800078e02f0 */
[----:B------:R-:W2:Y:S01]  /*2c80*/  LDC R221, c[0x0][0x44c] ;  /* 0x00011300ffdd7b82 */ /* 0x000ea20000000800 */
[----:B------:R-:W-:Y:S01]  /*2c90*/  LOP3.LUT R9, R9, 0x3, RZ, 0xc0, !PT ;  /* 0x0000000309097812 */ /* 0x000fe200078ec0ff */
[----:B------:R-:W1:Y:S01]  /*2ca0*/  LDCU UR7, c[0x0][0x45c] ;  /* 0x00008b80ff0777ac */ /* 0x000e620008000800 */
[----:B------:R-:W1:Y:S01]  /*2cb0*/  LDCU.U8 UR6, c[0x0][0x4f8] ;  /* 0x00009f00ff0677ac */ /* 0x000e620008000000 */
[----:B----4-:R-:W-:-:S04]  /*2cc0*/  ISETP.NE.U32.AND P0, PT, RZ, UR4, PT ;  /* 0x00000004ff007c0c */ /* 0x010fc8000bf05070 */
[----:B------:R-:W-:Y:S01]  /*2cd0*/  ISETP.NE.AND.EX P0, PT, RZ, UR5, PT, P0 ;  /* 0x00000005ff007c0c */ /* 0x000fe2000bf05300 */
[----:B------:R-:W-:-:S04]  /*2ce0*/  DEPBAR.LE SB0, 0x1 ;  /* 0x000080400000791a */ /* 0x000fc80000000000 */
[----:B------:R-:W-:Y:S08]  /*2cf0*/  BAR.SYNC.DEFER_BLOCKING 0x0 ;  /* 0x0000000000007b1d */ /* 0x000ff00000010000 */
[----:B------:R-:W-:Y:S01]  /*2d00*/  VOTEU.ANY UP0, P0 ;  /* 0x0000000000ff7886 */ /* 0x000fe20000000100 */
[----:B------:R-:W-:-:S13]  /*2d10*/  PLOP3.LUT P0, PT, PT, PT, UP0, 0x80, 0x8 ;  /* 0x000000000008781c */ /* 0x000fda0003f0f008 */
[----:B------:R-:W4:Y:S01]  /*2d20*/  @P0 LDC.64 R2, c[0x0][0x540] ;  /* 0x00015000ff020b82 */ /* 0x000f220000000a00 */
[----:B---3--:R-:W-:Y:S02]  /*2d30*/  @P0 IMAD.MOV.U32 R4, RZ, RZ, R210 ;  /* 0x000000ffff040224 */ /* 0x008fe400078e00d2 */
[----:B------:R-:W-:Y:S01]  /*2d40*/  @P0 IMAD.MOV.U32 R5, RZ, RZ, RZ ;  /* 0x000000ffff050224 */ /* 0x000fe200078e00ff */
[----:B-1----:R-:W3:Y:S04]  /*2d50*/  LDG.E.64 R232, desc[UR22][R12.64+0x8] ;  /* 0x000008160ce87981 */ /* 0x002ee8000c1e1b00 */
[----:B------:R-:W1:Y:S04]  /*2d60*/  LDSM.16.M88.4 R116, [R207] ;  /* 0x00000000cf74783b */ /* 0x000e680000000200 */
[----:B------:R-:W1:Y:S04]  /*2d70*/  LDSM.16.M88.4 R120, [R207+0x800] ;  /* 0x00080000cf78783b */ /* 0x000e680000000200 */
[----:B------:R-:W1:Y:S04]  /*2d80*/  LDSM.16.M88.4 R148, [R207+0x2000] ;  /* 0x00200000cf94783b */ /* 0x000e680000000200 */
[----:B------:R-:W1:Y:S01]  /*2d90*/  LDSM.16.M88.4 R152, [R207+0x2800] ;  /* 0x00280000cf98783b */ /* 0x000e620000000200 */
[----:B----4-:R-:W-:-:S02]  /*2da0*/  @P0 IMAD.WIDE.U32 R4, R211, R2, R4 ;  /* 0x00000002d3040225 */ /* 0x010fc400078e0004 */
[----:B------:R-:W4:Y:S02]  /*2db0*/  @P0 LDC R2, c[0x0][0x458] ;  /* 0x00011600ff020b82 */ /* 0x000f240000000800 */
[----:B------:R-:W-:Y:S01]  /*2dc0*/  @P0 IMAD R3, R211, R3, R5 ;  /* 0x00000003d3030224 */ /* 0x000fe200078e0205 */
[----:B------:R-:W-:-:S04]  /*2dd0*/  @P0 LEA R14, P1, R4, UR4, 0x2 ;  /* 0x00000004040e0c11 */ /* 0x000fc8000f8210ff */
[----:B------:R-:W-:Y:S01]  /*2de0*/  @P0 LEA.HI.X R15, R4, UR5, R3, 0x2, P1 ;  /* 0x00000005040f0c11 */ /* 0x000fe200088f1403 */
[----:B------:R-:W-:Y:S01]  /*2df0*/  UIADD3 UR4, UPT, UPT, UR25, 0x40, URZ ;  /* 0x0000004019047890 */ /* 0x000fe2000fffe0ff */
[----:B------:R-:W3:Y:S01]  /*2e00*/  LDG.E.64 R4, desc[UR22][R12.64] ;  /* 0x000000160c047981 */ /* 0x000ee2000c1e1b00 */
[----:B------:R-:W-:Y:S01]  /*2e10*/  SHF.R.U32.HI R11, RZ, 0x2, R11 ;  /* 0x00000002ff0b7819 */ /* 0x000fe2000001160b */
[----:B------:R-:W-:Y:S01]  /*2e20*/  IMAD.SHL.U32 R202, R206, 0x2, RZ ;  /* 0x00000002ceca7824 */ /* 0x000fe200078e00ff */
[----:B------:R-:W-:Y:S01]  /*2e30*/  LOP3.LUT R6, R6, 0x6, RZ, 0xc0, !PT ;  /* 0x0000000606067812 */ /* 0x000fe200078ec0ff */
[----:B------:R-:W3:Y:S01]  /*2e40*/  @P0 LDG.E R3, desc[UR22][R14.64] ;  /* 0x000000160e030981 */ /* 0x000ee2000c1e1900 */
[----:B------:R-:W-:Y:S01]  /*2e50*/  ISETP.LE.AND P4, PT, R240, UR4, PT ;  /* 0x00000004f0007c0c */ /* 0x000fe2000bf83270 */
[----:B------:R-:W-:Y:S01]  /*2e60*/  IMAD.SHL.U32 R192, R208, 0x2, RZ ;  /* 0x00000002d0c07824 */ /* 0x000fe200078e00ff */
[----:B----4-:R-:W4:Y:S01]  /*2e70*/  @P0 MUFU.RCP R2, R2 ;  /* 0x0000000200020308 */ /* 0x010f220000001000 */
[----:B------:R-:W-:Y:S01]  /*2e80*/  LOP3.LUT R11, R6, 0xe0, R11, 0xf8, !PT ;  /* 0x000000e0060b7812 */ /* 0x000fe200078ef80b */
[----:B------:R-:W-:Y:S01]  /*2e90*/  IMAD R6, R211, UR26, R210 ;  /* 0x0000001ad3067c24 */ /* 0x000fe2000f8e02d2 */
[----:B------:R-:W-:Y:S01]  /*2ea0*/  CS2R R94, SRZ ;  /* 0x00000000005e7805 */ /* 0x000fe2000001ff00 */
[----:B------:R-:W-:Y:S01]  /*2eb0*/  IMAD.IADD R193, R207, 0x1, R202 ;  /* 0x00000001cfc17824 */ /* 0x000fe200078e02ca */
[----:B------:R-:W-:Y:S01]  /*2ec0*/  IADD3 R11, PT, PT, R0, UR25, R11 ;  /* 0x00000019000b7c10 */ /* 0x000fe2000fffe00b */
[----:B------:R-:W-:-:S05]  /*2ed0*/  IMAD R0, R234, 0x40, R7 ;  /* 0x00000040ea007824 */ /* 0x000fca00078e0207 */
[----:B------:R-:W-:Y:S01]  /*2ee0*/  @P4 SHF.R.U32.HI R224, RZ, 0x2, R246 ;  /* 0x00000002ffe04819 */ /* 0x000fe200000116f6 */
[----:B------:R-:W-:Y:S01]  /*2ef0*/  IMAD.SHL.U32 R7, R6, 0x20, RZ ;  /* 0x0000002006077824 */ /* 0x000fe200078e00ff */
[----:B------:R-:W-:Y:S01]  /*2f00*/  CS2R R92, SRZ ;  /* 0x00000000005c7805 */ /* 0x000fe2000001ff00 */
[--C-:B------:R-:W-:Y:S01]  /*2f10*/  IMAD.IADD R195, R209, 0x1, R202.reuse ;  /* 0x00000001d1c37824 */ /* 0x100fe200078e02ca */
[----:B------:R-:W-:Y:S01]  /*2f20*/  IADD3 R235, PT, PT, R0, -0x59, -R11 ;  /* 0xffffffa700eb7810 */ /* 0x000fe20007ffe80b */
[----:B------:R-:W-:Y:S01]  /*2f30*/  IMAD.SHL.U32 R0, R208, 0x2, RZ ;  /* 0x00000002d0007824 */ /* 0x000fe200078e00ff */
[----:B------:R-:W-:Y:S01]  /*2f40*/  CS2R R98, SRZ ;  /* 0x0000000000627805 */ /* 0x000fe2000001ff00 */
[----:B------:R-:W-:Y:S01]  /*2f50*/  IMAD.IADD R199, R203, 0x1, R202 ;  /* 0x00000001cbc77824 */ /* 0x000fe200078e02ca */
[----:B------:R-:W-:Y:S01]  /*2f60*/  CS2R R96, SRZ ;  /* 0x0000000000607805 */ /* 0x000fe2000001ff00 */
[--C-:B------:R-:W-:Y:S01]  /*2f70*/  IMAD.IADD R201, R209, 0x1, R200.reuse ;  /* 0x00000001d1c97824 */ /* 0x100fe200078e02c8 */
[----:B------:R-:W-:Y:S01]  /*2f80*/  CS2R R90, SRZ ;  /* 0x00000000005a7805 */ /* 0x000fe2000001ff00 */
[----:B------:R-:W-:Y:S01]  /*2f90*/  IMAD R234, R234, 0x4, R9 ;  /* 0x00000004eaea7824 */ /* 0x000fe200078e0209 */
        /* <DEDUP_REMOVED lines=28> */
[--C-:B------:R-:W-:Y:S01]  /*3160*/  IMAD.IADD R196, R209, 0x1, R192.reuse ;  /* 0x00000001d1c47824 */ /* 0x100fe200078e02c0 */
[----:B------:R-:W-:Y:S01]  /*3170*/  UMOV UR12, URZ ;  /* 0x000000ff000c7c82 */ /* 0x000fe20008000000 */
[----:B------:R-:W-:Y:S01]  /*3180*/  IMAD.IADD R197, R203, 0x1, R192 ;  /* 0x00000001cbc57824 */ /* 0x000fe200078e02c0 */
[----:B------:R-:W1:Y:S01]  /*3190*/  LDCU UR4, c[0x0][0x440] ;  /* 0x00008800ff0477ac */ /* 0x000e620008000800 */
[C---:B------:R-:W-:Y:S02]  /*31a0*/  IMAD.IADD R194, R192.reuse, 0x1, R195 ;  /* 0x00000001c0c27824 */ /* 0x040fe400078e02c3 */
[----:B------:R-:W-:Y:S01]  /*31b0*/  IMAD.IADD R198, R192, 0x1, R199 ;  /* 0x00000001c0c67824 */ /* 0x000fe200078e02c7 */
[----:B------:R-:W1:Y:S01]  /*31c0*/  LDCU UR5, c[0x0][0x3e0] ;  /* 0x00007c00ff0577ac */ /* 0x000e620008000800 */
[----:B--2---:R-:W-:Y:S02]  /*31d0*/  USHF.L.U32 UR10, UR10, 0x6, URZ ;  /* 0x000000060a0a7899 */ /* 0x004fe400080006ff */
[----:B------:R-:W-:Y:S01]  /*31e0*/  USHF.L.U32 UR29, UR29, 0x3, URZ ;  /* 0x000000031d1d7899 */ /* 0x000fe200080006ff */
[----:B---3--:R-:W-:-:S02]  /*31f0*/  IADD3 R250, P2, P1, R7, R232, R250 ;  /* 0x000000e807fa7210 */ /* 0x008fc4000795e0fa */
[----:B------:R-:W-:-:S03]  /*3200*/  SHF.R.S32.HI R232, RZ, 0x1f, R7 ;  /* 0x0000001fffe87819 */ /* 0x000fc60000011407 */
[----:B------:R-:W-:Y:S01]  /*3210*/  IMAD.WIDE.U32 R250, R250, -0x2daee0ad, RZ ;  /* 0xd2511f53fafa7825 */ /* 0x000fe200078e00ff */
[----:B------:R-:W-:-:S03]  /*3220*/  IADD3.X R232, PT, PT, R232, R233, RZ, P2, P1 ;  /* 0x000000e9e8e87210 */ /* 0x000fc600017e24ff */
[----:B------:R-:W-:Y:S02]  /*3230*/  IMAD.MOV.U32 R233, RZ, RZ, R238 ;  /* 0x000000ffffe97224 */ /* 0x000fe400078e00ee */
[----:B----4-:R-:W-:Y:S01]  /*3240*/  @P0 FMUL.FTZ R2, R3, R2 ;  /* 0x0000000203020220 */ /* 0x010fe20000410000 */
[----:B------:R-:W-:Y:S01]  /*3250*/  @P4 IMAD.SHL.U32 R3, R246, 0x2, RZ ;  /* 0x00000002f6034824 */ /* 0x000fe200078e00ff */
[----:B------:R-:W-:Y:S02]  /*3260*/  R2UR UR34, R4 ;  /* 0x00000000042272ca */ /* 0x000fe400000e0000 */
[----:B------:R-:W-:Y:S02]  /*3270*/  R2UR UR35, R5 ;  /* 0x00000000052372ca */ /* 0x000fe400000e0000 */
[----:B------:R-:W-:Y:S02]  /*3280*/  @P4 LOP3.LUT R3, R3, 0x6, RZ, 0xc0, !PT ;  /* 0x0000000603034812 */ /* 0x000fe400078ec0ff */
[----:B------:R-:W-:Y:S01]  /*3290*/  @P0 R2UR UR11, R2 ;  /* 0x00000000020b02ca */ /* 0x000fe200000e0000 */
[----:B------:R-:W-:Y:S01]  /*32a0*/  IMAD.IADD R2, R207, 0x1, R202 ;  /* 0x00000001cf027824 */ /* 0x000fe200078e02ca */
[----:B------:R-:W-:Y:S01]  /*32b0*/  @P4 LOP3.LUT R224, R3, 0xe0, R224, 0xf8, !PT ;  /* 0x000000e003e04812 */ /* 0x000fe200078ef8e0 */
[----:B------:R-:W-:-:S02]  /*32c0*/  IMAD.IADD R3, R207, 0x1, R0 ;  /* 0x00000001cf037824 */ /* 0x000fc400078e0200 */
[----:B------:R-:W-:Y:S01]  /*32d0*/  IMAD.IADD R0, R0, 0x1, R2 ;  /* 0x0000000100007824 */ /* 0x000fe200078e0202 */
[----:B------:R-:W2:Y:S01]  /*32e0*/  LDSM.16.M88.4 R132, [R2] ;  /* 0x000000000284783b */ /* 0x000ea20000000200 */
[----:B------:R-:W-:-:S03]  /*32f0*/  SHF.R.U32.HI R246, RZ, 0x7, R246 ;  /* 0x00000007fff67819 */ /* 0x000fc600000116f6 */
        /* <DEDUP_REMOVED lines=25> */
[----:B------:R-:W-:Y:S01]  /*3490*/  UIADD3 UR13, UPT, UPT, UR35, 0x646e171e, URZ ;  /* 0x646e171e230d7890 */ /* 0x000fe2000fffe0ff */
[----:B------:R-:W-:-:S11]  /*34a0*/  @UP0 UMOV UR12, UR11 ;  /* 0x0000000b000c0c82 */ /* 0x000fd60008000000 */
.L_x_1172:
[----:B------:R-:W0:Y:S01]  /*34b0*/  LDGDEPBAR ;  /* 0x00000000000079af */ /* 0x000e220000000000 */
[--C-:B------:R-:W-:Y:S01]  /*34c0*/  IMAD.IADD R182, R192, 0x1, R201.reuse ;  /* 0x00000001c0b67824 */ /* 0x100fe200078e02c9 */
[----:B-----5:R-:W-:Y:S01]  /*34d0*/  FSETP.NEU.FTZ.AND P6, PT, R237, -INF , PT ;  /* 0xff800000ed00780b */ /* 0x020fe20003fdd000 */
[----:B------:R-:W-:Y:S02]  /*34e0*/  IMAD.IADD R181, R202, 0x1, R201 ;  /* 0x00000001cab57824 */ /* 0x000fe400078e02c9 */
[----:B------:R-:W-:Y:S02]  /*34f0*/  VIADD R234, R234, 0xfffffffc ;  /* 0xfffffffceaea7836 */ /* 0x000fe40000000000 */
[----:B------:R-:W-:Y:S02]  /*3500*/  IMAD.IADD R180, R192, 0x1, R181 ;  /* 0x00000001c0b47824 */ /* 0x000fe400078e02b5 */
[----:B------:R-:W-:Y:S04]  /*3510*/  IMAD.WIDE.U32 R186, R234, -0x326172a9, RZ ;  /* 0xcd9e8d57eaba7825 */ /* 0x000fe800078e00ff */
[----:B------:R-:W-:Y:S01]  /*3520*/  IMAD.U32 R185, RZ, RZ, UR21 ;  /* 0x00000015ffb97e24 */ /* 0x000fe2000f8e00ff */
[----:B------:R-:W-:Y:S01]  /*3530*/  LOP3.LUT R190, R232, UR34, R187, 0x96, !PT ;  /* 0x00000022e8be7c12 */ /* 0x000fe2000f8e96bb */
[----:B------:R-:W-:Y:S02]  /*3540*/  IMAD.U32 R183, RZ, RZ, UR21 ;  /* 0x00000015ffb77e24 */ /* 0x000fe4000f8e00ff */
[----:B------:R-:W-:Y:S02]  /*3550*/  IMAD R185, R185, 0x2, R246 ;  /* 0x00000002b9b97824 */ /* 0x000fe400078e02f6 */
[----:B------:R-:W-:Y:S03]  /*3560*/  IMAD.WIDE.U32 R190, R190, -0x2daee0ad, RZ ;  /* 0xd2511f53bebe7825 */ /* 0x000fe600078e00ff */
[----:B------:R-:W-:Y:S01]  /*3570*/  LOP3.LUT R188, R185, UR35, R251, 0x96, !PT ;  /* 0x00000023b9bc7c12 */ /* 0x000fe2000f8e96fb */
[----:B------:R-:W-:Y:S01]  /*3580*/  @P4 IMAD R183, R183, 0x40, R224 ;  /* 0x00000040b7b74824 */ /* 0x000fe200078e02e0 */
[----:B------:R-:W-:Y:S04]  /*3590*/  DEPBAR.LE SB0, 0x0 ;  /* 0x000080000000791a */ /* 0x000fe80000000000 */
[----:B------:R-:W-:Y:S01]  /*35a0*/  BAR.SYNC.DEFER_BLOCKING 0x0 ;  /* 0x0000000000007b1d */ /* 0x000fe20000010000 */
[----:B------:R-:W-:Y:S01]  /*35b0*/  LOP3.LUT R184, R250, UR32, R191, 0x96, !PT ;  /* 0x00000020fab87c12 */ /* 0x000fe2000f8e96bf */
[----:B------:R-:W-:Y:S04]  /*35c0*/  IMAD.WIDE.U32 R188, R188, -0x326172a9, RZ ;  /* 0xcd9e8d57bcbc7825 */ /* 0x000fe800078e00ff */
[----:B------:R-:W-:Y:S01]  /*35d0*/  FMUL.FTZ R191, R237, 1.4426950216293334961 ;  /* 0x3fb8aa3bedbf7820 */ /* 0x000fe20000410000 */
[----:B------:R-:W-:Y:S01]  /*35e0*/  @P4 VIADD R187, R183, 0x9 ;  /* 0x00000009b7bb4836 */ /* 0x000fe20000000000 */
[----:B------:R-:W-:Y:S01]  /*35f0*/  LOP3.LUT R186, R186, UR33, R189, 0x96, !PT ;  /* 0x00000021baba7c12 */ /* 0x000fe2000f8e96bd */
[----:B------:R-:W-:Y:S02]  /*3600*/  VIADD R189, R235, 0x21 ;  /* 0x00000021ebbd7836 */ /* 0x000fe40000000000 */
[----:B------:R-:W-:Y:S01]  /*3610*/  @P4 VIADD R185, R183, 0x1 ;  /* 0x00000001b7b94836 */ /* 0x000fe20000000000 */
[-C--:B------:R-:W-:Y:S01]  /*3620*/  @P4 ISETP.GE.AND P1, PT, R187, R240.reuse, PT ;  /* 0x000000f0bb00420c */ /* 0x080fe20003f26270 */
[----:B------:R-:W-:Y:S02]  /*3630*/  @P4 VIADD R187, R183, 0x10 ;  /* 0x00000010b7bb4836 */ /* 0x000fe40000000000 */
[----:B------:R-:W-:Y:S01]  /*3640*/  VIADD R252, R235, 0x10 ;  /* 0x00000010ebfc7836 */ /* 0x000fe20000000000 */
[----:B------:R-:W-:Y:S01]  /*3650*/  @P4 ISETP.GE.AND P3, PT, R185, R240, PT ;  /* 0x000000f0b900420c */ /* 0x000fe20003f66270 */
[----:B------:R-:W-:Y:S03]  /*3660*/  @P4 VIADD R185, R183, 0x8 ;  /* 0x00000008b7b94836 */ /* 0x000fe60000000000 */
[----:B------:R-:W-:Y:S02]  /*3670*/  IABS R252, R252 ;  /* 0x000000fc00fc7213 */ /* 0x000fe40000000000 */
[----:B------:R-:W-:Y:S01]  /*3680*/  @P4 ISETP.GE.AND P5, PT, R185, R240, PT ;  /* 0x000000f0b900420c */ /* 0x000fe20003fa6270 */
[----:B------:R-:W-:Y:S01]  /*3690*/  @P4 VIADD R185, R183, 0x11 ;  /* 0x00000011b7b94836 */ /* 0x000fe20000000000 */
[----:B------:R-:W-:Y:S01]  /*36a0*/  I2FP.F32.S32 R252, R252 ;  /* 0x000000fc00fc7245 */ /* 0x000fe20000201400 */
[----:B------:R-:W-:Y:S03]  /*36b0*/  LDSM.16.M88.4 R52, [R201] ;  /* 0x00000000c934783b */ /* 0x000fe60000000200 */
[----:B------:R-:W-:Y:S05]  /*36c0*/  @P4 ISETP.GE.AND P2, PT, R185, R240, PT ;  /* 0x000000f0b900420c */ /* 0x000fea0003f46270 */
[----:B------:R-:W3:Y:S08]  /*36d0*/  LDSM.16.M88.4 R56, [R207+-0x4000] ;  /* 0xffc00000cf38783b */ /* 0x000ef00000000200 */
[----:B------:R-:W4:Y:S08]  /*36e0*/  LDSM.16.M88.4 R60, [R207+-0x3800] ;  /* 0xffc80000cf3c783b */ /* 0x000f300000000200 */
[----:B------:R-:W-:Y:S08]  /*36f0*/  LDSM.16.M88.4 R64, [R182] ;  /* 0x00000000b640783b */ /* 0x000ff00000000200 */
[----:B------:R-:W1:Y:S08]  /*3700*/  LDSM.16.M88.4 R100, [R2+-0x4000] ;  /* 0xffc000000264783b */ /* 0x000e700000000200 */
[----:B------:R-:W2:Y:S01]  /*3710*/  LDSM.16.M88.4 R104, [R2+-0x3800] ;  /* 0xffc800000268783b */ /* 0x000ea20000000200 */
[C---:B---3--:R-:W-:Y:S07]  /*3720*/  HMMA.16816.F32 R4, R52.reuse, R56, RZ ;  /* 0x000000383404723c */ /* 0x048fee00000018ff */
[----:B------:R-:W-:Y:S01]  /*3730*/  LDSM.16.M88.4 R108, [R193+-0x4000] ;  /* 0xffc00000c16c783b */ /* 0x000fe20000000200 */
[C---:B------:R-:W-:Y:S07]  /*3740*/  HMMA.16816.F32 R8, R52.reuse, R58, RZ ;  /* 0x0000003a3408723c */ /* 0x040fee00000018ff */
[----:B------:R-:W3:Y:S01]  /*3750*/  LDSM.16.M88.4 R56, [R181] ;  /* 0x00000000b538783b */ /* 0x000ee20000000200 */
[C---:B----4-:R-:W-:Y:S07]  /*3760*/  HMMA.16816.F32 R12, R52.reuse, R60, RZ ;  /* 0x0000003c340c723c */ /* 0x050fee00000018ff */
[----:B------:R-:W4:Y:S01]  /*3770*/  LDSM.16.M88.4 R112, [R193+-0x3800] ;  /* 0xffc80000c170783b */ /* 0x000f220000000200 */
[----:B------:R-:W-:Y:S07]  /*3780*/  HMMA.16816.F32 R16, R52, R62, RZ ;  /* 0x0000003e3410723c */ /* 0x000fee00000018ff */
[----:B------:R-:W-:Y:S01]  /*3790*/  LDSM.16.M88.4 R52, [R180] ;  /* 0x00000000b434783b */ /* 0x000fe20000000200 */
[C---:B-1----:R-:W-:Y:S07]  /*37a0*/  HMMA.16816.F32 R4, R64.reuse, R100, R4 ;  /* 0x000000644004723c */ /* 0x042fee0000001804 */
[----:B------:R-:W1:Y:S01]  /*37b0*/  LDSM.16.M88.4 R60, [R3+-0x4000] ;  /* 0xffc00000033c783b */ /* 0x000e620000000200 */
[C---:B------:R-:W-:Y:S07]  /*37c0*/  HMMA.16816.F32 R8, R64.reuse, R102, R8 ;  /* 0x000000664008723c */ /* 0x040fee0000001808 */
[----:B------:R-:W1:Y:S01]  /*37d0*/  LDSM.16.M88.4 R100, [R3+-0x3800] ;  /* 0xffc800000364783b */ /* 0x000e620000000200 */
[C---:B--2---:R-:W-:Y:S08]  /*37e0*/  HMMA.16816.F32 R12, R64.reuse, R104, R12 ;  /* 0x00000068400c723c */ /* 0x044ff0000000180c */
[----:B------:R-:W-:Y:S01]  /*37f0*/  HMMA.16816.F32 R16, R64, R106, R16 ;  /* 0x0000006a4010723c */ /* 0x000fe20000001810 */
[----:B------:R-:W-:Y:S07]  /*3800*/  LDSM.16.M88.4 R64, [R201+0x2000] ;  /* 0x00200000c940783b */ /* 0x000fee0000000200 */
[C---:B---3--:R-:W-:Y:S01]  /*3810*/  HMMA.16816.F32 R4, R56.reuse, R108, R4 ;  /* 0x0000006c3804723c */ /* 0x048fe20000001804 */
[----:B------:R-:W2:Y:S07]  /*3820*/  LDSM.16.M88.4 R104, [R207+-0x2000] ;  /* 0xffe00000cf68783b */ /* 0x000eae0000000200 */
[C---:B------:R-:W-:Y:S01]  /*3830*/  HMMA.16816.F32 R8, R56.reuse, R110, R8 ;  /* 0x0000006e3808723c */ /* 0x040fe20000001808 */
[----:B------:R-:W3:Y:S07]  /*3840*/  LDSM.16.M88.4 R108, [R207+-0x1800] ;  /* 0xffe80000cf6c783b */ /* 0x000eee0000000200 */
[C---:B----4-:R-:W-:Y:S08]  /*3850*/  HMMA.16816.F32 R12, R56.reuse, R112, R12 ;  /* 0x00000070380c723c */ /* 0x050ff0000000180c */
[----:B------:R-:W-:Y:S01]  /*3860*/  HMMA.16816.F32 R16, R56, R114, R16 ;  /* 0x000000723810723c */ /* 0x000fe20000001810 */
[----:B------:R-:W-:Y:S07]  /*3870*/  LDSM.16.M88.4 R56, [R182+0x2000] ;  /* 0x00200000b638783b */ /* 0x000fee0000000200 */
[C---:B-1----:R-:W-:Y:S01]  /*3880*/  HMMA.16816.F32 R4, R52.reuse, R60, R4 ;  /* 0x0000003c3404723c */ /* 0x042fe20000001804 */
[----:B------:R-:W-:Y:S07]  /*3890*/  LDSM.16.M88.4 R112, [R2+-0x1800] ;  /* 0xffe800000270783b */ /* 0x000fee0000000200 */
[C---:B------:R-:W-:Y:S01]  /*38a0*/  HMMA.16816.F32 R8, R52.reuse, R62, R8 ;  /* 0x0000003e3408723c */ /* 0x040fe20000001808 */
[----:B------:R-:W1:Y:S07]  /*38b0*/  LDSM.16.M88.4 R60, [R2+-0x2000] ;  /* 0xffe00000023c783b */ /* 0x000e6e0000000200 */
[C---:B------:R-:W-:Y:S08]  /*38c0*/  HMMA.16816.F32 R12, R52.reuse, R100, R12 ;  /* 0x00000064340c723c */ /* 0x040ff0000000180c */
[----:B------:R-:W-:Y:S01]  /*38d0*/  HMMA.16816.F32 R16, R52, R102, R16 ;  /* 0x000000663410723c */ /* 0x000fe20000001810 */
[----:B------:R-:W-:Y:S07]  /*38e0*/  LDSM.16.M88.4 R52, [R181+0x2000] ;  /* 0x00200000b534783b */ /* 0x000fee0000000200 */
[C---:B--2---:R-:W-:Y:S01]  /*38f0*/  HMMA.16816.F32 R4, R64.reuse, R104, R4 ;  /* 0x000000684004723c */ /* 0x044fe20000001804 */
[----:B------:R-:W2:Y:S07]  /*3900*/  LDSM.16.M88.4 R100, [R193+-0x2000] ;  /* 0xffe00000c164783b */ /* 0x000eae0000000200 */
[C---:B------:R-:W-:Y:S01]  /*3910*/  HMMA.16816.F32 R8, R64.reuse, R106, R8 ;  /* 0x0000006a4008723c */ /* 0x040fe20000001808 */
[----:B------:R-:W4:Y:S07]  /*3920*/  LDSM.16.M88.4 R104, [R193+-0x1800] ;  /* 0xffe80000c168783b */ /* 0x000f2e0000000200 */
[C---:B---3--:R-:W-:Y:S08]  /*3930*/  HMMA.16816.F32 R12, R64.reuse, R108, R12 ;  /* 0x0000006c400c723c */ /* 0x048ff0000000180c */
[----:B------:R-:W-:Y:S01]  /*3940*/  HMMA.16816.F32 R16, R64, R110, R16 ;  /* 0x0000006e4010723c */ /* 0x000fe20000001810 */
[----:B------:R-:W-:Y:S07]  /*3950*/  LDSM.16.M88.4 R64, [R3+-0x2000] ;  /* 0xffe000000340783b */ /* 0x000fee0000000200 */
[C---:B-1----:R-:W-:Y:S08]  /*3960*/  HMMA.16816.F32 R4, R56.reuse, R60, R4 ;  /* 0x0000003c3804723c */ /* 0x042ff00000001804 */
[C---:B------:R-:W-:Y:S01]  /*3970*/  HMMA.16816.F32 R8, R56.reuse, R62, R8 ;  /* 0x0000003e3808723c */ /* 0x040fe20000001808 */
[----:B------:R1:W3:Y:S07]  /*3980*/  LDSM.16.M88.4 R60, [R180+0x2000] ;  /* 0x00200000b43c783b */ /* 0x0002ee0000000200 */
[C---:B------:R-:W-:Y:S03]  /*3990*/  HMMA.16816.F32 R12, R56.reuse, R112, R12 ;  /* 0x00000070380c723c */ /* 0x040fe6000000180c */
[----:B------:R-:W-:Y:S01]  /*39a0*/  FSEL R113, R191, RZ, P6 ;  /* 0x000000ffbf717208 */ /* 0x000fe20003000000 */
[----:B------:R-:W-:Y:S01]  /*39b0*/  VIADD R191, R235, 0x11 ;  /* 0x00000011ebbf7836 */ /* 0x000fe20000000000 */
[----:B------:R-:W-:Y:S03]  /*39c0*/  FSETP.NEU.FTZ.AND P6, PT, R236, -INF , PT ;  /* 0xff800000ec00780b */ /* 0x000fe60003fdd000 */
[----:B------:R-:W-:Y:S03]  /*39d0*/  HMMA.16816.F32 R16, R56, R114, R16 ;  /* 0x000000723810723c */ /* 0x000fe60000001810 */
[----:B------:R-:W-:Y:S04]  /*39e0*/  IABS R191, R191 ;  /* 0x000000bf00bf7213 */ /* 0x000fe80000000000 */
[----:B------:R-:W-:Y:S01]  /*39f0*/  I2FP.F32.S32 R191, R191 ;  /* 0x000000bf00bf7245 */ /* 0x000fe20000201400 */
[C---:B--2---:R-:W-:Y:S05]  /*3a00*/  HMMA.16816.F32 R4, R52.reuse, R100, R4 ;  /* 0x000000643404723c */ /* 0x044fea0000001804 */
[----:B-1----:R-:W-:Y:S01]  /*3a10*/  IMAD.WIDE.U32 R180, R184, -0x326172a9, RZ ;  /* 0xcd9e8d57b8b47825 */ /* 0x002fe200078e00ff */
[----:B------:R-:W-:Y:S02]  /*3a20*/  IABS R184, R189 ;  /* 0x000000bd00b87213 */ /* 0x000fe40000000000 */
[C---:B------:R-:W-:Y:S03]  /*3a30*/  HMMA.16816.F32 R8, R52.reuse, R102, R8 ;  /* 0x000000663408723c */ /* 0x040fe60000001808 */
[C---:B------:R-:W-:Y:S02]  /*3a40*/  LEA R102, P0, R215.reuse, R226, 0x2 ;  /* 0x000000e2d7667211 */ /* 0x040fe400078010ff */
[----:B------:R-:W-:Y:S02]  /*3a50*/  LOP3.LUT R188, R188, UR31, R181, 0x96, !PT ;  /* 0x0000001fbcbc7c12 */ /* 0x000fe4000f8e96b5 */
[----:B------:R-:W-:Y:S01]  /*3a60*/  LEA.HI.X R103, R215, R227, RZ, 0x2, P0 ;  /* 0x000000e3d7677211 */ /* 0x000fe200000f14ff */
[C---:B----4-:R-:W-:Y:S03]  /*3a70*/  HMMA.16816.F32 R12, R52.reuse, R104, R12 ;  /* 0x00000068340c723c */ /* 0x050fe6000000180c */
[----:B------:R-:W-:Y:S01]  /*3a80*/  IMAD.WIDE.U32 R188, R188, -0x2daee0ad, RZ ;  /* 0xd2511f53bcbc7825 */ /* 0x000fe200078e00ff */
[----:B------:R-:W-:Y:S02]  /*3a90*/  @P4 ISETP.GE.AND P0, PT, R187, R240, PT ;  /* 0x000000f0bb00420c */ /* 0x000fe40003f06270 */
[----:B------:R-:W-:Y:S01]  /*3aa0*/  I2FP.F32.S32 R187, R184 ;  /* 0x000000b800bb7245 */ /* 0x000fe20000201400 */
[C---:B------:R-:W-:Y:S01]  /*3ab0*/  VIADD R184, R235.reuse, 0x20 ;  /* 0x00000020ebb87836 */ /* 0x040fe20000000000 */
[----:B------:R-:W-:Y:S01]  /*3ac0*/  HMMA.16816.F32 R16, R52, R106, R16 ;  /* 0x0000006a3410723c */ /* 0x000fe20000001810 */
[----:B------:R-:W1:Y:S02]  /*3ad0*/  LDSM.16.M88.4 R52, [R3+-0x1800] ;  /* 0xffe800000334783b */ /* 0x000e640000000200 */
[----:B------:R-:W-:Y:S01]  /*3ae0*/  IMAD.WIDE.U32 R106, R186, -0x2daee0ad, RZ ;  /* 0xd2511f53ba6a7825 */ /* 0x000fe200078e00ff */
[----:B------:R-:W-:Y:S04]  /*3af0*/  IABS R184, R184 ;  /* 0x000000b800b87213 */ /* 0x000fe80000000000 */
[C---:B---3--:R-:W-:Y:S05]  /*3b00*/  HMMA.16816.F32 R4, R60.reuse, R64, R4 ;  /* 0x000000403c04723c */ /* 0x048fea0000001804 */
[----:B------:R-:W-:Y:S01]  /*3b10*/  LOP3.LUT R186, R106, UR25, R189, 0x96, !PT ;  /* 0x000000196aba7c12 */ /* 0x000fe2000f8e96bd */
[----:B------:R-:W-:Y:S01]  /*3b20*/  VIADD R189, R235, 0x19 ;  /* 0x00000019ebbd7836 */ /* 0x000fe20000000000 */
[----:B------:R-:W-:Y:S01]  /*3b30*/  LOP3.LUT R190, R190, UR30, R107, 0x96, !PT ;  /* 0x0000001ebebe7c12 */ /* 0x000fe2000f8e966b */
[C---:B------:R-:W-:Y:S03]  /*3b40*/  HMMA.16816.F32 R8, R60.reuse, R66, R8 ;  /* 0x000000423c08723c */ /* 0x040fe60000001808 */
[----:B------:R-:W-:Y:S01]  /*3b50*/  IABS R189, R189 ;  /* 0x000000bd00bd7213 */ /* 0x000fe20000000000 */
[----:B------:R-:W-:Y:S01]  /*3b60*/  IMAD.WIDE.U32 R114, R190, -0x326172a9, RZ ;  /* 0xcd9e8d57be727825 */ /* 0x000fe200078e00ff */
[----:B------:R-:W-:Y:S02]  /*3b70*/  I2FP.F32.S32 R184, R184 ;  /* 0x000000b800b87245 */ /* 0x000fe40000201400 */
[----:B------:R-:W-:Y:S01]  /*3b80*/  I2FP.F32.S32 R189, R189 ;  /* 0x000000bd00bd7245 */ /* 0x000fe20000201400 */
[----:B------:R-:W-:Y:S01]  /*3b90*/  IMAD.WIDE.U32 R106, R186, -0x326172a9, RZ ;  /* 0xcd9e8d57ba6a7825 */ /* 0x000fe200078e00ff */
[----:B------:R-:W-:Y:S03]  /*3ba0*/  LOP3.LUT R185, R180, UR26, R115, 0x96, !PT ;  /* 0x0000001ab4b97c12 */ /* 0x000fe6000f8e9673 */
[----:B------:R-:W-:Y:S01]  /*3bb0*/  FFMA.FTZ R6, R187, -UR12, R6 ;  /* 0x8000000cbb067c23 */ /* 0x000fe20008010006 */
[----:B------:R-:W-:Y:S01]  /*3bc0*/  FMUL.FTZ R187, R236, 1.4426950216293334961 ;  /* 0x3fb8aa3becbb7820 */ /* 0x000fe20000410000 */
[----:B------:R-:W-:Y:S01]  /*3bd0*/  FFMA.FTZ R4, R189, -UR12, R4 ;  /* 0x8000000cbd047c23 */ /* 0x000fe20008010004 */
[----:B------:R-:W-:Y:S01]  /*3be0*/  LOP3.LUT R186, R114, UR24, R107, 0x96, !PT ;  /* 0x0000001872ba7c12 */ /* 0x000fe2000f8e966b */
[----:B------:R-:W-:Y:S04]  /*3bf0*/  IMAD.WIDE.U32 R114, R185, -0x2daee0ad, RZ ;  /* 0xd2511f53b9727825 */ /* 0x000fe800078e00ff */
[----:B------:R-:W-:Y:S01]  /*3c00*/  FFMA.FTZ R7, R184, -UR12, R7 ;  /* 0x8000000cb8077c23 */ /* 0x000fe20008010007 */
[----:B------:R-:W-:Y:S01]  /*3c10*/  FSEL R180, R187, RZ, P6 ;  /* 0x000000ffbbb47208 */ /* 0x000fe20003000000 */
[C---:B------:R-:W-:Y:S01]  /*3c20*/  @P4 VIADD R187, R183.reuse, 0x18 ;  /* 0x00000018b7bb4836 */ /* 0x040fe20000000000 */
[CC--:B------:R-:W-:Y:S01]  /*3c30*/  @P4 ISETP.GE.AND P6, PT, R183.reuse, R240.reuse, PT ;  /* 0x000000f0b700420c */ /* 0x0c0fe20003fc6270 */
[----:B------:R-:W-:Y:S01]  /*3c40*/  @P4 VIADD R185, R183, 0x19 ;  /* 0x00000019b7b94836 */ /* 0x000fe20000000000 */
[----:B------:R-:W-:Y:S01]  /*3c50*/  LOP3.LUT R184, R188, UR17, R115, 0x96, !PT ;  /* 0x00000011bcb87c12 */ /* 0x000fe2000f8e9673 */
[----:B------:R-:W-:Y:S01]  /*3c60*/  VIADD R190, R235, 0x18 ;  /* 0x00000018ebbe7836 */ /* 0x000fe20000000000 */
[----:B------:R-:W-:Y:S01]  /*3c70*/  @P4 FSEL R4, R4, -INF , !P6 ;  /* 0xff80000004044808 */ /* 0x000fe20007000000 */
[C---:B-1----:R-:W-:Y:S03]  /*3c80*/  HMMA.16816.F32 R12, R60.reuse, R52, R12 ;  /* 0x000000343c0c723c */ /* 0x042fe6000000180c */
[----:B------:R-:W-:Y:S01]  /*3c90*/  @P4 FSEL R6, R6, -INF , !P6 ;  /* 0xff80000006064808 */ /* 0x000fe20007000000 */
[----:B------:R-:W-:Y:S01]  /*3ca0*/  IMAD.WIDE.U32 R110, R184, -0x326172a9, RZ ;  /* 0xcd9e8d57b86e7825 */ /* 0x000fe200078e00ff */
[----:B------:R-:W-:Y:S01]  /*3cb0*/  @P4 ISETP.GE.AND P6, PT, R187, R240, PT ;  /* 0x000000f0bb00420c */ /* 0x000fe20003fc6270 */
[----:B------:R-:W2:Y:S02]  /*3cc0*/  LDG.E R184, desc[UR22][R102.64] ;  /* 0x0000001666b87981 */ /* 0x000ea4000c1e1900 */
[----:B------:R-:W-:Y:S01]  /*3cd0*/  FFMA.FTZ R8, R191, -UR12, R8 ;  /* 0x8000000cbf087c23 */ /* 0x000fe20008010008 */
[----:B------:R-:W-:Y:S03]  /*3ce0*/  HMMA.16816.F32 R16, R60, R54, R16 ;  /* 0x000000363c10723c */ /* 0x000fe60000001810 */
[----:B------:R-:W-:Y:S01]  /*3cf0*/  IMAD.WIDE.U32 R186, R186, -0x2daee0ad, RZ ;  /* 0xd2511f53baba7825 */ /* 0x000fe200078e00ff */
[----:B------:R-:W-:Y:S02]  /*3d00*/  IABS R190, R190 ;  /* 0x000000be00be7213 */ /* 0x000fe40000000000 */
[----:B------:R-:W-:Y:S01]  /*3d10*/  @P4 FSEL R8, R8, -INF , !P5 ;  /* 0xff80000008084808 */ /* 0x000fe20006800000 */
[----:B------:R-:W-:Y:S01]  /*3d20*/  FFMA.FTZ R9, R252, -UR12, R9 ;  /* 0x8000000cfc097c23 */ /* 0x000fe20008010009 */
[----:B------:R-:W-:Y:S01]  /*3d30*/  LOP3.LUT R183, R114, UR15, R187, 0x96, !PT ;  /* 0x0000000f72b77c12 */ /* 0x000fe2000f8e96bb */
[----:B------:R-:W-:Y:S01]  /*3d40*/  FFMA.FTZ R10, R189, -UR12, R10 ;  /* 0x8000000cbd0a7c23 */ /* 0x000fe2000801000a */
[----:B------:R-:W-:Y:S01]  /*3d50*/  I2FP.F32.S32 R190, R190 ;  /* 0x000000be00be7245 */ /* 0x000fe20000201400 */
[----:B------:R-:W-:Y:S01]  /*3d60*/  FFMA.FTZ R182, R8, UR7, -R113 ;  /* 0x0000000708b67c23 */ /* 0x000fe20008010871 */
[----:B------:R-:W-:Y:S01]  /*3d70*/  VIADD R189, R235, 0x9 ;  /* 0x00000009ebbd7836 */ /* 0x000fe20000000000 */
[----:B------:R-:W-:Y:S01]  /*3d80*/  @P4 FSEL R9, R9, -INF , !P1 ;  /* 0xff80000009094808 */ /* 0x000fe20004800000 */
[----:B------:R-:W-:Y:S04]  /*3d90*/  IMAD.WIDE.U32 R114, R183, -0x326172a9, RZ ;  /* 0xcd9e8d57b7727825 */ /* 0x000fe800078e00ff */
[C---:B------:R-:W-:Y:S01]  /*3da0*/  FFMA.FTZ R5, R190.reuse, -UR12, R5 ;  /* 0x8000000cbe057c23 */ /* 0x040fe20008010005 */
[----:B------:R1:W3:Y:S01]  /*3db0*/  LDG.E R183, desc[UR22][R102.64+0x20] ;  /* 0x0000201666b77981 */ /* 0x0002e2000c1e1900 */
[----:B------:R-:W-:Y:S01]  /*3dc0*/  FFMA.FTZ R11, R190, -UR12, R11 ;  /* 0x8000000cbe0b7c23 */ /* 0x000fe2000801000b */
[----:B------:R-:W-:Y:S01]  /*3dd0*/  @P4 FSEL R10, R10, -INF , !P5 ;  /* 0xff8000000a0a4808 */ /* 0x000fe20006800000 */
[----:B------:R4:W1:Y:S01]  /*3de0*/  MUFU.EX2 R190, R182 ;  /* 0x000000b600be7308 */ /* 0x0008620000000800 */
[----:B------:R-:W-:Y:S01]  /*3df0*/  LOP3.LUT R115, R110, UR14, R115, 0x96, !PT ;  /* 0x0000000e6e737c12 */ /* 0x000fe2000f8e9673 */
[----:B------:R-:W-:Y:S01]  /*3e00*/  FFMA.FTZ R181, R9, UR7, -R113 ;  /* 0x0000000709b57c23 */ /* 0x000fe20008010871 */
[C---:B------:R-:W-:Y:S01]  /*3e10*/  PRMT R110, R114.reuse, 0x7771, RZ ;  /* 0x00007771726e7816 */ /* 0x040fe200000000ff */
[----:B------:R-:W-:Y:S01]  /*3e20*/  FFMA.FTZ R14, R191, -UR12, R14 ;  /* 0x8000000cbf0e7c23 */ /* 0x000fe2000801000e */
[----:B------:R-:W-:Y:S01]  /*3e30*/  PRMT R247, R114, 0x7770, RZ ;  /* 0x0000777072f77816 */ /* 0x000fe200000000ff */
[----:B------:R-:W-:Y:S01]  /*3e40*/  FFMA.FTZ R15, R252, -UR12, R15 ;  /* 0x8000000cfc0f7c23 */ /* 0x000fe2000801000f */
[----:B------:R-:W-:Y:S01]  /*3e50*/  PRMT R109, R114, 0x7772, RZ ;  /* 0x00007772726d7816 */ /* 0x000fe200000000ff */
[----:B------:R-:W-:Y:S01]  /*3e60*/  VIADD R61, R235, 0x1 ;  /* 0x00000001eb3d7836 */ /* 0x000fe20000000000 */
[----:B------:R-:W-:Y:S01]  /*3e70*/  @P4 FSEL R11, R11, -INF , !P1 ;  /* 0xff8000000b0b4808 */ /* 0x000fe20004800000 */
[--C-:B------:R-:W-:Y:S01]  /*3e80*/  FFMA.FTZ R187, R4, UR7, -R113.reuse ;  /* 0x0000000704bb7c23 */ /* 0x100fe20008010871 */
[----:B------:R-:W-:Y:S01]  /*3e90*/  ISETP.LE.U32.AND P5, PT, R247, UR6, PT ;  /* 0x00000006f7007c0c */ /* 0x000fe2000bfa3070 */
[----:B------:R-:W-:Y:S01]  /*3ea0*/  VIADD R247, R235, 0x8 ;  /* 0x00000008ebf77836 */ /* 0x000fe20000000000 */
[----:B------:R-:W-:Y:S02]  /*3eb0*/  @P4 FSEL R5, R5, -INF , !P3 ;  /* 0xff80000005054808 */ /* 0x000fe40005800000 */
[----:B------:R-:W-:Y:S01]  /*3ec0*/  @P4 FSEL R7, R7, -INF , !P3 ;  /* 0xff80000007074808 */ /* 0x000fe20005800000 */
[----:B------:R-:W1:Y:S01]  /*3ed0*/  MUFU.EX2 R187, R187 ;  /* 0x000000bb00bb7308 */ /* 0x000e620000000800 */
[----:B----4-:R-:W-:Y:S01]  /*3ee0*/  FFMA.FTZ R182, R10, UR7, -R180 ;  /* 0x000000070ab67c23 */ /* 0x010fe200080108b4 */
[----:B------:R-:W-:Y:S01]  /*3ef0*/  IABS R247, R247 ;  /* 0x000000f700f77213 */ /* 0x000fe20000000000 */
[----:B------:R-:W-:Y:S01]  /*3f00*/  FFMA.FTZ R188, R5, UR7, -R113 ;  /* 0x0000000705bc7c23 */ /* 0x000fe20008010871 */
[----:B------:R-:W-:Y:S02]  /*3f10*/  @P4 ISETP.GE.AND P3, PT, R185, R240, PT ;  /* 0x000000f0b900420c */ /* 0x000fe40003f66270 */
[----:B-1----:R-:W-:Y:S02]  /*3f20*/  PRMT R102, R114, 0x7773, RZ ;  /* 0x0000777372667816 */ /* 0x002fe400000000ff */
[----:B------:R-:W-:Y:S02]  /*3f30*/  IABS R114, R189 ;  /* 0x000000bd00727213 */ /* 0x000fe40000000000 */
[----:B------:R1:W-:Y:S01]  /*3f40*/  MUFU.EX2 R191, R182 ;  /* 0x000000b600bf7308 */ /* 0x0003e20000000800 */
[----:B------:R-:W-:Y:S01]  /*3f50*/  LOP3.LUT R189, R115, 0xff, RZ, 0xc0, !PT ;  /* 0x000000ff73bd7812 */ /* 0x000fe200078ec0ff */
[----:B------:R-:W-:Y:S01]  /*3f60*/  @!P5 FADD.FTZ R190, -R190, -RZ ;  /* 0x800000ffbebed221 */ /* 0x000fe20000010100 */
[----:B------:R-:W-:Y:S02]  /*3f70*/  LOP3.LUT R185, R106, UR16, R111, 0x96, !PT ;  /* 0x000000106ab97c12 */ /* 0x000fe4000f8e966f */
[----:B------:R-:W-:Y:S02]  /*3f80*/  ISETP.LE.U32.AND P1, PT, R189, UR6, PT ;  /* 0x00000006bd007c0c */ /* 0x000fe4000bf23070 */
[----:B------:R-:W-:Y:S03]  /*3f90*/  LOP3.LUT R62, R115, 0xffff, RZ, 0xc0, !PT ;  /* 0x0000ffff733e7812 */ /* 0x000fe600078ec0ff */
[----:B------:R4:W-:Y:S01]  /*3fa0*/  MUFU.EX2 R189, R181 ;  /* 0x000000b500bd7308 */ /* 0x0009e20000000800 */
[----:B------:R-:W-:Y:S01]  /*3fb0*/  IMAD.WIDE.U32 R66, R185, -0x2daee0ad, RZ ;  /* 0xd2511f53b9427825 */ /* 0x000fe200078e00ff */
[----:B------:R-:W-:Y:S02]  /*3fc0*/  IABS R61, R61 ;  /* 0x0000003d003d7213 */ /* 0x000fe40000000000 */
[----:B------:R-:W-:Y:S01]  /*3fd0*/  SHF.R.U32.HI R62, RZ, 0x8, R62 ;  /* 0x00000008ff3e7819 */ /* 0x000fe2000001163e */
[--C-:B------:R-:W-:Y:S01]  /*3fe0*/  FFMA.FTZ R185, R6, UR7, -R180.reuse ;  /* 0x0000000706b97c23 */ /* 0x100fe200080108b4 */
[----:B------:R-:W-:Y:S04]  /*3ff0*/  LOP3.LUT R106, R186, UR13, R67, 0x96, !PT ;  /* 0x0000000dba6a7c12 */ /* 0x000fe8000f8e9643 */
[----:B------:R4:W4:Y:S01]  /*4000*/  MUFU.EX2 R186, R188 ;  /* 0x000000bc00ba7308 */ /* 0x0009220000000800 */
[----:B-1----:R-:W-:Y:S01]  /*4010*/  I2FP.F32.S32 R182, R247 ;  /* 0x000000f700b67245 */ /* 0x002fe20000201400 */
[----:B------:R-:W-:Y:S01]  /*4020*/  @!P1 FADD.FTZ R187, -R187, -RZ ;  /* 0x800000ffbbbb9221 */ /* 0x000fe20000010100 */
[----:B------:R-:W-:Y:S02]  /*4030*/  IABS R247, R235 ;  /* 0x000000eb00f77213 */ /* 0x000fe40000000000 */
[----:B------:R-:W-:Y:S01]  /*4040*/  I2FP.F32.S32 R61, R61 ;  /* 0x0000003d003d7245 */ /* 0x000fe20000201400 */
[----:B------:R-:W-:Y:S01]  /*4050*/  FFMA.FTZ R13, R182, -UR12, R13 ;  /* 0x8000000cb60d7c23 */ /* 0x000fe2000801000d */
[----:B------:R-:W-:Y:S01]  /*4060*/  @P4 FSEL R14, R14, -INF , !P0 ;  /* 0xff8000000e0e4808 */ /* 0x000fe20004000000 */
[----:B------:R-:W-:Y:S01]  /*4070*/  FFMA.FTZ R19, R182, -UR12, R19 ;  /* 0x8000000cb6137c23 */ /* 0x000fe20008010013 */
[----:B----4-:R-:W-:Y:S01]  /*4080*/  FFMA.FTZ R181, R11, UR7, -R180 ;  /* 0x000000070bb57c23 */ /* 0x010fe200080108b4 */
[----:B------:R-:W-:Y:S01]  /*4090*/  LOP3.LUT R62, R62, 0xffff, RZ, 0xc0, !PT ;  /* 0x0000ffff3e3e7812 */ /* 0x000fe200078ec0ff */
[----:B------:R-:W-:Y:S01]  /*40a0*/  FFMA.FTZ R16, R61, -UR12, R16 ;  /* 0x8000000c3d107c23 */ /* 0x000fe20008010010 */
[----:B------:R-:W-:Y:S01]  /*40b0*/  @P4 FSEL R13, R13, -INF , !P2 ;  /* 0xff8000000d0d4808 */ /* 0x000fe20005000000 */
[----:B------:R1:W-:Y:S01]  /*40c0*/  MUFU.EX2 R252, R181 ;  /* 0x000000b500fc7308 */ /* 0x0003e20000000800 */
[----:B------:R-:W-:Y:S01]  /*40d0*/  @P4 FSEL R15, R15, -INF , !P2 ;  /* 0xff8000000f0f4808 */ /* 0x000fe20005000000 */
[--C-:B------:R-:W-:Y:S01]  /*40e0*/  FFMA.FTZ R61, R14, UR7, -R180.reuse ;  /* 0x000000070e3d7c23 */ /* 0x100fe200080108b4 */
[----:B------:R-:W-:Y:S01]  /*40f0*/  ISETP.LE.U32.AND P2, PT, R62, UR6, PT ;  /* 0x000000063e007c0c */ /* 0x000fe2000bf43070 */
[----:B------:R-:W-:Y:S01]  /*4100*/  FFMA.FTZ R63, R13, UR7, -R113 ;  /* 0x000000070d3f7c23 */ /* 0x000fe20008010871 */
[----:B------:R-:W-:Y:S01]  /*4110*/  I2FP.F32.S32 R111, R114 ;  /* 0x00000072006f7245 */ /* 0x000fe20000201400 */
[----:B------:R-:W-:Y:S01]  /*4120*/  FFMA.FTZ R62, R15, UR7, -R180 ;  /* 0x000000070f3e7c23 */ /* 0x000fe200080108b4 */
[----:B------:R-:W-:Y:S03]  /*4130*/  PRMT R114, R115, 0x7632, R114 ;  /* 0x0000763273727816 */ /* 0x000fe60000000072 */
[----:B------:R4:W-:Y:S01]  /*4140*/  MUFU.EX2 R182, R61 ;  /* 0x0000003d00b67308 */ /* 0x0009e20000000800 */
[----:B------:R-:W-:Y:S01]  /*4150*/  @P4 FSEL R16, R16, -INF , !P6 ;  /* 0xff80000010104808 */ /* 0x000fe20007000000 */
[----:B------:R-:W-:Y:S01]  /*4160*/  FFMA.FTZ R18, R111, -UR12, R18 ;  /* 0x8000000c6f127c23 */ /* 0x000fe20008010012 */
[----:B------:R-:W-:Y:S01]  /*4170*/  SHF.R.U32.HI R115, RZ, 0x18, R115 ;  /* 0x00000018ff737819 */ /* 0x000fe20000011673 */
[----:B------:R-:W-:Y:S01]  /*4180*/  FFMA.FTZ R188, R7, UR7, -R180 ;  /* 0x0000000707bc7c23 */ /* 0x000fe200080108b4 */
[----:B------:R-:W-:Y:S01]  /*4190*/  FFMA.FTZ R12, R111, -UR12, R12 ;  /* 0x8000000c6f0c7c23 */ /* 0x000fe2000801000c */
[----:B------:R-:W-:Y:S02]  /*41a0*/  @P4 FSEL R19, R19, -INF , !P3 ;  /* 0xff80000013134808 */ /* 0x000fe40005800000 */
[----:B------:R-:W-:Y:S01]  /*41b0*/  @P4 FSEL R18, R18, -INF , !P6 ;  /* 0xff80000012124808 */ /* 0x000fe20007000000 */
[----:B------:R-:W-:Y:S01]  /*41c0*/  @!P2 FADD.FTZ R186, -R186, -RZ ;  /* 0x800000ffbabaa221 */ /* 0x000fe20000010100 */
[----:B-1----:R-:W-:Y:S01]  /*41d0*/  I2FP.F32.S32 R181, R247 ;  /* 0x000000f700b57245 */ /* 0x002fe20000201400 */
[----:B------:R-:W1:Y:S01]  /*41e0*/  MUFU.EX2 R188, R188 ;  /* 0x000000bc00bc7308 */ /* 0x000e620000000800 */
[----:B------:R-:W-:Y:S02]  /*41f0*/  ISETP.LE.U32.AND P6, PT, R115, UR6, PT ;  /* 0x0000000673007c0c */ /* 0x000fe4000bfc3070 */
[----:B------:R-:W-:Y:S01]  /*4200*/  ISETP.GT.U32.AND P2, PT, R102, UR6, PT ;  /* 0x0000000666007c0c */ /* 0x000fe2000bf44070 */
[----:B------:R-:W-:Y:S01]  /*4210*/  FFMA.FTZ R17, R181, -UR12, R17 ;  /* 0x8000000cb5117c23 */ /* 0x000fe20008010011 */
[----:B------:R-:W-:Y:S02]  /*4220*/  @P4 FSEL R12, R12, -INF , !P0 ;  /* 0xff8000000c0c4808 */ /* 0x000fe40004000000 */
[----:B------:R-:W-:Y:S03]  /*4230*/  LOP3.LUT R114, R114, 0xff, RZ, 0xc0, !PT ;  /* 0x000000ff72727812 */ /* 0x000fe600078ec0ff */
[----:B------:R1:W-:Y:S01]  /*4240*/  MUFU.EX2 R247, R63 ;  /* 0x0000003f00f77308 */ /* 0x0003e20000000800 */
[----:B------:R-:W-:Y:S02]  /*4250*/  @P4 FSEL R17, R17, -INF , !P3 ;  /* 0xff80000011114808 */ /* 0x000fe40005800000 */
[----:B------:R-:W-:Y:S02]  /*4260*/  ISETP.GT.U32.AND P3, PT, R110, UR6, PT ;  /* 0x000000066e007c0c */ /* 0x000fe4000bf64070 */
[----:B----4-:R-:W-:Y:S02]  /*4270*/  LOP3.LUT R61, R106, 0xffff, RZ, 0xc0, !PT ;  /* 0x0000ffff6a3d7812 */ /* 0x010fe400078ec0ff */
[----:B------:R-:W-:Y:S03]  /*4280*/  ISETP.LE.U32.AND P0, PT, R114, UR6, PT ;  /* 0x0000000672007c0c */ /* 0x000fe6000bf03070 */
[----:B------:R4:W-:Y:S01]  /*4290*/  MUFU.EX2 R115, R62 ;  /* 0x0000003e00737308 */ /* 0x0009e20000000800 */
[----:B------:R-:W-:Y:S01]  /*42a0*/  FFMA.FTZ R114, R12, UR7, -R113 ;  /* 0x000000070c727c23 */ /* 0x000fe20008010871 */
[----:B------:R-:W-:Y:S01]  /*42b0*/  SHF.R.U32.HI R61, RZ, 0x8, R61 ;  /* 0x00000008ff3d7819 */ /* 0x000fe2000001163d */
[----:B-1----:R-:W-:Y:S01]  /*42c0*/  @!P6 FADD.FTZ R188, -R188, -RZ ;  /* 0x800000ffbcbce221 */ /* 0x002fe20000010100 */
[----:B------:R-:W-:Y:S01]  /*42d0*/  ISETP.GT.U32.AND P1, PT, R109, UR6, PT ;  /* 0x000000066d007c0c */ /* 0x000fe2000bf24070 */
[----:B------:R-:W-:Y:S01]  /*42e0*/  @P2 FADD.FTZ R252, -R252, -RZ ;  /* 0x800000fffcfc2221 */ /* 0x000fe20000010100 */
[----:B------:R-:W-:Y:S04]  /*42f0*/  PRMT R101, R66, 0x7771, RZ ;  /* 0x0000777142657816 */ /* 0x000fe800000000ff */
[----:B------:R-:W1:Y:S01]  /*4300*/  MUFU.EX2 R185, R185 ;  /* 0x000000b900b97308 */ /* 0x000e620000000800 */
[--C-:B------:R-:W-:Y:S01]  /*4310*/  FFMA.FTZ R63, R16, UR7, -R113.reuse ;  /* 0x00000007103f7c23 */ /* 0x100fe20008010871 */
[----:B------:R-:W-:Y:S01]  /*4320*/  LOP3.LUT R61, R61, 0xffff, RZ, 0xc0, !PT ;  /* 0x0000ffff3d3d7812 */ /* 0x000fe200078ec0ff */
[----:B------:R-:W-:Y:S01]  /*4330*/  FFMA.FTZ R113, R17, UR7, -R113 ;  /* 0x0000000711717c23 */ /* 0x000fe20008010871 */
[----:B------:R-:W-:Y:S01]  /*4340*/  @P3 FADD.FTZ R189, -R189, -RZ ;  /* 0x800000ffbdbd3221 */ /* 0x000fe20000010100 */
[----:B------:R-:W-:Y:S02]  /*4350*/  ISETP.GT.U32.AND P6, PT, R101, UR6, PT ;  /* 0x0000000665007c0c */ /* 0x000fe4000bfc4070 */
[----:B------:R-:W-:Y:S03]  /*4360*/  ISETP.LE.U32.AND P3, PT, R61, UR6, PT ;  /* 0x000000063d007c0c */ /* 0x000fe6000bf63070 */
[----:B------:R1:W-:Y:S01]  /*4370*/  MUFU.EX2 R102, R63 ;  /* 0x0000003f00667308 */ /* 0x0003e20000000800 */
[C---:B----4-:R-:W-:Y:S01]  /*4380*/  LOP3.LUT R62, R106.reuse, 0xff, RZ, 0xc0, !PT ;  /* 0x000000ff6a3e7812 */ /* 0x050fe200078ec0ff */
[----:B------:R-:W-:Y:S01]  /*4390*/  @P1 FADD.FTZ R191, -R191, -RZ ;  /* 0x800000ffbfbf1221 */ /* 0x000fe20000010100 */
[----:B------:R-:W-:Y:S02]  /*43a0*/  PRMT R61, R106, 0x7632, R61 ;  /* 0x000076326a3d7816 */ /* 0x000fe4000000003d */
[----:B------:R-:W-:Y:S02]  /*43b0*/  ISETP.LE.U32.AND P5, PT, R62, UR6, PT ;  /* 0x000000063e007c0c */ /* 0x000fe4000bfa3070 */
[----:B------:R-:W-:Y:S03]  /*43c0*/  LOP3.LUT R61, R61, 0xff, RZ, 0xc0, !PT ;  /* 0x000000ff3d3d7812 */ /* 0x000fe600078ec0ff */
[----:B------:R-:W4:Y:S01]  /*43d0*/  MUFU.EX2 R114, R114 ;  /* 0x0000007200727308 */ /* 0x000f220000000800 */
[----:B------:R-:W-:Y:S01]  /*43e0*/  SHF.R.U32.HI R106, RZ, 0x18, R106 ;  /* 0x00000018ff6a7819 */ /* 0x000fe2000001166a */
[----:B-1----:R-:W-:Y:S01]  /*43f0*/  @!P0 FADD.FTZ R185, -R185, -RZ ;  /* 0x800000ffb9b98221 */ /* 0x002fe20000010100 */
[----:B------:R-:W-:Y:S01]  /*4400*/  ISETP.LE.U32.AND P2, PT, R61, UR6, PT ;  /* 0x000000063d007c0c */ /* 0x000fe2000bf43070 */
[----:B------:R-:W-:Y:S01]  /*4410*/  @!P3 FADD.FTZ R247, -R247, -RZ ;  /* 0x800000fff7f7b221 */ /* 0x000fe20000010100 */
[C---:B------:R-:W-:Y:S02]  /*4420*/  PRMT R107, R66.reuse, 0x7770, RZ ;  /* 0x00007770426b7816 */ /* 0x040fe400000000ff */
[----:B------:R-:W-:Y:S03]  /*4430*/  PRMT R105, R66, 0x7772, RZ ;  /* 0x0000777242697816 */ /* 0x000fe600000000ff */
[----:B------:R-:W1:Y:S01]  /*4440*/  MUFU.EX2 R101, R113 ;  /* 0x0000007100657308 */ /* 0x000e620000000800 */
[--C-:B------:R-:W-:Y:S01]  /*4450*/  FFMA.FTZ R63, R18, UR7, -R180.reuse ;  /* 0x00000007123f7c23 */ /* 0x100fe200080108b4 */
[----:B------:R-:W-:Y:S01]  /*4460*/  FFMA.FTZ R180, R19, UR7, -R180 ;  /* 0x0000000713b47c23 */ /* 0x000fe200080108b4 */
[----:B------:R-:W-:Y:S02]  /*4470*/  PRMT R103, R66, 0x7773, RZ ;  /* 0x0000777342677816 */ /* 0x000fe400000000ff */
[----:B------:R-:W-:Y:S02]  /*4480*/  ISETP.LE.U32.AND P1, PT, R106, UR6, PT ;  /* 0x000000066a007c0c */ /* 0x000fe4000bf23070 */
[----:B------:R-:W-:Y:S03]  /*4490*/  ISETP.LE.U32.AND P0, PT, R107, UR6, PT ;  /* 0x000000066b007c0c */ /* 0x000fe6000bf03070 */
[----:B------:R1:W1:Y:S01]  /*44a0*/  MUFU.EX2 R113, R63 ;  /* 0x0000003f00717308 */ /* 0x0002620000000800 */
[----:B----4-:R-:W-:Y:S01]  /*44b0*/  @!P5 FADD.FTZ R114, -R114, -RZ ;  /* 0x800000ff7272d221 */ /* 0x010fe20000010100 */
[----:B------:R-:W-:Y:S01]  /*44c0*/  ISETP.GT.U32.AND P5, PT, R105, UR6, PT ;  /* 0x0000000669007c0c */ /* 0x000fe2000bfa4070 */
[----:B------:R-:W-:Y:S01]  /*44d0*/  @!P2 FADD.FTZ R182, -R182, -RZ ;  /* 0x800000ffb6b6a221 */ /* 0x000fe20000010100 */
[----:B------:R-:W-:Y:S02]  /*44e0*/  ISETP.GT.U32.AND P3, PT, R103, UR6, PT ;  /* 0x0000000667007c0c */ /* 0x000fe4000bf64070 */
[----:B------:R-:W-:Y:S04]  /*44f0*/  F2FP.RELU.F16.F32.PACK_AB R61, R188, R185 ;  /* 0x000000b9bc3d723e */ /* 0x000fe800000008ff */
[----:B------:R-:W4:Y:S01]  /*4500*/  MUFU.EX2 R180, R180 ;  /* 0x000000b400b47308 */ /* 0x000f220000000800 */
[----:B------:R-:W-:Y:S01]  /*4510*/  F2FP.RELU.F16.F32.PACK_AB R62, R189, R190 ;  /* 0x000000bebd3e723e */ /* 0x000fe200000008ff */
[----:B------:R-:W-:Y:S01]  /*4520*/  @!P1 FADD.FTZ R115, -R115, -RZ ;  /* 0x800000ff73739221 */ /* 0x000fe20000010100 */
[----:B------:R-:W-:Y:S01]  /*4530*/  F2FP.RELU.F16.F32.PACK_AB R107, R252, R191 ;  /* 0x000000bffc6b723e */ /* 0x000fe200000008ff */
[----:B------:R-:W-:Y:S01]  /*4540*/  STS [R216+0x400], R61 ;  /* 0x0004003dd8007388 */ /* 0x000fe20000000800 */
[----:B------:R-:W-:Y:S01]  /*4550*/  @!P0 FADD.FTZ R102, -R102, -RZ ;  /* 0x800000ff66668221 */ /* 0x000fe20000010100 */
[----:B-1----:R-:W-:Y:S01]  /*4560*/  @P6 FADD.FTZ R101, -R101, -RZ ;  /* 0x800000ff65656221 */ /* 0x002fe20000010100 */
[----:B------:R-:W-:Y:S02]  /*4570*/  F2FP.RELU.F16.F32.PACK_AB R105, R247, R114 ;  /* 0x00000072f769723e */ /* 0x000fe400000008ff */
[----:B------:R-:W-:Y:S01]  /*4580*/  F2FP.RELU.F16.F32.PACK_AB R63, R186, R187 ;  /* 0x000000bbba3f723e */ /* 0x000fe200000008ff */
[----:B------:R-:W-:Y:S01]  /*4590*/  @P5 FADD.FTZ R113, -R113, -RZ ;  /* 0x800000ff71715221 */ /* 0x000fe20000010100 */
[----:B------:R-:W-:Y:S02]  /*45a0*/  F2FP.RELU.F16.F32.PACK_AB R103, R115, R182 ;  /* 0x000000b67367723e */ /* 0x000fe400000008ff */
[----:B------:R-:W-:Y:S01]  /*45b0*/  F2FP.RELU.F16.F32.PACK_AB R110, R101, R102 ;  /* 0x00000066656e723e */ /* 0x000fe200000008ff */
[----:B------:R-:W-:Y:S01]  /*45c0*/  STS [R216], R63 ;  /* 0x0000003fd8007388 */ /* 0x000fe20000000800 */
[----:B------:R-:W-:Y:S01]  /*45d0*/  FSETP.GE.FTZ.AND P1, PT, R187, RZ, PT ;  /* 0x000000ffbb00720b */ /* 0x000fe20003f36000 */
[----:B----4-:R-:W-:Y:S02]  /*45e0*/  @P3 FADD.FTZ R180, -R180, -RZ ;  /* 0x800000ffb4b43221 */ /* 0x010fe40000010100 */
[----:B------:R-:W-:Y:S01]  /*45f0*/  STS [R243], R62 ;  /* 0x0000003ef3007388 */ /* 0x000fe20000000800 */
[----:B------:R-:W-:Y:S02]  /*4600*/  FSETP.GE.FTZ.AND P0, PT, R186, RZ, PT ;  /* 0x000000ffba00720b */ /* 0x000fe40003f16000 */
[----:B------:R-:W-:Y:S01]  /*4610*/  FSETP.GE.FTZ.AND P2, PT, R189, RZ, PT ;  /* 0x000000ffbd00720b */ /* 0x000fe20003f56000 */
[----:B------:R-:W-:Y:S01]  /*4620*/  STS [R243+0x400], R107 ;  /* 0x0004006bf3007388 */ /* 0x000fe20000000800 */
[----:B------:R-:W-:Y:S02]  /*4630*/  F2FP.RELU.F16.F32.PACK_AB R106, R180, R113 ;  /* 0x00000071b46a723e */ /* 0x000fe400000008ff */
[----:B------:R-:W-:Y:S01]  /*4640*/  FSETP.GE.FTZ.AND P3, PT, R190, RZ, PT ;  /* 0x000000ffbe00720b */ /* 0x000fe20003f76000 */
[----:B------:R-:W-:Y:S01]  /*4650*/  STS [R212], R105 ;  /* 0x00000069d4007388 */ /* 0x000fe20000000800 */
[----:B------:R-:W-:Y:S02]  /*4660*/  FSETP.GE.FTZ.AND P6, PT, R185, RZ, PT ;  /* 0x000000ffb900720b */ /* 0x000fe40003fd6000 */
[----:B------:R-:W-:Y:S01]  /*4670*/  FSETP.GE.FTZ.AND P5, PT, R188, RZ, PT ;  /* 0x000000ffbc00720b */ /* 0x000fe20003fb6000 */
[----:B------:R-:W-:Y:S04]  /*4680*/  STS [R212+0x400], R103 ;  /* 0x00040067d4007388 */ /* 0x000fe80000000800 */
[----:B------:R-:W-:Y:S04]  /*4690*/  STS [R225], R110 ;  /* 0x0000006ee1007388 */ /* 0x000fe80000000800 */
[----:B------:R-:W-:Y:S04]  /*46a0*/  STS [R225+0x400], R106 ;  /* 0x0004006ae1007388 */ /* 0x000fe80000000800 */
[----:B------:R-:W1:Y:S08]  /*46b0*/  LDSM.16.M88.4 R52, [R209+0x8000] ;  /* 0x00800000d134783b */ /* 0x000e700000000200 */
[----:B------:R-:W4:Y:S08]  /*46c0*/  LDSM.16.M88.4 R56, [R196+0x8000] ;  /* 0x00800000c438783b */ /* 0x000f300000000200 */
[----:B------:R-:W2:Y:S01]  /*46d0*/  LDSM.16.M88.4 R60, [R195+0x8000] ;  /* 0x00800000c33c783b */ /* 0x000ea20000000200 */
        /* <DEDUP_REMOVED lines=36> */
[C---:B------:R-:W-:Y:S01]  /*4920*/  FADD.FTZ R61, -R184.reuse, R4 ;  /* 0x00000004b83d7221 */ /* 0x040fe20000010100 */
[C---:B------:R-:W-:Y:S04]  /*4930*/  FADD.FTZ R63, -R184.reuse, R5 ;  /* 0x00000005b83f7221 */ /* 0x040fe80000010100 */
[-C--:B------:R-:W-:Y:S01]  /*4940*/  FSEL R62, R61, R184.reuse, P1 ;  /* 0x000000b83d3e7208 */ /* 0x080fe20000800000 */
[----:B------:R-:W-:Y:S03]  /*4950*/  HMMA.16816.F32 R16, R56, R178, R16 ;  /* 0x000000b23810723c */ /* 0x000fe60000001810 */
        /* <DEDUP_REMOVED lines=8> */
[----:B------:R-:W-:Y:S01]  /*49e0*/  FSETP.GE.FTZ.AND P2, PT, R247, RZ, PT ;  /* 0x000000fff700720b */ /* 0x000fe20003f56000 */
[----:B------:R-:W-:Y:S01]  /*49f0*/  FADD.FTZ R63, -R184, R12 ;  /* 0x0000000cb83f7221 */ /* 0x000fe20000010100 */
[----:B------:R-:W-:Y:S01]  /*4a00*/  F2FP.F16.F32.PACK_AB R187, R186, R187 ;  /* 0x000000bbbabb723e */ /* 0x000fe200000000ff */
[----:B------:R-:W-:Y:S01]  /*4a10*/  FADD.FTZ R103, -R184, R13 ;  /* 0x0000000db8677221 */ /* 0x000fe20000010100 */
[----:B------:R-:W-:Y:S01]  /*4a20*/  FSEL R61, R61, R184, P3 ;  /* 0x000000b83d3d7208 */ /* 0x000fe20001800000 */
[----:B------:R-:W-:Y:S01]  /*4a30*/  FMUL.FTZ R189, R189, R62 ;  /* 0x0000003ebdbd7220 */ /* 0x000fe20000410000 */
[----:B------:R-:W-:Y:S02]  /*4a40*/  ISETP.NE.AND P3, PT, R239, RZ, PT ;  /* 0x000000ffef00720c */ /* 0x000fe40003f65270 */
[-C--:B------:R-:W-:Y:S01]  /*4a50*/  FSEL R63, R63, R184.reuse, P1 ;  /* 0x000000b83f3f7208 */ /* 0x080fe20000800000 */
[----:B------:R-:W-:Y:S01]  /*4a60*/  FMUL.FTZ R190, R190, R61 ;  /* 0x0000003dbebe7220 */ /* 0x000fe20000410000 */
[----:B------:R-:W-:Y:S01]  /*4a70*/  FSEL R62, R103, R184, P2 ;  /* 0x000000b8673e7208 */ /* 0x000fe20001000000 */
[----:B------:R-:W-:Y:S01]  /*4a80*/  FADD.FTZ R61, -R184, R16 ;  /* 0x00000010b83d7221 */ /* 0x000fe20000010100 */
[----:B------:R-:W-:Y:S01]  /*4a90*/  FSETP.GE.FTZ.AND P1, PT, R102, RZ, PT ;  /* 0x000000ff6600720b */ /* 0x000fe20003f36000 */
[----:B------:R-:W-:Y:S01]  /*4aa0*/  FMUL.FTZ R186, R114, R63 ;  /* 0x0000003f72ba7220 */ /* 0x000fe20000410000 */
[----:B------:R-:W-:Y:S01]  /*4ab0*/  F2FP.F16.F32.PACK_AB R190, R189, R190 ;  /* 0x000000bebdbe723e */ /* 0x000fe200000000ff */
[----:B------:R-:W-:Y:S01]  /*4ac0*/  FMUL.FTZ R247, R247, R62 ;  /* 0x0000003ef7f77220 */ /* 0x000fe20000410000 */
[----:B------:R-:W-:Y:S01]  /*4ad0*/  FSEL R114, R61, R184, P1 ;  /* 0x000000b83d727208 */ /* 0x000fe20000800000 */
[----:B------:R-:W-:Y:S03]  /*4ae0*/  @P0 FADD.FTZ R184, -R184, R17 ;  /* 0x00000011b8b80221 */ /* 0x000fe60000010100 */
[----:B------:R-:W-:Y:S01]  /*4af0*/  F2FP.F16.F32.PACK_AB R247, R247, R186 ;  /* 0x000000baf7f7723e */ /* 0x000fe200000000ff */
[----:B------:R-:W-:Y:S01]  /*4b00*/  FMUL.FTZ R189, R102, R114 ;  /* 0x0000007266bd7220 */ /* 0x000fe20000410000 */
[----:B------:R-:W-:Y:S01]  /*4b10*/  FMUL.FTZ R184, R101, R184 ;  /* 0x000000b865b87220 */ /* 0x000fe20000410000 */
[C---:B---3--:R-:W-:Y:S01]  /*4b20*/  FADD.FTZ R186, -R183.reuse, R6 ;  /* 0x00000006b7ba7221 */ /* 0x048fe20000010100 */
        /* <DEDUP_REMOVED lines=50> */
.L_x_1170:
        /* <DEDUP_REMOVED lines=20> */
[----:B------:R-:W-:Y:S01]  /*4f90*/  IMAD.IADD R108, R205, 0x1, R202 ;  /* 0x00000001cd6c7824 */ /* 0x000fe200078e02ca */
        /* <DEDUP_REMOVED lines=16> */
[----:B------:R1:W-:Y:S05]  /*50a0*/  STS [R212+-0x2000], R247 ;  /* 0xffe000f7d4007388 */ /* 0x0003ea0000000800 */
[----:B------:R-:W-:Y:S05]  /*50b0*/  STS [R212+-0x1c00], R61 ;  /* 0xffe4003dd4007388 */ /* 0x000fea0000000800 */
[----:B------:R-:W-:Y:S05]  /*50c0*/  STS [R225+-0x2000], R184 ;  /* 0xffe000b8e1007388 */ /* 0x000fea0000000800 */
[----:B------:R-:W-:Y:S01]  /*50d0*/  STS [R225+-0x1c00], R100 ;  /* 0xffe40064e1007388 */ /* 0x000fe20000000800 */
[----:B------:R-:W-:Y:S01]  /*50e0*/  BAR.SYNC.DEFER_BLOCKING 0x0 ;  /* 0x0000000000007b1d */ /* 0x000fe20000010000 */
[----:B-1----:R-:W-:Y:S05]  /*50f0*/  IMAD R247, R221, UR5, RZ ;  /* 0x00000005ddf77c24 */ /* 0x002fea000f8e02ff */
        /* <DEDUP_REMOVED lines=55> */
[----:B------:R-:W-:Y:S01]  /*5470*/  ISETP.GE.AND P5, PT, R218, UR4, PT ;  /* 0x00000004da007c0c */ /* 0x000fe2000bfa6270 */
[----:B------:R-:W-:Y:S01]  /*5480*/  IMAD.U32 R8, RZ, RZ, UR19 ;  /* 0x00000013ff087e24 */ /* 0x000fe2000f8e00ff */
[----:B------:R-:W-:Y:S01]  /*5490*/  ISETP.GE.AND P2, PT, R213, UR4, PT ;  /* 0x00000004d5007c0c */ /* 0x000fe2000bf46270 */
[----:B------:R-:W-:Y:S02]  /*54a0*/  IMAD.X R4, RZ, RZ, ~UR10, P0 ;  /* 0x8000000aff047e24 */ /* 0x000fe400080e06ff */
[----:B------:R-:W-:Y:S02]  /*54b0*/  IMAD.U32 R6, RZ, RZ, UR18 ;  /* 0x00000012ff067e24 */ /* 0x000fe4000f8e00ff */
[----:B------:R-:W-:Y:S01]  /*54c0*/  IMAD.U32 R7, RZ, RZ, UR19 ;  /* 0x00000013ff077e24 */ /* 0x000fe2000f8e00ff */
[----:B------:R-:W-:Y:S04]  /*54d0*/  SHF.R.S64 R5, R5, 0x1f, R4 ;  /* 0x0000001f05057819 */ /* 0x000fe80000001004 */
[----:B------:R-:W-:Y:S01]  /*54e0*/  IADD3 R230, P0, PT, R5, R230, RZ ;  /* 0x000000e605e67210 */ /* 0x000fe20007f1e0ff */
[----:B------:R-:W-:Y:S03]  /*54f0*/  IMAD.U32 R5, RZ, RZ, UR19 ;  /* 0x00000013ff057e24 */ /* 0x000fe6000f8e00ff */
[----:B------:R-:W-:Y:S01]  /*5500*/  LEA.HI.X.SX32 R231, R4, R231, 0x1, P0 ;  /* 0x000000e704e77211 */ /* 0x000fe200000f0eff */
[----:B------:R-:W-:Y:S01]  /*5510*/  IMAD.U32 R4, RZ, RZ, UR18 ;  /* 0x00000012ff047e24 */ /* 0x000fe2000f8e00ff */
[-C--:B------:R-:W-:Y:S02]  /*5520*/  @!P5 LEA R10, P1, R9, R230.reuse, 0x1 ;  /* 0x000000e6090ad211 */ /* 0x080fe400078208ff */
[----:B------:R-:W-:Y:S01]  /*5530*/  @!P2 LEA R12, P0, R7, R230, 0x1 ;  /* 0x000000e6070ca211 */ /* 0x000fe200078008ff */
[----:B------:R-:W-:Y:S01]  /*5540*/  @!PT LDS RZ, [RZ] ;  /* 0x00000000fffff984 */ /* 0x000fe20000000800 */
[----:B------:R-:W-:Y:S01]  /*5550*/  @!PT LDS RZ, [RZ] ;  /* 0x00000000fffff984 */ /* 0x000fe20000000800 */
[----:B------:R-:W-:Y:S01]  /*5560*/  @!PT LDS RZ, [RZ] ;  /* 0x00000000fffff984 */ /* 0x000fe20000000800 */
[----:B------:R1:W-:Y:S01]  /*5570*/  @!P5 LDGSTS.E.BYPASS.LTC128B.128 [R217+0x8000], desc[UR22][R230.64] ;  /* 0x08000000e6d9dfae */ /* 0x0003e2000b981a16 */
[-C--:B------:R-:W-:Y:S02]  /*5580*/  @!P5 LEA.HI.X R11, R8, R231.reuse, R6, 0x1, P1 ;  /* 0x000000e7080bd211 */ /* 0x080fe400008f0c06 */
[----:B------:R-:W-:Y:S01]  /*5590*/  @!P2 LEA.HI.X R13, R5, R231, R4, 0x1, P0 ;  /* 0x000000e7050da211 */ /* 0x000fe200000f0c04 */
        /* <DEDUP_REMOVED lines=17> */
.L_x_1171:
[----:B------:R-:W-:Y:S01]  /*56b0*/  LDSM.16.M88.4 R100, [R203] ;  /* 0x00000000cb64783b */ /* 0x000fe20000000200 */
[----:B------:R-:W-:Y:S01]  /*56c0*/  ISETP.GT.AND P2, PT, R239, RZ, PT ;  /* 0x000000ffef00720c */ /* 0x000fe20003f44270 */
[----:B------:R-:W-:Y:S02]  /*56d0*/  VIADD R235, R235, 0xffffffc0 ;  /* 0xffffffc0ebeb7836 */ /* 0x000fe40000000000 */
[----:B------:R-:W2:Y:S04]  /*56e0*/  LDSM.16.MT88.4 R16, [R204+0xc000] ;  /* 0x00c00000cc10783b */ /* 0x000ea80000004200 */
[----:B------:R-:W1:Y:S04]  /*56f0*/  LDSM.16.M88.4 R60, [R203+0x1000] ;  /* 0x00100000cb3c783b */ /* 0x000e680000000200 */
[----:B------:R-:W3:Y:S04]  /*5700*/  LDSM.16.MT88.4 R64, [R204+0xe000] ;  /* 0x00e00000cc40783b */ /* 0x000ee80000004200 */
[----:B------:R-:W-:Y:S04]  /*5710*/  LDSM.16.M88.4 R104, [R197] ;  /* 0x00000000c568783b */ /* 0x000fe80000000200 */
[----:B------:R-:W4:Y:S04]  /*5720*/  LDSM.16.MT88.4 R108, [R204+0xc800] ;  /* 0x00c80000cc6c783b */ /* 0x000f280000004200 */
[----:B------:R-:W4:Y:S04]  /*5730*/  LDSM.16.M88.4 R112, [R197+0x1000] ;  /* 0x00100000c570783b */ /* 0x000f280000000200 */
[----:B------:R-:W4:Y:S04]  /*5740*/  LDSM.16.MT88.4 R180, [R204+0xe800] ;  /* 0x00e80000ccb4783b */ /* 0x000f280000004200 */
[----:B------:R-:W-:Y:S04]  /*5750*/  LDSM.16.M88.4 R184, [R199+0x1000] ;  /* 0x00100000c7b8783b */ /* 0x000fe80000000200 */
[----:B------:R-:W-:Y:S01]  /*5760*/  LDSM.16.MT88.4 R188, [R204+0xf000] ;  /* 0x00f00000ccbc783b */ /* 0x000fe20000004200 */
        /* <DEDUP_REMOVED lines=55> */
[----:B------:R-:W-:Y:S01]  /*5ae0*/  LEA.HI.X.SX32 R115, R247, R191, 0x5, P0 ;  /* 0x000000bff7737211 */ /* 0x000fe200000f2eff */
        /* <DEDUP_REMOVED lines=22> */
[----:B------:R-:W-:Y:S04]  /*5c50*/  REDG.E.ADD.F32.FTZ.RN.STRONG.GPU desc[UR22][R244.64+0x80], R16 ;  /* 0x00008010f40079a6 */ /* 0x000fe8000c12f316 */
[----:B------:R3:W-:Y:S01]  /*5c60*/  REDG.E.ADD.F32.FTZ.RN.STRONG.GPU desc[UR22][R190.64+0x80], R17 ;  /* 0x00008011be0079a6 */ /* 0x0007e2000c12f316 */
[C---:B------:R-:W-:Y:S03]  /*5c70*/  IMAD.WIDE R180, R247.reuse, -0xc0, R4 ;  /* 0xffffff40f7b47825 */ /* 0x040fe600078e0204 */
[----:B------:R-:W-:Y:S01]  /*5c80*/  REDG.E.ADD.F32.FTZ.RN.STRONG.GPU desc[UR22][R114.64+0x80], R18 ;  /* 0x00008012720079a6 */ /* 0x000fe2000c12f316 */
[C---:B------:R-:W-:Y:S03]  /*5c90*/  LEA R100, P0, R247.reuse, R180, 0x5 ;  /* 0x000000b4f7647211 */ /* 0x040fe600078028ff */
[----:B------:R3:W-:Y:S01]  /*5ca0*/  REDG.E.ADD.F32.FTZ.RN.STRONG.GPU desc[UR22][R112.64+0x80], R19 ;  /* 0x00008013700079a6 */ /* 0x0007e2000c12f316 */
[C---:B------:R-:W-:Y:S03]  /*5cb0*/  LEA.HI.X.SX32 R101, R247.reuse, R181, 0x5, P0 ;  /* 0x000000b5f7657211 */ /* 0x040fe600000f2eff */
[----:B------:R-:W-:Y:S01]  /*5cc0*/  REDG.E.ADD.F32.FTZ.RN.STRONG.GPU desc[UR22][R102.64+0x80], R12 ;  /* 0x0000800c660079a6 */ /* 0x000fe2000c12f316 */
[C---:B----4-:R-:W-:Y:S03]  /*5cd0*/  LEA R182, P0, R247.reuse, R100, 0x5 ;  /* 0x00000064f7b67211 */ /* 0x050fe600078028ff */
[----:B------:R-:W-:Y:S01]  /*5ce0*/  REDG.E.ADD.F32.FTZ.RN.STRONG.GPU desc[UR22][R106.64+0x80], R13 ;  /* 0x0000800d6a0079a6 */ /* 0x000fe2000c12f316 */
[C---:B------:R-:W-:Y:S02]  /*5cf0*/  LEA.HI.X.SX32 R183, R247.reuse, R101, 0x5, P0 ;  /* 0x00000065f7b77211 */ /* 0x040fe400000f2eff */
[C---:B------:R-:W-:Y:S01]  /*5d00*/  LEA R184, P0, R247.reuse, R182, 0x5 ;  /* 0x000000b6f7b87211 */ /* 0x040fe200078028ff */
        /* <DEDUP_REMOVED lines=12> */
[C---:B------:R-:W-:Y:S03]  /*5dd0*/  LEA.HI.X.SX32 R187, R247.reuse, R7, 0x5, P0 ;  /* 0x00000007f7bb7211 */ /* 0x040fe600000f2eff */
[----:B------:R-:W-:Y:S01]  /*5de0*/  REDG.E.ADD.F32.FTZ.RN.STRONG.GPU desc[UR22][R184.64+0x100], R56 ;  /* 0x00010038b80079a6 */ /* 0x000fe2000c12f316 */
[C---:B------:R-:W-:Y:S03]  /*5df0*/  IMAD.WIDE R8, R247.reuse, -0xc0, R186 ;  /* 0xffffff40f7087825 */ /* 0x040fe600078e02ba */
[----:B------:R-:W-:Y:S01]  /*5e00*/  REDG.E.ADD.F32.FTZ.RN.STRONG.GPU desc[UR22][R188.64+0x100], R57 ;  /* 0x00010039bc0079a6 */ /* 0x000fe2000c12f316 */
[C---:B-1----:R-:W-:Y:S03]  /*5e10*/  LEA R108, P0, R247.reuse, R8, 0x5 ;  /* 0x00000008f76c7211 */ /* 0x042fe600078028ff */
[----:B------:R-:W-:Y:S01]  /*5e20*/  REDG.E.ADD.F32.FTZ.RN.STRONG.GPU desc[UR22][R6.64+0x100], R58 ;  /* 0x0001003a060079a6 */ /* 0x000fe2000c12f316 */
[C---:B------:R-:W-:Y:S03]  /*5e30*/  LEA.HI.X.SX32 R109, R247.reuse, R9, 0x5, P0 ;  /* 0x00000009f76d7211 */ /* 0x040fe600000f2eff */
        /* <DEDUP_REMOVED lines=10> */
[C---:B------:R-:W-:Y:S02]  /*5ee0*/  LEA.HI.X.SX32 R191, R247.reuse, R11, 0x5, P0 ;  /* 0x0000000bf7bf7211 */ /* 0x040fe400000f2eff */
[C---:B------:R-:W-:Y:S01]  /*5ef0*/  LEA R112, P0, R247.reuse, R190, 0x5 ;  /* 0x000000bef7707211 */ /* 0x040fe200078028ff */
[----:B------:R-:W-:Y:S03]  /*5f00*/  REDG.E.ADD.F32.FTZ.RN.STRONG.GPU desc[UR22][R10.64+0x180], R60 ;  /* 0x0001803c0a0079a6 */ /* 0x000fe6000c12f316 */
[C---:B------:R-:W-:Y:S01]  /*5f10*/  LEA.HI.X.SX32 R113, R247.reuse, R191, 0x5, P0 ;  /* 0x000000bff7717211 */ /* 0x040fe200000f2eff */
[----:B------:R-:W-:Y:S01]  /*5f20*/  LDSM.16.MT88.4 R4, [R205+-0x2000] ;  /* 0xffe00000cd04783b */ /* 0x000fe20000004200 */
[C---:B----4-:R-:W-:Y:S03]  /*5f30*/  LEA R104, P0, R247.reuse, R112, 0x5 ;  /* 0x00000070f7687211 */ /* 0x050fe600078028ff */
[----:B------:R-:W1:Y:S01]  /*5f40*/  LDSM.16.MT88.4 R8, [R200] ;  /* 0x00000000c808783b */ /* 0x000e620000004200 */
[----:B------:R-:W-:Y:S03]  /*5f50*/  LEA.HI.X.SX32 R105, R247, R113, 0x5, P0 ;  /* 0x00000071f7697211 */ /* 0x000fe600000f2eff */
        /* <DEDUP_REMOVED lines=52> */
[----:B------:R-:W-:Y:S01]  /*62a0*/  VIADD R6, R200, 0xffffc000 ;  /* 0xffffc000c8067836 */ /* 0x000fe20000000000 */
        /* <DEDUP_REMOVED lines=157> */
.L_x_1173:
[----:B------:R-:W2:Y:S01]  /*6c80*/  LDCU.64 UR10, c[0x0][0x5c0] ;  /* 0x0000b800ff0a77ac */ /* 0x000ea20008000a00 */
[----:B-1----:R-:W-:-:S05]  /*6c90*/  IADD3 R28, PT, PT, R241, R242, RZ ;  /* 0x000000f2f11c7210 */ /* 0x002fca0007ffe0ff */
[C---:B--2---:R-:W-:Y:S02]  /*6ca0*/  IMAD R3, R28.reuse, UR11, RZ ;  /* 0x0000000b1c037c24 */ /* 0x044fe4000f8e02ff */
[----:B------:R-:W-:-:S05]  /*6cb0*/  IMAD.WIDE.U32 R28, R28, UR10, RZ ;  /* 0x0000000a1c1c7c25 */ /* 0x000fca000f8e00ff */
[----:B------:R-:W-:Y:S02]  /*6cc0*/  IADD3 R3, PT, PT, R29, R3, RZ ;  /* 0x000000031d037210 */ /* 0x000fe40007ffe0ff */
.L_x_1174:
        /* <DEDUP_REMOVED lines=12> */
.L_x_1175:
[----:B------:R-:W1:Y:S01]  /*6d90*/  LDCU.64 UR6, c[0x0][0x5c8] ;  /* 0x0000b900ff0677ac */ /* 0x000e620008000a00 */
[----:B------:R-:W-:-:S05]  /*6da0*/  IADD3 R4, PT, PT, R241, R242, RZ ;  /* 0x000000f2f1047210 */ /* 0x000fca0007ffe0ff */
[C---:B-1----:R-:W-:Y:S02]  /*6db0*/  IMAD R0, R4.reuse, UR7, RZ ;  /* 0x0000000704007c24 */ /* 0x042fe4000f8e02ff */
[----:B------:R-:W-:-:S05]  /*6dc0*/  IMAD.WIDE.U32 R4, R4, UR6, RZ ;  /* 0x0000000604047c25 */ /* 0x000fca000f8e00ff */
[----:B------:R-:W-:Y:S02]  /*6dd0*/  IADD3 R0, PT, PT, R5, R0, RZ ;  /* 0x0000000005007210 */ /* 0x000fe40007ffe0ff */
[----:B------:R-:W-:-:S07]  /*6de0*/  MOV R2, R4 ;  /* 0x0000000400027202 */ /* 0x000fce0000000f00 */
.L_x_1176:
        /* <DEDUP_REMOVED lines=17> */
[C---:B------:R-:W-:Y:S01]  /*6f00*/  IADD3 R29, PT, PT, R220.reuse, 0x20, RZ ;  /* 0x00000020dc1d7810 */ /* 0x040fe20007ffe0ff */
        /* <DEDUP_REMOVED lines=26> */
.L_x_1178:
[----:B------:R-:W-:Y:S05]  /*70b0*/  BSYNC.RECONVERGENT B0 ;  /* 0x0000000000007941 */ /* 0x000fea0003800200 */
.L_x_1177:
        /* <DEDUP_REMOVED lines=15> */
.L_x_1180:
[----:B------:R-:W-:Y:S05]  /*71b0*/  BSYNC.RECONVERGENT B0 ;  /* 0x0000000000007941 */ /* 0x000fea0003800200 */
.L_x_1179:
        /* <DEDUP_REMOVED lines=23> */
.L_x_1182:
[----:B------:R-:W-:Y:S05]  /*7330*/  BSYNC.RECONVERGENT B0 ;  /* 0x0000000000007941 */ /* 0x000fea0003800200 */
.L_x_1181:
        /* <DEDUP_REMOVED lines=14> */
.L_x_1149:
[----:B------:R-:W-:Y:S05]  /*7420*/  BSYNC.RECONVERGENT B1 ;  /* 0x0000000000017941 */ /* 0x000fea0003800200 */
.L_x_1127:
        /* <DEDUP_REMOVED lines=11> */
.L_x_1184:
        /* <DEDUP_REMOVED lines=10> */
.L_x_2434:


//--------------------- .text._ZN5flash44flash_bwd_dq_dk_dv_loop_seqk_parallel_kernelI23Flash_bwd_kernel_traitsILi128ELi64ELi64ELi8ELi4ELi2ELi2ELb1ELb0EN7cutlass6half_tE19Flash_kernel_traitsILi128ELi64ELi64ELi8ES3_EELb0ELb0ELb0ELb1ELb0ELb0ELb1EEEvNS_16Flash_bwd_paramsE --------------------------
	.section	.text._ZN5flash44flash_bwd_dq_dk_dv_loop_seqk_parallel_kernelI23Flash_bwd_kernel_traitsILi128ELi64ELi64ELi8ELi4ELi2ELi2ELb1ELb0EN7cutlass6half_tE19Flash_kernel_traitsILi128ELi64ELi64ELi8ES3_EELb0ELb0ELb0ELb1ELb0ELb0ELb1EEEvNS_16Flash_bwd_paramsE,"ax",@progbits
	.align	128
        .global         _ZN5flash44flash_bwd_dq_dk_dv_loop_seqk_parallel_kernelI23Flash_bwd_kernel_traitsILi128ELi64ELi64ELi8ELi4ELi2ELi2ELb1ELb0EN7cutlass6half_tE19Flash_kernel_traitsILi128ELi64ELi64ELi8ES3_EELb0ELb0ELb0ELb1ELb0ELb0ELb1EEEvNS_16Flash_bwd_paramsE
        .type           _ZN5flash44flash_bwd_dq_dk_dv_loop_seqk_parallel_kernelI23Flash_bwd_kernel_traitsILi128ELi64ELi64ELi8ELi4ELi2ELi2ELb1ELb0EN7cutlass6half_tE19Flash_kernel_traitsILi128ELi64ELi64ELi8ES3_EELb0ELb0ELb0ELb1ELb0ELb0ELb1EEEvNS_16Flash_bwd_paramsE,@function
        .size           _ZN5flash44flash_bwd_dq_dk_dv_loop_seqk_parallel_kernelI23Flash_bwd_kernel_traitsILi128ELi64ELi64ELi8ELi4ELi2ELi2ELb1ELb0EN7cutlass6half_tE19Flash_kernel_traitsILi128ELi64ELi64ELi8ES3_EELb0ELb0ELb0ELb1ELb0ELb0ELb1EEEvNS_16Flash_bwd_paramsE,(.L_x_2435 - _ZN5flash44flash_bwd_dq_dk_dv_loop_seqk_parallel_kernelI23Flash_bwd_kernel_traitsILi128ELi64ELi64ELi8ELi4ELi2ELi2ELb1ELb0EN7cutlass6half_tE19Flash_kernel_traitsILi128ELi64ELi64ELi8ES3_EELb0ELb0ELb0ELb1ELb0ELb0ELb1EEEvNS_16Flash_bwd_paramsE)
        .other          _ZN5flash44flash_bwd_dq_dk_dv_loop_seqk_parallel_kernelI23Flash_bwd_kernel_traitsILi128ELi64ELi64ELi8ELi4ELi2ELi2ELb1ELb0EN7cutlass6half_tE19Flash_kernel_traitsILi128ELi64ELi64ELi8ES3_EELb0ELb0ELb0ELb1ELb0ELb0ELb1EEEvNS_16Flash_bwd_paramsE,@"STO_CUDA_ENTRY STV_DEFAULT"
_ZN5flash44flash_bwd_dq_dk_dv_loop_seqk_parallel_kernelI23Flash_bwd_kernel_traitsILi128ELi64ELi64ELi8ELi4ELi2ELi2ELb1ELb0EN7cutlass6half_tE19Flash_kernel_traitsILi128ELi64ELi64ELi8ES3_EELb0ELb0ELb0ELb1ELb0ELb0ELb1EEEvNS_16Flash_bwd_paramsE:
.text._ZN5flash44flash_bwd_dq_dk_dv_loop_seqk_parallel_kernelI23Flash_bwd_kernel_traitsILi128ELi64ELi64ELi8ELi4ELi2ELi2ELb1ELb0EN7cutlass6half_tE19Flash_kernel_traitsILi128ELi64ELi64ELi8ES3_EELb0ELb0ELb0ELb1ELb0ELb0ELb1EEEvNS_16Flash_bwd_paramsE:
        /* <DEDUP_REMOVED lines=99> */
.L_x_1242:
        /* <DEDUP_REMOVED lines=45> */
.L_x_1185:
        /* <DEDUP_REMOVED lines=31> */
.L_x_1187:
[----:B------:R-:W1:Y:S01]  /*0af0*/  LDCU.64 UR14, c[0x0][0x3b8] ;  /* 0x00007700ff0e77ac */ /* 0x000e620008000a00 */
[----:B------:R-:W-:-:S05]  /*0b00*/  IADD3 R2, PT, PT, R240, R243, RZ ;  /* 0x000000f3f0027210 */ /* 0x000fca0007ffe0ff */
[C---:B-1----:R-:W-:Y:S02]  /*0b10*/  IMAD R9, R2.reuse, UR15, RZ ;  /* 0x0000000f02097c24 */ /* 0x042fe4000f8e02ff */
[----:B------:R-:W-:-:S05]  /*0b20*/  IMAD.WIDE.U32 R2, R2, UR14, RZ ;  /* 0x0000000e02027c25 */ /* 0x000fca000f8e00ff */
[----:B------:R-:W-:Y:S02]  /*0b30*/  IADD3 R9, PT, PT, R3, R9, RZ ;  /* 0x0000000903097210 */ /* 0x000fe40007ffe0ff */
[----:B------:R-:W-:-:S07]  /*0b40*/  MOV R10, R2 ;  /* 0x00000002000a7202 */ /* 0x000fce0000000f00 */
.L_x_1188:
        /* <DEDUP_REMOVED lines=39> */
.L_x_1189:
[----:B------:R-:W1:Y:S01]  /*0dc0*/  LDCU.64 UR12, c[0x0][0x3c0] ;  /* 0x00007800ff0c77ac */ /* 0x000e620008000a00 */
[----:B------:R-:W-:-:S05]  /*0dd0*/  IADD3 R2, PT, PT, R240, R243, RZ ;  /* 0x000000f3f0027210 */ /* 0x000fca0007ffe0ff */
[C---:B-1----:R-:W-:Y:S02]  /*0de0*/  IMAD R12, R2.reuse, UR13, RZ ;  /* 0x0000000d020c7c24 */ /* 0x042fe4000f8e02ff */
[----:B------:R-:W-:-:S05]  /*0df0*/  IMAD.WIDE.U32 R2, R2, UR12, RZ ;  /* 0x0000000c02027c25 */ /* 0x000fca000f8e00ff */
[----:B------:R-:W-:Y:S02]  /*0e00*/  IADD3 R12, PT, PT, R3, R12, RZ ;  /* 0x0000000c030c7210 */ /* 0x000fe40007ffe0ff */
[----:B------:R-:W-:-:S07]  /*0e10*/  MOV R14, R2 ;  /* 0x00000002000e7202 */ /* 0x000fce0000000f00 */
.L_x_1190:
        /* <DEDUP_REMOVED lines=27> */
.L_x_1191:
[C---:B------:R-:W-:Y:S02]  /*0fd0*/  IMAD R23, R11.reuse, UR7, RZ ;  /* 0x000000070b177c24 */ /* 0x040fe4000f8e02ff */
[----:B------:R-:W-:-:S05]  /*0fe0*/  IMAD.WIDE.U32 R24, R11, UR6, RZ ;  /* 0x000000060b187c25 */ /* 0x000fca000f8e00ff */
[----:B------:R-:W-:-:S07]  /*0ff0*/  IADD3 R23, PT, PT, R25, R23, RZ ;  /* 0x0000001719177210 */ /* 0x000fce0007ffe0ff */
.L_x_1192:
        /* <DEDUP_REMOVED lines=20> */
.L_x_1193:
[----:B------:R-:W1:Y:S01]  /*1140*/  LDC R18, c[0x0][0x434] ;  /* 0x00010d00ff127b82 */ /* 0x000e620000000800 */
[----:B------:R-:W-:-:S04]  /*1150*/  IMAD R3, R213, UR10, R212 ;  /* 0x0000000ad5037c24 */ /* 0x000fc8000f8e02d4 */
[----:B-1----:R-:W-:-:S03]  /*1160*/  IMAD R18, R3, R18, RZ ;  /* 0x0000001203127224 */ /* 0x002fc600078e02ff */
.L_x_1194:
        /* <DEDUP_REMOVED lines=11> */
.L_x_1195:
[----:B------:R-:W1:Y:S01]  /*1220*/  LDC R26, c[0x0][0x444] ;  /* 0x00011100ff1a7b82 */ /* 0x000e620000000800 */
[----:B------:R-:W-:-:S04]  /*1230*/  IMAD R3, R213, UR10, R212 ;  /* 0x0000000ad5037c24 */ /* 0x000fc8000f8e02d4 */
[----:B-1----:R-:W-:-:S07]  /*1240*/  IMAD R26, R3, R26, RZ ;  /* 0x0000001a031a7224 */ /* 0x002fce00078e02ff */
.L_x_1196:
        /* <DEDUP_REMOVED lines=85> */
.L_x_1198:
[----:B------:R-:W1:Y:S01]  /*17a0*/  LDCU.64 UR10, c[0x0][0x5c0] ;  /* 0x0000b800ff0a77ac */ /* 0x000e620008000a00 */
[----:B------:R-:W-:-:S05]  /*17b0*/  IADD3 R0, PT, PT, R240, R243, RZ ;  /* 0x000000f3f0007210 */ /* 0x000fca0007ffe0ff */
[C---:B-1----:R-:W-:Y:S02]  /*17c0*/  IMAD R3, R0.reuse, UR11, RZ ;  /* 0x0000000b00037c24 */ /* 0x042fe4000f8e02ff */
[----:B------:R-:W-:-:S05]  /*17d0*/  IMAD.WIDE.U32 R6, R0, UR10, RZ ;  /* 0x0000000a00067c25 */ /* 0x000fca000f8e00ff */
[----:B------:R-:W-:Y:S02]  /*17e0*/  IADD3 R0, PT, PT, R7, R3, RZ ;  /* 0x0000000307007210 */ /* 0x000fe40007ffe0ff */
[----:B------:R-:W-:Y:S02]  /*17f0*/  MOV R4, R6 ;  /* 0x0000000600047202 */ /* 0x000fe40000000f00 */
.L_x_1199:
        /* <DEDUP_REMOVED lines=11> */
.L_x_1200:
[----:B------:R-:W1:Y:S01]  /*18b0*/  LDCU.64 UR6, c[0x0][0x5c8] ;  /* 0x0000b900ff0677ac */ /* 0x000e620008000a00 */
[----:B------:R-:W-:-:S05]  /*18c0*/  IADD3 R240, PT, PT, R240, R243, RZ ;  /* 0x000000f3f0f07210 */ /* 0x000fca0007ffe0ff */
[C---:B-1----:R-:W-:Y:S02]  /*18d0*/  IMAD R6, R240.reuse, UR7, RZ ;  /* 0x00000007f0067c24 */ /* 0x042fe4000f8e02ff */
[----:B------:R-:W-:-:S05]  /*18e0*/  IMAD.WIDE.U32 R8, R240, UR6, RZ ;  /* 0x00000006f0087c25 */ /* 0x000fca000f8e00ff */
[----:B------:R-:W-:Y:S02]  /*18f0*/  IADD3 R6, PT, PT, R9, R6, RZ ;  /* 0x0000000609067210 */ /* 0x000fe40007ffe0ff */
.L_x_1201:
        /* <DEDUP_REMOVED lines=27> */
.L_x_1203:
[----:B------:R-:W-:Y:S05]  /*1ab0*/  BSYNC.RECONVERGENT B0 ;  /* 0x0000000000007941 */ /* 0x000fea0003800200 */
.L_x_1202:
        /* <DEDUP_REMOVED lines=15> */
.L_x_1205:
[----:B------:R-:W-:Y:S05]  /*1bb0*/  BSYNC.RECONVERGENT B0 ;  /* 0x0000000000007941 */ /* 0x000fea0003800200 */
.L_x_1204:
        /* <DEDUP_REMOVED lines=22> */
.L_x_1207:
[----:B------:R-:W-:Y:S05]  /*1d20*/  BSYNC.RECONVERGENT B0 ;  /* 0x0000000000007941 */ /* 0x000fea0003800200 */
.L_x_1206:
        /* <DEDUP_REMOVED lines=17> */
.L_x_1197:
        /* <DEDUP_REMOVED lines=39> */
.L_x_1210:
[----:B------:R2:W-:Y:S04]  /*20b0*/  STS.128 [R223+0x10000], RZ ;  /* 0x010000ffdf007388 */ /* 0x0005e80000000c00 */
[----:B------:R2:W-:Y:S02]  /*20c0*/  STS.128 [R223+0x12000], RZ ;  /* 0x012000ffdf007388 */ /* 0x0005e40000000c00 */
.L_x_1211:
[----:B------:R-:W-:Y:S05]  /*20d0*/  BSYNC.RECONVERGENT B0 ;  /* 0x0000000000007941 */ /* 0x000fea0003800200 */
.L_x_1209:
        /* <DEDUP_REMOVED lines=26> */
.L_x_1213:
[----:B------:R-:W-:Y:S05]  /*2280*/  BSYNC.RECONVERGENT B0 ;  /* 0x0000000000007941 */ /* 0x000fea0003800200 */
.L_x_1212:
        /* <DEDUP_REMOVED lines=21> */
.L_x_1215:
[----:B------:R1:W-:Y:S04]  /*23e0*/  STS.128 [R223+0x8000], RZ ;  /* 0x008000ffdf007388 */ /* 0x0003e80000000c00 */
[----:B------:R1:W-:Y:S02]  /*23f0*/  STS.128 [R223+0xa000], RZ ;  /* 0x00a000ffdf007388 */ /* 0x0003e40000000c00 */
.L_x_1216:
[----:B------:R-:W-:Y:S05]  /*2400*/  BSYNC.RECONVERGENT B0 ;  /* 0x0000000000007941 */ /* 0x000fea0003800200 */
.L_x_1214:
        /* <DEDUP_REMOVED lines=23> */
.L_x_1218:
[----:B------:R-:W-:Y:S05]  /*2580*/  BSYNC.RECONVERGENT B0 ;  /* 0x0000000000007941 */ /* 0x000fea0003800200 */
.L_x_1217:
        /* <DEDUP_REMOVED lines=19> */
.L_x_1220:
[----:B------:R1:W-:Y:S04]  /*26c0*/  STS.128 [R238], RZ ;  /* 0x000000ffee007388 */ /* 0x0003e80000000c00 */
[----:B------:R1:W-:Y:S02]  /*26d0*/  STS.128 [R238+0x2000], RZ ;  /* 0x002000ffee007388 */ /* 0x0003e40000000c00 */
.L_x_1221:
[----:B------:R-:W-:Y:S05]  /*26e0*/  BSYNC.RECONVERGENT B0 ;  /* 0x0000000000007941 */ /* 0x000fea0003800200 */
.L_x_1219:
        /* <DEDUP_REMOVED lines=27> */
.L_x_1223:
[----:B------:R-:W-:Y:S05]  /*28a0*/  BSYNC.RECONVERGENT B0 ;  /* 0x0000000000007941 */ /* 0x000fea0003800200 */
.L_x_1222:
        /* <DEDUP_REMOVED lines=34> */
.L_x_1225:
[----:B------:R1:W-:Y:S04]  /*2ad0*/  STS.128 [R223+0xc000], RZ ;  /* 0x00c000ffdf007388 */ /* 0x0003e80000000c00 */
[----:B------:R1:W-:Y:S02]  /*2ae0*/  STS.128 [R223+0xe000], RZ ;  /* 0x00e000ffdf007388 */ /* 0x0003e40000000c00 */
.L_x_1226:
[----:B------:R-:W-:Y:S05]  /*2af0*/  BSYNC.RECONVERGENT B0 ;  /* 0x0000000000007941 */ /* 0x000fea0003800200 */
.L_x_1224:
        /* <DEDUP_REMOVED lines=26> */
.L_x_1228:
[----:B------:R-:W-:Y:S05]  /*2ca0*/  BSYNC.RECONVERGENT B0 ;  /* 0x0000000000007941 */ /* 0x000fea0003800200 */
.L_x_1227:
[----:B------:R-:W3:Y:S01]  /*2cb0*/  LDCU.64 UR4, c[0x0][0x538] ;  /* 0x0000a700ff0477ac */ /* 0x000ee20008000a00 */
[----:B------:R-:W0:Y:S01]  /*2cc0*/  LDGDEPBAR ;  /* 0x00000000000079af */ /* 0x000e220000000000 */
[----:B------:R-:W-:Y:S01]  /*2cd0*/  IMAD.IADD R199, R207, 0x1, R206 ;  /* 0x00000001cfc77824 */ /* 0x000fe200078e02ce */
[----:B------:R-:W1:Y:S01]  /*2ce0*/  LDC R224, c[0x0][0x44c] ;  /* 0x00011300ffe07b82 */ /* 0x000e620000000800 */
[----:B------:R-:W4:Y:S01]  /*2cf0*/  LDCU UR12, c[0x0][0x590] ;  /* 0x0000b200ff0c77ac */ /* 0x000f220008000800 */
[----:B------:R-:W1:Y:S01]  /*2d00*/  LDCU UR7, c[0x0][0x50c] ;  /* 0x0000a180ff0777ac */ /* 0x000e620008000800 */
        /* <DEDUP_REMOVED lines=95> */
.L_x_1231:
[----:B------:R-:W0:Y:S01]  /*3300*/  LDGDEPBAR ;  /* 0x00000000000079af */ /* 0x000e220000000000 */
[-C--:B------:R-:W-:Y:S02]  /*3310*/  IADD3 R182, PT, PT, R206, R198.reuse, RZ ;  /* 0x000000c6ceb67210 */ /* 0x080fe40007ffe0ff */
[----:B------:R-:W-:Y:S02]  /*3320*/  IADD3 R181, PT, PT, R208, R198, RZ ;  /* 0x000000c6d0b57210 */ /* 0x000fe40007ffe0ff */
[----:B------:R-:W-:Y:S02]  /*3330*/  IADD3 R245, PT, PT, R234, 0x19, RZ ;  /* 0x00000019eaf57810 */ /* 0x000fe40007ffe0ff */
[----:B------:R-:W-:Y:S02]  /*3340*/  IADD3 R180, PT, PT, R206, R181, RZ ;  /* 0x000000b5ceb47210 */ /* 0x000fe40007ffe0ff */
[----:B------:R-:W-:Y:S02]  /*3350*/  MOV R252, UR21 ;  /* 0x0000001500fc7c02 */ /* 0x000fe40008000f00 */
[----:B------:R-:W-:Y:S02]  /*3360*/  IABS R245, R245 ;  /* 0x000000f500f57213 */ /* 0x000fe40000000000 */
[----:B------:R-:W-:Y:S02]  /*3370*/  @P5 LEA R252, R252, R225, 0x6 ;  /* 0x000000e1fcfc5211 */ /* 0x000fe400078e30ff */
[----:B------:R-:W-:Y:S02]  /*3380*/  MOV R229, R227 ;  /* 0x000000e300e57202 */ /* 0x000fe40000000f00 */
[----:B------:R-:W-:Y:S02]  /*3390*/  @P5 IADD3 R250, PT, PT, R252, 0x1, RZ ;  /* 0x00000001fcfa5810 */ /* 0x000fe40007ffe0ff */
[----:B-----5:R-:W-:Y:S02]  /*33a0*/  FSETP.NEU.FTZ.AND P1, PT, R237, -INF , PT ;  /* 0xff800000ed00780b */ /* 0x020fe40003f3d000 */
[-C--:B------:R-:W-:Y:S02]  /*33b0*/  @P5 ISETP.GE.AND P3, PT, R250, R241.reuse, PT ;  /* 0x000000f1fa00520c */ /* 0x080fe40003f66270 */
[----:B------:R-:W-:Y:S01]  /*33c0*/  @P5 ISETP.GE.AND P2, PT, R252, R241, PT ;  /* 0x000000f1fc00520c */ /* 0x000fe20003f46270 */
[----:B------:R-:W-:Y:S04]  /*33d0*/  DEPBAR.LE SB0, 0x0 ;  /* 0x000080000000791a */ /* 0x000fe80000000000 */
[----:B------:R-:W-:Y:S01]  /*33e0*/  BAR.SYNC.DEFER_BLOCKING 0x0 ;  /* 0x0000000000007b1d */ /* 0x000fe20000010000 */
[----:B------:R-:W-:Y:S02]  /*33f0*/  IADD3 R250, PT, PT, R234, 0x18, RZ ;  /* 0x00000018eafa7810 */ /* 0x000fe40007ffe0ff */
[----:B------:R-:W-:Y:S03]  /*3400*/  ISETP.NE.AND P4, PT, R239, RZ, PT ;  /* 0x000000ffef00720c */ /* 0x000fe60003f85270 */
        /* <DEDUP_REMOVED lines=44> */
[C---:B------:R-:W-:Y:S03]  /*36d0*/  HMMA.16816.F32 R8, R108.reuse, R114, R8 ;  /* 0x000000726c08723c */ /* 0x040fe60000001808 */
[----:B------:R-:W-:Y:S02]  /*36e0*/  I2FP.F32.S32 R115, R245 ;  /* 0x000000f500737245 */ /* 0x000fe40000201400 */
[----:B------:R-:W-:Y:S01]  /*36f0*/  IABS R114, R250 ;  /* 0x000000fa00727213 */ /* 0x000fe20000000000 */
[----:B------:R-:W-:Y:S01]  /*3700*/  FMUL.FTZ R250, R236, 1.4426950216293334961 ;  /* 0x3fb8aa3becfa7820 */ /* 0x000fe20000410000 */
[C---:B------:R-:W-:Y:S01]  /*3710*/  IADD3 R245, PT, PT, R234.reuse, 0x11, RZ ;  /* 0x00000011eaf57810 */ /* 0x040fe20007ffe0ff */
[C---:B----4-:R-:W-:Y:S03]  /*3720*/  HMMA.16816.F32 R12, R108.reuse, R56, R12 ;  /* 0x000000386c0c723c */ /* 0x050fe6000000180c */
[----:B------:R-:W-:Y:S02]  /*3730*/  I2FP.F32.S32 R114, R114 ;  /* 0x0000007200727245 */ /* 0x000fe40000201400 */
[----:B------:R-:W-:Y:S03]  /*3740*/  IABS R245, R245 ;  /* 0x000000f500f57213 */ /* 0x000fe60000000000 */
[----:B------:R-:W-:Y:S03]  /*3750*/  HMMA.16816.F32 R16, R108, R58, R16 ;  /* 0x0000003a6c10723c */ /* 0x000fe60000001810 */
[----:B---3--:R-:W-:Y:S04]  /*3760*/  IADD3 R180, PT, PT, R234, 0x20, RZ ;  /* 0x00000020eab47810 */ /* 0x008fe80007ffe0ff */
[----:B------:R-:W-:Y:S01]  /*3770*/  IABS R180, R180 ;  /* 0x000000b400b47213 */ /* 0x000fe20000000000 */
[C---:B-1----:R-:W-:Y:S05]  /*3780*/  HMMA.16816.F32 R4, R60.reuse, R64, R4 ;  /* 0x000000403c04723c */ /* 0x042fea0000001804 */
[----:B------:R-:W-:Y:S03]  /*3790*/  I2FP.F32.S32 R180, R180 ;  /* 0x000000b400b47245 */ /* 0x000fe60000201400 */
[C---:B------:R-:W-:Y:S08]  /*37a0*/  HMMA.16816.F32 R8, R60.reuse, R66, R8 ;  /* 0x000000423c08723c */ /* 0x040ff00000001808 */
[C---:B--2---:R-:W-:Y:S08]  /*37b0*/  HMMA.16816.F32 R12, R60.reuse, R52, R12 ;  /* 0x000000343c0c723c */ /* 0x044ff0000000180c */
[----:B------:R-:W-:Y:S01]  /*37c0*/  HMMA.16816.F32 R16, R60, R54, R16 ;  /* 0x000000363c10723c */ /* 0x000fe20000001810 */
[----:B------:R-:W1:Y:S07]  /*37d0*/  LDSM.16.M88.4 R52, [R204+-0x1800] ;  /* 0xffe80000cc34783b */ /* 0x000e6e0000000200 */
[C---:B------:R-:W-:Y:S08]  /*37e0*/  HMMA.16816.F32 R4, R100.reuse, R104, R4 ;  /* 0x000000686404723c */ /* 0x040ff00000001804 */
        /* <DEDUP_REMOVED lines=9> */
[----:B------:R-:W-:Y:S01]  /*3880*/  FMUL.FTZ R190, R11, UR7 ;  /* 0x000000070bbe7c20 */ /* 0x000fe20008410000 */
[C---:B-1----:R-:W-:Y:S04]  /*3890*/  HMMA.16816.F32 R12, R100.reuse, R52, R12 ;  /* 0x00000034640c723c */ /* 0x042fe8000000180c */
[----:B------:R-:W-:Y:S04]  /*38a0*/  MUFU.TANH R188, R188 ;  /* 0x000000bc00bc7308 */ /* 0x000fe80000002400 */
[----:B------:R-:W-:Y:S06]  /*38b0*/  HMMA.16816.F32 R16, R100, R54, R16 ;  /* 0x000000366410723c */ /* 0x000fec0000001810 */
[----:B------:R-:W1:Y:S01]  /*38c0*/  MUFU.TANH R184, R184 ;  /* 0x000000b800b87308 */ /* 0x000e620000002400 */
[C---:B------:R-:W-:Y:S01]  /*38d0*/  LEA R102, P0, R214.reuse, R228, 0x2 ;  /* 0x000000e4d6667211 */ /* 0x040fe200078010ff */
[----:B--2---:R-:W-:Y:S01]  /*38e0*/  FFMA.FTZ R113, R115, -UR14, R183 ;  /* 0x8000000e73717c23 */ /* 0x004fe200080100b7 */
[----:B------:R-:W-:Y:S02]  /*38f0*/  FFMA.FTZ R183, -R183, R183, 1 ;  /* 0x3f800000b7b77423 */ /* 0x000fe400000101b7 */
[----:B------:R-:W-:Y:S05]  /*3900*/  LEA.HI.X R103, R214, R229, RZ, 0x2, P0 ;  /* 0x000000e5d6677211 */ /* 0x000fea00000f14ff */
[----:B------:R-:W2:Y:S01]  /*3910*/  MUFU.TANH R185, R185 ;  /* 0x000000b900b97308 */ /* 0x000ea20000002400 */
[----:B------:R-:W-:Y:S01]  /*3920*/  IADD3 R229, PT, PT, R234, 0x21, RZ ;  /* 0x00000021eae57810 */ /* 0x000fe20007ffe0ff */
[----:B------:R-:W-:Y:S01]  /*3930*/  FMUL.FTZ R191, R12, UR7 ;  /* 0x000000070cbf7c20 */ /* 0x000fe20008410000 */
[----:B------:R-:W-:Y:S01]  /*3940*/  @P5 FSEL R113, R113, -INF , !P2 ;  /* 0xff80000071715808 */ /* 0x000fe20005000000 */
[----:B------:R-:W-:Y:S01]  /*3950*/  FMUL.FTZ R192, R13, UR7 ;  /* 0x000000070dc07c20 */ /* 0x000fe20008410000 */
[----:B------:R-:W-:Y:S01]  /*3960*/  IABS R229, R229 ;  /* 0x000000e500e57213 */ /* 0x000fe20000000000 */
[----:B------:R-:W-:Y:S01]  /*3970*/  FMUL.FTZ R193, R14, UR7 ;  /* 0x000000070ec17c20 */ /* 0x000fe20008410000 */
[----:B------:R-:W-:Y:S03]  /*3980*/  FSETP.NEU.FTZ.AND P0, PT, R236, -INF , PT ;  /* 0xff800000ec00780b */ /* 0x000fe60003f1d000 */
[----:B------:R-:W-:Y:S01]  /*3990*/  MUFU.TANH R187, R187 ;  /* 0x000000bb00bb7308 */ /* 0x000fe20000002400 */
[----:B-1----:R-:W-:Y:S01]  /*39a0*/  FFMA.FTZ R182, R114, -UR14, R184 ;  /* 0x8000000e72b67c23 */ /* 0x002fe200080100b8 */
[----:B------:R-:W-:Y:S01]  /*39b0*/  FMUL.FTZ R251, R17, UR7 ;  /* 0x0000000711fb7c20 */ /* 0x000fe20008410000 */
[----:B------:R-:W-:Y:S01]  /*39c0*/  FMUL.FTZ R19, R19, UR7 ;  /* 0x0000000713137c20 */ /* 0x000fe20008410000 */
[----:B------:R-:W-:Y:S01]  /*39d0*/  FSEL R250, R250, RZ, P0 ;  /* 0x000000fffafa7208 */ /* 0x000fe20000000000 */
[----:B------:R-:W-:Y:S01]  /*39e0*/  FMUL.FTZ R18, R18, UR7 ;  /* 0x0000000712127c20 */ /* 0x000fe20008410000 */
[----:B------:R-:W-:Y:S01]  /*39f0*/  @P5 FSEL R182, R182, -INF , !P3 ;  /* 0xff800000b6b65808 */ /* 0x000fe20005800000 */
[----:B------:R-:W-:Y:S03]  /*3a00*/  FMUL.FTZ R194, R15, UR7 ;  /* 0x000000070fc27c20 */ /* 0x000fe60008410000 */
[----:B------:R1:W-:Y:S01]  /*3a10*/  MUFU.TANH R65, R251 ;  /* 0x000000fb00417308 */ /* 0x0003e20000002400 */
[----:B------:R-:W-:Y:S01]  /*3a20*/  FMUL.FTZ R195, R16, UR7 ;  /* 0x0000000710c37c20 */ /* 0x000fe20008410000 */
[----:B------:R-:W-:Y:S01]  /*3a30*/  FFMA.FTZ R184, -R184, R184, 1 ;  /* 0x3f800000b8b87423 */ /* 0x000fe200000101b8 */
[----:B------:R-:W-:Y:S03]  /*3a40*/  FMUL.FTZ R183, R183, UR7 ;  /* 0x00000007b7b77c20 */ /* 0x000fe60008410000 */
[----:B------:R-:W-:Y:S04]  /*3a50*/  FMUL.FTZ R184, R184, UR7 ;  /* 0x00000007b8b87c20 */ /* 0x000fe80008410000 */
[----:B------:R-:W-:Y:S10]  /*3a60*/  MUFU.TANH R109, R19 ;  /* 0x00000013006d7308 */ /* 0x000ff40000002400 */
[----:B------:R-:W3:Y:S01]  /*3a70*/  MUFU.TANH R189, R189 ;  /* 0x000000bd00bd7308 */ /* 0x000ee20000002400 */
[----:B-1----:R-:W-:Y:S05]  /*3a80*/  FMUL.FTZ R251, R237, 1.4426950216293334961 ;  /* 0x3fb8aa3bedfb7820 */ /* 0x002fea0000410000 */
[----:B------:R-:W-:Y:S04]  /*3a90*/  FSEL R251, R251, RZ, P1 ;  /* 0x000000fffbfb7208 */ /* 0x000fe80000800000 */
[----:B------:R-:W1:Y:S01]  /*3aa0*/  MUFU.TANH R190, R190 ;  /* 0x000000be00be7308 */ /* 0x000e620000002400 */
[--C-:B------:R-:W-:Y:S01]  /*3ab0*/  FFMA.FTZ R17, R113, UR6, -R251.reuse ;  /* 0x0000000671117c23 */ /* 0x100fe200080108fb */
[----:B------:R-:W-:Y:S01]  /*3ac0*/  I2FP.F32.S32 R113, R229 ;  /* 0x000000e500717245 */ /* 0x000fe20000201400 */
[----:B------:R-:W-:Y:S01]  /*3ad0*/  FFMA.FTZ R181, R182, UR6, -R251 ;  /* 0x00000006b6b57c23 */ /* 0x000fe200080108fb */
[----:B------:R-:W-:Y:S06]  /*3ae0*/  IADD3 R229, PT, PT, R234, 0x10, RZ ;  /* 0x00000010eae57810 */ /* 0x000fec0007ffe0ff */
[----:B------:R4:W-:Y:S01]  /*3af0*/  MUFU.TANH R111, R18 ;  /* 0x00000012006f7308 */ /* 0x0009e20000002400 */
[----:B--2---:R-:W-:Y:S01]  /*3b00*/  FFMA.FTZ R113, R113, -UR14, R185 ;  /* 0x8000000e71717c23 */ /* 0x004fe200080100b9 */
[----:B------:R-:W-:Y:S01]  /*3b10*/  IABS R229, R229 ;  /* 0x000000e500e57213 */ /* 0x000fe20000000000 */
[----:B---3--:R-:W-:Y:S01]  /*3b20*/  FFMA.FTZ R115, R115, -UR14, R189 ;  /* 0x8000000e73737c23 */ /* 0x008fe200080100bd */
[----:B------:R-:W-:Y:S01]  /*3b30*/  FFMA.FTZ R185, -R185, R185, 1 ;  /* 0x3f800000b9b97423 */ /* 0x000fe200000101b9 */
[----:B------:R-:W-:Y:S01]  /*3b40*/  FFMA.FTZ R189, -R189, R189, 1 ;  /* 0x3f800000bdbd7423 */ /* 0x000fe200000101bd */
[----:B------:R-:W-:Y:S02]  /*3b50*/  @P5 FSEL R113, R113, -INF , !P2 ;  /* 0xff80000071715808 */ /* 0x000fe40005000000 */
[----:B------:R-:W-:Y:S02]  /*3b60*/  I2FP.F32.S32 R19, R229 ;  /* 0x000000e500137245 */ /* 0x000fe40000201400 */
[----:B------:R2:W-:Y:S01]  /*3b70*/  MUFU.EX2 R110, R17 ;  /* 0x00000011006e7308 */ /* 0x0005e20000000800 */
[----:B-1----:R-:W-:Y:S01]  /*3b80*/  FFMA.FTZ R114, R114, -UR14, R190 ;  /* 0x8000000e72727c23 */ /* 0x002fe200080100be */
[----:B------:R-:W-:Y:S01]  /*3b90*/  FFMA.FTZ R182, R113, UR6, -R250 ;  /* 0x0000000671b67c23 */ /* 0x000fe200080108fa */
[----:B------:R-:W-:Y:S01]  /*3ba0*/  I2FP.F32.S32 R113, R245 ;  /* 0x000000f500717245 */ /* 0x000fe20000201400 */
[----:B------:R-:W-:Y:S01]  /*3bb0*/  FFMA.FTZ R229, R19, -UR14, R188 ;  /* 0x8000000e13e57c23 */ /* 0x000fe200080100bc */
[----:B------:R-:W-:Y:S01]  /*3bc0*/  @P5 IADD3 R245, PT, PT, R252, 0x8, RZ ;  /* 0x00000008fcf55810 */ /* 0x000fe20007ffe0ff */
[----:B------:R-:W-:Y:S01]  /*3bd0*/  FFMA.FTZ R188, -R188, R188, 1 ;  /* 0x3f800000bcbc7423 */ /* 0x000fe200000101bc */
[----:B------:R-:W-:Y:S01]  /*3be0*/  FMUL.FTZ R185, R185, UR7 ;  /* 0x00000007b9b97c20 */ /* 0x000fe20008410000 */
[----:B------:R-:W-:Y:S01]  /*3bf0*/  FFMA.FTZ R58, R113, -UR14, R187 ;  /* 0x8000000e713a7c23 */ /* 0x000fe200080100bb */
[----:B------:R-:W-:Y:S01]  /*3c00*/  @P5 ISETP.GE.AND P0, PT, R245, R241, PT ;  /* 0x000000f1f500520c */ /* 0x000fe20003f06270 */
[----:B------:R-:W1:Y:S01]  /*3c10*/  MUFU.TANH R191, R191 ;  /* 0x000000bf00bf7308 */ /* 0x000e620000002400 */
[----:B------:R-:W-:Y:S01]  /*3c20*/  @P5 IADD3 R245, PT, PT, R252, 0x9, RZ ;  /* 0x00000009fcf55810 */ /* 0x000fe20007ffe0ff */
[----:B------:R-:W-:Y:S01]  /*3c30*/  FFMA.FTZ R187, -R187, R187, 1 ;  /* 0x3f800000bbbb7423 */ /* 0x000fe200000101bb */
[----:B------:R-:W-:Y:S01]  /*3c40*/  @P5 FSEL R58, R58, -INF , !P0 ;  /* 0xff8000003a3a5808 */ /* 0x000fe20004000000 */
[----:B------:R-:W-:Y:S01]  /*3c50*/  FMUL.FTZ R188, R188, UR7 ;  /* 0x00000007bcbc7c20 */ /* 0x000fe20008410000 */
[----:B------:R-:W-:Y:S01]  /*3c60*/  @P5 ISETP.GE.AND P1, PT, R245, R241, PT ;  /* 0x000000f1f500520c */ /* 0x000fe20003f26270 */
[----:B------:R-:W-:Y:S01]  /*3c70*/  FMUL.FTZ R187, R187, UR7 ;  /* 0x00000007bbbb7c20 */ /* 0x000fe20008410000 */
[----:B------:R-:W-:Y:S01]  /*3c80*/  @P5 FSEL R115, R115, -INF , !P0 ;  /* 0xff80000073735808 */ /* 0x000fe20004000000 */
[--C-:B------:R-:W-:Y:S01]  /*3c90*/  FFMA.FTZ R245, R58, UR6, -R251.reuse ;  /* 0x000000063af57c23 */ /* 0x100fe200080108fb */
[----:B------:R-:W-:Y:S01]  /*3ca0*/  @P5 FSEL R229, R229, -INF , !P1 ;  /* 0xff800000e5e55808 */ /* 0x000fe20004800000 */
[----:B------:R-:W3:Y:S01]  /*3cb0*/  MUFU.TANH R192, R192 ;  /* 0x000000c000c07308 */ /* 0x000ee20000002400 */
[----:B----4-:R-:W-:Y:S01]  /*3cc0*/  IADD3 R18, PT, PT, R234, 0x9, RZ ;  /* 0x00000009ea127810 */ /* 0x010fe20007ffe0ff */
[--C-:B------:R-:W-:Y:S01]  /*3cd0*/  FFMA.FTZ R115, R115, UR6, -R250.reuse ;  /* 0x0000000673737c23 */ /* 0x100fe200080108fa */
[----:B------:R-:W-:Y:S01]  /*3ce0*/  @P5 FSEL R114, R114, -INF , !P1 ;  /* 0xff80000072725808 */ /* 0x000fe20004800000 */
[----:B------:R-:W-:Y:S01]  /*3cf0*/  FFMA.FTZ R229, R229, UR6, -R251 ;  /* 0x00000006e5e57c23 */ /* 0x000fe200080108fb */
[----:B------:R-:W-:Y:S01]  /*3d00*/  IABS R18, R18 ;  /* 0x0000001200127213 */ /* 0x000fe20000000000 */
[----:B------:R-:W-:Y:S01]  /*3d10*/  FFMA.FTZ R190, -R190, R190, 1 ;  /* 0x3f800000bebe7423 */ /* 0x000fe200000101be */
[----:B--2---:R-:W-:Y:S03]  /*3d20*/  IADD3 R17, PT, PT, R234, 0x8, RZ ;  /* 0x00000008ea117810 */ /* 0x004fe60007ffe0ff */
[----:B------:R2:W-:Y:S01]  /*3d30*/  MUFU.EX2 R105, R229 ;  /* 0x000000e500697308 */ /* 0x0005e20000000800 */
[----:B------:R-:W-:Y:S01]  /*3d40*/  I2FP.F32.S32 R18, R18 ;  /* 0x0000001200127245 */ /* 0x000fe20000201400 */
[----:B------:R-:W-:Y:S01]  /*3d50*/  FFMA.FTZ R114, R114, UR6, -R250 ;  /* 0x0000000672727c23 */ /* 0x000fe200080108fa */
[----:B------:R-:W-:Y:S01]  /*3d60*/  IABS R17, R17 ;  /* 0x0000001100117213 */ /* 0x000fe20000000000 */
[----:B------:R-:W-:Y:S01]  /*3d70*/  FMUL.FTZ R189, R189, UR7 ;  /* 0x00000007bdbd7c20 */ /* 0x000fe20008410000 */
[----:B------:R-:W-:Y:S01]  /*3d80*/  FMUL.FTZ R190, R190, UR7 ;  /* 0x00000007bebe7c20 */ /* 0x000fe20008410000 */
[----:B-1----:R-:W-:Y:S01]  /*3d90*/  FFMA.FTZ R62, R18, -UR14, R191 ;  /* 0x8000000e123e7c23 */ /* 0x002fe200080100bf */
[----:B------:R-:W-:Y:S03]  /*3da0*/  I2FP.F32.S32 R17, R17 ;  /* 0x0000001100117245 */ /* 0x000fe60000201400 */
[----:B------:R1:W-:Y:S01]  /*3db0*/  MUFU.EX2 R107, R245 ;  /* 0x000000f5006b7308 */ /* 0x0003e20000000800 */
[----:B------:R-:W-:Y:S01]  /*3dc0*/  FFMA.FTZ R191, -R191, R191, 1 ;  /* 0x3f800000bfbf7423 */ /* 0x000fe200000101bf */
[C---:B---3--:R-:W-:Y:S01]  /*3dd0*/  FFMA.FTZ R58, R17.reuse, -UR14, R192 ;  /* 0x8000000e113a7c23 */ /* 0x048fe200080100c0 */
[----:B------:R-:W-:Y:S01]  /*3de0*/  FFMA.FTZ R17, R17, -UR14, R109 ;  /* 0x8000000e11117c23 */ /* 0x000fe2000801006d */
[----:B------:R-:W-:Y:S01]  /*3df0*/  FFMA.FTZ R192, -R192, R192, 1 ;  /* 0x3f800000c0c07423 */ /* 0x000fe200000101c0 */
[----:B------:R-:W-:Y:S05]  /*3e00*/  FMUL.FTZ R191, R191, UR7 ;  /* 0x00000007bfbf7c20 */ /* 0x000fea0008410000 */
[----:B------:R-:W3:Y:S01]  /*3e10*/  MUFU.TANH R193, R193 ;  /* 0x000000c100c17308 */ /* 0x000ee20000002400 */
[----:B--2---:R-:W-:Y:S01]  /*3e20*/  @P5 IADD3 R229, PT, PT, R252, 0x10, RZ ;  /* 0x00000010fce55810 */ /* 0x004fe20007ffe0ff */
[----:B------:R-:W-:Y:S03]  /*3e30*/  FMUL.FTZ R192, R192, UR7 ;  /* 0x00000007c0c07c20 */ /* 0x000fe60008410000 */
[-C--:B------:R-:W-:Y:S02]  /*3e40*/  @P5 ISETP.GE.AND P0, PT, R229, R241.reuse, PT ;  /* 0x000000f1e500520c */ /* 0x080fe40003f06270 */
[----:B------:R-:W-:Y:S03]  /*3e50*/  @P5 IADD3 R229, PT, PT, R252, 0x11, RZ ;  /* 0x00000011fce55810 */ /* 0x000fe60007ffe0ff */
[----:B------:R-:W2:Y:S01]  /*3e60*/  MUFU.TANH R194, R194 ;  /* 0x000000c200c27308 */ /* 0x000ea20000002400 */
[----:B-1----:R-:W4:Y:S01]  /*3e70*/  LDG.E R245, desc[UR22][R102.64] ;  /* 0x0000001666f57981 */ /* 0x002f22000c1e1900 */
[----:B------:R-:W-:Y:S02]  /*3e80*/  @P5 FSEL R62, R62, -INF , !P0 ;  /* 0xff8000003e3e5808 */ /* 0x000fe40004000000 */
[----:B------:R-:W-:Y:S02]  /*3e90*/  @P5 ISETP.GE.AND P1, PT, R229, R241, PT ;  /* 0x000000f1e500520c */ /* 0x000fe40003f26270 */
[----:B------:R1:W4:Y:S01]  /*3ea0*/  LDG.E R229, desc[UR22][R102.64+0x20] ;  /* 0x0000201666e57981 */ /* 0x000322000c1e1900 */
[----:B------:R-:W-:Y:S03]  /*3eb0*/  FFMA.FTZ R106, R62, UR6, -R251 ;  /* 0x000000063e6a7c23 */ /* 0x000fe600080108fb */
[----:B------:R-:W1:Y:S01]  /*3ec0*/  MUFU.TANH R195, R195 ;  /* 0x000000c300c37308 */ /* 0x000e620000002400 */
[----:B------:R-:W-:Y:S01]  /*3ed0*/  IADD3 R62, PT, PT, R234, 0x1, RZ ;  /* 0x00000001ea3e7810 */ /* 0x000fe20007ffe0ff */
[----:B---3--:R-:W-:Y:S01]  /*3ee0*/  FFMA.FTZ R113, R113, -UR14, R193 ;  /* 0x8000000e71717c23 */ /* 0x008fe200080100c1 */
[----:B------:R-:W-:Y:S01]  /*3ef0*/  @P5 FSEL R58, R58, -INF , !P1 ;  /* 0xff8000003a3a5808 */ /* 0x000fe20004800000 */
[----:B------:R-:W-:Y:S01]  /*3f00*/  FFMA.FTZ R193, -R193, R193, 1 ;  /* 0x3f800000c1c17423 */ /* 0x000fe200000101c1 */
[----:B------:R-:W-:Y:S02]  /*3f10*/  IABS R62, R62 ;  /* 0x0000003e003e7213 */ /* 0x000fe40000000000 */
[----:B------:R-:W-:Y:S03]  /*3f20*/  @P5 FSEL R113, R113, -INF , !P0 ;  /* 0xff80000071715808 */ /* 0x000fe60004000000 */
[----:B------:R-:W3:Y:S01]  /*3f30*/  MUFU.TANH R186, R186 ;  /* 0x000000ba00ba7308 */ /* 0x000ee20000002400 */
[----:B------:R-:W-:Y:S01]  /*3f40*/  I2FP.F32.S32 R62, R62 ;  /* 0x0000003e003e7245 */ /* 0x000fe20000201400 */
[----:B--2---:R-:W-:Y:S01]  /*3f50*/  FFMA.FTZ R19, R19, -UR14, R194 ;  /* 0x8000000e13137c23 */ /* 0x004fe200080100c2 */
[----:B------:R-:W-:Y:S01]  /*3f60*/  F2FP.F16.F32.PACK_AB R61, R105, R107 ;  /* 0x0000006b693d723e */ /* 0x000fe200000000ff */
[----:B------:R-:W-:Y:S01]  /*3f70*/  FFMA.FTZ R113, R113, UR6, -R250 ;  /* 0x0000000671717c23 */ /* 0x000fe200080108fa */
[----:B------:R-:W-:Y:S01]  /*3f80*/  FFMA.FTZ R194, -R194, R194, 1 ;  /* 0x3f800000c2c27423 */ /* 0x000fe200000101c2 */
[----:B------:R-:W-:Y:S01]  /*3f90*/  FMUL.FTZ R193, R193, UR7 ;  /* 0x00000007c1c17c20 */ /* 0x000fe20008410000 */
[----:B------:R-:W-:Y:S03]  /*3fa0*/  @P5 FSEL R19, R19, -INF , !P1 ;  /* 0xff80000013135808 */ /* 0x000fe60004800000 */
[----:B------:R-:W2:Y:S01]  /*3fb0*/  MUFU.EX2 R181, R181 ;  /* 0x000000b500b57308 */ /* 0x000ea20000000800 */
[----:B-1----:R-:W-:Y:S01]  /*3fc0*/  FFMA.FTZ R62, R62, -UR14, R195 ;  /* 0x8000000e3e3e7c23 */ /* 0x002fe200080100c3 */
[----:B------:R-:W-:Y:S01]  /*3fd0*/  FFMA.FTZ R195, -R195, R195, 1 ;  /* 0x3f800000c3c37423 */ /* 0x000fe200000101c3 */
[----:B------:R-:W-:Y:S03]  /*3fe0*/  FMUL.FTZ R194, R194, UR7 ;  /* 0x00000007c2c27c20 */ /* 0x000fe60008410000 */
[----:B------:R-:W-:Y:S01]  /*3ff0*/  FMUL.FTZ R195, R195, UR7 ;  /* 0x00000007c3c37c20 */ /* 0x000fe20008410000 */
[----:B------:R-:W-:Y:S01]  /*4000*/  IABS R102, R234 ;  /* 0x000000ea00667213 */ /* 0x000fe20000000000 */
[----:B------:R-:W-:Y:S01]  /*4010*/  FFMA.FTZ R103, R58, UR6, -R251 ;  /* 0x000000063a677c23 */ /* 0x000fe200080108fb */
[----:B------:R-:W-:Y:S01]  /*4020*/  @P5 IADD3 R58, PT, PT, R252, 0x18, RZ ;  /* 0x00000018fc3a5810 */ /* 0x000fe20007ffe0ff */
[----:B---3--:R-:W-:Y:S01]  /*4030*/  FFMA.FTZ R180, R180, -UR14, R186 ;  /* 0x8000000eb4b47c23 */ /* 0x008fe200080100ba */
[----:B------:R-:W-:Y:S01]  /*4040*/  I2FP.F32.S32 R102, R102 ;  /* 0x0000006600667245 */ /* 0x000fe20000201400 */
[----:B------:R-:W-:Y:S01]  /*4050*/  MUFU.EX2 R182, R182 ;  /* 0x000000b600b67308 */ /* 0x000fe20000000800 */
[----:B------:R-:W-:Y:S01]  /*4060*/  @P5 IADD3 R252, PT, PT, R252, 0x19, RZ ;  /* 0x00000019fcfc5810 */ /* 0x000fe20007ffe0ff */
[----:B------:R-:W-:Y:S01]  /*4070*/  FFMA.FTZ R186, -R186, R186, 1 ;  /* 0x3f800000baba7423 */ /* 0x000fe200000101ba */
[-C--:B------:R-:W-:Y:S01]  /*4080*/  @P5 ISETP.GE.AND P0, PT, R58, R241.reuse, PT ;  /* 0x000000f13a00520c */ /* 0x080fe20003f06270 */
[----:B------:R-:W-:Y:S01]  /*4090*/  FFMA.FTZ R58, R102, -UR14, R65 ;  /* 0x8000000e663a7c23 */ /* 0x000fe20008010041 */
[----:B------:R-:W-:Y:S01]  /*40a0*/  @P5 ISETP.GE.AND P1, PT, R252, R241, PT ;  /* 0x000000f1fc00520c */ /* 0x000fe20003f26270 */
[--C-:B------:R-:W-:Y:S01]  /*40b0*/  FFMA.FTZ R252, R19, UR6, -R250.reuse ;  /* 0x0000000613fc7c23 */ /* 0x100fe200080108fa */
[----:B------:R-:W-:Y:S01]  /*40c0*/  @P5 FSEL R62, R62, -INF , !P0 ;  /* 0xff8000003e3e5808 */ /* 0x000fe20004000000 */
[----:B------:R-:W-:Y:S01]  /*40d0*/  FFMA.FTZ R19, R18, -UR14, R111 ;  /* 0x8000000e12137c23 */ /* 0x000fe2000801006f */
[----:B------:R-:W-:Y:S01]  /*40e0*/  @P5 FSEL R58, R58, -INF , !P1 ;  /* 0xff8000003a3a5808 */ /* 0x000fe20004800000 */
[----:B------:R-:W-:Y:S01]  /*40f0*/  MUFU.EX2 R115, R115 ;  /* 0x0000007300737308 */ /* 0x000fe20000000800 */
[----:B------:R-:W-:Y:S01]  /*4100*/  @P5 FSEL R180, R180, -INF , !P3 ;  /* 0xff800000b4b45808 */ /* 0x000fe20005800000 */
[--C-:B------:R-:W-:Y:S01]  /*4110*/  FFMA.FTZ R102, R62, UR6, -R251.reuse ;  /* 0x000000063e667c23 */ /* 0x100fe200080108fb */
[----:B------:R-:W-:Y:S01]  /*4120*/  @P5 FSEL R19, R19, -INF , !P0 ;  /* 0xff80000013135808 */ /* 0x000fe20004000000 */
[----:B------:R-:W-:Y:S01]  /*4130*/  FFMA.FTZ R251, R58, UR6, -R251 ;  /* 0x000000063afb7c23 */ /* 0x000fe200080108fb */
[----:B------:R-:W-:Y:S01]  /*4140*/  @P5 FSEL R17, R17, -INF , !P1 ;  /* 0xff80000011115808 */ /* 0x000fe20004800000 */
[--C-:B------:R-:W-:Y:S01]  /*4150*/  FFMA.FTZ R180, R180, UR6, -R250.reuse ;  /* 0x00000006b4b47c23 */ /* 0x100fe200080108fa */
[----:B--2---:R-:W-:Y:S03]  /*4160*/  F2FP.F16.F32.PACK_AB R58, R181, R110 ;  /* 0x0000006eb53a723e */ /* 0x004fe600000000ff */
[----:B------:R1:W-:Y:S01]  /*4170*/  MUFU.EX2 R101, R251 ;  /* 0x000000fb00657308 */ /* 0x0003e20000000800 */
[----:B------:R-:W-:Y:S01]  /*4180*/  FMUL.FTZ R186, R186, UR7 ;  /* 0x00000007baba7c20 */ /* 0x000fe20008410000 */
[----:B------:R-:W-:Y:S08]  /*4190*/  STS [R222], R58 ;  /* 0x0000003ade007388 */ /* 0x000ff00000000800 */
[----:B------:R-:W2:Y:S10]  /*41a0*/  MUFU.EX2 R180, R180 ;  /* 0x000000b400b47308 */ /* 0x000eb40000000800 */
[----:B------:R-:W3:Y:S01]  /*41b0*/  MUFU.EX2 R114, R114 ;  /* 0x0000007200727308 */ /* 0x000ee20000000800 */
[--C-:B-1----:R-:W-:Y:S01]  /*41c0*/  FFMA.FTZ R251, R19, UR6, -R250.reuse ;  /* 0x0000000613fb7c23 */ /* 0x102fe200080108fa */
[----:B------:R-:W-:Y:S08]  /*41d0*/  FFMA.FTZ R250, R17, UR6, -R250 ;  /* 0x0000000611fa7c23 */ /* 0x000ff000080108fa */
[----:B------:R-:W-:Y:S01]  /*41e0*/  MUFU.EX2 R106, R106 ;  /* 0x0000006a006a7308 */ /* 0x000fe20000000800 */
[----:B--2---:R-:W-:Y:S05]  /*41f0*/  F2FP.F16.F32.PACK_AB R63, R180, R182 ;  /* 0x000000b6b43f723e */ /* 0x004fea00000000ff */
[----:B------:R-:W-:Y:S04]  /*4200*/  STS [R222+0x400], R63 ;  /* 0x0004003fde007388 */ /* 0x000fe80000000800 */
[----:B------:R-:W1:Y:S01]  /*4210*/  MUFU.EX2 R103, R103 ;  /* 0x0000006700677308 */ /* 0x000e620000000800 */
[----:B---3--:R-:W-:Y:S01]  /*4220*/  F2FP.F16.F32.PACK_AB R18, R114, R115 ;  /* 0x000000737212723e */ /* 0x008fe200000000ff */
[----:B------:R-:W-:Y:S04]  /*4230*/  STS [R244], R61 ;  /* 0x0000003df4007388 */ /* 0x000fe80000000800 */
[----:B------:R-:W-:Y:S04]  /*4240*/  STS [R244+0x400], R18 ;  /* 0x00040012f4007388 */ /* 0x000fe80000000800 */
[----:B------:R-:W-:Y:S10]  /*4250*/  MUFU.EX2 R113, R113 ;  /* 0x0000007100717308 */ /* 0x000ff40000000800 */
[----:B------:R-:W2:Y:S01]  /*4260*/  MUFU.EX2 R252, R252 ;  /* 0x000000fc00fc7308 */ /* 0x000ea20000000800 */
[----:B-1----:R-:W-:Y:S05]  /*4270*/  F2FP.F16.F32.PACK_AB R59, R103, R106 ;  /* 0x0000006a673b723e */ /* 0x002fea00000000ff */
[----:B------:R-:W-:Y:S04]  /*4280*/  STS [R242], R59 ;  /* 0x0000003bf2007388 */ /* 0x000fe80000000800 */
[----:B------:R-:W1:Y:S10]  /*4290*/  MUFU.EX2 R102, R102 ;  /* 0x0000006600667308 */ /* 0x000e740000000800 */
[----:B------:R-:W-:Y:S01]  /*42a0*/  MUFU.EX2 R251, R251 ;  /* 0x000000fb00fb7308 */ /* 0x000fe20000000800 */
[----:B--2---:R-:W-:Y:S05]  /*42b0*/  F2FP.F16.F32.PACK_AB R57, R252, R113 ;  /* 0x00000071fc39723e */ /* 0x004fea00000000ff */
[----:B------:R-:W-:Y:S04]  /*42c0*/  STS [R242+0x400], R57 ;  /* 0x00040039f2007388 */ /* 0x000fe80000000800 */
[----:B------:R-:W2:Y:S01]  /*42d0*/  MUFU.EX2 R250, R250 ;  /* 0x000000fa00fa7308 */ /* 0x000ea20000000800 */
[----:B-1----:R-:W-:Y:S05]  /*42e0*/  F2FP.F16.F32.PACK_AB R19, R101, R102 ;  /* 0x000000666513723e */ /* 0x002fea00000000ff */
        /* <DEDUP_REMOVED lines=42> */
[C---:B----4-:R-:W-:Y:S04]  /*4590*/  FADD.FTZ R61, -R245.reuse, R4 ;  /* 0x00000004f53d7221 */ /* 0x050fe80000010100 */
[----:B------:R-:W-:Y:S01]  /*45a0*/  FMUL.FTZ R61, R110, R61 ;  /* 0x0000003d6e3d7220 */ /* 0x000fe20000410000 */
[----:B------:R-:W-:Y:S03]  /*45b0*/  HMMA.16816.F32 R16, R56, R178, R16 ;  /* 0x000000b23810723c */ /* 0x000fe60000001810 */
[C---:B------:R-:W-:Y:S01]  /*45c0*/  FADD.FTZ R58, -R245.reuse, R5 ;  /* 0x00000005f53a7221 */ /* 0x040fe20000010100 */
[C---:B------:R-:W-:Y:S01]  /*45d0*/  FADD.FTZ R62, -R245.reuse, R8 ;  /* 0x00000008f53e7221 */ /* 0x040fe20000010100 */
[----:B------:R-:W-:Y:S01]  /*45e0*/  FADD.FTZ R57, -R245, R9 ;  /* 0x00000009f5397221 */ /* 0x000fe20000010100 */
[----:B------:R-:W-:Y:S01]  /*45f0*/  FMUL.FTZ R183, R183, R61 ;  /* 0x0000003db7b77220 */ /* 0x000fe20000410000 */
[----:B------:R-:W-:Y:S01]  /*4600*/  FMUL.FTZ R58, R181, R58 ;  /* 0x0000003ab53a7220 */ /* 0x000fe20000410000 */
[----:B------:R-:W-:Y:S01]  /*4610*/  FMUL.FTZ R62, R107, R62 ;  /* 0x0000003e6b3e7220 */ /* 0x000fe20000410000 */
[----:B------:R-:W-:Y:S02]  /*4620*/  FMUL.FTZ R57, R105, R57 ;  /* 0x0000003969397220 */ /* 0x000fe40000410000 */
[----:B------:R-:W-:Y:S01]  /*4630*/  FMUL.FTZ R184, R184, R58 ;  /* 0x0000003ab8b87220 */ /* 0x000fe20000410000 */
[C---:B------:R-:W-:Y:S01]  /*4640*/  FADD.FTZ R59, -R245.reuse, R12 ;  /* 0x0000000cf53b7221 */ /* 0x040fe20000010100 */
[----:B------:R-:W-:Y:S01]  /*4650*/  FADD.FTZ R58, -R245, R13 ;  /* 0x0000000df53a7221 */ /* 0x000fe20000010100 */
[----:B------:R-:W-:Y:S01]  /*4660*/  FMUL.FTZ R187, R187, R62 ;  /* 0x0000003ebbbb7220 */ /* 0x000fe20000410000 */
[----:B------:R-:W-:Y:S01]  /*4670*/  FMUL.FTZ R188, R188, R57 ;  /* 0x00000039bcbc7220 */ /* 0x000fe20000410000 */
[----:B------:R-:W-:Y:S01]  /*4680*/  F2FP.F16.F32.PACK_AB R183, R184, R183 ;  /* 0x000000b7b8b7723e */ /* 0x000fe200000000ff */
[----:B------:R-:W-:Y:S01]  /*4690*/  FMUL.FTZ R59, R106, R59 ;  /* 0x0000003b6a3b7220 */ /* 0x000fe20000410000 */
[----:B------:R-:W-:Y:S01]  /*46a0*/  FMUL.FTZ R58, R103, R58 ;  /* 0x0000003a673a7220 */ /* 0x000fe20000410000 */
[C---:B------:R-:W-:Y:S01]  /*46b0*/  FADD.FTZ R61, -R245.reuse, R16 ;  /* 0x00000010f53d7221 */ /* 0x040fe20000010100 */
[----:B------:R-:W-:Y:S01]  /*46c0*/  FADD.FTZ R245, -R245, R17 ;  /* 0x00000011f5f57221 */ /* 0x000fe20000010100 */
[----:B------:R-:W-:Y:S01]  /*46d0*/  FFMA.FTZ R17, -R65, R65, 1 ;  /* 0x3f80000041117423 */ /* 0x000fe20000010141 */
[----:B------:R-:W-:Y:S01]  /*46e0*/  FMUL.FTZ R191, R191, R59 ;  /* 0x0000003bbfbf7220 */ /* 0x000fe20000410000 */
[----:B------:R-:W-:Y:S01]  /*46f0*/  FMUL.FTZ R184, R102, R61 ;  /* 0x0000003d66b87220 */ /* 0x000fe20000410000 */
[----:B------:R-:W-:Y:S01]  /*4700*/  FMUL.FTZ R245, R101, R245 ;  /* 0x000000f565f57220 */ /* 0x000fe20000410000 */
[----:B------:R-:W-:Y:S01]  /*4710*/  FMUL.FTZ R62, R17, UR7 ;  /* 0x00000007113e7c20 */ /* 0x000fe20008410000 */
[----:B------:R-:W-:Y:S01]  /*4720*/  FMUL.FTZ R192, R192, R58 ;  /* 0x0000003ac0c07220 */ /* 0x000fe20000410000 */
[----:B------:R-:W-:Y:S01]  /*4730*/  FMUL.FTZ R184, R195, R184 ;  /* 0x000000b8c3b87220 */ /* 0x000fe20000410000 */
[----:B------:R-:W-:Y:S01]  /*4740*/  F2FP.F16.F32.PACK_AB R187, R188, R187 ;  /* 0x000000bbbcbb723e */ /* 0x000fe200000000ff */
[----:B------:R-:W-:Y:S01]  /*4750*/  FMUL.FTZ R245, R62, R245 ;  /* 0x000000f53ef57220 */ /* 0x000fe20000410000 */
[C---:B------:R-:W-:Y:S01]  /*4760*/  FADD.FTZ R195, -R229.reuse, R6 ;  /* 0x00000006e5c37221 */ /* 0x040fe20000010100 */
[C---:B------:R-:W-:Y:S01]  /*4770*/  FADD.FTZ R188, -R229.reuse, R7 ;  /* 0x00000007e5bc7221 */ /* 0x040fe20000010100 */
[----:B------:R-:W-:Y:S01]  /*4780*/  F2FP.F16.F32.PACK_AB R191, R192, R191 ;  /* 0x000000bfc0bf723e */ /* 0x000fe200000000ff */
[----:B------:R-:W-:Y:S01]  /*4790*/  FADD.FTZ R192, -R229, R11 ;  /* 0x0000000be5c07221 */ /* 0x000fe20000010100 */
[----:B------:R-:W-:Y:S01]  /*47a0*/  F2FP.F16.F32.PACK_AB R245, R245, R184 ;  /* 0x000000b8f5f5723e */ /* 0x000fe200000000ff */
[----:B------:R-:W-:Y:S01]  /*47b0*/  FMUL.FTZ R195, R182, R195 ;  /* 0x000000c3b6c37220 */ /* 0x000fe20000410000 */
[----:B------:R-:W-:Y:S01]  /*47c0*/  FMUL.FTZ R188, R180, R188 ;  /* 0x000000bcb4bc7220 */ /* 0x000fe20000410000 */
[----:B------:R-:W-:Y:S01]  /*47d0*/  FADD.FTZ R184, -R229, R10 ;  /* 0x0000000ae5b87221 */ /* 0x000fe20000010100 */
[----:B------:R-:W-:Y:S01]  /*47e0*/  FMUL.FTZ R192, R114, R192 ;  /* 0x000000c072c07220 */ /* 0x000fe20000410000 */
[----:B------:R-:W-:Y:S01]  /*47f0*/  FMUL.FTZ R185, R185, R195 ;  /* 0x000000c3b9b97220 */ /* 0x000fe20000410000 */
[----:B------:R-:W-:Y:S01]  /*4800*/  FMUL.FTZ R186, R186, R188 ;  /* 0x000000bcbaba7220 */ /* 0x000fe20000410000 */
[----:B------:R-:W-:Y:S01]  /*4810*/  FMUL.FTZ R184, R115, R184 ;  /* 0x000000b873b87220 */ /* 0x000fe20000410000 */
[C---:B------:R-:W-:Y:S01]  /*4820*/  FADD.FTZ R188, -R229.reuse, R14 ;  /* 0x0000000ee5bc7221 */ /* 0x040fe20000010100 */
[C---:B------:R-:W-:Y:S01]  /*4830*/  FADD.FTZ R195, -R229.reuse, R15 ;  /* 0x0000000fe5c37221 */ /* 0x040fe20000010100 */
[----:B------:R-:W-:Y:S01]  /*4840*/  FADD.FTZ R114, -R229, R18 ;  /* 0x00000012e5727221 */ /* 0x000fe20000010100 */
[----:B------:R-:W-:Y:S01]  /*4850*/  FMUL.FTZ R184, R189, R184 ;  /* 0x000000b8bdb87220 */ /* 0x000fe20000410000 */
[----:B------:R-:W-:Y:S01]  /*4860*/  FMUL.FTZ R189, R190, R192 ;  /* 0x000000c0bebd7220 */ /* 0x000fe20000410000 */
[----:B------:R-:W-:Y:S01]  /*4870*/  F2FP.F16.F32.PACK_AB R185, R186, R185 ;  /* 0x000000b9bab9723e */ /* 0x000fe200000000ff */
[----:B------:R-:W-:Y:S01]  /*4880*/  FADD.FTZ R229, -R229, R19 ;  /* 0x00000013e5e57221 */ /* 0x000fe20000010100 */
[----:B------:R-:W-:Y:S01]  /*4890*/  FFMA.FTZ R186, -R111, R111, 1 ;  /* 0x3f8000006fba7423 */ /* 0x000fe2000001016f */
[----:B------:R-:W-:Y:S01]  /*48a0*/  FFMA.FTZ R190, -R109, R109, 1 ;  /* 0x3f8000006dbe7423 */ /* 0x000fe2000001016d */
        /* <DEDUP_REMOVED lines=59> */
.L_x_1229:
        /* <DEDUP_REMOVED lines=101> */
.L_x_1230:
        /* <DEDUP_REMOVED lines=316> */
.L_x_1232:
[----:B------:R-:W2:Y:S01]  /*6670*/  LDCU.64 UR10, c[0x0][0x5c0] ;  /* 0x0000b800ff0a77ac */ /* 0x000ea20008000a00 */
[----:B-1----:R-:W-:-:S05]  /*6680*/  IADD3 R28, PT, PT, R240, R243, RZ ;  /* 0x000000f3f01c7210 */ /* 0x002fca0007ffe0ff */
[C---:B--2---:R-:W-:Y:S02]  /*6690*/  IMAD R3, R28.reuse, UR11, RZ ;  /* 0x0000000b1c037c24 */ /* 0x044fe4000f8e02ff */
[----:B------:R-:W-:-:S05]  /*66a0*/  IMAD.WIDE.U32 R28, R28, UR10, RZ ;  /* 0x0000000a1c1c7c25 */ /* 0x000fca000f8e00ff */
[----:B------:R-:W-:Y:S02]  /*66b0*/  IADD3 R3, PT, PT, R29, R3, RZ ;  /* 0x000000031d037210 */ /* 0x000fe40007ffe0ff */
.L_x_1233:
        /* <DEDUP_REMOVED lines=12> */
.L_x_1234:
[----:B------:R-:W1:Y:S01]  /*6780*/  LDCU.64 UR6, c[0x0][0x5c8] ;  /* 0x0000b900ff0677ac */ /* 0x000e620008000a00 */
[----:B------:R-:W-:-:S05]  /*6790*/  IADD3 R4, PT, PT, R240, R243, RZ ;  /* 0x000000f3f0047210 */ /* 0x000fca0007ffe0ff */
[C---:B-1----:R-:W-:Y:S02]  /*67a0*/  IMAD R0, R4.reuse, UR7, RZ ;  /* 0x0000000704007c24 */ /* 0x042fe4000f8e02ff */
[----:B------:R-:W-:-:S05]  /*67b0*/  IMAD.WIDE.U32 R4, R4, UR6, RZ ;  /* 0x0000000604047c25 */ /* 0x000fca000f8e00ff */
[----:B------:R-:W-:Y:S02]  /*67c0*/  IADD3 R0, PT, PT, R5, R0, RZ ;  /* 0x0000000005007210 */ /* 0x000fe40007ffe0ff */
[----:B------:R-:W-:-:S07]  /*67d0*/  MOV R2, R4 ;  /* 0x0000000400027202 */ /* 0x000fce0000000f00 */
.L_x_1235:
        /* <DEDUP_REMOVED lines=44> */
.L_x_1237:
[----:B------:R-:W-:Y:S05]  /*6aa0*/  BSYNC.RECONVERGENT B0 ;  /* 0x0000000000007941 */ /* 0x000fea0003800200 */
.L_x_1236:
        /* <DEDUP_REMOVED lines=15> */
.L_x_1239:
[----:B------:R-:W-:Y:S05]  /*6ba0*/  BSYNC.RECONVERGENT B0 ;  /* 0x0000000000007941 */ /* 0x000fea0003800200 */
.L_x_1238:
        /* <DEDUP_REMOVED lines=23> */
.L_x_1241:
[----:B------:R-:W-:Y:S05]  /*6d20*/  BSYNC.RECONVERGENT B0 ;  /* 0x0000000000007941 */ /* 0x000fea0003800200 */
.L_x_1240:
        /* <DEDUP_REMOVED lines=14> */
.L_x_1208:
[----:B------:R-:W-:Y:S05]  /*6e10*/  BSYNC.RECONVERGENT B1 ;  /* 0x0000000000017941 */ /* 0x000fea0003800200 */
.L_x_1186:
        /* <DEDUP_REMOVED lines=11> */
.L_x_1243:
        /* <DEDUP_REMOVED lines=11> */
.L_x_2435:


//--------------------- .text._ZN5flash44flash_bwd_dq_dk_dv_loop_seqk_parallel_kernelI23Flash_bwd_kernel_traitsILi128ELi64ELi64ELi8ELi4ELi2ELi2ELb1ELb0EN7cutlass6half_tE19Flash_kernel_traitsILi128ELi64ELi64ELi8ES3_EELb1ELb0ELb1ELb0ELb0ELb1ELb0EEEvNS_16Flash_bwd_paramsE --------------------------
	.section	.text._ZN5flash44flash_bwd_dq_dk_dv_loop_seqk_parallel_kernelI23Flash_bwd_kernel_traitsILi128ELi64ELi64ELi8ELi4ELi2ELi2ELb1ELb0EN7cutlass6half_tE19Flash_kernel_traitsILi128ELi64ELi64ELi8ES3_EELb1ELb0ELb1ELb0ELb0ELb1ELb0EEEvNS_16Flash_bwd_paramsE,"ax",@progbits
	.align	128
        .global         _ZN5flash44flash_bwd_dq_dk_dv_loop_seqk_parallel_kernelI23Flash_bwd_kernel_traitsILi128ELi64ELi64ELi8ELi4ELi2ELi2ELb1ELb0EN7cutlass6half_tE19Flash_kernel_traitsILi128ELi64ELi64ELi8ES3_EELb1ELb0ELb1ELb0ELb0ELb1ELb0EEEvNS_16Flash_bwd_paramsE
        .type           _ZN5flash44flash_bwd_dq_dk_dv_loop_seqk_parallel_kernelI23Flash_bwd_kernel_traitsILi128ELi64ELi64ELi8ELi4ELi2ELi2ELb1ELb0EN7cutlass6half_tE19Flash_kernel_traitsILi128ELi64ELi64ELi8ES3_EELb1ELb0ELb1ELb0ELb0ELb1ELb0EEEvNS_16Flash_bwd_paramsE,@function
        .size           _ZN5flash44flash_bwd_dq_dk_dv_loop_seqk_parallel_kernelI23Flash_bwd_kernel_traitsILi128ELi64ELi64ELi8ELi4ELi2ELi2ELb1ELb0EN7cutlass6half_tE19Flash_kernel_traitsILi128ELi64ELi64ELi8ES3_EELb1ELb0ELb1ELb0ELb0ELb1ELb0EEEvNS_16Flash_bwd_paramsE,(.L_x_2436 - _ZN5flash44flash_bwd_dq_dk_dv_loop_seqk_parallel_kernelI23Flash_bwd_kernel_traitsILi128ELi64ELi64ELi8ELi4ELi2ELi2ELb1ELb0EN7cutlass6half_tE19Flash_kernel_traitsILi128ELi64ELi64ELi8ES3_EELb1ELb0ELb1ELb0ELb0ELb1ELb0EEEvNS_16Flash_bwd_paramsE)
        .other          _ZN5flash44flash_bwd_dq_dk_dv_loop_seqk_parallel_kernelI23Flash_bwd_kernel_traitsILi128ELi64ELi64ELi8ELi4ELi2ELi2ELb1ELb0EN7cutlass6half_tE19Flash_kernel_traitsILi128ELi64ELi64ELi8ES3_EELb1ELb0ELb1ELb0ELb0ELb1ELb0EEEvNS_16Flash_bwd_paramsE,@"STO_CUDA_ENTRY STV_DEFAULT"
_ZN5flash44flash_bwd_dq_dk_dv_loop_seqk_parallel_kernelI23Flash_bwd_kernel_traitsILi128ELi64ELi64ELi8ELi4ELi2ELi2ELb1ELb0EN7cutlass6half_tE19Flash_kernel_traitsILi128ELi64ELi64ELi8ES3_EELb1ELb0ELb1ELb0ELb0ELb1ELb0EEEvNS_16Flash_bwd_paramsE:
.text._ZN5flash44flash_bwd_dq_dk_dv_loop_seqk_parallel_kernelI23Flash_bwd_kernel_traitsILi128ELi64ELi64ELi8ELi4ELi2ELi2ELb1ELb0EN7cutlass6half_tE19Flash_kernel_traitsILi128ELi64ELi64ELi8ES3_EELb1ELb0ELb1ELb0ELb0ELb1ELb0EEEvNS_16Flash_bwd_paramsE:
        /* <DEDUP_REMOVED lines=18> */
[----:B------:R-:W3:Y:S01]  /*0120*/  S2UR UR16, SR_CTAID.X ;  /* 0x00000000001079c3 */ /* 0x000ee20000002500 */
[----:B------:R-:W1:Y:S01]  /*0130*/  LDCU.64 UR8, c[0x0][0x470] ;  /* 0x00008e00ff0877ac */ /* 0x000e620008000a00 */
        /* <DEDUP_REMOVED lines=10> */
[----:B------:R-:W-:Y:S02]  /*01e0*/  LOP3.LUT R3, R9, 0x1c0, RZ, 0xc0, !PT ;  /* 0x000001c009037812 */ /* 0x000fe400078ec0ff */
[----:B------:R-:W-:-:S02]  /*01f0*/  LOP3.LUT R8, R7, 0x400, RZ, 0xc0, !PT ;  /* 0x0000040007087812 */ /* 0x000fc400078ec0ff */
[----:B------:R-:W-:Y:S02]  /*0200*/  LOP3.LUT R212, R3, 0x18, R210, 0xf8, !PT ;  /* 0x0000001803d47812 */ /* 0x000fe400078ef8d2 */
[----:B------:R-:W-:Y:S02]  /*0210*/  LOP3.LUT R11, R13, 0x38, RZ, 0xc0, !PT ;  /* 0x000000380d0b7812 */ /* 0x000fe400078ec0ff */
[--C-:B------:R-:W-:Y:S02]  /*0220*/  LOP3.LUT R3, R8, 0x6, R13.reuse, 0xf8, !PT ;  /* 0x0000000608037812 */ /* 0x100fe400078ef80d */
[--C-:B------:R-:W-:Y:S02]  /*0230*/  LOP3.LUT R212, R212, 0x38, R13.reuse, 0x78, !PT ;  /* 0x00000038d4d47812 */ /* 0x100fe400078e780d */
[----:B------:R-:W-:Y:S02]  /*0240*/  LOP3.LUT R0, R7, 0xc00, RZ, 0xc0, !PT ;  /* 0x00000c0007007812 */ /* 0x000fe400078ec0ff */
[----:B------:R-:W-:Y:S01]  /*0250*/  LOP3.LUT R6, R11, 0x20, R2, 0x78, !PT ;  /* 0x000000200b067812 */ /* 0x000fe200078e7802 */
[----:B------:R-:W-:Y:S01]  /*0260*/  IMAD.SHL.U32 R11, R209, 0x8, RZ ;  /* 0x00000008d10b7824 */ /* 0x000fe200078e00ff */
[----:B------:R-:W-:Y:S01]  /*0270*/  LOP3.LUT R212, R3, R212, RZ, 0xfc, !PT ;  /* 0x000000d403d47212 */ /* 0x000fe200078efcff */
[----:B------:R-:W-:Y:S01]  /*0280*/  IMAD.SHL.U32 R3, R209, 0x40, RZ ;  /* 0x00000040d1037824 */ /* 0x000fe200078e00ff */
[----:B------:R-:W-:-:S02]  /*0290*/  LOP3.LUT R0, R0, 0x6, R13, 0xf8, !PT ;  /* 0x0000000600007812 */ /* 0x000fc400078ef80d */
[----:B------:R-:W-:Y:S02]  /*02a0*/  LOP3.LUT R213, R6, 0x1c0, R9, 0xf8, !PT ;  /* 0x000001c006d57812 */ /* 0x000fe400078ef809 */
[----:B------:R-:W-:Y:S02]  /*02b0*/  SHF.R.U32.HI R5, RZ, 0x1, R209 ;  /* 0x00000001ff057819 */ /* 0x000fe400000116d1 */
[----:B------:R-:W-:Y:S02]  /*02c0*/  LOP3.LUT R213, R0, R213, RZ, 0xfc, !PT ;  /* 0x000000d500d57212 */ /* 0x000fe400078efcff */
[----:B------:R-:W-:Y:S02]  /*02d0*/  LOP3.LUT R13, R13, 0x20, RZ, 0xc0, !PT ;  /* 0x000000200d0d7812 */ /* 0x000fe400078ec0ff */
[----:B------:R-:W-:Y:S02]  /*02e0*/  LOP3.LUT R202, R3, 0x1c0, RZ, 0xc0, !PT ;  /* 0x000001c003ca7812 */ /* 0x000fe400078ec0ff */
[----:B------:R-:W-:-:S02]  /*02f0*/  LOP3.LUT R0, R5, 0x10, RZ, 0xc0, !PT ;  /* 0x0000001005007812 */ /* 0x000fc400078ec0ff */
[----:B------:R-:W-:Y:S02]  /*0300*/  LOP3.LUT R204, R13, 0x18, R210, 0xf8, !PT ;  /* 0x000000180dcc7812 */ /* 0x000fe400078ef8d2 */
[----:B------:R-:W-:Y:S02]  /*0310*/  LOP3.LUT R4, R7, 0x200, RZ, 0xc0, !PT ;  /* 0x0000020007047812 */ /* 0x000fe400078ec0ff */
[----:B------:R-:W-:Y:S02]  /*0320*/  LOP3.LUT R202, R202, 0x38, R11, 0xf8, !PT ;  /* 0x00000038caca7812 */ /* 0x000fe400078ef80b */
[----:B------:R-:W-:Y:S02]  /*0330*/  LOP3.LUT R13, R0, 0x8, R209, 0xf8, !PT ;  /* 0x00000008000d7812 */ /* 0x000fe400078ef8d1 */
[----:B------:R-:W-:Y:S02]  /*0340*/  LOP3.LUT R207, R5, 0x30, RZ, 0xc0, !PT ;  /* 0x0000003005cf7812 */ /* 0x000fe400078ec0ff */
[----:B------:R-:W-:-:S02]  /*0350*/  LOP3.LUT R9, R4, 0x3800, R9, 0xf8, !PT ;  /* 0x0000380004097812 */ /* 0x000fc400078ef809 */
[C---:B------:R-:W-:Y:S02]  /*0360*/  LOP3.LUT R5, R202.reuse, 0x8, R5, 0x78, !PT ;  /* 0x00000008ca057812 */ /* 0x040fe400078e7805 */
[----:B------:R-:W-:Y:S02]  /*0370*/  LOP3.LUT R198, R13, R202, RZ, 0x3c, !PT ;  /* 0x000000ca0dc67212 */ /* 0x000fe400078e3cff */
[----:B------:R-:W-:Y:S02]  /*0380*/  LOP3.LUT R202, R202, 0x8, R209, 0x78, !PT ;  /* 0x00000008caca7812 */ /* 0x000fe400078e78d1 */
[----:B------:R-:W-:Y:S02]  /*0390*/  LOP3.LUT R196, R3, 0x200, RZ, 0xc0, !PT ;  /* 0x0000020003c47812 */ /* 0x000fe400078ec0ff */
[----:B------:R-:W-:Y:S02]  /*03a0*/  LOP3.LUT R202, R9, R202, RZ, 0xfc, !PT ;  /* 0x000000ca09ca7212 */ /* 0x000fe400078efcff */
[----:B------:R-:W1:Y:S01]  /*03b0*/  LDC R9, c[0x0][0x438] ;  /* 0x00010e00ff097b82 */ /* 0x000e620000000800 */
[----:B------:R-:W-:-:S02]  /*03c0*/  LOP3.LUT R206, R196, 0xc00, R7, 0xf8, !PT ;  /* 0x00000c00c4ce7812 */ /* 0x000fc400078ef807 */
[----:B------:R-:W-:Y:S02]  /*03d0*/  R2P PR, R209, 0xe ;  /* 0x0000000ed1007804 */ /* 0x000fe40000000000 */
[----:B------:R-:W-:Y:S02]  /*03e0*/  LOP3.LUT R196, R196, 0x400, R7, 0xf8, !PT ;  /* 0x00000400c4c47812 */ /* 0x000fe400078ef807 */
[----:B------:R-:W-:Y:S02]  /*03f0*/  LOP3.LUT R214, R11, 0x1f8, RZ, 0xc0, !PT ;  /* 0x000001f80bd67812 */ /* 0x000fe400078ec0ff */
[----:B------:R-:W-:Y:S02]  /*0400*/  LOP3.LUT R204, R204, 0x1c0, R3, 0xf8, !PT ;  /* 0x000001c0cccc7812 */ /* 0x000fe400078ef803 */
[----:B------:R-:W-:Y:S02]  /*0410*/  LOP3.LUT R198, R198, 0x200, R7, 0xf8, !PT ;  /* 0x00000200c6c67812 */ /* 0x000fe400078ef807 */
[----:B------:R-:W-:-:S02]  /*0420*/  LOP3.LUT R206, R206, R5, RZ, 0xfc, !PT ;  /* 0x00000005cece7212 */ /* 0x000fc400078efcff */
[----:B------:R-:W-:Y:S02]  /*0430*/  LOP3.LUT R196, R196, R5, RZ, 0xfc, !PT ;  /* 0x00000005c4c47212 */ /* 0x000fe400078efcff */
[----:B------:R-:W-:Y:S02]  /*0440*/  SEL R201, R201, 0xffffffc0, !P2 ;  /* 0xffffffc0c9c97807 */ /* 0x000fe40005000000 */
[----:B------:R-:W-:Y:S02]  /*0450*/  LEA R202, R202, UR4, 0x1 ;  /* 0x00000004caca7c11 */ /* 0x000fe4000f8e08ff */
[----:B------:R-:W-:Y:S02]  /*0460*/  LOP3.LUT R214, R214, 0x38, R209, 0x78, !PT ;  /* 0x00000038d6d67812 */ /* 0x000fe400078e78d1 */
[----:B------:R-:W-:Y:S01]  /*0470*/  LOP3.LUT R204, R204, 0x38, R11, 0x78, !PT ;  /* 0x00000038cccc7812 */ /* 0x000fe200078e780b */
[----:B------:R-:W-:Y:S01]  /*0480*/  IMAD.IADD R200, R202, 0x1, R201 ;  /* 0x00000001cac87824 */ /* 0x000fe200078e02c9 */
[----:B------:R-:W-:-:S02]  /*0490*/  LEA R213, R213, UR5, 0x1 ;  /* 0x00000005d5d57c11 */ /* 0x000fc4000f8e08ff */
[----:B------:R-:W-:Y:S02]  /*04a0*/  SEL R203, R203, 0xffffffe0, !P1 ;  /* 0xffffffe0cbcb7807 */ /* 0x000fe40004800000 */
[----:B------:R-:W-:Y:S01]  /*04b0*/  LEA R198, R198, UR5, 0x1 ;  /* 0x00000005c6c67c11 */ /* 0x000fe2000f8e08ff */
[C---:B------:R-:W-:Y:S01]  /*04c0*/  VIADD R236, R213.reuse, 0x20 ;  /* 0x00000020d5ec7836 */ /* 0x040fe20000000000 */
[----:B------:R-:W-:Y:S01]  /*04d0*/  LEA R206, R206, UR6, 0x1 ;  /* 0x00000006cece7c11 */ /* 0x000fe2000f8e08ff */
[----:B------:R-:W-:Y:S01]  /*04e0*/  @P3 VIADD R236, R213, 0xffffffe0 ;  /* 0xffffffe0d5ec3836 */ /* 0x000fe20000000000 */
[----:B------:R-:W-:Y:S01]  /*04f0*/  LEA R196, R196, UR4, 0x1 ;  /* 0x00000004c4c47c11 */ /* 0x000fe2000f8e08ff */
[C---:B------:R-:W-:Y:S01]  /*0500*/  IMAD.IADD R197, R201.reuse, 0x1, R198 ;  /* 0x00000001c9c57824 */ /* 0x040fe200078e02c6 */
[----:B------:R-:W-:Y:S01]  /*0510*/  LOP3.LUT R214, R214, 0x1e00, R11, 0xf8, !PT ;  /* 0x00001e00d6d67812 */ /* 0x000fe200078ef80b */
[----:B------:R-:W-:Y:S01]  /*0520*/  IMAD.IADD R0, R206, 0x1, R201 ;  /* 0x00000001ce007824 */ /* 0x000fe200078e02c9 */
[----:B------:R-:W-:Y:S01]  /*0530*/  LOP3.LUT R204, R204, 0x200, R3, 0xf8, !PT ;  /* 0x00000200cccc7812 */ /* 0x000fe200078ef803 */
[----:B------:R-:W-:Y:S01]  /*0540*/  IMAD.IADD R195, R201, 0x1, R196 ;  /* 0x00000001c9c37824 */ /* 0x000fe200078e02c4 */
[----:B------:R-:W-:Y:S01]  /*0550*/  LOP3.LUT R207, R207, 0x7, R2, 0xf8, !PT ;  /* 0x00000007cfcf7812 */ /* 0x000fe200078ef802 */
[----:B------:R-:W-:Y:S01]  /*0560*/  IMAD.IADD R199, R203, 0x1, R200 ;  /* 0x00000001cbc77824 */ /* 0x000fe200078e02c8 */
[----:B------:R-:W-:-:S02]  /*0570*/  SHF.R.U32.HI R209, RZ, 0x5, R209 ;  /* 0x00000005ffd17819 */ /* 0x000fc400000116d1 */
[----:B------:R-:W-:Y:S02]  /*0580*/  LEA R214, R214, UR6, 0x1 ;  /* 0x00000006d6d67c11 */ /* 0x000fe4000f8e08ff */
[----:B------:R-:W-:Y:S02]  /*0590*/  LEA R212, R212, UR6, 0x1 ;  /* 0x00000006d4d47c11 */ /* 0x000fe4000f8e08ff */
[----:B---34-:R-:W-:-:S07]  /*05a0*/  LEA R204, R204, UR6, 0x1 ;  /* 0x00000006cccc7c11 */ /* 0x018fce000f8e08ff */
.L_x_1283:
[----:B---3--:R-:W2:Y:S01]  /*05b0*/  LDC.64 R6, c[0x0][0x478] ;  /* 0x00011e00ff067b82 */ /* 0x008ea20000000a00 */
[----:B------:R-:W-:Y:S01]  /*05c0*/  ISETP.NE.U32.AND P5, PT, RZ, UR8, PT ;  /* 0x00000008ff007c0c */ /* 0x000fe2000bfa5070 */
[----:B------:R-:W-:Y:S01]  /*05d0*/  IMAD.SHL.U32 R13, R208, 0x4, RZ ;  /* 0x00000004d00d7824 */ /* 0x000fe200078e00ff */
[----:B------:R-:W-:Y:S01]  /*05e0*/  SHF.R.U32.HI R10, RZ, 0x1e, R208 ;  /* 0x0000001eff0a7819 */ /* 0x000fe200000116d0 */
[----:B------:R-:W-:Y:S01]  /*05f0*/  IMAD.MOV.U32 R234, RZ, RZ, RZ ;  /* 0x000000ffffea7224 */ /* 0x000fe200078e00ff */
[----:B------:R-:W-:-:S03]  /*0600*/  ISETP.NE.AND.EX P5, PT, RZ, UR9, PT, P5 ;  /* 0x00000009ff007c0c */ /* 0x000fc6000bfa5350 */
[----:B------:R-:W3:Y:S08]  /*0610*/  LDC.64 R2, c[0x0][0x460] ;  /* 0x00011800ff027b82 */ /* 0x000ef00000000a00 */
[----:B------:R-:W4:Y:S02]  /*0620*/  LDC.64 R14, c[0x0][0x460] ;  /* 0x00011800ff0e7b82 */ /* 0x000f240000000a00 */
[----:B------:R-:W-:Y:S01]  /*0630*/  @P5 IADD3 R18, P1, PT, R13, UR8, RZ ;  /* 0x000000080d125c10 */ /* 0x000fe2000ff3e0ff */
[----:B------:R-:W-:-:S03]  /*0640*/  IMAD.MOV.U32 R8, RZ, RZ, -0x1 ;  /* 0xffffffffff087424 */ /* 0x000fc600078e00ff */
[----:B------:R-:W-:Y:S02]  /*0650*/  @P5 IADD3.X R19, PT, PT, R10, UR9, RZ, P1, !PT ;  /* 0x000000090a135c10 */ /* 0x000fe40008ffe4ff */
[----:B--2---:R-:W-:Y:S01]  /*0660*/  ISETP.NE.U32.AND P4, PT, R6, RZ, PT ;  /* 0x000000ff0600720c */ /* 0x004fe20003f85070 */
[----:B------:R-:W2:Y:S02]  /*0670*/  LDC.U8 R12, c[0x0][0x532] ;  /* 0x00014c80ff0c7b82 */ /* 0x000ea40000000000 */
[----:B------:R-:W2:Y:S01]  /*0680*/  @P5 LDG.E R234, desc[UR18][R18.64] ;  /* 0x0000001212ea5981 */ /* 0x000ea2000c1e1900 */
[----:B------:R-:W-:Y:S02]  /*0690*/  ISETP.NE.AND.EX P4, PT, R7, RZ, PT, P4 ;  /* 0x000000ff0700720c */ /* 0x000fe40003f85340 */
[----:B---3--:R-:W-:-:S03]  /*06a0*/  ISETP.NE.U32.AND P3, PT, R2, RZ, PT ;  /* 0x000000ff0200720c */ /* 0x008fc60003f65070 */
[----:B------:R-:W3:Y:S01]  /*06b0*/  LDC.64 R4, c[0x0][0x468] ;  /* 0x00011a00ff047b82 */ /* 0x000ee20000000a00 */
[----:B------:R-:W-:Y:S02]  /*06c0*/  ISETP.NE.U32.AND P2, PT, R2, RZ, PT ;  /* 0x000000ff0200720c */ /* 0x000fe40003f45070 */
[C---:B------:R-:W-:Y:S02]  /*06d0*/  ISETP.NE.AND.EX P3, PT, R3.reuse, RZ, PT, P3 ;  /* 0x000000ff0300720c */ /* 0x040fe40003f65330 */
[----:B------:R-:W-:-:S03]  /*06e0*/  ISETP.NE.AND.EX P2, PT, R3, RZ, PT, P2 ;  /* 0x000000ff0300720c */ /* 0x000fc60003f45320 */
[----:B------:R-:W-:Y:S01]  /*06f0*/  @P4 IADD3 R16, P0, PT, R13, R6, RZ ;  /* 0x000000060d104210 */ /* 0x000fe20007f1e0ff */
[----:B----4-:R-:W-:Y:S01]  /*0700*/  IMAD.WIDE.U32 R14, R208, 0x4, R14 ;  /* 0x00000004d00e7825 */ /* 0x010fe200078e000e */
[----:B------:R-:W4:Y:S03]  /*0710*/  @!P4 LDC.64 R2, c[0x0][0x488] ;  /* 0x00012200ff02cb82 */ /* 0x000f260000000a00 */
[----:B------:R-:W-:-:S03]  /*0720*/  @P4 IMAD.X R17, R10, 0x1, R7, P0 ;  /* 0x000000010a114824 */ /* 0x000fc600000e0607 */
[----:B-----5:R1:W5:Y:S01]  /*0730*/  @P3 LDG.E R8, desc[UR18][R14.64] ;  /* 0x000000120e083981 */ /* 0x020362000c1e1900 */
[----:B--2---:R-:W-:Y:S01]  /*0740*/  ISETP.NE.AND P5, PT, R12, RZ, PT ;  /* 0x000000ff0c00720c */ /* 0x004fe20003fa5270 */
[----:B------:R-:W-:Y:S01]  /*0750*/  IMAD.MOV.U32 R237, RZ, RZ, -0x1 ;  /* 0xffffffffffed7424 */ /* 0x000fe200078e00ff */
[----:B------:R-:W2:Y:S01]  /*0760*/  @!P4 LDC R6, c[0x0][0x43c] ;  /* 0x00010f00ff06cb82 */ /* 0x000ea20000000800 */
[----:B------:R-:W2:Y:S04]  /*0770*/  @P4 LDG.E R11, desc[UR18][R16.64] ;  /* 0x00000012100b4981 */ /* 0x000ea8000c1e1900 */
[----:B------:R1:W5:Y:S01]  /*0780*/  @P2 LDG.E R7, desc[UR18][R14.64+0x4] ;  /* 0x000004120e072981 */ /* 0x000362000c1e1900 */
[----:B---3--:R-:W-:-:S04]  /*0790*/  ISETP.EQ.U32.AND P1, PT, R4, RZ, PT ;  /* 0x000000ff0400720c */ /* 0x008fc80003f22070 */
[----:B------:R-:W-:Y:S02]  /*07a0*/  ISETP.EQ.OR.EX P1, PT, R5, RZ, !P5, P1 ;  /* 0x000000ff0500720c */ /* 0x000fe40006f22710 */
[----:B------:R-:W-:-:S05]  /*07b0*/  IADD3 R12, P0, PT, R13, R4, RZ ;  /* 0x000000040d0c7210 */ /* 0x000fca0007f1e0ff */
[----:B------:R-:W-:Y:S01]  /*07c0*/  IMAD.X R13, R10, 0x1, R5, P0 ;  /* 0x000000010a0d7824 */ /* 0x000fe200000e0605 */
[----:B------:R-:W3:Y:S05]  /*07d0*/  @!P2 LDC R235, c[0x0][0x434] ;  /* 0x00010d00ffebab82 */ /* 0x000eea0000000800 */
[----:B------:R1:W5:Y:S01]  /*07e0*/  @!P1 LDG.E R237, desc[UR18][R12.64] ;  /* 0x000000120ced9981 */ /* 0x000362000c1e1900 */
[----:B------:R-:W-:-:S04]  /*07f0*/  ISETP.NE.U32.AND P1, PT, R4, RZ, PT ;  /* 0x000000ff0400720c */ /* 0x000fc80003f25070 */
[----:B------:R-:W-:Y:S02]  /*0800*/  ISETP.NE.AND.EX P1, PT, R5, RZ, PT, P1 ;  /* 0x000000ff0500720c */ /* 0x000fe40003f25310 */
[----:B----4-:R-:W-:-:S04]  /*0810*/  @!P4 ISETP.NE.U32.AND P0, PT, R2, RZ, PT ;  /* 0x000000ff0200c20c */ /* 0x010fc80003f05070 */
[----:B------:R-:W-:-:S04]  /*0820*/  @!P4 ISETP.NE.AND.EX P0, PT, R3, RZ, PT, P0 ;  /* 0x000000ff0300c20c */ /* 0x000fc80003f05300 */
[----:B--2---:R-:W-:Y:S01]  /*0830*/  @!P4 SEL R6, R6, RZ, P0 ;  /* 0x000000ff0606c207 */ /* 0x004fe20000000000 */
[----:B------:R-:W-:Y:S02]  /*0840*/  @P4 IMAD.IADD R232, R11, 0x1, -R234 ;  /* 0x000000010be84824 */ /* 0x000fe400078e0aea */
[----:B-1-3--:R-:W-:Y:S06]  /*0850*/  @!P1 BRA `(.L_x_1244) ;  /* 0x00000000000c9947 */ /* 0x00afec0003800000 */
[----:B------:R-:W2:Y:S02]  /*0860*/  @P5 LDG.E R2, desc[UR18][R12.64+0x4] ;  /* 0x000004120c025981 */ /* 0x000ea4000c1e1900 */
[----:B--2--5:R-:W-:-:S06]  /*0870*/  @P5 IADD3 R9, PT, PT, R2, -R237, RZ ;  /* 0x800000ed02095210 */ /* 0x024fcc0007ffe0ff */
[----:B------:R1:W5:Y:S02]  /*0880*/  @!P5 LDG.E R9, desc[UR18][R12.64] ;  /* 0x000000120c09d981 */ /* 0x000364000c1e1900 */
.L_x_1244:
        /* <DEDUP_REMOVED lines=12> */
[----:B------:R-:W3:Y:S08]  /*0950*/  @!P4 LDC.64 R4, c[0x0][0x398] ;  /* 0x0000e600ff04cb82 */ /* 0x000ef00000000a00 */
[----:B------:R-:W4:Y:S01]  /*0960*/  @P4 LDC.64 R2, c[0x0][0x3b0] ;  /* 0x0000ec00ff024b82 */ /* 0x000f220000000a00 */
[----:B--2---:R-:W-:-:S05]  /*0970*/  IADD3 R10, PT, PT, R217, R10, -R232 ;  /* 0x0000000ad90a7210 */ /* 0x004fca0007ffe8e8 */
[----:B------:R-:W-:-:S05]  /*0980*/  VIADD R10, R10, 0x3f ;  /* 0x0000003f0a0a7836 */ /* 0x000fca0000000000 */
[----:B-1----:R-:W-:-:S04]  /*0990*/  SHF.R.S32.HI R13, RZ, 0x1f, R10 ;  /* 0x0000001fff0d7819 */ /* 0x002fc8000001140a */
[----:B------:R-:W-:Y:S01]  /*09a0*/  LEA.HI R13, R13, R10, RZ, 0x6 ;  /* 0x0000000a0d0d7211 */ /* 0x000fe200078f30ff */
[C---:B---3--:R-:W-:Y:S01]  /*09b0*/  @!P4 IMAD.WIDE.U32 R10, R208.reuse, R4, RZ ;  /* 0x00000004d00ac225 */ /* 0x048fe200078e00ff */
[----:B------:R-:W-:Y:S02]  /*09c0*/  SHF.R.S32.HI R4, RZ, 0x6, R6 ;  /* 0x00000006ff047819 */ /* 0x000fe40000011406 */
        /* <DEDUP_REMOVED lines=20> */
.L_x_1246:
[----:B------:R-:W1:Y:S01]  /*0b10*/  LDCU.64 UR14, c[0x0][0x3b8] ;  /* 0x00007700ff0e77ac */ /* 0x000e620008000a00 */
[----:B------:R-:W-:-:S05]  /*0b20*/  IADD3 R2, PT, PT, R234, R237, RZ ;  /* 0x000000edea027210 */ /* 0x000fca0007ffe0ff */
[C---:B-1----:R-:W-:Y:S02]  /*0b30*/  IMAD R9, R2.reuse, UR15, RZ ;  /* 0x0000000f02097c24 */ /* 0x042fe4000f8e02ff */
[----:B------:R-:W-:-:S05]  /*0b40*/  IMAD.WIDE.U32 R2, R2, UR14, RZ ;  /* 0x0000000e02027c25 */ /* 0x000fca000f8e00ff */
[----:B------:R-:W-:Y:S02]  /*0b50*/  IADD3 R9, PT, PT, R3, R9, RZ ;  /* 0x0000000903097210 */ /* 0x000fe40007ffe0ff */
[----:B------:R-:W-:-:S07]  /*0b60*/  MOV R14, R2 ;  /* 0x00000002000e7202 */ /* 0x000fce0000000f00 */
.L_x_1247:
        /* <DEDUP_REMOVED lines=38> */
.L_x_1248:
[----:B------:R-:W1:Y:S01]  /*0dd0*/  LDCU.64 UR12, c[0x0][0x3c0] ;  /* 0x00007800ff0c77ac */ /* 0x000e620008000a00 */
[----:B------:R-:W-:-:S05]  /*0de0*/  IADD3 R2, PT, PT, R234, R237, RZ ;  /* 0x000000edea027210 */ /* 0x000fca0007ffe0ff */
[C---:B-1----:R-:W-:Y:S02]  /*0df0*/  IMAD R11, R2.reuse, UR13, RZ ;  /* 0x0000000d020b7c24 */ /* 0x042fe4000f8e02ff */
[----:B------:R-:W-:-:S05]  /*0e00*/  IMAD.WIDE.U32 R2, R2, UR12, RZ ;  /* 0x0000000c02027c25 */ /* 0x000fca000f8e00ff */
[----:B------:R-:W-:Y:S02]  /*0e10*/  IADD3 R11, PT, PT, R3, R11, RZ ;  /* 0x0000000b030b7210 */ /* 0x000fe40007ffe0ff */
[----:B------:R-:W-:-:S07]  /*0e20*/  MOV R18, R2 ;  /* 0x0000000200127202 */ /* 0x000fce0000000f00 */
.L_x_1249:
[----:B------:R-:W1:Y:S01]  /*0e30*/  @!P4 LDC.64 R4, c[0x0][0x588] ;  /* 0x00016200ff04cb82 */ /* 0x000e620000000a00 */
[----:B------:R-:W2:Y:S01]  /*0e40*/  LDCU UR17, c[0x0][0x3e0] ;  /* 0x00007c00ff1177ac */ /* 0x000ea20008000800 */
[----:B------:R-:W2:Y:S06]  /*0e50*/  LDCU UR24, c[0x0][0x44c] ;  /* 0x00008980ff1877ac */ /* 0x000eac0008000800 */
[----:B------:R-:W3:Y:S01]  /*0e60*/  @P4 LDC.64 R2, c[0x0][0x590] ;  /* 0x00016400ff024b82 */ /* 0x000ee20000000a00 */
[----:B--2---:R-:W-:Y:S01]  /*0e70*/  UIMAD.WIDE UR6, UR17, UR24, URZ ;  /* 0x00000018110672a5 */ /* 0x004fe2000f8e02ff */
[----:B-1----:R-:W-:-:S04]  /*0e80*/  @!P4 IMAD.WIDE.U32 R22, R208, R4, RZ ;  /* 0x00000004d016c225 */ /* 0x002fc800078e00ff */
[----:B------:R-:W-:Y:S02]  /*0e90*/  @!P4 IMAD R5, R208, R5, R23 ;  /* 0x00000005d005c224 */ /* 0x000fe400078e0217 */
[----:B---3--:R-:W-:Y:S01]  /*0ea0*/  @P4 IMAD.WIDE.U32 R16, R8, R2, RZ ;  /* 0x0000000208104225 */ /* 0x008fe200078e00ff */
[----:B------:R-:W-:-:S03]  /*0eb0*/  @!P4 MOV R2, R22 ;  /* 0x000000160002c202 */ /* 0x000fc60000000f00 */
        /* <DEDUP_REMOVED lines=19> */
.L_x_1250:
[C---:B------:R-:W-:Y:S02]  /*0ff0*/  IMAD R20, R8.reuse, UR7, RZ ;  /* 0x0000000708147c24 */ /* 0x040fe4000f8e02ff */
[----:B------:R-:W-:-:S05]  /*1000*/  IMAD.WIDE.U32 R28, R8, UR6, RZ ;  /* 0x00000006081c7c25 */ /* 0x000fca000f8e00ff */
[----:B------:R-:W-:Y:S02]  /*1010*/  IADD3 R20, PT, PT, R29, R20, RZ ;  /* 0x000000141d147210 */ /* 0x000fe40007ffe0ff */
.L_x_1251:
        /* <DEDUP_REMOVED lines=20> */
.L_x_1252:
[----:B------:R-:W1:Y:S01]  /*1160*/  LDC R16, c[0x0][0x434] ;  /* 0x00010d00ff107b82 */ /* 0x000e620000000800 */
[----:B------:R-:W-:-:S04]  /*1170*/  IMAD R3, R208, UR17, R205 ;  /* 0x00000011d0037c24 */ /* 0x000fc8000f8e02cd */
[----:B-1----:R-:W-:-:S03]  /*1180*/  IMAD R16, R3, R16, RZ ;  /* 0x0000001003107224 */ /* 0x002fc600078e02ff */
.L_x_1253:
        /* <DEDUP_REMOVED lines=11> */
.L_x_1254:
[----:B------:R-:W1:Y:S01]  /*1240*/  LDC R26, c[0x0][0x444] ;  /* 0x00011100ff1a7b82 */ /* 0x000e620000000800 */
[----:B------:R-:W-:-:S04]  /*1250*/  IMAD R3, R208, UR17, R205 ;  /* 0x00000011d0037c24 */ /* 0x000fc8000f8e02cd */
[----:B-1----:R-:W-:-:S07]  /*1260*/  IMAD R26, R3, R26, RZ ;  /* 0x0000001a031a7224 */ /* 0x002fce00078e02ff */
.L_x_1255:
[----:B------:R-:W1:Y:S01]  /*1270*/  S2R R24, SR_TID.X ;  /* 0x0000000000187919 */ /* 0x000e620000002100 */
[----:B------:R-:W2:Y:S01]  /*1280*/  LDCU.128 UR4, c[0x0][0x590] ;  /* 0x0000b200ff0477ac */ /* 0x000ea20008000c00 */
[----:B------:R-:W3:Y:S01]  /*1290*/  LDC R230, c[0x0][0x508] ;  /* 0x00014200ffe67b82 */ /* 0x000ee20000000800 */
[----:B------:R-:W-:Y:S01]  /*12a0*/  IMAD.MOV.U32 R25, RZ, RZ, RZ ;  /* 0x000000ffff197224 */ /* 0x000fe200078e00ff */
[----:B------:R-:W4:Y:S01]  /*12b0*/  S2R R8, SR_TID.X ;  /* 0x0000000000087919 */ /* 0x000f220000002100 */
[----:B------:R-:W5:Y:S01]  /*12c0*/  LDCU.64 UR10, c[0x0][0x550] ;  /* 0x0000aa00ff0a77ac */ /* 0x000f620008000a00 */
[----:B------:R-:W-:Y:S01]  /*12d0*/  ISETP.NE.AND P6, PT, RZ, UR23, PT ;  /* 0x00000017ff007c0c */ /* 0x000fe2000bfc5270 */
[----:B------:R-:W-:Y:S03]  /*12e0*/  BSSY.RECONVERGENT B1, `(.L_x_1245) ;  /* 0x0000559000017945 */ /* 0x000fe60003800200 */
[----:B------:R-:W4:Y:S01]  /*12f0*/  LDC.64 R240, c[0x0][0x420] ;  /* 0x00010800fff07b82 */ /* 0x000f220000000a00 */
[----:B--2---:R-:W-:Y:S01]  /*1300*/  IMAD R4, R21, UR4, RZ ;  /* 0x0000000415047c24 */ /* 0x004fe2000f8e02ff */
[----:B------:R-:W-:-:S03]  /*1310*/  USHF.L.U64.HI UR22, UR4, 0x5, UR5 ;  /* 0x0000000504167899 */ /* 0x000fc60008010205 */
[----:B------:R-:W-:Y:S01]  /*1320*/  IMAD R4, R19, UR5, R4 ;  /* 0x0000000513047c24 */ /* 0x000fe2000f8e0204 */
[----:B---3--:R-:W-:Y:S01]  /*1330*/  IADD3 R230, PT, PT, R217, -R230, -R232 ;  /* 0x800000e6d9e67210 */ /* 0x008fe20007ffe8e8 */
[----:B-1----:R-:W-:-:S05]  /*1340*/  IMAD.SHL.U32 R24, R24, 0x8, RZ ;  /* 0x0000000818187824 */ /* 0x002fca00078e00ff */
[----:B------:R-:W-:-:S04]  /*1350*/  LOP3.LUT R24, R24, 0x38, RZ, 0xc0, !PT ;  /* 0x0000003818187812 */ /* 0x000fc800078ec0ff */
[----:B------:R-:W-:Y:S02]  /*1360*/  IADD3 R32, P1, PT, R24, R2, RZ ;  /* 0x0000000218207210 */ /* 0x000fe40007f3e0ff */
[----:B------:R-:W1:Y:S03]  /*1370*/  LDC.64 R2, c[0x0][0x3b0] ;  /* 0x0000ec00ff027b82 */ /* 0x000e660000000a00 */
[----:B------:R-:W-:Y:S01]  /*1380*/  IMAD.X R33, RZ, RZ, R5, P1 ;  /* 0x000000ffff217224 */ /* 0x000fe200008e0605 */
[--C-:B------:R-:W-:Y:S02]  /*1390*/  IADD3 R28, P2, P1, R30, R28, R22.reuse ;  /* 0x0000001c1e1c7210 */ /* 0x100fe4000795e016 */
[----:B------:R-:W-:Y:S01]  /*13a0*/  SHF.R.S32.HI R22, RZ, 0x1f, R22 ;  /* 0x0000001fff167819 */ /* 0x000fe20000011416 */
[----:B------:R-:W-:-:S03]  /*13b0*/  IMAD.WIDE.U32 R32, R19, UR4, R32 ;  /* 0x0000000413207c25 */ /* 0x000fc6000f8e0020 */
[----:B------:R-:W-:Y:S01]  /*13c0*/  IADD3.X R17, PT, PT, R17, R20, R22, P2, P1 ;  /* 0x0000001411117210 */ /* 0x000fe200017e2416 */
[----:B------:R-:W-:Y:S02]  /*13d0*/  IMAD.IADD R33, R33, 0x1, R4 ;  /* 0x0000000121217824 */ /* 0x000fe400078e0204 */
[----:B------:R-:W2:Y:S01]  /*13e0*/  LDC.64 R4, c[0x0][0x5f8] ;  /* 0x00017e00ff047b82 */ /* 0x000ea20000000a00 */
[----:B------:R-:W-:-:S04]  /*13f0*/  IMAD.WIDE.U32 R32, R205, UR6, R32 ;  /* 0x00000006cd207c25 */ /* 0x000fc8000f8e0020 */
[----:B------:R-:W-:Y:S01]  /*1400*/  IMAD R31, R205, UR7, R33 ;  /* 0x00000007cd1f7c24 */ /* 0x000fe2000f8e0221 */
[----:B------:R-:W3:Y:S01]  /*1410*/  LDCU.64 UR6, c[0x0][0x3c8] ;  /* 0x00007900ff0677ac */ /* 0x000ee20008000a00 */
[----:B------:R-:W-:Y:S02]  /*1420*/  IMAD.MOV.U32 R30, RZ, RZ, R32 ;  /* 0x000000ffff1e7224 */ /* 0x000fe400078e0020 */
[----:B-1----:R-:W-:Y:S02]  /*1430*/  IMAD R20, R21, R2, RZ ;  /* 0x0000000215147224 */ /* 0x002fe400078e02ff */
[----:B------:R-:W-:-:S04]  /*1440*/  IMAD.WIDE.U32 R30, R210, UR4, R30 ;  /* 0x00000004d21e7c25 */ /* 0x000fc8000f8e001e */
[----:B------:R-:W-:Y:S01]  /*1450*/  IMAD R225, R210, UR5, R31 ;  /* 0x00000005d2e17c24 */ /* 0x000fe2000f8e021f */
[C---:B-----5:R-:W-:Y:S01]  /*1460*/  LEA R224, P1, R30.reuse, UR10, 0x1 ;  /* 0x0000000a1ee07c11 */ /* 0x060fe2000f8208ff */
[C---:B------:R-:W-:Y:S01]  /*1470*/  IMAD.WIDE.U32 R22, R19.reuse, R2, R24 ;  /* 0x0000000213167225 */ /* 0x040fe200078e0018 */
[----:B------:R-:W-:Y:S02]  /*1480*/  USHF.L.U32 UR10, UR4, 0x5, URZ ;  /* 0x00000005040a7899 */ /* 0x000fe400080006ff */
[----:B------:R-:W-:Y:S01]  /*1490*/  LEA.HI.X R225, R30, UR11, R225, 0x1, P1 ;  /* 0x0000000b1ee17c11 */ /* 0x000fe200088f0ce1 */
[----:B------:R-:W-:Y:S01]  /*14a0*/  IMAD R20, R19, R3, R20 ;  /* 0x0000000313147224 */ /* 0x000fe200078e0214 */
[----:B------:R-:W-:Y:S01]  /*14b0*/  IADD3 R22, P1, PT, R10, R22, RZ ;  /* 0x000000160a167210 */ /* 0x000fe20007f3e0ff */
[----:B------:R-:W1:Y:S01]  /*14c0*/  LDCU.64 UR4, c[0x0][0x380] ;  /* 0x00007000ff0477ac */ /* 0x000e620008000a00 */
[----:B----4-:R-:W-:Y:S01]  /*14d0*/  LOP3.LUT R10, R8, 0x1f, RZ, 0xc0, !PT ;  /* 0x0000001f080a7812 */ /* 0x010fe200078ec0ff */
[----:B--2---:R-:W-:Y:S01]  /*14e0*/  IMAD.WIDE.U32 R30, R4, UR16, RZ ;  /* 0x00000010041e7c25 */ /* 0x004fe2000f8e00ff */
[----:B------:R-:W-:Y:S01]  /*14f0*/  IADD3.X R23, PT, PT, R15, R23, R20, P1, !PT ;  /* 0x000000170f177210 */ /* 0x000fe20000ffe414 */
[----:B------:R-:W-:Y:S01]  /*1500*/  UIMAD UR11, UR17, UR24, URZ ;  /* 0x00000018110b72a4 */ /* 0x000fe2000f8e02ff */
[----:B------:R-:W2:Y:S01]  /*1510*/  LDC.64 R20, c[0x0][0x5e8] ;  /* 0x00017a00ff147b82 */ /* 0x000ea20000000a00 */
[----:B------:R-:W-:-:S02]  /*1520*/  VIADD R15, R230, 0xffffffc0 ;  /* 0xffffffc0e60f7836 */ /* 0x000fc40000000000 */
[----:B---3--:R-:W-:Y:S01]  /*1530*/  IMAD.WIDE.U32 R22, R205, UR6, R22 ;  /* 0x00000006cd167c25 */ /* 0x008fe2000f8e0016 */
[----:B------:R-:W-:Y:S02]  /*1540*/  USHF.L.U32 UR23, UR11, 0x6, URZ ;  /* 0x000000060b177899 */ /* 0x000fe400080006ff */
[----:B------:R-:W-:Y:S01]  /*1550*/  SHF.R.S32.HI R216, RZ, 0x1f, R15 ;  /* 0x0000001fffd87819 */ /* 0x000fe2000001140f */
[----:B------:R-:W-:Y:S01]  /*1560*/  IMAD R4, R5, UR16, R31 ;  /* 0x0000001005047c24 */ /* 0x000fe2000f8e021f */
[----:B------:R-:W-:Y:S01]  /*1570*/  SEL R5, R30, RZ, P6 ;  /* 0x000000ff1e057207 */ /* 0x000fe20003000000 */
[----:B------:R-:W-:Y:S01]  /*1580*/  IMAD R19, R209, UR11, R10 ;  /* 0x0000000bd1137c24 */ /* 0x000fe2000f8e020a */
[----:B------:R-:W-:Y:S01]  /*1590*/  LEA.HI R216, R216, R15, RZ, 0x6 ;  /* 0x0000000fd8d87211 */ /* 0x000fe200078f30ff */
[----:B------:R-:W-:Y:S01]  /*15a0*/  IMAD R23, R205, UR7, R23 ;  /* 0x00000007cd177c24 */ /* 0x000fe2000f8e0217 */
[----:B------:R-:W3:Y:S01]  /*15b0*/  LDCU.64 UR6, c[0x0][0x570] ;  /* 0x0000ae00ff0677ac */ /* 0x000ee20008000a00 */
[----:B------:R-:W-:-:S02]  /*15c0*/  SEL R4, R4, RZ, P6 ;  /* 0x000000ff04047207 */ /* 0x000fc40003000000 */
[----:B------:R-:W-:Y:S01]  /*15d0*/  IADD3 R5, P2, P1, R19, R28, R5 ;  /* 0x0000001c13057210 */ /* 0x000fe2000795e005 */
[C---:B------:R-:W-:Y:S01]  /*15e0*/  IMAD.WIDE.U32 R22, R210.reuse, R2, R22 ;  /* 0x00000002d2167225 */ /* 0x040fe200078e0016 */
[----:B------:R-:W-:Y:S02]  /*15f0*/  SHF.R.S32.HI R19, RZ, 0x1f, R19 ;  /* 0x0000001fff137819 */ /* 0x000fe40000011413 */
[----:B------:R-:W-:Y:S01]  /*1600*/  SHF.R.S32.HI R216, RZ, 0x6, R216 ;  /* 0x00000006ffd87819 */ /* 0x000fe200000114d8 */
[----:B------:R-:W-:Y:S01]  /*1610*/  IMAD R223, R210, R3, R23 ;  /* 0x00000003d2df7224 */ /* 0x000fe200078e0217 */
[----:B------:R-:W-:Y:S01]  /*1620*/  IADD3.X R17, PT, PT, R19, R17, R4, P2, P1 ;  /* 0x0000001113117210 */ /* 0x000fe200017e2404 */
[----:B------:R-:W-:Y:S01]  /*1630*/  IMAD.U32 R4, RZ, RZ, UR23 ;  /* 0x00000017ff047e24 */ /* 0x000fe2000f8e00ff */
[----:B-1----:R-:W-:Y:S02]  /*1640*/  LEA R222, P2, R22, UR4, 0x1 ;  /* 0x0000000416de7c11 */ /* 0x002fe4000f8408ff */
[----:B------:R-:W-:-:S02]  /*1650*/  VIMNMX R216, PT, PT, RZ, R216, !PT ;  /* 0x000000d8ffd87248 */ /* 0x000fc40007fe0100 */
[----:B------:R-:W-:Y:S02]  /*1660*/  LEA.HI.X R223, R22, UR5, R223, 0x1, P2 ;  /* 0x0000000516df7c11 */ /* 0x000fe400090f0cdf */
[----:B------:R-:W-:Y:S02]  /*1670*/  IADD3 R5, P1, PT, R5, UR23, RZ ;  /* 0x0000001705057c10 */ /* 0x000fe4000ff3e0ff */
[----:B------:R-:W-:Y:S02]  /*1680*/  ISETP.GT.AND P2, PT, R13, R216, PT ;  /* 0x000000d80d00720c */ /* 0x000fe40003f44270 */
[----:B------:R-:W-:Y:S02]  /*1690*/  LEA.HI.X.SX32 R4, R4, R17, 0x1, P1 ;  /* 0x0000001104047211 */ /* 0x000fe400008f0eff */
[----:B---3--:R-:W-:Y:S02]  /*16a0*/  LEA R238, P1, R5, UR6, 0x2 ;  /* 0x0000000605ee7c11 */ /* 0x008fe4000f8210ff */
[----:B------:R-:W-:-:S02]  /*16b0*/  LEA R15, R233, R26, 0x6 ;  /* 0x0000001ae90f7211 */ /* 0x000fc400078e30ff */
[----:B------:R-:W-:Y:S01]  /*16c0*/  LEA.HI.X R239, R5, UR7, R4, 0x2, P1 ;  /* 0x0000000705ef7c11 */ /* 0x000fe200088f1404 */
[----:B------:R-:W-:Y:S01]  /*16d0*/  IMAD R5, R233, 0x40, R16 ;  /* 0x00000040e9057824 */ /* 0x000fe200078e0210 */
[----:B------:R-:W-:Y:S01]  /*16e0*/  IADD3 R13, P1, PT, R210, 0x20, RZ ;  /* 0x00000020d20d7810 */ /* 0x000fe20007f3e0ff */
[----:B--2---:R-:W-:Y:S01]  /*16f0*/  IMAD.WIDE R220, R15, 0x4, R20 ;  /* 0x000000040fdc7825 */ /* 0x004fe200078e0214 */
[C---:B------:R-:W-:Y:S02]  /*1700*/  SHF.L.U64.HI R16, R2.reuse, 0x5, R3 ;  /* 0x0000000502107819 */ /* 0x040fe40000010203 */
[----:B------:R-:W-:Y:S01]  /*1710*/  SHF.L.U32 R19, R2, 0x5, RZ ;  /* 0x0000000502137819 */ /* 0x000fe200000006ff */
[----:B------:R-:W-:Y:S02]  /*1720*/  IMAD.MOV.U32 R219, RZ, RZ, R221 ;  /* 0x000000ffffdb7224 */ /* 0x000fe400078e00dd */
[----:B------:R-:W-:-:S04]  /*1730*/  IMAD.WIDE R240, R5, 0x4, R240 ;  /* 0x0000000405f07825 */ /* 0x000fc800078e02f0 */
[----:B------:R-:W-:Y:S02]  /*1740*/  VIADD R2, R210, 0x20 ;  /* 0x00000020d2027836 */ /* 0x000fe40000000000 */
        /* <DEDUP_REMOVED lines=13> */
.L_x_1257:
[----:B------:R-:W1:Y:S01]  /*1820*/  LDCU.64 UR10, c[0x0][0x5c0] ;  /* 0x0000b800ff0a77ac */ /* 0x000e620008000a00 */
[----:B------:R-:W-:-:S05]  /*1830*/  IADD3 R3, PT, PT, R234, R237, RZ ;  /* 0x000000edea037210 */ /* 0x000fca0007ffe0ff */
[C---:B-1----:R-:W-:Y:S02]  /*1840*/  IMAD R4, R3.reuse, UR11, RZ ;  /* 0x0000000b03047c24 */ /* 0x042fe4000f8e02ff */
[----:B------:R-:W-:-:S05]  /*1850*/  IMAD.WIDE.U32 R6, R3, UR10, RZ ;  /* 0x0000000a03067c25 */ /* 0x000fca000f8e00ff */
[----:B------:R-:W-:Y:S02]  /*1860*/  IADD3 R3, PT, PT, R7, R4, RZ ;  /* 0x0000000407037210 */ /* 0x000fe40007ffe0ff */
[----:B------:R-:W-:Y:S02]  /*1870*/  MOV R4, R6 ;  /* 0x0000000600047202 */ /* 0x000fe40000000f00 */
.L_x_1258:
        /* <DEDUP_REMOVED lines=11> */
.L_x_1259:
[----:B------:R-:W1:Y:S01]  /*1930*/  LDCU.64 UR6, c[0x0][0x5c8] ;  /* 0x0000b900ff0677ac */ /* 0x000e620008000a00 */
[----:B------:R-:W-:-:S05]  /*1940*/  IADD3 R234, PT, PT, R234, R237, RZ ;  /* 0x000000edeaea7210 */ /* 0x000fca0007ffe0ff */
[C---:B-1----:R-:W-:Y:S02]  /*1950*/  IMAD R5, R234.reuse, UR7, RZ ;  /* 0x00000007ea057c24 */ /* 0x042fe4000f8e02ff */
[----:B------:R-:W-:-:S05]  /*1960*/  IMAD.WIDE.U32 R8, R234, UR6, RZ ;  /* 0x00000006ea087c25 */ /* 0x000fca000f8e00ff */
[----:B------:R-:W-:Y:S02]  /*1970*/  IADD3 R5, PT, PT, R9, R5, RZ ;  /* 0x0000000509057210 */ /* 0x000fe40007ffe0ff */
.L_x_1260:
[----:B------:R-:W1:Y:S01]  /*1980*/  LDCU.64 UR4, c[0x0][0x5d8] ;  /* 0x0000bb00ff0477ac */ /* 0x000e620008000a00 */
[----:B------:R-:W-:Y:S01]  /*1990*/  IMAD R7, R12, UR10, RZ ;  /* 0x0000000a0c077c24 */ /* 0x000fe2000f8e02ff */
[----:B------:R-:W-:Y:S01]  /*19a0*/  BSSY.RECONVERGENT B0, `(.L_x_1261) ;  /* 0x0000013000007945 */ /* 0x000fe20003800200 */
[----:B------:R-:W-:-:S04]  /*19b0*/  IMAD.WIDE.U32 R10, R218, UR10, R24 ;  /* 0x0000000ada0a7c25 */ /* 0x000fc8000f8e0018 */
[C---:B------:R-:W-:Y:S01]  /*19c0*/  IMAD R6, R218.reuse, UR11, R7 ;  /* 0x0000000bda067c24 */ /* 0x040fe2000f8e0207 */
[----:B------:R-:W-:Y:S02]  /*19d0*/  IADD3 R7, PT, PT, -R218, R232, RZ ;  /* 0x000000e8da077210 */ /* 0x000fe40007ffe1ff */
[----:B------:R-:W-:Y:S02]  /*19e0*/  IADD3 R10, P0, PT, R4, R10, RZ ;  /* 0x0000000a040a7210 */ /* 0x000fe40007f1e0ff */
[----:B------:R-:W-:Y:S02]  /*19f0*/  ISETP.GE.AND P2, PT, R210, R7, PT ;  /* 0x00000007d200720c */ /* 0x000fe40003f46270 */
        /* <DEDUP_REMOVED lines=13> */
.L_x_1262:
[----:B------:R-:W-:Y:S05]  /*1ad0*/  BSYNC.RECONVERGENT B0 ;  /* 0x0000000000007941 */ /* 0x000fea0003800200 */
.L_x_1261:
[----:B------:R-:W-:Y:S04]  /*1ae0*/  BSSY.RECONVERGENT B0, `(.L_x_1263) ;  /* 0x000000d000007945 */ /* 0x000fe80003800200 */
[----:B------:R-:W-:Y:S05]  /*1af0*/  @P1 BRA `(.L_x_1264) ;  /* 0x00000000002c1947 */ /* 0x000fea0003800000 */
[----:B------:R-:W2:Y:S01]  /*1b00*/  LDCU.64 UR4, c[0x0][0x560] ;  /* 0x0000ac00ff0477ac */ /* 0x000ea20008000a00 */
[----:B------:R-:W-:Y:S01]  /*1b10*/  MOV R6, R10 ;  /* 0x0000000a00067202 */ /* 0x000fe20000000f00 */
[----:B------:R-:W-:Y:S01]  /*1b20*/  IMAD R2, R17, UR10, RZ ;  /* 0x0000000a11027c24 */ /* 0x000fe2000f8e02ff */
[----:B------:R-:W-:-:S03]  /*1b30*/  MOV R7, R3 ;  /* 0x0000000300077202 */ /* 0x000fc60000000f00 */
[C---:B------:R-:W-:Y:S02]  /*1b40*/  IMAD R2, R13.reuse, UR11, R2 ;  /* 0x0000000b0d027c24 */ /* 0x040fe4000f8e0202 */
[----:B------:R-:W-:-:S05]  /*1b50*/  IMAD.WIDE.U32 R6, R13, UR10, R6 ;  /* 0x0000000a0d067c25 */ /* 0x000fca000f8e0006 */
[----:B------:R-:W-:Y:S02]  /*1b60*/  IADD3 R3, PT, PT, R7, R2, RZ ;  /* 0x0000000207037210 */ /* 0x000fe40007ffe0ff */
[----:B--2---:R-:W-:-:S04]  /*1b70*/  LEA R2, P0, R6, UR4, 0x1 ;  /* 0x0000000406027c11 */ /* 0x004fc8000f8008ff */
[----:B------:R-:W-:-:S05]  /*1b80*/  LEA.HI.X R3, R6, UR5, R3, 0x1, P0 ;  /* 0x0000000506037c11 */ /* 0x000fca00080f0c03 */
[----:B------:R2:W-:Y:S04]  /*1b90*/  STG.E.128 desc[UR18][R2.64], RZ ;  /* 0x000000ff02007986 */ /* 0x0005e8000c101d12 */
[----:B------:R2:W-:Y:S02]  /*1ba0*/  STG.E.128 desc[UR18][R2.64+0x80], RZ ;  /* 0x000080ff02007986 */ /* 0x0005e4000c101d12 */
.L_x_1264:
[----:B------:R-:W-:Y:S05]  /*1bb0*/  BSYNC.RECONVERGENT B0 ;  /* 0x0000000000007941 */ /* 0x000fea0003800200 */
.L_x_1263:
[----:B------:R-:W3:Y:S01]  /*1bc0*/  LDCU.64 UR4, c[0x0][0x5e0] ;  /* 0x0000bc00ff0477ac */ /* 0x000ee20008000a00 */
[----:B------:R-:W-:Y:S01]  /*1bd0*/  IMAD.WIDE.U32 R24, R218, UR6, R24 ;  /* 0x00000006da187c25 */ /* 0x000fe2000f8e0018 */
        /* <DEDUP_REMOVED lines=14> */
[----:B------:R2:W-:Y:S04]  /*1cc0*/  STG.E.128 desc[UR18][R8.64], RZ ;  /* 0x000000ff08007986 */ /* 0x0005e8000c101d12 */
[----:B------:R2:W-:Y:S02]  /*1cd0*/  STG.E.128 desc[UR18][R8.64+0x80], RZ ;  /* 0x000080ff08007986 */ /* 0x0005e4000c101d12 */
.L_x_1266:
[----:B------:R-:W-:Y:S05]  /*1ce0*/  BSYNC.RECONVERGENT B0 ;  /* 0x0000000000007941 */ /* 0x000fea0003800200 */
.L_x_1265:
[----:B------:R-:W-:Y:S05]  /*1cf0*/  @P1 BRA `(.L_x_1267) ;  /* 0x0000004800dc1947 */ /* 0x000fea0003800000 */
[----:B------:R-:W3:Y:S01]  /*1d00*/  LDCU.64 UR4, c[0x0][0x568] ;  /* 0x0000ad00ff0477ac */ /* 0x000ee20008000a00 */
[----:B------:R-:W-:Y:S01]  /*1d10*/  MOV R5, R3 ;  /* 0x0000000300057202 */ /* 0x000fe20000000f00 */
[----:B------:R-:W-:Y:S02]  /*1d20*/  IMAD R2, R17, UR6, RZ ;  /* 0x0000000611027c24 */ /* 0x000fe4000f8e02ff */
[----:B------:R-:W-:-:S04]  /*1d30*/  IMAD.WIDE.U32 R4, R13, UR6, R4 ;  /* 0x000000060d047c25 */ /* 0x000fc8000f8e0004 */
[----:B------:R-:W-:-:S05]  /*1d40*/  IMAD R13, R13, UR7, R2 ;  /* 0x000000070d0d7c24 */ /* 0x000fca000f8e0202 */
[----:B------:R-:W-:Y:S02]  /*1d50*/  IADD3 R13, PT, PT, R5, R13, RZ ;  /* 0x0000000d050d7210 */ /* 0x000fe40007ffe0ff */
[----:B---3--:R-:W-:-:S04]  /*1d60*/  LEA R2, P0, R4, UR4, 0x1 ;  /* 0x0000000404027c11 */ /* 0x008fc8000f8008ff */
[----:B------:R-:W-:-:S05]  /*1d70*/  LEA.HI.X R3, R4, UR5, R13, 0x1, P0 ;  /* 0x0000000504037c11 */ /* 0x000fca00080f0c0d */
[----:B------:R4:W-:Y:S04]  /*1d80*/  STG.E.128 desc[UR18][R2.64], RZ ;  /* 0x000000ff02007986 */ /* 0x0009e8000c101d12 */
[----:B------:R4:W-:Y:S01]  /*1d90*/  STG.E.128 desc[UR18][R2.64+0x80], RZ ;  /* 0x000080ff02007986 */ /* 0x0009e2000c101d12 */
[----:B------:R-:W-:Y:S05]  /*1da0*/  BRA `(.L_x_1267) ;  /* 0x0000004800b07947 */ /* 0x000fea0003800000 */
.L_x_1256:
[----:B------:R-:W1:Y:S01]  /*1db0*/  LDCU.64 UR6, c[0x0][0x3d8] ;  /* 0x00007b00ff0677ac */ /* 0x000e620008000a00 */
[----:B------:R-:W-:Y:S02]  /*1dc0*/  IMAD.IADD R3, R232, 0x1, -R218 ;  /* 0x00000001e8037824 */ /* 0x000fe400078e0ada */
[----:B------:R-:W-:Y:S01]  /*1dd0*/  IMAD R5, R12, UR12, RZ ;  /* 0x0000000c0c057c24 */ /* 0x000fe2000f8e02ff */
[----:B------:R-:W2:Y:S01]  /*1de0*/  LDCU.64 UR4, c[0x0][0x3d0] ;  /* 0x00007a00ff0477ac */ /* 0x000ea20008000a00 */
[----:B------:R-:W-:Y:S01]  /*1df0*/  IMAD.WIDE.U32 R20, R218, UR12, R24 ;  /* 0x0000000cda147c25 */ /* 0x000fe2000f8e0018 */
[-C--:B------:R-:W-:Y:S02]  /*1e00*/  ISETP.GE.AND P3, PT, R2, R3.reuse, PT ;  /* 0x000000030200720c */ /* 0x080fe40003f66270 */
[----:B------:R-:W-:Y:S01]  /*1e10*/  ISETP.GE.AND P4, PT, R210, R3, PT ;  /* 0x00000003d200720c */ /* 0x000fe20003f86270 */
[----:B------:R-:W-:Y:S01]  /*1e20*/  IMAD R4, R218, UR13, R5 ;  /* 0x0000000dda047c24 */ /* 0x000fe2000f8e0205 */
[----:B------:R-:W-:Y:S01]  /*1e30*/  IADD3 R22, P0, PT, R18, R20, RZ ;  /* 0x0000001412167210 */ /* 0x000fe20007f1e0ff */
[----:B------:R-:W-:Y:S01]  /*1e40*/  IMAD.WIDE.U32 R24, R218, UR14, R24 ;  /* 0x0000000eda187c25 */ /* 0x000fe2000f8e0018 */
[----:B------:R-:W-:-:S02]  /*1e50*/  LOP3.LUT R5, R233, 0x80000001, RZ, 0xc0, !PT ;  /* 0x80000001e9057812 */ /* 0x000fc400078ec0ff */
[----:B------:R-:W-:Y:S01]  /*1e60*/  IADD3.X R23, PT, PT, R11, R21, R4, P0, !PT ;  /* 0x000000150b177210 */ /* 0x000fe200007fe404 */
[----:B------:R-:W-:Y:S01]  /*1e70*/  IMAD R11, R233, -0x40, R235 ;  /* 0xffffffc0e90b7824 */ /* 0x000fe200078e02eb */
[----:B------:R-:W-:Y:S01]  /*1e80*/  ISETP.NE.AND P5, PT, R5, 0x1, PT ;  /* 0x000000010500780c */ /* 0x000fe20003fa5270 */
[----:B------:R-:W-:Y:S01]  /*1e90*/  IMAD R5, R12, UR14, RZ ;  /* 0x0000000e0c057c24 */ /* 0x000fe2000f8e02ff */
[----:B------:R-:W-:Y:S01]  /*1ea0*/  IADD3 R26, P0, PT, R14, R24, RZ ;  /* 0x000000180e1a7210 */ /* 0x000fe20007f1e0ff */
[----:B-1----:R-:W-:Y:S01]  /*1eb0*/  IMAD R4, R6, UR6, RZ ;  /* 0x0000000606047c24 */ /* 0x002fe2000f8e02ff */
[----:B------:R-:W-:Y:S01]  /*1ec0*/  ISETP.GE.AND P2, PT, R2, R11, PT ;  /* 0x0000000b0200720c */ /* 0x000fe20003f46270 */
[----:B------:R-:W-:Y:S01]  /*1ed0*/  IMAD R20, R218, UR15, R5 ;  /* 0x0000000fda147c24 */ /* 0x000fe2000f8e0205 */
[----:B------:R-:W1:Y:S01]  /*1ee0*/  @!P3 LDC.64 R2, c[0x0][0x390] ;  /* 0x0000e400ff02bb82 */ /* 0x000e620000000a00 */
[----:B------:R-:W-:Y:S02]  /*1ef0*/  IMAD R15, R7, UR7, R4 ;  /* 0x00000007070f7c24 */ /* 0x000fe4000f8e0204 */
[----:B------:R-:W-:Y:S01]  /*1f00*/  IMAD.MOV.U32 R229, RZ, RZ, 0x7f800000 ;  /* 0x7f800000ffe57424 */ /* 0x000fe200078e00ff */
[----:B------:R-:W-:Y:S01]  /*1f10*/  IADD3.X R27, PT, PT, R9, R25, R20, P0, !PT ;  /* 0x00000019091b7210 */ /* 0x000fe200007fe414 */
[----:B------:R-:W-:-:S04]  /*1f20*/  IMAD.WIDE.U32 R22, R7, UR6, R22 ;  /* 0x0000000607167c25 */ /* 0x000fc8000f8e0016 */
[----:B------:R-:W-:Y:S01]  /*1f30*/  IMAD.MOV.U32 R228, RZ, RZ, 0x7f800000 ;  /* 0x7f800000ffe47424 */ /* 0x000fe200078e00ff */
[----:B------:R-:W3:Y:S01]  /*1f40*/  @!P4 LDC.64 R4, c[0x0][0x390] ;  /* 0x0000e400ff04cb82 */ /* 0x000ee20000000a00 */
[----:B------:R-:W-:-:S07]  /*1f50*/  IMAD.U32 R21, RZ, RZ, UR10 ;  /* 0x0000000aff157e24 */ /* 0x000fce000f8e00ff */
[----:B------:R-:W-:Y:S01]  /*1f60*/  @P6 BAR.SYNC.DEFER_BLOCKING 0x0 ;  /* 0x0000000000006b1d */ /* 0x000fe20000010000 */
[----:B--2---:R-:W-:Y:S02]  /*1f70*/  IMAD R6, R6, UR4, RZ ;  /* 0x0000000406067c24 */ /* 0x004fe4000f8e02ff */
[----:B------:R-:W-:Y:S01]  /*1f80*/  IMAD.IADD R23, R23, 0x1, R15 ;  /* 0x0000000117177824 */ /* 0x000fe200078e020f */
[----:B------:R-:W-:Y:S01]  /*1f90*/  @!P2 LEA R14, P1, R21, R224, 0x1 ;  /* 0x000000e0150ea211 */ /* 0x000fe200078208ff */
[----:B------:R-:W-:Y:S02]  /*1fa0*/  IMAD.U32 R18, RZ, RZ, UR10 ;  /* 0x0000000aff127e24 */ /* 0x000fe4000f8e00ff */
[----:B------:R-:W-:Y:S01]  /*1fb0*/  IMAD.IADD R194, R202, 0x1, R203 ;  /* 0x00000001cac27824 */ /* 0x000fe200078e02cb */
[----:B------:R-:W-:Y:S01]  /*1fc0*/  SHF.R.U32.HI R215, RZ, 0x2, R8 ;  /* 0x00000002ffd77819 */ /* 0x000fe20000011608 */
[----:B------:R-:W-:Y:S01]  /*1fd0*/  IMAD.U32 R12, RZ, RZ, UR22 ;  /* 0x00000016ff0c7e24 */ /* 0x000fe2000f8e00ff */
[----:B------:R-:W-:Y:S01]  /*1fe0*/  CS2R R94, SRZ ;  /* 0x00000000005e7805 */ /* 0x000fe2000001ff00 */
[----:B------:R-:W-:Y:S01]  /*1ff0*/  @!P3 IMAD R24, R17, UR12, RZ ;  /* 0x0000000c1118bc24 */ /* 0x000fe2000f8e02ff */
[----:B------:R-:W-:Y:S01]  /*2000*/  CS2R R92, SRZ ;  /* 0x00000000005c7805 */ /* 0x000fe2000001ff00 */
[C---:B------:R-:W-:Y:S01]  /*2010*/  IMAD R6, R7.reuse, UR5, R6 ;  /* 0x0000000507067c24 */ /* 0x040fe2000f8e0206 */
[----:B------:R-:W-:Y:S01]  /*2020*/  @!P2 LEA.HI.X R15, R18, R225, R12, 0x1, P1 ;  /* 0x000000e1120fa211 */ /* 0x000fe200008f0c0c */
[----:B------:R-:W-:Y:S01]  /*2030*/  IMAD.WIDE.U32 R26, R7, UR4, R26 ;  /* 0x00000004071a7c25 */ /* 0x000fe2000f8e001a */
[----:B------:R-:W-:-:S02]  /*2040*/  @!P2 LEA R18, P0, R19, R222, 0x1 ;  /* 0x000000de1312a211 */ /* 0x000fc400078008ff */
[----:B------:R-:W-:Y:S02]  /*2050*/  CS2R R98, SRZ ;  /* 0x0000000000627805 */ /* 0x000fe4000001ff00 */
[----:B------:R-:W-:Y:S01]  /*2060*/  CS2R R96, SRZ ;  /* 0x0000000000607805 */ /* 0x000fe2000001ff00 */
[----:B------:R-:W-:Y:S01]  /*2070*/  @!P4 IMAD.MOV.U32 R28, RZ, RZ, R22 ;  /* 0x000000ffff1cc224 */ /* 0x000fe200078e0016 */
[----:B------:R-:W-:Y:S01]  /*2080*/  @!P2 LEA.HI.X R19, R19, R223, R16, 0x1, P0 ;  /* 0x000000df1313a211 */ /* 0x000fe200000f0c10 */
[--C-:B------:R-:W-:Y:S01]  /*2090*/  @!P4 IMAD.MOV.U32 R29, RZ, RZ, R23.reuse ;  /* 0x000000ffff1dc224 */ /* 0x100fe200078e0017 */
[----:B------:R-:W-:Y:S01]  /*20a0*/  CS2R R90, SRZ ;  /* 0x00000000005a7805 */ /* 0x000fe2000001ff00 */
[----:B------:R-:W-:Y:S01]  /*20b0*/  @!P3 IMAD.WIDE.U32 R20, R13, UR12, R22 ;  /* 0x0000000c0d14bc25 */ /* 0x000fe2000f8e0016 */
[----:B------:R-:W-:Y:S02]  /*20c0*/  CS2R R88, SRZ ;  /* 0x0000000000587805 */ /* 0x000fe4000001ff00 */
[----:B------:R-:W-:-:S02]  /*20d0*/  CS2R R86, SRZ ;  /* 0x0000000000567805 */ /* 0x000fc4000001ff00 */
[----:B------:R-:W-:Y:S01]  /*20e0*/  CS2R R84, SRZ ;  /* 0x0000000000547805 */ /* 0x000fe2000001ff00 */
[----:B------:R-:W-:Y:S01]  /*20f0*/  @!P3 IMAD R24, R13, UR13, R24 ;  /* 0x0000000d0d18bc24 */ /* 0x000fe2000f8e0218 */
[----:B-1----:R-:W-:Y:S01]  /*2100*/  @!P3 LEA R22, P1, R20, R2, 0x1 ;  /* 0x000000021416b211 */ /* 0x002fe200078208ff */
[----:B------:R-:W-:Y:S01]  /*2110*/  @!P4 IMAD.WIDE.U32 R28, R210, UR12, R28 ;  /* 0x0000000cd21ccc25 */ /* 0x000fe2000f8e001c */
[----:B------:R-:W-:Y:S02]  /*2120*/  CS2R R78, SRZ ;  /* 0x00000000004e7805 */ /* 0x000fe4000001ff00 */
[----:B------:R-:W-:Y:S02]  /*2130*/  CS2R R76, SRZ ;  /* 0x00000000004c7805 */ /* 0x000fe4000001ff00 */
[----:B------:R-:W-:Y:S01]  /*2140*/  CS2R R82, SRZ ;  /* 0x0000000000527805 */ /* 0x000fe2000001ff00 */
[----:B------:R-:W-:Y:S01]  /*2150*/  IMAD.IADD R27, R27, 0x1, R6 ;  /* 0x000000011b1b7824 */ /* 0x000fe200078e0206 */
[----:B---3--:R-:W-:Y:S01]  /*2160*/  @!P4 LEA R12, P0, R28, R4, 0x1 ;  /* 0x000000041c0cc211 */ /* 0x008fe200078008ff */
[----:B------:R-:W-:Y:S01]  /*2170*/  @!P3 IMAD R6, R17, UR14, RZ ;  /* 0x0000000e1106bc24 */ /* 0x000fe2000f8e02ff */
[----:B------:R-:W-:Y:S01]  /*2180*/  CS2R R80, SRZ ;  /* 0x0000000000507805 */ /* 0x000fe2000001ff00 */
[----:B------:R-:W-:Y:S01]  /*2190*/  @!P3 IMAD.IADD R24, R21, 0x1, R24 ;  /* 0x000000011518b824 */ /* 0x000fe200078e0218 */
[----:B------:R-:W-:Y:S01]  /*21a0*/  CS2R R74, SRZ ;  /* 0x00000000004a7805 */ /* 0x000fe2000001ff00 */
[----:B------:R-:W-:Y:S01]  /*21b0*/  @!P4 IMAD R2, R210, UR13, R29 ;  /* 0x0000000dd202cc24 */ /* 0x000fe2000f8e021d */
[----:B------:R-:W-:Y:S01]  /*21c0*/  CS2R R72, SRZ ;  /* 0x0000000000487805 */ /* 0x000fe2000001ff00 */
[----:B------:R-:W-:Y:S01]  /*21d0*/  @!P3 IMAD.MOV.U32 R16, RZ, RZ, R26 ;  /* 0x000000ffff10b224 */ /* 0x000fe200078e001a */
[----:B------:R-:W-:Y:S01]  /*21e0*/  @!P3 LEA.HI.X R23, R20, R3, R24, 0x1, P1 ;  /* 0x000000031417b211 */ /* 0x000fe200008f0c18 */
[----:B------:R-:W-:Y:S01]  /*21f0*/  @!P3 IMAD.MOV.U32 R17, RZ, RZ, R27 ;  /* 0x000000ffff11b224 */ /* 0x000fe200078e001b */
[----:B------:R-:W-:Y:S01]  /*2200*/  CS2R R70, SRZ ;  /* 0x0000000000467805 */ /* 0x000fe2000001ff00 */
[C---:B------:R-:W-:Y:S01]  /*2210*/  @!P3 IMAD R4, R13.reuse, UR15, R6 ;  /* 0x0000000f0d04bc24 */ /* 0x040fe2000f8e0206 */
[----:B------:R-:W-:Y:S01]  /*2220*/  CS2R R68, SRZ ;  /* 0x0000000000447805 */ /* 0x000fe2000001ff00 */
[----:B------:R-:W1:Y:S01]  /*2230*/  @!P4 LDC.64 R6, c[0x0][0x388] ;  /* 0x0000e200ff06cb82 */ /* 0x000e620000000a00 */
[----:B------:R-:W-:Y:S01]  /*2240*/  @!P3 IMAD.WIDE.U32 R16, R13, UR14, R16 ;  /* 0x0000000e0d10bc25 */ /* 0x000fe2000f8e0010 */
[----:B------:R-:W-:-:S02]  /*2250*/  @!P4 LEA.HI.X R13, R28, R5, R2, 0x1, P0 ;  /* 0x000000051c0dc211 */ /* 0x000fc400000f0c02 */
[----:B------:R-:W-:Y:S02]  /*2260*/  CS2R R62, SRZ ;  /* 0x00000000003e7805 */ /* 0x000fe4000001ff00 */
[C---:B------:R-:W-:Y:S01]  /*2270*/  ISETP.GE.AND P0, PT, R210.reuse, R11, PT ;  /* 0x0000000bd200720c */ /* 0x040fe20003f06270 */
[----:B------:R-:W-:Y:S01]  /*2280*/  @!P4 IMAD.WIDE.U32 R26, R210, UR14, R26 ;  /* 0x0000000ed21acc25 */ /* 0x000fe2000f8e001a */
[----:B------:R-:W-:Y:S01]  /*2290*/  SEL R5, RZ, 0x4000, P5 ;  /* 0x00004000ff057807 */ /* 0x000fe20002800000 */
[----:B------:R-:W-:Y:S01]  /*22a0*/  @!PT LDS RZ, [RZ] ;  /* 0x00000000fffff984 */ /* 0x000fe20000000800 */
[----:B------:R-:W-:Y:S01]  /*22b0*/  @!PT LDS RZ, [RZ] ;  /* 0x00000000fffff984 */ /* 0x000fe20000000800 */
[----:B------:R-:W-:Y:S01]  /*22c0*/  @!PT LDS RZ, [RZ] ;  /* 0x00000000fffff984 */ /* 0x000fe20000000800 */
[----:B------:R-:W-:Y:S01]  /*22d0*/  @!P4 LDGSTS.E.BYPASS.LTC128B.128 [R214+0x10000], desc[UR18][R12.64] ;  /* 0x100000000cd6cfae */ /* 0x000fe2000b981a12 */
[----:B------:R-:W2:Y:S01]  /*22e0*/  @!P3 LDC.64 R2, c[0x0][0x388] ;  /* 0x0000e200ff02bb82 */ /* 0x000ea20000000a00 */
[----:B------:R-:W-:Y:S01]  /*22f0*/  @!P3 IMAD.IADD R4, R17, 0x1, R4 ;  /* 0x000000011104b824 */ /* 0x000fe200078e0204 */
[----:B------:R-:W-:Y:S01]  /*2300*/  CS2R R60, SRZ ;  /* 0x00000000003c7805 */ /* 0x000fe2000001ff00 */
[----:B------:R3:W-:Y:S01]  /*2310*/  @!P4 LDGSTS.E.BYPASS.LTC128B.128 [R214+0x12000], desc[UR18][R12.64+0x80] ;  /* 0x120000800cd6cfae */ /* 0x0007e2000b981a12 */
        /* <DEDUP_REMOVED lines=23> */
[C---:B--2---:R-:W-:Y:S02]  /*2490*/  @!P3 LEA R2, P1, R16.reuse, R2, 0x1 ;  /* 0x000000021002b211 */ /* 0x044fe400078208ff */
[----:B------:R-:W-:Y:S01]  /*24a0*/  CS2R R36, SRZ ;  /* 0x0000000000247805 */ /* 0x000fe2000001ff00 */
[----:B------:R-:W1:Y:S01]  /*24b0*/  LDCU UR5, c[0x0][0x3e0] ;  /* 0x00007c00ff0577ac */ /* 0x000e620008000800 */
[----:B------:R-:W-:Y:S01]  /*24c0*/  @!P3 LDGSTS.E.BYPASS.LTC128B.128 [R214+0x13000], desc[UR18][R22.64+0x80] ;  /* 0x1300008016d6bfae */ /* 0x000fe2000b981a12 */
[----:B------:R-:W-:Y:S01]  /*24d0*/  @!P3 LEA.HI.X R3, R16, R3, R4, 0x1, P1 ;  /* 0x000000031003b211 */ /* 0x000fe200008f0c04 */
[C---:B------:R-:W-:Y:S01]  /*24e0*/  VIADD R4, R207.reuse, 0x8 ;  /* 0x00000008cf047836 */ /* 0x040fe20000000000 */
[C---:B------:R-:W-:Y:S01]  /*24f0*/  ISETP.GE.AND P1, PT, R207.reuse, R11, PT ;  /* 0x0000000bcf00720c */ /* 0x040fe20003f26270 */
[----:B------:R-:W0:Y:S01]  /*2500*/  LDGDEPBAR ;  /* 0x00000000000079af */ /* 0x000e220000000000 */
[----:B---3--:R-:W-:Y:S01]  /*2510*/  @!P4 IMAD R12, R210, UR15, R27 ;  /* 0x0000000fd20ccc24 */ /* 0x008fe2000f8e021b */
[----:B------:R-:W2:Y:S01]  /*2520*/  LDCU UR7, c[0x0][0x45c] ;  /* 0x00008b80ff0777ac */ /* 0x000ea20008000800 */
[----:B------:R-:W-:Y:S01]  /*2530*/  IMAD.WIDE.U32 R16, R207, 0x4, R240 ;  /* 0x00000004cf107825 */ /* 0x000fe200078e00f0 */
[----:B------:R-:W-:Y:S02]  /*2540*/  @!P0 LDGSTS.E.BYPASS.LTC128B.128 [R214+0x8000], desc[UR18][R224.64] ;  /* 0x08000000e0d68fae */ /* 0x000fe4000b981a12 */
[----:B------:R-:W-:Y:S01]  /*2550*/  @!P4 LEA.HI.X R7, R26, R7, R12, 0x1, P5 ;  /* 0x000000071a07c211 */ /* 0x000fe200028f0c0c */
[----:B------:R-:W3:Y:S01]  /*2560*/  LDCU.U8 UR6, c[0x0][0x4f8] ;  /* 0x00009f00ff0677ac */ /* 0x000ee20008000000 */
        /* <DEDUP_REMOVED lines=10> */
[----:B------:R-:W-:Y:S04]  /*2610*/  @!P0 LDGSTS.E.BYPASS.LTC128B.128 [R231], desc[UR18][R222.64] ;  /* 0x00000000dee78fae */ /* 0x000fe8000b981a12 */
[----:B------:R-:W-:Y:S04]  /*2620*/  @!P0 LDGSTS.E.BYPASS.LTC128B.128 [R231+0x2000], desc[UR18][R222.64+0x80] ;  /* 0x02000080dee78fae */ /* 0x000fe8000b981a12 */
[----:B------:R4:W-:Y:S04]  /*2630*/  @P0 STS.128 [R231], RZ ;  /* 0x000000ffe7000388 */ /* 0x0009e80000000c00 */
[----:B------:R4:W-:Y:S01]  /*2640*/  @P0 STS.128 [R231+0x2000], RZ ;  /* 0x002000ffe7000388 */ /* 0x0009e20000000c00 */
[----:B------:R-:W-:-:S03]  /*2650*/  ISETP.GE.AND P0, PT, R4, R11, PT ;  /* 0x0000000b0400720c */ /* 0x000fc60003f06270 */
[----:B------:R4:W-:Y:S04]  /*2660*/  @P2 STS.128 [R231+0x1000], RZ ;  /* 0x001000ffe7002388 */ /* 0x0009e80000000c00 */
[----:B------:R4:W-:Y:S01]  /*2670*/  @P2 STS.128 [R231+0x3000], RZ ;  /* 0x003000ffe7002388 */ /* 0x0009e20000000c00 */
[----:B-1----:R-:W1:Y:S03]  /*2680*/  LDC.64 R14, c[0x0][0x528] ;  /* 0x00014a00ff0e7b82 */ /* 0x002e660000000a00 */
        /* <DEDUP_REMOVED lines=16> */
[----:B------:R-:W0:Y:S04]  /*2790*/  LDGDEPBAR ;  /* 0x00000000000079af */ /* 0x000e280000000000 */
[----:B------:R4:W5:Y:S04]  /*27a0*/  @!P1 LDG.E R229, desc[UR18][R16.64] ;  /* 0x0000001210e59981 */ /* 0x000968000c1e1900 */
[----:B------:R4:W5:Y:S01]  /*27b0*/  @!P0 LDG.E R228, desc[UR18][R16.64+0x20] ;  /* 0x0000201210e48981 */ /* 0x000962000c1e1900 */
[----:B------:R-:W-:-:S04]  /*27c0*/  DEPBAR.LE SB0, 0x1 ;  /* 0x000080400000791a */ /* 0x000fc80000000000 */
[----:B------:R-:W-:Y:S06]  /*27d0*/  BAR.SYNC.DEFER_BLOCKING 0x0 ;  /* 0x0000000000007b1d */ /* 0x000fec0000010000 */
[----:B-1----:R-:W3:Y:S04]  /*27e0*/  LDG.E.64 R2, desc[UR18][R14.64] ;  /* 0x000000120e027981 */ /* 0x002ee8000c1e1b00 */
[----:B------:R-:W4:Y:S04]  /*27f0*/  LDG.E.64 R12, desc[UR18][R14.64+0x8] ;  /* 0x000008120e0c7981 */ /* 0x000f28000c1e1b00 */
        /* <DEDUP_REMOVED lines=16> */
[----:B------:R-:W-:Y:S01]  /*2900*/  USHF.L.U32 UR4, UR11, 0x3, URZ ;  /* 0x000000030b047899 */ /* 0x000fe200080006ff */
[----:B--2---:R-:W-:Y:S01]  /*2910*/  IMAD R7, R208, UR17, R205 ;  /* 0x00000011d0077c24 */ /* 0x004fe2000f8e02cd */
[----:B------:R-:W2:Y:S01]  /*2920*/  LDCU UR11, c[0x0][0x590] ;  /* 0x0000b200ff0b77ac */ /* 0x000ea20008000800 */
[----:B------:R-:W-:-:S02]  /*2930*/  IMAD.SHL.U32 R4, R8, 0x2, RZ ;  /* 0x0000000208047824 */ /* 0x000fc400078e00ff */
[----:B------:R-:W-:-:S03]  /*2940*/  IMAD.SHL.U32 R7, R7, 0x20, RZ ;  /* 0x0000002007077824 */ /* 0x000fc600078e00ff */
[----:B------:R-:W-:-:S04]  /*2950*/  LOP3.LUT R4, R4, 0x6, RZ, 0xc0, !PT ;  /* 0x0000000604047812 */ /* 0x000fc800078ec0ff */
[----:B------:R-:W-:Y:S01]  /*2960*/  LOP3.LUT R215, R4, 0xe0, R215, 0xf8, !PT ;  /* 0x000000e004d77812 */ /* 0x000fe200078ef8d7 */
[--C-:B------:R-:W-:Y:S02]  /*2970*/  IMAD.IADD R193, R206, 0x1, R5.reuse ;  /* 0x00000001cec17824 */ /* 0x100fe400078e0205 */
[----:B------:R-:W-:Y:S02]  /*2980*/  IMAD.IADD R192, R204, 0x1, R5 ;  /* 0x00000001ccc07824 */ /* 0x000fe400078e0205 */
[----:B------:R-:W-:Y:S01]  /*2990*/  IMAD.IADD R215, R218, 0x1, R215 ;  /* 0x00000001dad77824 */ /* 0x000fe200078e02d7 */
[----:B--2---:R-:W-:Y:S01]  /*29a0*/  USHF.L.U32 UR11, UR11, 0x6, URZ ;  /* 0x000000060b0b7899 */ /* 0x004fe200080006ff */
[----:B---3--:R-:W-:Y:S02]  /*29b0*/  R2UR UR30, R3 ;  /* 0x00000000031e72ca */ /* 0x008fe400000e0000 */
[----:B------:R-:W-:Y:S02]  /*29c0*/  R2UR UR31, R2 ;  /* 0x00000000021f72ca */ /* 0x000fe400000e0000 */
[----:B----4-:R-:W-:-:S02]  /*29d0*/  IADD3 R227, P1, P0, R7, R12, R10 ;  /* 0x0000000c07e37210 */ /* 0x010fc4000783e00a */
[----:B------:R-:W-:Y:S01]  /*29e0*/  SHF.R.S32.HI R7, RZ, 0x1f, R7 ;  /* 0x0000001fff077819 */ /* 0x000fe20000011407 */
[C---:B------:R-:W-:Y:S02]  /*29f0*/  IMAD.IADD R3, R203.reuse, 0x1, R195 ;  /* 0x00000001cb037824 */ /* 0x040fe400078e02c3 */
[----:B------:R-:W-:Y:S01]  /*2a00*/  IMAD.IADD R2, R203, 0x1, R196 ;  /* 0x00000001cb027824 */ /* 0x000fe200078e02c4 */
[----:B------:R-:W-:-:S03]  /*2a10*/  IADD3.X R226, PT, PT, R7, R13, RZ, P1, P0 ;  /* 0x0000000d07e27210 */ /* 0x000fc60000fe04ff */
[----:B------:R-:W-:Y:S02]  /*2a20*/  UIADD3 UR28, UPT, UPT, UR30, -0x4498517b, URZ ;  /* 0xbb67ae851e1c7890 */ /* 0x000fe4000fffe0ff */
[----:B------:R-:W-:Y:S02]  /*2a30*/  UIADD3 UR29, UPT, UPT, UR31, -0x61c88647, URZ ;  /* 0x9e3779b91f1d7890 */ /* 0x000fe4000fffe0ff */
[----:B------:R-:W-:Y:S02]  /*2a40*/  UIADD3 UR27, UPT, UPT, UR31, 0x3c6ef372, URZ ;  /* 0x3c6ef3721f1b7890 */ /* 0x000fe4000fffe0ff */
[----:B------:R-:W-:Y:S02]  /*2a50*/  UIADD3 UR26, UPT, UPT, UR30, 0x76cf5d0a, URZ ;  /* 0x76cf5d0a1e1a7890 */ /* 0x000fe4000fffe0ff */
[----:B------:R-:W-:Y:S02]  /*2a60*/  UIADD3 UR25, UPT, UPT, UR31, -0x255992d5, URZ ;  /* 0xdaa66d2b1f197890 */ /* 0x000fe4000fffe0ff */
[----:B------:R-:W-:-:S02]  /*2a70*/  UIADD3 UR24, UPT, UPT, UR30, 0x32370b8f, URZ ;  /* 0x32370b8f1e187890 */ /* 0x000fc4000fffe0ff */
[----:B------:R-:W-:Y:S02]  /*2a80*/  UIADD3 UR23, UPT, UPT, UR31, 0x78dde6e4, URZ ;  /* 0x78dde6e41f177890 */ /* 0x000fe4000fffe0ff */
[----:B------:R-:W-:Y:S02]  /*2a90*/  UIADD3 UR17, UPT, UPT, UR30, -0x126145ec, URZ ;  /* 0xed9eba141e117890 */ /* 0x000fe4000fffe0ff */
[----:B------:R-:W-:Y:S02]  /*2aa0*/  UIADD3 UR15, UPT, UPT, UR31, 0x1715609d, URZ ;  /* 0x1715609d1f0f7890 */ /* 0x000fe4000fffe0ff */
[----:B------:R-:W-:Y:S02]  /*2ab0*/  UIADD3 UR14, UPT, UPT, UR30, -0x56f99767, URZ ;  /* 0xa90668991e0e7890 */ /* 0x000fe4000fffe0ff */
[----:B------:R-:W-:Y:S02]  /*2ac0*/  UIADD3 UR13, UPT, UPT, UR31, -0x4ab325aa, URZ ;  /* 0xb54cda561f0d7890 */ /* 0x000fe4000fffe0ff */
[----:B-1----:R-:W-:-:S12]  /*2ad0*/  UIADD3 UR12, UPT, UPT, UR30, 0x646e171e, URZ ;  /* 0x646e171e1e0c7890 */ /* 0x002fd8000fffe0ff */
.L_x_1272:
        /* <DEDUP_REMOVED lines=11> */
[----:B------:R-:W-:Y:S04]  /*2b90*/  LDSM.16.M88.4 R20, [R193] ;  /* 0x00000000c114783b */ /* 0x000fe80000000200 */
[----:B------:R-:W1:Y:S04]  /*2ba0*/  LDSM.16.M88.4 R24, [R202+-0x4000] ;  /* 0xffc00000ca18783b */ /* 0x000e680000000200 */
[----:B-----5:R2:W5:Y:S04]  /*2bb0*/  LDG.E R184, desc[UR18][R186.64] ;  /* 0x00000012bab87981 */ /* 0x020568000c1e1900 */
[----:B------:R2:W5:Y:S04]  /*2bc0*/  LDG.E R183, desc[UR18][R186.64+0x20] ;  /* 0x00002012bab77981 */ /* 0x000568000c1e1900 */
[----:B------:R-:W3:Y:S04]  /*2bd0*/  LDSM.16.M88.4 R28, [R202+-0x3800] ;  /* 0xffc80000ca1c783b */ /* 0x000ee80000000200 */
[----:B------:R-:W-:Y:S04]  /*2be0*/  LDSM.16.M88.4 R32, [R181] ;  /* 0x00000000b520783b */ /* 0x000fe80000000200 */
[----:B------:R-:W4:Y:S04]  /*2bf0*/  LDSM.16.M88.4 R100, [R194+-0x4000] ;  /* 0xffc00000c264783b */ /* 0x000f280000000200 */
[----:B------:R-:W2:Y:S04]  /*2c00*/  LDSM.16.M88.4 R104, [R194+-0x3800] ;  /* 0xffc80000c268783b */ /* 0x000ea80000000200 */
[----:B------:R-:W-:Y:S04]  /*2c10*/  LDSM.16.M88.4 R108, [R200+-0x4000] ;  /* 0xffc00000c86c783b */ /* 0x000fe80000000200 */
[----:B------:R-:W-:Y:S01]  /*2c20*/  LDSM.16.M88.4 R112, [R200+-0x3800] ;  /* 0xffc80000c870783b */ /* 0x000fe20000000200 */
[C---:B-1----:R-:W-:Y:S08]  /*2c30*/  HMMA.16816.F32 R4, R20.reuse, R24, RZ ;  /* 0x000000181404723c */ /* 0x042ff000000018ff */
[C---:B------:R-:W-:Y:S01]  /*2c40*/  HMMA.16816.F32 R8, R20.reuse, R26, RZ ;  /* 0x0000001a1408723c */ /* 0x040fe200000018ff */
[----:B------:R-:W1:Y:S07]  /*2c50*/  LDSM.16.M88.4 R24, [R182] ;  /* 0x00000000b618783b */ /* 0x000e6e0000000200 */
[C---:B---3--:R-:W-:Y:S08]  /*2c60*/  HMMA.16816.F32 R12, R20.reuse, R28, RZ ;  /* 0x0000001c140c723c */ /* 0x048ff000000018ff */
[----:B------:R-:W-:Y:S01]  /*2c70*/  HMMA.16816.F32 R16, R20, R30, RZ ;  /* 0x0000001e1410723c */ /* 0x000fe200000018ff */
[----:B------:R-:W-:Y:S04]  /*2c80*/  LDSM.16.M88.4 R20, [R180] ;  /* 0x00000000b414783b */ /* 0x000fe80000000200 */
[----:B------:R-:W3:Y:S03]  /*2c90*/  LDSM.16.M88.4 R28, [R199+-0x4000] ;  /* 0xffc00000c71c783b */ /* 0x000ee60000000200 */
[C---:B----4-:R-:W-:Y:S08]  /*2ca0*/  HMMA.16816.F32 R4, R32.reuse, R100, R4 ;  /* 0x000000642004723c */ /* 0x050ff00000001804 */
[C---:B------:R-:W-:Y:S01]  /*2cb0*/  HMMA.16816.F32 R8, R32.reuse, R102, R8 ;  /* 0x000000662008723c */ /* 0x040fe20000001808 */
[----:B------:R-:W4:Y:S07]  /*2cc0*/  LDSM.16.M88.4 R100, [R199+-0x3800] ;  /* 0xffc80000c764783b */ /* 0x000f2e0000000200 */
        /* <DEDUP_REMOVED lines=11> */
[C---:B---3--:R-:W-:Y:S08]  /*2d80*/  HMMA.16816.F32 R4, R20.reuse, R28, R4 ;  /* 0x0000001c1404723c */ /* 0x048ff00000001804 */
[C---:B------:R-:W-:Y:S01]  /*2d90*/  HMMA.16816.F32 R8, R20.reuse, R30, R8 ;  /* 0x0000001e1408723c */ /* 0x040fe20000001808 */
[----:B------:R-:W3:Y:S07]  /*2da0*/  LDSM.16.M88.4 R28, [R194+-0x2000] ;  /* 0xffe00000c21c783b */ /* 0x000eee0000000200 */
[C---:B----4-:R-:W-:Y:S08]  /*2db0*/  HMMA.16816.F32 R12, R20.reuse, R100, R12 ;  /* 0x00000064140c723c */ /* 0x050ff0000000180c */
[----:B------:R-:W-:Y:S01]  /*2dc0*/  HMMA.16816.F32 R16, R20, R102, R16 ;  /* 0x000000661410723c */ /* 0x000fe20000001810 */
[----:B------:R-:W-:Y:S04]  /*2dd0*/  LDSM.16.M88.4 R20, [R182+0x2000] ;  /* 0x00200000b614783b */ /* 0x000fe80000000200 */
[----:B------:R-:W4:Y:S03]  /*2de0*/  LDSM.16.M88.4 R100, [R200+-0x2000] ;  /* 0xffe00000c864783b */ /* 0x000f260000000200 */
[C---:B--2---:R-:W-:Y:S08]  /*2df0*/  HMMA.16816.F32 R4, R32.reuse, R104, R4 ;  /* 0x000000682004723c */ /* 0x044ff00000001804 */
[C---:B------:R-:W-:Y:S01]  /*2e00*/  HMMA.16816.F32 R8, R32.reuse, R106, R8 ;  /* 0x0000006a2008723c */ /* 0x040fe20000001808 */
[----:B------:R-:W2:Y:S07]  /*2e10*/  LDSM.16.M88.4 R104, [R200+-0x1800] ;  /* 0xffe80000c868783b */ /* 0x000eae0000000200 */
[C---:B-1----:R-:W-:Y:S08]  /*2e20*/  HMMA.16816.F32 R12, R32.reuse, R108, R12 ;  /* 0x0000006c200c723c */ /* 0x042ff0000000180c */
[----:B------:R-:W-:Y:S01]  /*2e30*/  HMMA.16816.F32 R16, R32, R110, R16 ;  /* 0x0000006e2010723c */ /* 0x000fe20000001810 */
[----:B------:R-:W-:Y:S04]  /*2e40*/  LDSM.16.M88.4 R32, [R199+-0x2000] ;  /* 0xffe00000c720783b */ /* 0x000fe80000000200 */
[----:B------:R-:W-:Y:S03]  /*2e50*/  LDSM.16.M88.4 R108, [R199+-0x1800] ;  /* 0xffe80000c76c783b */ /* 0x000fe60000000200 */
[C---:B---3--:R-:W-:Y:S08]  /*2e60*/  HMMA.16816.F32 R4, R24.reuse, R28, R4 ;  /* 0x0000001c1804723c */ /* 0x048ff00000001804 */
[C---:B------:R-:W-:Y:S01]  /*2e70*/  HMMA.16816.F32 R8, R24.reuse, R30, R8 ;  /* 0x0000001e1808723c */ /* 0x040fe20000001808 */
[----:B------:R-:W1:Y:S07]  /*2e80*/  LDSM.16.M88.4 R28, [R180+0x2000] ;  /* 0x00200000b41c783b */ /* 0x000e6e0000000200 */
[C---:B------:R-:W-:Y:S08]  /*2e90*/  HMMA.16816.F32 R12, R24.reuse, R112, R12 ;  /* 0x00000070180c723c */ /* 0x040ff0000000180c */
[----:B------:R-:W-:Y:S08]  /*2ea0*/  HMMA.16816.F32 R16, R24, R114, R16 ;  /* 0x000000721810723c */ /* 0x000ff00000001810 */
[C---:B----4-:R-:W-:Y:S08]  /*2eb0*/  HMMA.16816.F32 R4, R20.reuse, R100, R4 ;  /* 0x000000641404723c */ /* 0x050ff00000001804 */
        /* <DEDUP_REMOVED lines=18> */
.L_x_1268:
[----:B------:R-:W1:Y:S01]  /*2fe0*/  LDC R20, c[0x0][0x504] ;  /* 0x00014100ff147b82 */ /* 0x000e620000000800 */
[----:B------:R-:W-:Y:S02]  /*2ff0*/  IMAD.IADD R26, R207, 0x1, R185 ;  /* 0x00000001cf1a7824 */ /* 0x000fe400078e02b9 */
[C---:B------:R-:W-:Y:S05]  /*3000*/  VIADD R35, R215.reuse, 0x10 ;  /* 0x00000010d7237836 */ /* 0x040fea0000000000 */
[----:B------:R-:W2:Y:S01]  /*3010*/  LDC R23, c[0x0][0x508] ;  /* 0x00014200ff177b82 */ /* 0x000ea20000000800 */
[C---:B------:R-:W-:Y:S02]  /*3020*/  VIADD R34, R215.reuse, 0x11 ;  /* 0x00000011d7227836 */ /* 0x040fe40000000000 */
[C---:B------:R-:W-:Y:S02]  /*3030*/  VIADD R103, R215.reuse, 0x1 ;  /* 0x00000001d7677836 */ /* 0x040fe40000000000 */
[C---:B------:R-:W-:Y:S02]  /*3040*/  VIADD R32, R215.reuse, 0x19 ;  /* 0x00000019d7207836 */ /* 0x040fe40000000000 */
[C---:B------:R-:W-:Y:S01]  /*3050*/  VIADD R33, R215.reuse, 0x18 ;  /* 0x00000018d7217836 */ /* 0x040fe20000000000 */
[C-C-:B-1----:R-:W-:Y:S01]  /*3060*/  IADD3 R21, PT, PT, R232.reuse, -R20, -R235.reuse ;  /* 0x80000014e8157210 */ /* 0x142fe20007ffe8eb */
[C---:B------:R-:W-:Y:S01]  /*3070*/  VIADD R20, R215.reuse, 0x9 ;  /* 0x00000009d7147836 */ /* 0x040fe20000000000 */
        /* <DEDUP_REMOVED lines=12> */
[----:B------:R-:W-:Y:S02]  /*3140*/  FSEL R31, R8, -INF , P3 ;  /* 0xff800000081f7808 */ /* 0x000fe40001800000 */
[----:B------:R-:W-:Y:S02]  /*3150*/  FSEL R30, R9, -INF , P2 ;  /* 0xff800000091e7808 */ /* 0x000fe40001000000 */
[----:B------:R-:W-:Y:S02]  /*3160*/  FSEL R28, R10, -INF , P1 ;  /* 0xff8000000a1c7808 */ /* 0x000fe40000800000 */
[C---:B------:R-:W-:Y:S02]  /*3170*/  ISETP.GE.AND P3, PT, R34.reuse, R24, PT ;  /* 0x000000182200720c */ /* 0x040fe40003f66270 */
[CC--:B------:R-:W-:Y:S02]  /*3180*/  ISETP.GE.AND P2, PT, R35.reuse, R22.reuse, PT ;  /* 0x000000162300720c */ /* 0x0c0fe40003f46270 */
[----:B------:R-:W-:Y:S02]  /*3190*/  ISETP.GE.AND P1, PT, R34, R22, PT ;  /* 0x000000162200720c */ /* 0x000fe40003f26270 */
[----:B------:R-:W-:Y:S02]  /*31a0*/  FSEL R107, R4, -INF , P0 ;  /* 0xff800000046b7808 */ /* 0x000fe40000000000 */
[-C--:B------:R-:W-:Y:S02]  /*31b0*/  ISETP.GE.AND P4, PT, R35, R24.reuse, PT ;  /* 0x000000182300720c */ /* 0x080fe40003f86270 */
[----:B------:R-:W-:Y:S02]  /*31c0*/  ISETP.GE.AND P6, PT, R103, R24, PT ;  /* 0x000000186700720c */ /* 0x000fe40003fc6270 */
[-C--:B------:R-:W-:Y:S02]  /*31d0*/  ISETP.GE.AND P0, PT, R32, R22.reuse, PT ;  /* 0x000000162000720c */ /* 0x080fe40003f06270 */
[--C-:B------:R-:W-:Y:S02]  /*31e0*/  VIADDMNMX R110, R23, 0x1, R232.reuse, PT ;  /* 0x00000001176e7846 */ /* 0x100fe400038001e8 */
        /* <DEDUP_REMOVED lines=10> */
[----:B------:R-:W-:Y:S02]  /*3290*/  ISETP.GE.AND P4, PT, R32, R24, PT ;  /* 0x000000182000720c */ /* 0x000fe40003f86270 */
        /* <DEDUP_REMOVED lines=38> */
.L_x_1269:
        /* <DEDUP_REMOVED lines=15> */
[--C-:B------:R-:W-:Y:S01]  /*35f0*/  FFMA.FTZ R186, R4, UR7, -R187.reuse ;  /* 0x0000000704ba7c23 */ /* 0x100fe200080108bb */
[----:B------:R-:W-:Y:S01]  /*3600*/  FFMA.FTZ R246, R12, UR7, -R187 ;  /* 0x000000070cf67c23 */ /* 0x000fe200080108bb */
[----:B------:R-:W2:Y:S01]  /*3610*/  MUFU.EX2 R115, R115 ;  /* 0x0000007300737308 */ /* 0x000ea20000000800 */
[----:B------:R-:W-:Y:S01]  /*3620*/  IMAD.WIDE.U32 R242, R242, -0x2daee0ad, RZ ;  /* 0xd2511f53f2f27825 */ /* 0x000fe200078e00ff */
[----:B------:R-:W-:Y:S03]  /*3630*/  FSEL R189, R189, RZ, P0 ;  /* 0x000000ffbdbd7208 */ /* 0x000fe60000000000 */
[----:B------:R-:W-:Y:S01]  /*3640*/  IMAD.IADD R112, R203, 0x1, R0 ;  /* 0x00000001cb707824 */ /* 0x000fe200078e0200 */
[----:B------:R-:W-:Y:S01]  /*3650*/  LOP3.LUT R190, R190, UR28, R243, 0x96, !PT ;  /* 0x0000001cbebe7c12 */ /* 0x000fe2000f8e96f3 */
[--C-:B------:R-:W-:Y:S01]  /*3660*/  FFMA.FTZ R180, R10, UR7, -R189.reuse ;  /* 0x000000070ab47c23 */ /* 0x100fe200080108bd */
[--C-:B------:R-:W-:Y:S01]  /*3670*/  FFMA.FTZ R181, R11, UR7, -R189.reuse ;  /* 0x000000070bb57c23 */ /* 0x100fe200080108bd */
[--C-:B------:R-:W-:Y:S01]  /*3680*/  FFMA.FTZ R247, R15, UR7, -R189.reuse ;  /* 0x000000070ff77c23 */ /* 0x100fe200080108bd */
[----:B------:R-:W-:Y:S10]  /*3690*/  MUFU.EX2 R186, R186 ;  /* 0x000000ba00ba7308 */ /* 0x000ff40000000800 */
[----:B------:R-:W3:Y:S10]  /*36a0*/  MUFU.EX2 R180, R180 ;  /* 0x000000b400b47308 */ /* 0x000ef40000000800 */
[----:B------:R-:W4:Y:S10]  /*36b0*/  MUFU.EX2 R181, R181 ;  /* 0x000000b500b57308 */ /* 0x000f340000000800 */
[----:B------:R-:W-:Y:S10]  /*36c0*/  MUFU.EX2 R114, R114 ;  /* 0x0000007200727308 */ /* 0x000ff40000000800 */
[----:B------:R-:W-:Y:S01]  /*36d0*/  MUFU.EX2 R246, R246 ;  /* 0x000000f600f67308 */ /* 0x000fe20000000800 */
[----:B-1----:R-:W-:Y:S02]  /*36e0*/  SHF.R.U32.HI R182, RZ, 0x7, R188 ;  /* 0x00000007ffb67819 */ /* 0x002fe400000116bc */
[----:B------:R-:W-:Y:S01]  /*36f0*/  LOP3.LUT P0, RZ, R188, 0x4, RZ, 0xc0, !PT ;  /* 0x00000004bcff7812 */ /* 0x000fe2000780c0ff */
[----:B------:R-:W-:Y:S02]  /*3700*/  FFMA.FTZ R188, R6, UR7, -R189 ;  /* 0x0000000706bc7c23 */ /* 0x000fe400080108bd */
[----:B------:R-:W-:Y:S04]  /*3710*/  IMAD R182, R211, 0x2, R182 ;  /* 0x00000002d3b67824 */ /* 0x000fe800078e02b6 */
[----:B------:R-:W-:Y:S01]  /*3720*/  MUFU.EX2 R188, R188 ;  /* 0x000000bc00bc7308 */ /* 0x000fe20000000800 */
[----:B------:R-:W-:Y:S01]  /*3730*/  LOP3.LUT R182, R182, UR30, R191, 0x96, !PT ;  /* 0x0000001eb6b67c12 */ /* 0x000fe2000f8e96bf */
[----:B------:R-:W-:Y:S04]  /*3740*/  IMAD.WIDE.U32 R190, R190, -0x326172a9, RZ ;  /* 0xcd9e8d57bebe7825 */ /* 0x000fe800078e00ff */
[----:B------:R-:W-:Y:S04]  /*3750*/  IMAD.WIDE.U32 R248, R182, -0x326172a9, RZ ;  /* 0xcd9e8d57b6f87825 */ /* 0x000fe800078e00ff */
[----:B------:R-:W-:Y:S01]  /*3760*/  FFMA.FTZ R182, R16, UR7, -R187 ;  /* 0x0000000710b67c23 */ /* 0x000fe200080108bb */
[----:B------:R-:W-:Y:S02]  /*3770*/  LOP3.LUT R185, R244, UR29, R249, 0x96, !PT ;  /* 0x0000001df4b97c12 */ /* 0x000fe4000f8e96f9 */
[----:B------:R-:W-:Y:S03]  /*3780*/  LOP3.LUT R248, R248, UR27, R191, 0x96, !PT ;  /* 0x0000001bf8f87c12 */ /* 0x000fe6000f8e96bf */
[----:B------:R-:W1:Y:S01]  /*3790*/  MUFU.EX2 R182, R182 ;  /* 0x000000b600b67308 */ /* 0x000e620000000800 */
[----:B------:R-:W-:Y:S04]  /*37a0*/  IMAD.WIDE.U32 R244, R185, -0x2daee0ad, RZ ;  /* 0xd2511f53b9f47825 */ /* 0x000fe800078e00ff */
[----:B------:R-:W-:Y:S01]  /*37b0*/  FFMA.FTZ R185, R7, UR7, -R189 ;  /* 0x0000000707b97c23 */ /* 0x000fe200080108bd */
[----:B------:R-:W-:Y:S01]  /*37c0*/  IMAD.WIDE.U32 R248, R248, -0x2daee0ad, RZ ;  /* 0xd2511f53f8f87825 */ /* 0x000fe200078e00ff */
[----:B------:R-:W-:Y:S04]  /*37d0*/  LOP3.LUT R243, R242, UR26, R245, 0x96, !PT ;  /* 0x0000001af2f37c12 */ /* 0x000fe8000f8e96f5 */
[----:B------:R-:W1:Y:S01]  /*37e0*/  MUFU.EX2 R185, R185 ;  /* 0x000000b900b97308 */ /* 0x000e620000000800 */
[----:B------:R-:W-:Y:S01]  /*37f0*/  LOP3.LUT R242, R244, UR24, R249, 0x96, !PT ;  /* 0x00000018f4f27c12 */ /* 0x000fe2000f8e96f9 */
[----:B------:R-:W-:Y:S04]  /*3800*/  IMAD.WIDE.U32 R244, R243, -0x326172a9, RZ ;  /* 0xcd9e8d57f3f47825 */ /* 0x000fe800078e00ff */
[----:B------:R-:W-:Y:S01]  /*3810*/  IMAD.WIDE.U32 R242, R242, -0x326172a9, RZ ;  /* 0xcd9e8d57f2f27825 */ /* 0x000fe200078e00ff */
[----:B------:R-:W-:Y:S04]  /*3820*/  LOP3.LUT R190, R190, UR25, R245, 0x96, !PT ;  /* 0x00000019bebe7c12 */ /* 0x000fe8000f8e96f5 */
[----:B------:R-:W-:Y:S01]  /*3830*/  LOP3.LUT R191, R244, UR23, R243, 0x96, !PT ;  /* 0x00000017f4bf7c12 */ /* 0x000fe2000f8e96f3 */
[----:B------:R-:W-:Y:S04]  /*3840*/  IMAD.WIDE.U32 R244, R190, -0x2daee0ad, RZ ;  /* 0xd2511f53bef47825 */ /* 0x000fe800078e00ff */
[----:B------:R-:W-:Y:S01]  /*3850*/  FFMA.FTZ R243, R17, UR7, -R187 ;  /* 0x0000000711f37c23 */ /* 0x000fe200080108bb */
[----:B------:R-:W-:Y:S01]  /*3860*/  IMAD.WIDE.U32 R190, R191, -0x2daee0ad, RZ ;  /* 0xd2511f53bfbe7825 */ /* 0x000fe200078e00ff */
[----:B------:R-:W-:Y:S03]  /*3870*/  LOP3.LUT R248, R248, UR17, R245, 0x96, !PT ;  /* 0x00000011f8f87c12 */ /* 0x000fe6000f8e96f5 */
[----:B------:R-:W-:Y:S01]  /*3880*/  FFMA.FTZ R245, R13, UR7, -R187 ;  /* 0x000000070df57c23 */ /* 0x000fe200080108bb */
[----:B------:R-:W-:Y:S01]  /*3890*/  MUFU.EX2 R243, R243 ;  /* 0x000000f300f37308 */ /* 0x000fe20000000800 */
[----:B------:R-:W-:Y:S01]  /*38a0*/  LOP3.LUT R191, R244, UR14, R191, 0x96, !PT ;  /* 0x0000000ef4bf7c12 */ /* 0x000fe2000f8e96bf */
[----:B------:R-:W-:Y:S04]  /*38b0*/  IMAD.WIDE.U32 R248, R248, -0x326172a9, RZ ;  /* 0xcd9e8d57f8f87825 */ /* 0x000fe800078e00ff */
[----:B------:R-:W-:Y:S01]  /*38c0*/  FFMA.FTZ R244, R14, UR7, -R189 ;  /* 0x000000070ef47c23 */ /* 0x000fe200080108bd */
[----:B------:R-:W-:Y:S01]  /*38d0*/  IMAD.WIDE.U32 R250, R191, -0x326172a9, RZ ;  /* 0xcd9e8d57bffa7825 */ /* 0x000fe200078e00ff */
[----:B------:R-:W-:Y:S02]  /*38e0*/  LOP3.LUT R242, R242, UR15, R249, 0x96, !PT ;  /* 0x0000000ff2f27c12 */ /* 0x000fe4000f8e96f9 */
[----:B------:R3:W-:Y:S01]  /*38f0*/  MUFU.EX2 R187, R221 ;  /* 0x000000dd00bb7308 */ /* 0x0007e20000000800 */
[--C-:B------:R-:W-:Y:S01]  /*3900*/  FFMA.FTZ R191, R18, UR7, -R189.reuse ;  /* 0x0000000712bf7c23 */ /* 0x100fe200080108bd */
[----:B------:R-:W-:Y:S01]  /*3910*/  FFMA.FTZ R189, R19, UR7, -R189 ;  /* 0x0000000713bd7c23 */ /* 0x000fe200080108bd */
[----:B------:R-:W-:Y:S01]  /*3920*/  PRMT R249, R250, 0x7771, RZ ;  /* 0x00007771faf97816 */ /* 0x000fe200000000ff */
[----:B------:R-:W-:Y:S01]  /*3930*/  IMAD.WIDE.U32 R6, R242, -0x2daee0ad, RZ ;  /* 0xd2511f53f2067825 */ /* 0x000fe200078e00ff */
[----:B------:R-:W-:Y:S02]  /*3940*/  PRMT R242, R250, 0x7772, RZ ;  /* 0x00007772faf27816 */ /* 0x000fe400000000ff */
[----:B------:R-:W-:Y:S01]  /*3950*/  ISETP.GT.U32.AND P6, PT, R249, UR6, PT ;  /* 0x00000006f9007c0c */ /* 0x000fe2000bfc4070 */
[----:B------:R-:W-:Y:S01]  /*3960*/  IMAD.MOV.U32 R249, RZ, RZ, 0x10 ;  /* 0x00000010fff97424 */ /* 0x000fe200078e00ff */
[----:B------:R-:W-:Y:S01]  /*3970*/  LOP3.LUT R248, R248, UR13, R251, 0x96, !PT ;  /* 0x0000000df8f87c12 */ /* 0x000fe2000f8e96fb */
[----:B------:R-:W-:Y:S01]  /*3980*/  MUFU.EX2 R245, R245 ;  /* 0x000000f500f57308 */ /* 0x000fe20000000800 */
[----:B------:R-:W-:Y:S02]  /*3990*/  PRMT R251, R250, 0x7770, RZ ;  /* 0x00007770fafb7816 */ /* 0x000fe400000000ff */
[----:B------:R-:W-:Y:S02]  /*39a0*/  ISETP.GT.U32.AND P5, PT, R242, UR6, PT ;  /* 0x00000006f2007c0c */ /* 0x000fe4000bfa4070 */
[----:B------:R-:W-:Y:S02]  /*39b0*/  PRMT R250, R250, 0x7773, RZ ;  /* 0x00007773fafa7816 */ /* 0x000fe400000000ff */
[C---:B------:R-:W-:Y:S03]  /*39c0*/  PRMT R5, R6.reuse, 0x7770, RZ ;  /* 0x0000777006057816 */ /* 0x040fe600000000ff */
[----:B------:R-:W-:Y:S01]  /*39d0*/  MUFU.EX2 R244, R244 ;  /* 0x000000f400f47308 */ /* 0x000fe20000000800 */
[----:B------:R-:W-:Y:S01]  /*39e0*/  SHF.R.U32.HI R242, RZ, 0x18, R248 ;  /* 0x00000018fff27819 */ /* 0x000fe200000116f8 */
[----:B--2---:R-:W-:Y:S01]  /*39f0*/  @P6 FADD.FTZ R115, -R115, -RZ ;  /* 0x800000ff73736221 */ /* 0x004fe20000010100 */
[----:B---3--:R-:W-:Y:S02]  /*3a00*/  PRMT R221, R6, 0x7772, RZ ;  /* 0x0000777206dd7816 */ /* 0x008fe400000000ff */
[----:B------:R-:W-:Y:S02]  /*3a10*/  ISETP.GT.U32.AND P4, PT, R250, UR6, PT ;  /* 0x00000006fa007c0c */ /* 0x000fe4000bf84070 */
[----:B------:R-:W-:Y:S01]  /*3a20*/  ISETP.LE.U32.AND P1, PT, R5, UR6, PT ;  /* 0x0000000605007c0c */ /* 0x000fe2000bf23070 */
[----:B------:R-:W-:Y:S01]  /*3a30*/  @P5 FADD.FTZ R180, -R180, -RZ ;  /* 0x800000ffb4b45221 */ /* 0x000fe20000010100 */
[----:B------:R-:W-:Y:S01]  /*3a40*/  ISETP.LE.U32.AND P6, PT, R242, UR6, PT ;  /* 0x00000006f2007c0c */ /* 0x000fe2000bfc3070 */
[----:B------:R-:W2:Y:S01]  /*3a50*/  MUFU.EX2 R191, R191 ;  /* 0x000000bf00bf7308 */ /* 0x000ea20000000800 */
[----:B------:R-:W-:Y:S02]  /*3a60*/  SEL R249, R249, 0xfffffff0, !P0 ;  /* 0xfffffff0f9f97807 */ /* 0x000fe40004000000 */
[C---:B------:R-:W-:Y:S02]  /*3a70*/  LOP3.LUT R242, R248.reuse, 0xffff, RZ, 0xc0, !PT ;  /* 0x0000fffff8f27812 */ /* 0x040fe400078ec0ff */
[----:B------:R-:W-:Y:S02]  /*3a80*/  ISETP.GT.U32.AND P0, PT, R221, UR6, PT ;  /* 0x00000006dd007c0c */ /* 0x000fe4000bf04070 */
[C---:B------:R-:W-:Y:S03]  /*3a90*/  PRMT R250, R248.reuse, 0x7632, R250 ;  /* 0x00007632f8fa7816 */ /* 0x040fe600000000fa */
[----:B------:R3:W3:Y:S01]  /*3aa0*/  MUFU.EX2 R221, R247 ;  /* 0x000000f700dd7308 */ /* 0x0006e20000000800 */
[----:B------:R-:W-:Y:S01]  /*3ab0*/  SHF.R.U32.HI R242, RZ, 0x8, R242 ;  /* 0x00000008fff27819 */ /* 0x000fe200000116f2 */
[----:B----4-:R-:W-:Y:S01]  /*3ac0*/  @P4 FADD.FTZ R181, -R181, -RZ ;  /* 0x800000ffb5b54221 */ /* 0x010fe20000010100 */
[----:B------:R-:W-:Y:S01]  /*3ad0*/  LOP3.LUT R248, R248, 0xff, RZ, 0xc0, !PT ;  /* 0x000000fff8f87812 */ /* 0x000fe200078ec0ff */
[----:B-1----:R-:W-:Y:S01]  /*3ae0*/  @!P1 FADD.FTZ R182, -R182, -RZ ;  /* 0x800000ffb6b69221 */ /* 0x002fe20000010100 */
[----:B------:R-:W-:Y:S01]  /*3af0*/  LOP3.LUT R250, R250, 0xff, RZ, 0xc0, !PT ;  /* 0x000000fffafa7812 */ /* 0x000fe200078ec0ff */
[----:B------:R-:W-:Y:S01]  /*3b00*/  @!P6 FADD.FTZ R185, -R185, -RZ ;  /* 0x800000ffb9b9e221 */ /* 0x000fe20000010100 */
[----:B------:R-:W-:Y:S02]  /*3b10*/  LOP3.LUT R242, R242, 0xffff, RZ, 0xc0, !PT ;  /* 0x0000fffff2f27812 */ /* 0x000fe400078ec0ff */
[----:B------:R-:W-:Y:S01]  /*3b20*/  ISETP.LE.U32.AND P5, PT, R248, UR6, PT ;  /* 0x00000006f8007c0c */ /* 0x000fe2000bfa3070 */
[----:B--2---:R-:W-:Y:S01]  /*3b30*/  @P0 FADD.FTZ R191, -R191, -RZ ;  /* 0x800000ffbfbf0221 */ /* 0x004fe20000010100 */
[----:B------:R-:W-:Y:S02]  /*3b40*/  ISETP.LE.U32.AND P4, PT, R250, UR6, PT ;  /* 0x00000006fa007c0c */ /* 0x000fe4000bf83070 */
[----:B------:R-:W-:Y:S02]  /*3b50*/  ISETP.LE.U32.AND P1, PT, R242, UR6, PT ;  /* 0x00000006f2007c0c */ /* 0x000fe4000bf23070 */
[----:B------:R-:W-:Y:S02]  /*3b60*/  LOP3.LUT R190, R190, UR12, R7, 0x96, !PT ;  /* 0x0000000cbebe7c12 */ /* 0x000fe4000f8e9607 */
[----:B------:R-:W-:Y:S02]  /*3b70*/  ISETP.LE.U32.AND P2, PT, R251, UR6, PT ;  /* 0x00000006fb007c0c */ /* 0x000fe4000bf43070 */
[C---:B---3--:R-:W-:Y:S02]  /*3b80*/  LOP3.LUT R247, R190.reuse, 0xff, RZ, 0xc0, !PT ;  /* 0x000000ffbef77812 */ /* 0x048fe400078ec0ff */
[----:B------:R-:W-:Y:S01]  /*3b90*/  LOP3.LUT R242, R190, 0xffff, RZ, 0xc0, !PT ;  /* 0x0000ffffbef27812 */ /* 0x000fe200078ec0ff */
[----:B------:R-:W-:Y:S01]  /*3ba0*/  @!P5 FADD.FTZ R186, -R186, -RZ ;  /* 0x800000ffbabad221 */ /* 0x000fe20000010100 */
[----:B------:R-:W-:Y:S01]  /*3bb0*/  ISETP.LE.U32.AND P6, PT, R247, UR6, PT ;  /* 0x00000006f7007c0c */ /* 0x000fe2000bfc3070 */
[----:B------:R-:W-:Y:S01]  /*3bc0*/  @!P4 FADD.FTZ R188, -R188, -RZ ;  /* 0x800000ffbcbcc221 */ /* 0x000fe20000010100 */
[----:B------:R-:W-:Y:S01]  /*3bd0*/  PRMT R247, R190, 0x7632, R247 ;  /* 0x00007632bef77816 */ /* 0x000fe200000000f7 */
[----:B------:R-:W-:Y:S01]  /*3be0*/  @!P1 FADD.FTZ R187, -R187, -RZ ;  /* 0x800000ffbbbb9221 */ /* 0x000fe20000010100 */
[----:B------:R-:W-:Y:S02]  /*3bf0*/  SHF.R.U32.HI R190, RZ, 0x18, R190 ;  /* 0x00000018ffbe7819 */ /* 0x000fe400000116be */
[----:B------:R-:W-:Y:S01]  /*3c00*/  LOP3.LUT R247, R247, 0xff, RZ, 0xc0, !PT ;  /* 0x000000fff7f77812 */ /* 0x000fe200078ec0ff */
[----:B------:R-:W-:Y:S01]  /*3c10*/  @!P2 FADD.FTZ R114, -R114, -RZ ;  /* 0x800000ff7272a221 */ /* 0x000fe20000010100 */
[----:B------:R-:W-:Y:S02]  /*3c20*/  F2FP.RELU.F16.F32.PACK_AB R248, R185, R188 ;  /* 0x000000bcb9f8723e */ /* 0x000fe400000008ff */
[----:B------:R-:W-:Y:S02]  /*3c30*/  F2FP.RELU.F16.F32.PACK_AB R250, R187, R186 ;  /* 0x000000babbfa723e */ /* 0x000fe400000008ff */
[----:B------:R-:W-:Y:S01]  /*3c40*/  ISETP.LE.U32.AND P5, PT, R190, UR6, PT ;  /* 0x00000006be007c0c */ /* 0x000fe2000bfa3070 */
[--C-:B------:R-:W-:Y:S01]  /*3c50*/  IMAD.IADD R190, R213, 0x1, R249.reuse ;  /* 0x00000001d5be7824 */ /* 0x100fe200078e02f9 */
[----:B------:R-:W-:Y:S01]  /*3c60*/  ISETP.LE.U32.AND P4, PT, R247, UR6, PT ;  /* 0x00000006f7007c0c */ /* 0x000fe2000bf83070 */
[----:B------:R-:W-:Y:S01]  /*3c70*/  STS [R213+0x400], R248 ;  /* 0x000400f8d5007388 */ /* 0x000fe20000000800 */
[----:B------:R-:W-:Y:S01]  /*3c80*/  F2FP.RELU.F16.F32.PACK_AB R247, R115, R114 ;  /* 0x0000007273f7723e */ /* 0x000fe200000008ff */
[----:B------:R-:W-:Y:S01]  /*3c90*/  @!P6 FADD.FTZ R246, -R246, -RZ ;  /* 0x800000fff6f6e221 */ /* 0x000fe20000010100 */
[----:B------:R-:W-:Y:S01]  /*3ca0*/  SHF.R.U32.HI R242, RZ, 0x8, R242 ;  /* 0x00000008fff27819 */ /* 0x000fe200000116f2 */
[----:B------:R-:W-:Y:S01]  /*3cb0*/  STS [R213], R250 ;  /* 0x000000fad5007388 */ /* 0x000fe20000000800 */
[----:B------:R-:W-:Y:S02]  /*3cc0*/  PRMT R251, R6, 0x7773, RZ ;  /* 0x0000777306fb7816 */ /* 0x000fe400000000ff */
[----:B------:R-:W-:Y:S01]  /*3cd0*/  LOP3.LUT R242, R242, 0xffff, RZ, 0xc0, !PT ;  /* 0x0000fffff2f27812 */ /* 0x000fe200078ec0ff */
[----:B------:R1:W-:Y:S01]  /*3ce0*/  STS [R190], R247 ;  /* 0x000000f7be007388 */ /* 0x0003e20000000800 */
[----:B------:R-:W-:Y:S01]  /*3cf0*/  PRMT R252, R6, 0x7771, RZ ;  /* 0x0000777106fc7816 */ /* 0x000fe200000000ff */
[----:B------:R-:W-:Y:S01]  /*3d00*/  @!P5 FADD.FTZ R221, -R221, -RZ ;  /* 0x800000ffddddd221 */ /* 0x000fe20000010100 */
[----:B------:R-:W-:Y:S01]  /*3d10*/  ISETP.LE.U32.AND P1, PT, R242, UR6, PT ;  /* 0x00000006f2007c0c */ /* 0x000fe2000bf23070 */
[----:B------:R-:W-:Y:S01]  /*3d20*/  @!P4 FADD.FTZ R244, -R244, -RZ ;  /* 0x800000fff4f4c221 */ /* 0x000fe20000010100 */
[----:B------:R2:W3:Y:S01]  /*3d30*/  MUFU.EX2 R242, R189 ;  /* 0x000000bd00f27308 */ /* 0x0004e20000000800 */
[----:B------:R-:W-:Y:S02]  /*3d40*/  ISETP.GT.U32.AND P2, PT, R251, UR6, PT ;  /* 0x00000006fb007c0c */ /* 0x000fe4000bf44070 */
[----:B------:R-:W-:Y:S02]  /*3d50*/  ISETP.GT.U32.AND P3, PT, R252, UR6, PT ;  /* 0x00000006fc007c0c */ /* 0x000fe4000bf64070 */
[----:B------:R-:W-:Y:S02]  /*3d60*/  F2FP.RELU.F16.F32.PACK_AB R251, R181, R180 ;  /* 0x000000b4b5fb723e */ /* 0x000fe400000008ff */
[----:B------:R-:W-:Y:S03]  /*3d70*/  FSETP.GE.FTZ.AND P0, PT, R185, RZ, PT ;  /* 0x000000ffb900720b */ /* 0x000fe60003f16000 */
[----:B------:R-:W-:Y:S01]  /*3d80*/  STS [R190+0x400], R251 ;  /* 0x000400fbbe007388 */ /* 0x000fe20000000800 */
[----:B------:R-:W-:Y:S01]  /*3d90*/  @!P1 FADD.FTZ R245, -R245, -RZ ;  /* 0x800000fff5f59221 */ /* 0x000fe20000010100 */
[----:B------:R-:W-:Y:S04]  /*3da0*/  FSETP.GE.FTZ.AND P1, PT, R188, RZ, PT ;  /* 0x000000ffbc00720b */ /* 0x000fe80003f36000 */
[----:B------:R-:W-:Y:S01]  /*3db0*/  @P3 FADD.FTZ R243, -R243, -RZ ;  /* 0x800000fff3f33221 */ /* 0x000fe20000010100 */
[----:B--2---:R-:W-:Y:S02]  /*3dc0*/  IMAD.IADD R189, R236, 0x1, R249 ;  /* 0x00000001ecbd7824 */ /* 0x004fe400078e02f9 */
[----:B---3--:R-:W-:Y:S01]  /*3dd0*/  @P2 FADD.FTZ R242, -R242, -RZ ;  /* 0x800000fff2f22221 */ /* 0x008fe20000010100 */
[----:B------:R-:W-:Y:S02]  /*3de0*/  F2FP.RELU.F16.F32.PACK_AB R249, R245, R246 ;  /* 0x000000f6f5f9723e */ /* 0x000fe400000008ff */
[----:B-1----:R-:W-:Y:S02]  /*3df0*/  F2FP.RELU.F16.F32.PACK_AB R247, R221, R244 ;  /* 0x000000f4ddf7723e */ /* 0x002fe400000008ff */
[----:B------:R-:W-:Y:S01]  /*3e00*/  F2FP.RELU.F16.F32.PACK_AB R250, R243, R182 ;  /* 0x000000b6f3fa723e */ /* 0x000fe200000008ff */
[----:B------:R-:W-:Y:S01]  /*3e10*/  STS [R236], R249 ;  /* 0x000000f9ec007388 */ /* 0x000fe20000000800 */
[----:B------:R-:W-:Y:S02]  /*3e20*/  F2FP.RELU.F16.F32.PACK_AB R248, R242, R191 ;  /* 0x000000bff2f8723e */ /* 0x000fe400000008ff */
[----:B------:R-:W-:Y:S01]  /*3e30*/  FSETP.GE.FTZ.AND P3, PT, R186, RZ, PT ;  /* 0x000000ffba00720b */ /* 0x000fe20003f76000 */
[----:B------:R-:W-:Y:S01]  /*3e40*/  STS [R236+0x400], R247 ;  /* 0x000400f7ec007388 */ /* 0x000fe20000000800 */
[----:B------:R-:W-:Y:S03]  /*3e50*/  FSETP.GE.FTZ.AND P2, PT, R187, RZ, PT ;  /* 0x000000ffbb00720b */ /* 0x000fe60003f56000 */
        /* <DEDUP_REMOVED lines=44> */
[----:B------:R-:W-:Y:S02]  /*4120*/  FADD.FTZ R10, -R183, R23 ;  /* 0x00000017b70a7221 */ /* 0x000fe40000010100 */
[-C--:B------:R-:W-:Y:S01]  /*4130*/  FSEL R249, R249, R184.reuse, P3 ;  /* 0x000000b8f9f97208 */ /* 0x080fe20001800000 */
[----:B------:R-:W-:Y:S03]  /*4140*/  HMMA.16816.F32 R32, R104, R178, R32 ;  /* 0x000000b26820723c */ /* 0x000fe60000001820 */
        /* <DEDUP_REMOVED lines=12> */
[-C--:B------:R-:W-:Y:S01]  /*4210*/  FSEL R187, R250, R183.reuse, P1 ;  /* 0x000000b7fabb7208 */ /* 0x080fe20000800000 */
[----:B------:R-:W-:Y:S01]  /*4220*/  FADD.FTZ R250, -R183, R30 ;  /* 0x0000001eb7fa7221 */ /* 0x000fe20000010100 */
[----:B------:R-:W-:Y:S01]  /*4230*/  FSETP.GE.FTZ.AND P0, PT, R181, RZ, PT ;  /* 0x000000ffb500720b */ /* 0x000fe20003f16000 */
[----:B------:R-:W-:Y:S01]  /*4240*/  FMUL.FTZ R186, R115, R186 ;  /* 0x000000ba73ba7220 */ /* 0x000fe20000410000 */
[----:B------:R-:W-:Y:S01]  /*4250*/  FSETP.GE.FTZ.AND P1, PT, R244, RZ, PT ;  /* 0x000000fff400720b */ /* 0x000fe20003f36000 */
[----:B------:R-:W-:Y:S01]  /*4260*/  FMUL.FTZ R252, R188, R252 ;  /* 0x000000fcbcfc7220 */ /* 0x000fe20000410000 */
[-C--:B------:R-:W-:Y:S01]  /*4270*/  FSEL R6, R6, R183.reuse, P0 ;  /* 0x000000b706067208 */ /* 0x080fe20000000000 */
[----:B------:R-:W-:Y:S01]  /*4280*/  FMUL.FTZ R185, R185, R10 ;  /* 0x0000000ab9b97220 */ /* 0x000fe20000410000 */
[----:B------:R-:W-:Y:S01]  /*4290*/  FSETP.GE.FTZ.AND P0, PT, R246, RZ, PT ;  /* 0x000000fff600720b */ /* 0x000fe20003f16000 */
        /* <DEDUP_REMOVED lines=8> */
[----:B------:R-:W-:Y:S01]  /*4320*/  FADD.FTZ R244, -R183, R34 ;  /* 0x00000022b7f47221 */ /* 0x000fe20000010100 */
[----:B------:R-:W-:Y:S01]  /*4330*/  FSETP.GE.FTZ.AND P3, PT, R114, RZ, PT ;  /* 0x000000ff7200720b */ /* 0x000fe20003f76000 */
[----:B------:R-:W-:Y:S01]  /*4340*/  FMUL.FTZ R187, R180, R187 ;  /* 0x000000bbb4bb7220 */ /* 0x000fe20000410000 */
[----:B------:R-:W-:Y:S01]  /*4350*/  FSETP.GE.FTZ.AND P1, PT, R191, RZ, PT ;  /* 0x000000ffbf00720b */ /* 0x000fe20003f36000 */
[----:B------:R-:W-:Y:S01]  /*4360*/  FMUL.FTZ R251, R246, R251 ;  /* 0x000000fbf6fb7220 */ /* 0x000fe20000410000 */
[-C--:B------:R-:W-:Y:S02]  /*4370*/  FSEL R188, R188, R184.reuse, P2 ;  /* 0x000000b8bcbc7208 */ /* 0x080fe40001000000 */
[----:B------:R-:W-:Y:S02]  /*4380*/  FSEL R180, R10, R183, P0 ;  /* 0x000000b70ab47208 */ /* 0x000fe40000000000 */
[----:B------:R-:W-:Y:S01]  /*4390*/  FSEL R247, R247, R184, P3 ;  /* 0x000000b8f7f77208 */ /* 0x000fe20001800000 */
[----:B------:R-:W-:Y:S01]  /*43a0*/  FMUL.FTZ R188, R245, R188 ;  /* 0x000000bcf5bc7220 */ /* 0x000fe20000410000 */
[----:B------:R-:W-:Y:S01]  /*43b0*/  FSETP.GE.FTZ.AND P2, PT, R243, RZ, PT ;  /* 0x000000fff300720b */ /* 0x000fe20003f56000 */
[----:B------:R-:W-:Y:S01]  /*43c0*/  FMUL.FTZ R180, R221, R180 ;  /* 0x000000b4ddb47220 */ /* 0x000fe20000410000 */
[----:B------:R-:W-:Y:S01]  /*43d0*/  FSETP.GE.FTZ.AND P0, PT, R242, RZ, PT ;  /* 0x000000fff200720b */ /* 0x000fe20003f16000 */
[----:B------:R-:W-:Y:S01]  /*43e0*/  FMUL.FTZ R247, R114, R247 ;  /* 0x000000f772f77220 */ /* 0x000fe20000410000 */
[----:B------:R-:W-:Y:S01]  /*43f0*/  FSEL R244, R244, R183, P1 ;  /* 0x000000b7f4f47208 */ /* 0x000fe20000800000 */
[----:B------:R-:W-:Y:S01]  /*4400*/  FMUL.FTZ R114, R181, R6 ;  /* 0x00000006b5727220 */ /* 0x000fe20000410000 */
[----:B------:R-:W-:Y:S01]  /*4410*/  ISETP.GT.AND P1, PT, R233, R216, PT ;  /* 0x000000d8e900720c */ /* 0x000fe20003f24270 */
[----:B------:R-:W-:Y:S01]  /*4420*/  FADD.FTZ R181, -R184, R32 ;  /* 0x00000020b8b57221 */ /* 0x000fe20000010100 */
[----:B------:R-:W-:Y:S01]  /*4430*/  FSETP.GE.FTZ.AND P3, PT, R182, RZ, PT ;  /* 0x000000ffb600720b */ /* 0x000fe20003f76000 */
[----:B------:R-:W-:Y:S01]  /*4440*/  FMUL.FTZ R244, R191, R244 ;  /* 0x000000f4bff47220 */ /* 0x000fe20000410000 */
[----:B------:R-:W-:Y:S02]  /*4450*/  F2FP.F16.F32.PACK_AB R248, R248, R249 ;  /* 0x000000f9f8f8723e */ /* 0x000fe400000000ff */
[----:B------:R-:W-:Y:S01]  /*4460*/  FSEL R181, R181, R184, P3 ;  /* 0x000000b8b5b57208 */ /* 0x000fe20001800000 */
[----:B------:R-:W-:Y:S01]  /*4470*/  @P2 FADD.FTZ R184, -R184, R33 ;  /* 0x00000021b8b82221 */ /* 0x000fe20000010100 */
[----:B------:R-:W-:Y:S01]  /*4480*/  F2FP.F16.F32.PACK_AB R252, R185, R252 ;  /* 0x000000fcb9fc723e */ /* 0x000fe200000000ff */
[----:B------:R-:W-:Y:S01]  /*4490*/  @P0 FADD.FTZ R183, -R183, R35 ;  /* 0x00000023b7b70221 */ /* 0x000fe20000010100 */
[----:B------:R-:W-:Y:S01]  /*44a0*/  F2FP.F16.F32.PACK_AB R247, R186, R247 ;  /* 0x000000f7baf7723e */ /* 0x000fe200000000ff */
[----:B------:R-:W-:Y:S01]  /*44b0*/  FMUL.FTZ R181, R182, R181 ;  /* 0x000000b5b6b57220 */ /* 0x000fe20000410000 */
[----:B------:R-:W-:Y:S01]  /*44c0*/  F2FP.F16.F32.PACK_AB R187, R114, R187 ;  /* 0x000000bb72bb723e */ /* 0x000fe200000000ff */
[----:B------:R-:W-:Y:S01]  /*44d0*/  FMUL.FTZ R184, R243, R184 ;  /* 0x000000b8f3b87220 */ /* 0x000fe20000410000 */
[----:B------:R-:W-:Y:S01]  /*44e0*/  F2FP.F16.F32.PACK_AB R251, R188, R251 ;  /* 0x000000fbbcfb723e */ /* 0x000fe200000000ff */
[----:B------:R-:W-:Y:S01]  /*44f0*/  FMUL.FTZ R183, R242, R183 ;  /* 0x000000b7f2b77220 */ /* 0x000fe20000410000 */
        /* <DEDUP_REMOVED lines=26> */
.L_x_1270:
[----:B------:R-:W-:Y:S01]  /*46a0*/  STS [R213+-0x2000], R248 ;  /* 0xffe000f8d5007388 */ /* 0x000fe20000000800 */
[----:B------:R-:W-:Y:S01]  /*46b0*/  F2FP.F16.F32.PACK_AB R184, R184, R181 ;  /* 0x000000b5b8b8723e */ /* 0x000fe200000000ff */
[----:B------:R-:W2:Y:S01]  /*46c0*/  LDC R221, c[0x0][0x44c] ;  /* 0x00011300ffdd7b82 */ /* 0x000ea20000000800 */
[----:B------:R-:W-:Y:S01]  /*46d0*/  F2FP.F16.F32.PACK_AB R244, R183, R244 ;  /* 0x000000f4b7f4723e */ /* 0x000fe200000000ff */
        /* <DEDUP_REMOVED lines=70> */
[----:B------:R-:W-:Y:S03]  /*4b40*/  LEA R8, P0, R7, R224, 0x1 ;  /* 0x000000e007087211 */ /* 0x000fe600078008ff */
        /* <DEDUP_REMOVED lines=9> */
.L_x_1271:
[----:B------:R-:W-:Y:S01]  /*4be0*/  LDSM.16.M88.4 R100, [R196] ;  /* 0x00000000c464783b */ /* 0x000fe20000000200 */
[----:B------:R-:W-:Y:S01]  /*4bf0*/  IMAD.U32 R243, RZ, RZ, UR4 ;  /* 0x00000004fff37e24 */ /* 0x000fe2000f8e00ff */
[----:B------:R-:W-:Y:S02]  /*4c00*/  ISETP.GT.AND P4, PT, R233, R216, PT ;  /* 0x000000d8e900720c */ /* 0x000fe40003f84270 */
        /* <DEDUP_REMOVED lines=90> */
[----:B------:R-:W-:Y:S01]  /*51b0*/  REDG.E.ADD.F32.FTZ.RN.STRONG.GPU desc[UR18][R190.64], R9 ;  /* 0x00000009be0079a6 */ /* 0x000fe2000c12f312 */
[C---:B-1----:R-:W-:Y:S03]  /*51c0*/  LEA R104, P0, R221.reuse, R106, 0x5 ;  /* 0x0000006add687211 */ /* 0x042fe600078028ff */
[----:B------:R1:W-:Y:S01]  /*51d0*/  REDG.E.ADD.F32.FTZ.RN.STRONG.GPU desc[UR18][R108.64], R10 ;  /* 0x0000000a6c0079a6 */ /* 0x0003e2000c12f312 */
        /* <DEDUP_REMOVED lines=252> */
.L_x_1273:
[----:B------:R-:W2:Y:S01]  /*61a0*/  LDCU.64 UR10, c[0x0][0x5c0] ;  /* 0x0000b800ff0a77ac */ /* 0x000ea20008000a00 */
[----:B------:R-:W-:-:S05]  /*61b0*/  IADD3 R30, PT, PT, R234, R237, RZ ;  /* 0x000000edea1e7210 */ /* 0x000fca0007ffe0ff */
[C---:B--2---:R-:W-:Y:S02]  /*61c0*/  IMAD R28, R30.reuse, UR11, RZ ;  /* 0x0000000b1e1c7c24 */ /* 0x044fe4000f8e02ff */
[----:B------:R-:W-:-:S05]  /*61d0*/  IMAD.WIDE.U32 R30, R30, UR10, RZ ;  /* 0x0000000a1e1e7c25 */ /* 0x000fca000f8e00ff */
[----:B------:R-:W-:Y:S02]  /*61e0*/  IADD3 R28, PT, PT, R31, R28, RZ ;  /* 0x0000001c1f1c7210 */ /* 0x000fe40007ffe0ff */
.L_x_1274:
        /* <DEDUP_REMOVED lines=11> */
.L_x_1275:
[----:B------:R-:W2:Y:S01]  /*62a0*/  LDCU.64 UR6, c[0x0][0x5c8] ;  /* 0x0000b900ff0677ac */ /* 0x000ea20008000a00 */
[----:B------:R-:W-:-:S05]  /*62b0*/  IADD3 R38, PT, PT, R234, R237, RZ ;  /* 0x000000edea267210 */ /* 0x000fca0007ffe0ff */
[C---:B--2---:R-:W-:Y:S02]  /*62c0*/  IMAD R36, R38.reuse, UR7, RZ ;  /* 0x0000000726247c24 */ /* 0x044fe4000f8e02ff */
[----:B-1----:R-:W-:-:S05]  /*62d0*/  IMAD.WIDE.U32 R38, R38, UR6, RZ ;  /* 0x0000000626267c25 */ /* 0x002fca000f8e00ff */
[----:B------:R-:W-:-:S07]  /*62e0*/  IADD3 R36, PT, PT, R39, R36, RZ ;  /* 0x0000002427247210 */ /* 0x000fce0007ffe0ff */
.L_x_1276:
[----:B------:R-:W-:Y:S01]  /*62f0*/  BAR.SYNC.DEFER_BLOCKING 0x0 ;  /* 0x0000000000007b1d */ /* 0x000fe20000010000 */
[C---:B------:R-:W-:Y:S01]  /*6300*/  IMAD.SHL.U32 R2, R211.reuse, 0x40, RZ ;  /* 0x00000040d3027824 */ /* 0x040fe200078e00ff */
[----:B------:R-:W-:-:S03]  /*6310*/  SHF.L.U32 R29, R211, 0x6, RZ ;  /* 0x00000006d31d7819 */ /* 0x000fc600000006ff */
[----:B------:R-:W-:Y:S01]  /*6320*/  IMAD.WIDE.U32 R34, R2, UR10, RZ ;  /* 0x0000000a02227c25 */ /* 0x000fe2000f8e00ff */
[----:B------:R-:W-:Y:S01]  /*6330*/  SHF.R.S32.HI R3, RZ, 0x1f, R2 ;  /* 0x0000001fff037819 */ /* 0x000fe20000011402 */
[----:B------:R-:W1:Y:S01]  /*6340*/  LDCU.64 UR4, c[0x0][0x5d8] ;  /* 0x0000bb00ff0477ac */ /* 0x000e620008000a00 */
[----:B------:R-:W2:Y:S01]  /*6350*/  S2R R40, SR_TID.X ;  /* 0x0000000000287919 */ /* 0x000ea20000002100 */
[----:B------:R-:W-:Y:S01]  /*6360*/  IMAD.IADD R232, R232, 0x1, -R29 ;  /* 0x00000001e8e87824 */ /* 0x000fe200078e0a1d */
[C---:B------:R-:W-:Y:S01]  /*6370*/  IADD3 R29, PT, PT, R210.reuse, 0x20, RZ ;  /* 0x00000020d21d7810 */ /* 0x040fe20007ffe0ff */
[----:B------:R-:W-:Y:S01]  /*6380*/  IMAD R31, R3, UR10, RZ ;  /* 0x0000000a031f7c24 */ /* 0x000fe2000f8e02ff */
[----:B------:R-:W-:Y:S02]  /*6390*/  BSSY.RECONVERGENT B0, `(.L_x_1277) ;  /* 0x000001f000007945 */ /* 0x000fe40003800200 */
[-C--:B------:R-:W-:Y:S01]  /*63a0*/  ISETP.GE.AND P1, PT, R210, R232.reuse, PT ;  /* 0x000000e8d200720c */ /* 0x080fe20003f26270 */
[----:B------:R-:W-:Y:S01]  /*63b0*/  IMAD R31, R2, UR11, R31 ;  /* 0x0000000b021f7c24 */ /* 0x000fe2000f8e021f */
[----:B------:R-:W-:Y:S01]  /*63c0*/  ISETP.GE.AND P2, PT, R29, R232, PT ;  /* 0x000000e81d00720c */ /* 0x000fe20003f46270 */
[----:B------:R3:W4:Y:S04]  /*63d0*/  LDS.128 R24, [R214+0xd000] ;  /* 0x00d00000d6187984 */ /* 0x0007280000000c00 */
[----:B------:R3:W3:Y:S04]  /*63e0*/  LDS.128 R20, [R214+0xf000] ;  /* 0x00f00000d6147984 */ /* 0x0006e80000000c00 */
[----:B------:R1:W3:Y:S04]  /*63f0*/  LDS.128 R16, [R214+0x10000] ;  /* 0x01000000d6107984 */ /* 0x0002e80000000c00 */
[----:B------:R1:W3:Y:S04]  /*6400*/  LDS.128 R12, [R214+0x11000] ;  /* 0x01100000d60c7984 */ /* 0x0002e80000000c00 */
[----:B------:R1:W3:Y:S01]  /*6410*/  LDS.128 R8, [R214+0x12000] ;  /* 0x01200000d6087984 */ /* 0x0002e20000000c00 */
[----:B--2---:R-:W-:-:S03]  /*6420*/  IMAD.SHL.U32 R40, R40, 0x8, RZ ;  /* 0x0000000828287824 */ /* 0x004fc600078e00ff */
[----:B------:R2:W2:Y:S02]  /*6430*/  LDS.128 R4, [R214+0x13000] ;  /* 0x01300000d6047984 */ /* 0x0004a40000000c00 */
[----:B------:R-:W-:Y:S02]  /*6440*/  LOP3.LUT R33, R34, 0x38, R40, 0xf8, !PT ;  /* 0x0000003822217812 */ /* 0x000fe400078ef828 */
[----:B------:R-:W-:Y:S02]  /*6450*/  LOP3.LUT R40, R40, 0x38, RZ, 0xc0, !PT ;  /* 0x0000003828287812 */ /* 0x000fe400078ec0ff */
[----:B------:R-:W-:-:S04]  /*6460*/  IADD3 R44, P0, PT, R30, R33, RZ ;  /* 0x000000211e2c7210 */ /* 0x000fc80007f1e0ff */
[----:B------:R-:W-:Y:S02]  /*6470*/  IADD3.X R45, PT, PT, R28, R35, R31, P0, !PT ;  /* 0x000000231c2d7210 */ /* 0x000fe400007fe41f */
[----:B------:R-:W-:Y:S01]  /*6480*/  IADD3 R39, P0, PT, R210, 0x20, RZ ;  /* 0x00000020d2277810 */ /* 0x000fe20007f1e0ff */
[----:B-1----:R-:W-:-:S04]  /*6490*/  IMAD.WIDE.U32 R44, R205, UR4, R44 ;  /* 0x00000004cd2c7c25 */ /* 0x002fc8000f8e002c */
[----:B------:R-:W-:Y:S02]  /*64a0*/  IMAD R41, R205, UR5, R45 ;  /* 0x00000005cd297c24 */ /* 0x000fe4000f8e022d */
[----:B------:R-:W-:Y:S01]  /*64b0*/  IMAD.X R37, RZ, RZ, RZ, P0 ;  /* 0x000000ffff257224 */ /* 0x000fe200000e06ff */
[----:B----4-:R-:W-:Y:S06]  /*64c0*/  @P1 BRA `(.L_x_1278) ;  /* 0x00000000002c1947 */ /* 0x010fec0003800000 */
[----:B------:R-:W1:Y:S01]  /*64d0*/  LDS.128 R28, [R214+0xc000] ;  /* 0x00c00000d61c7984 */ /* 0x000e620000000c00 */
[----:B------:R-:W4:Y:S01]  /*64e0*/  LDCU.64 UR4, c[0x0][0x560] ;  /* 0x0000ac00ff0477ac */ /* 0x000f220008000a00 */
[----:B------:R-:W-:Y:S02]  /*64f0*/  MOV R42, R44 ;  /* 0x0000002c002a7202 */ /* 0x000fe40000000f00 */
[----:B------:R-:W3:Y:S01]  /*6500*/  LDS.128 R32, [R214+0xe000] ;  /* 0x00e00000d6207984 */ /* 0x000ee20000000c00 */
[----:B------:R-:W-:-:S03]  /*6510*/  MOV R43, R41 ;  /* 0x00000029002b7202 */ /* 0x000fc60000000f00 */
[----:B------:R-:W-:-:S04]  /*6520*/  IMAD.WIDE.U32 R46, R210, UR10, R42 ;  /* 0x0000000ad22e7c25 */ /* 0x000fc8000f8e002a */
[----:B------:R-:W-:Y:S01]  /*6530*/  IMAD R42, R210, UR11, R47 ;  /* 0x0000000bd22a7c24 */ /* 0x000fe2000f8e022f */
[----:B----4-:R-:W-:-:S04]  /*6540*/  LEA R48, P0, R46, UR4, 0x1 ;  /* 0x000000042e307c11 */ /* 0x010fc8000f8008ff */
[----:B------:R-:W-:-:S05]  /*6550*/  LEA.HI.X R49, R46, UR5, R42, 0x1, P0 ;  /* 0x000000052e317c11 */ /* 0x000fca00080f0c2a */
[----:B-1----:R1:W-:Y:S04]  /*6560*/  STG.E.128 desc[UR18][R48.64], R28 ;  /* 0x0000001c30007986 */ /* 0x0023e8000c101d12 */
[----:B---3--:R1:W-:Y:S02]  /*6570*/  STG.E.128 desc[UR18][R48.64+0x80], R32 ;  /* 0x0000802030007986 */ /* 0x0083e4000c101d12 */
.L_x_1278:
[----:B------:R-:W-:Y:S05]  /*6580*/  BSYNC.RECONVERGENT B0 ;  /* 0x0000000000007941 */ /* 0x000fea0003800200 */
.L_x_1277:
[----:B------:R-:W-:Y:S04]  /*6590*/  BSSY.RECONVERGENT B0, `(.L_x_1279) ;  /* 0x000000d000007945 */ /* 0x000fe80003800200 */
[----:B------:R-:W-:Y:S05]  /*65a0*/  @P2 BRA `(.L_x_1280) ;  /* 0x00000000002c2947 */ /* 0x000fea0003800000 */
[----:B------:R-:W4:Y:S01]  /*65b0*/  LDCU.64 UR4, c[0x0][0x560] ;  /* 0x0000ac00ff0477ac */ /* 0x000f220008000a00 */
[----:B-1----:R-:W-:Y:S01]  /*65c0*/  MOV R30, R44 ;  /* 0x0000002c001e7202 */ /* 0x002fe20000000f00 */
        /* <DEDUP_REMOVED lines=8> */
[----:B---3--:R4:W-:Y:S02]  /*6650*/  STG.E.128 desc[UR18][R32.64+0x80], R20 ;  /* 0x0000801420007986 */ /* 0x0089e4000c101d12 */
.L_x_1280:
[----:B------:R-:W-:Y:S05]  /*6660*/  BSYNC.RECONVERGENT B0 ;  /* 0x0000000000007941 */ /* 0x000fea0003800200 */
.L_x_1279:
[----:B------:R-:W-:Y:S01]  /*6670*/  MOV R41, RZ ;  /* 0x000000ff00297202 */ /* 0x000fe20000000f00 */
[----:B------:R-:W2:Y:S01]  /*6680*/  LDCU.64 UR4, c[0x0][0x5e0] ;  /* 0x0000bc00ff0477ac */ /* 0x000ea20008000a00 */
[----:B------:R-:W-:Y:S01]  /*6690*/  IMAD R3, R3, UR6, RZ ;  /* 0x0000000603037c24 */ /* 0x000fe2000f8e02ff */
[----:B------:R-:W-:Y:S01]  /*66a0*/  BSSY.RECONVERGENT B0, `(.L_x_1281) ;  /* 0x0000010000007945 */ /* 0x000fe20003800200 */
[----:B---34-:R-:W-:-:S04]  /*66b0*/  IMAD.WIDE.U32 R20, R2, UR6, R40 ;  /* 0x0000000602147c25 */ /* 0x018fc8000f8e0028 */
[----:B------:R-:W-:Y:S01]  /*66c0*/  IMAD R3, R2, UR7, R3 ;  /* 0x0000000702037c24 */ /* 0x000fe2000f8e0203 */
[----:B------:R-:W-:-:S04]  /*66d0*/  IADD3 R20, P0, PT, R38, R20, RZ ;  /* 0x0000001426147210 */ /* 0x000fc80007f1e0ff */
[----:B------:R-:W-:-:S03]  /*66e0*/  IADD3.X R21, PT, PT, R36, R21, R3, P0, !PT ;  /* 0x0000001524157210 */ /* 0x000fc600007fe403 */
[----:B--2---:R-:W-:-:S04]  /*66f0*/  IMAD.WIDE.U32 R20, R205, UR4, R20 ;  /* 0x00000004cd147c25 */ /* 0x004fc8000f8e0014 */
        /* <DEDUP_REMOVED lines=8> */
[----:B------:R2:W-:Y:S04]  /*6780*/  STG.E.128 desc[UR18][R24.64], R16 ;  /* 0x0000001018007986 */ /* 0x0005e8000c101d12 */
[----:B------:R2:W-:Y:S02]  /*6790*/  STG.E.128 desc[UR18][R24.64+0x80], R8 ;  /* 0x0000800818007986 */ /* 0x0005e4000c101d12 */
.L_x_1282:
[----:B------:R-:W-:Y:S05]  /*67a0*/  BSYNC.RECONVERGENT B0 ;  /* 0x0000000000007941 */ /* 0x000fea0003800200 */
.L_x_1281:
        /* <DEDUP_REMOVED lines=12> */
.L_x_1267:
[----:B------:R-:W-:Y:S05]  /*6870*/  BSYNC.RECONVERGENT B1 ;  /* 0x0000000000017941 */ /* 0x000fea0003800200 */
.L_x_1245:
[----:B------:R-:W1:Y:S01]  /*6880*/  LDCU UR5, c[0x0][0x438] ;  /* 0x00008700ff0577ac */ /* 0x000e620008000800 */
[----:B----4-:R-:W4:Y:S08]  /*6890*/  LDC R2, c[0x0][0x370] ;  /* 0x0000dc00ff027b82 */ /* 0x010f300000000800 */
[----:B--2---:R-:W2:Y:S01]  /*68a0*/  LDC R9, c[0x0][0x438] ;  /* 0x00010e00ff097b82 */ /* 0x004ea20000000800 */
[----:B-1----:R-:W-:-:S04]  /*68b0*/  UIADD3 UR5, UPT, UPT, UR5, 0x3f, URZ ;  /* 0x0000003f05057890 */ /* 0x002fc8000fffe0ff */
[----:B------:R-:W-:Y:S01]  /*68c0*/  USHF.R.S32.HI UR4, URZ, 0x1f, UR5 ;  /* 0x0000001fff047899 */ /* 0x000fe20008011405 */
[----:B----4-:R-:W-:-:S03]  /*68d0*/  IADD3 R211, PT, PT, R2, R211, RZ ;  /* 0x000000d302d37210 */ /* 0x010fc60007ffe0ff */
[----:B------:R-:W-:-:S04]  /*68e0*/  ULEA.HI UR4, UR4, UR5, URZ, 0x6 ;  /* 0x0000000504047291 */ /* 0x000fc8000f8f30ff */
[----:B------:R-:W-:-:S06]  /*68f0*/  USHF.R.S32.HI UR4, URZ, 0x6, UR4 ;  /* 0x00000006ff047899 */ /* 0x000fcc0008011404 */
[----:B------:R-:W-:-:S13]  /*6900*/  ISETP.GE.AND P0, PT, R211, UR4, PT ;  /* 0x00000004d3007c0c */ /* 0x000fda000bf06270 */
[----:B--2---:R-:W-:Y:S05]  /*6910*/  @!P0 BRA `(.L_x_1283) ;  /* 0xffffff9c00248947 */ /* 0x004fea000383ffff */
[----:B------:R-:W-:Y:S05]  /*6920*/  EXIT ;  /* 0x000000000000794d */ /* 0x000fea0003800000 */
.L_x_1284:
        /* <DEDUP_REMOVED lines=13> */
.L_x_2436:


//--------------------- .text._ZN5flash44flash_bwd_dq_dk_dv_loop_seqk_parallel_kernelI23Flash_bwd_kernel_traitsILi128ELi64ELi64ELi8ELi4ELi2ELi2ELb1ELb0EN7cutlass6half_tE19Flash_kernel_traitsILi128ELi64ELi64ELi8ES3_EELb0ELb0ELb1ELb0ELb0ELb1ELb1EEEvNS_16Flash_bwd_paramsE --------------------------
	.section	.text._ZN5flash44flash_bwd_dq_dk_dv_loop_seqk_parallel_kernelI23Flash_bwd_kernel_traitsILi128ELi64ELi64ELi8ELi4ELi2ELi2ELb1ELb0EN7cutlass6half_tE19Flash_kernel_traitsILi128ELi64ELi64ELi8ES3_EELb0ELb0ELb1ELb0ELb0ELb1ELb1EEEvNS_16Flash_bwd_paramsE,"ax",@progbits
	.align	128
        .global         _ZN5flash44flash_bwd_dq_dk_dv_loop_seqk_parallel_kernelI23Flash_bwd_kernel_traitsILi128ELi64ELi64ELi8ELi4ELi2ELi2ELb1ELb0EN7cutlass6half_tE19Flash_kernel_traitsILi128ELi64ELi64ELi8ES3_EELb0ELb0ELb1ELb0ELb0ELb1ELb1EEEvNS_16Flash_bwd_paramsE
        .type           _ZN5flash44flash_bwd_dq_dk_dv_loop_seqk_parallel_kernelI23Flash_bwd_kernel_traitsILi128ELi64ELi64ELi8ELi4ELi2ELi2ELb1ELb0EN7cutlass6half_tE19Flash_kernel_traitsILi128ELi64ELi64ELi8ES3_EELb0ELb0ELb1ELb0ELb0ELb1ELb1EEEvNS_16Flash_bwd_paramsE,@function
        .size           _ZN5flash44flash_bwd_dq_dk_dv_loop_seqk_parallel_kernelI23Flash_bwd_kernel_traitsILi128ELi64ELi64ELi8ELi4ELi2ELi2ELb1ELb0EN7cutlass6half_tE19Flash_kernel_traitsILi128ELi64ELi64ELi8ES3_EELb0ELb0ELb1ELb0ELb0ELb1ELb1EEEvNS_16Flash_bwd_paramsE,(.L_x_2437 - _ZN5flash44flash_bwd_dq_dk_dv_loop_seqk_parallel_kernelI23Flash_bwd_kernel_traitsILi128ELi64ELi64ELi8ELi4ELi2ELi2ELb1ELb0EN7cutlass6half_tE19Flash_kernel_traitsILi128ELi64ELi64ELi8ES3_EELb0ELb0ELb1ELb0ELb0ELb1ELb1EEEvNS_16Flash_bwd_paramsE)
        .other          _ZN5flash44flash_bwd_dq_dk_dv_loop_seqk_parallel_kernelI23Flash_bwd_kernel_traitsILi128ELi64ELi64ELi8ELi4ELi2ELi2ELb1ELb0EN7cutlass6half_tE19Flash_kernel_traitsILi128ELi64ELi64ELi8ES3_EELb0ELb0ELb1ELb0ELb0ELb1ELb1EEEvNS_16Flash_bwd_paramsE,@"STO_CUDA_ENTRY STV_DEFAULT"
_ZN5flash44flash_bwd_dq_dk_dv_loop_seqk_parallel_kernelI23Flash_bwd_kernel_traitsILi128ELi64ELi64ELi8ELi4ELi2ELi2ELb1ELb0EN7cutlass6half_tE19Flash_kernel_traitsILi128ELi64ELi64ELi8ES3_EELb0ELb0ELb1ELb0ELb0ELb1ELb1EEEvNS_16Flash_bwd_paramsE:
.text._ZN5flash44flash_bwd_dq_dk_dv_loop_seqk_parallel_kernelI23Flash_bwd_kernel_traitsILi128ELi64ELi64ELi8ELi4ELi2ELi2ELb1ELb0EN7cutlass6half_tE19Flash_kernel_traitsILi128ELi64ELi64ELi8ES3_EELb0ELb0ELb1ELb0ELb0ELb1ELb1EEEvNS_16Flash_bwd_paramsE:
        /* <DEDUP_REMOVED lines=95> */
.L_x_1324:
        /* <DEDUP_REMOVED lines=46> */
.L_x_1285:
        /* <DEDUP_REMOVED lines=39> */
.L_x_1287:
[----:B------:R-:W1:Y:S01]  /*0b40*/  LDCU.64 UR14, c[0x0][0x3b8] ;  /* 0x00007700ff0e77ac */ /* 0x000e620008000a00 */
[----:B------:R-:W-:-:S05]  /*0b50*/  IADD3 R16, PT, PT, R241, R244, RZ ;  /* 0x000000f4f1107210 */ /* 0x000fca0007ffe0ff */
[C---:B-1----:R-:W-:Y:S02]  /*0b60*/  IMAD R14, R16.reuse, UR15, RZ ;  /* 0x0000000f100e7c24 */ /* 0x042fe4000f8e02ff */
[----:B------:R-:W-:-:S05]  /*0b70*/  IMAD.WIDE.U32 R16, R16, UR14, RZ ;  /* 0x0000000e10107c25 */ /* 0x000fca000f8e00ff */
[----:B------:R-:W-:Y:S02]  /*0b80*/  IADD3 R14, PT, PT, R17, R14, RZ ;  /* 0x0000000e110e7210 */ /* 0x000fe40007ffe0ff */
.L_x_1288:
        /* <DEDUP_REMOVED lines=38> */
.L_x_1289:
[----:B------:R-:W1:Y:S01]  /*0df0*/  LDCU.64 UR12, c[0x0][0x3c0] ;  /* 0x00007800ff0c77ac */ /* 0x000e620008000a00 */
[----:B------:R-:W-:-:S05]  /*0e00*/  IADD3 R4, PT, PT, R241, R244, RZ ;  /* 0x000000f4f1047210 */ /* 0x000fca0007ffe0ff */
[C---:B-1----:R-:W-:Y:S02]  /*0e10*/  IMAD R15, R4.reuse, UR13, RZ ;  /* 0x0000000d040f7c24 */ /* 0x042fe4000f8e02ff */
[----:B------:R-:W-:-:S05]  /*0e20*/  IMAD.WIDE.U32 R4, R4, UR12, RZ ;  /* 0x0000000c04047c25 */ /* 0x000fca000f8e00ff */
[----:B------:R-:W-:Y:S02]  /*0e30*/  IADD3 R15, PT, PT, R5, R15, RZ ;  /* 0x0000000f050f7210 */ /* 0x000fe40007ffe0ff */
[----:B------:R-:W-:-:S07]  /*0e40*/  MOV R18, R4 ;  /* 0x0000000400127202 */ /* 0x000fce0000000f00 */
.L_x_1290:
        /* <DEDUP_REMOVED lines=27> */
.L_x_1291:
[-C--:B------:R-:W-:Y:S02]  /*1000*/  IMAD R23, R7, R8.reuse, RZ ;  /* 0x0000000807177224 */ /* 0x080fe400078e02ff */
[----:B------:R-:W-:-:S05]  /*1010*/  IMAD.WIDE.U32 R26, R6, R8, RZ ;  /* 0x00000008061a7225 */ /* 0x000fca00078e00ff */
[----:B------:R-:W-:Y:S02]  /*1020*/  IADD3 R23, PT, PT, R27, R23, RZ ;  /* 0x000000171b177210 */ /* 0x000fe40007ffe0ff */
.L_x_1292:
        /* <DEDUP_REMOVED lines=20> */
.L_x_1293:
[----:B------:R-:W1:Y:S01]  /*1170*/  LDC R17, c[0x0][0x434] ;  /* 0x00010d00ff117b82 */ /* 0x000e620000000800 */
[----:B------:R-:W-:-:S04]  /*1180*/  IMAD R4, R214, UR6, R211 ;  /* 0x00000006d6047c24 */ /* 0x000fc8000f8e02d3 */
[----:B-1----:R-:W-:-:S03]  /*1190*/  IMAD R17, R4, R17, RZ ;  /* 0x0000001104117224 */ /* 0x002fc600078e02ff */
.L_x_1294:
        /* <DEDUP_REMOVED lines=11> */
.L_x_1295:
[----:B------:R-:W1:Y:S01]  /*1250*/  LDC R27, c[0x0][0x444] ;  /* 0x00011100ff1b7b82 */ /* 0x000e620000000800 */
[----:B------:R-:W-:-:S04]  /*1260*/  IMAD R4, R214, UR6, R211 ;  /* 0x00000006d6047c24 */ /* 0x000fc8000f8e02d3 */
[----:B-1----:R-:W-:-:S07]  /*1270*/  IMAD R27, R4, R27, RZ ;  /* 0x0000001b041b7224 */ /* 0x002fce00078e02ff */
.L_x_1296:
        /* <DEDUP_REMOVED lines=88> */
.L_x_1298:
[----:B------:R-:W1:Y:S01]  /*1800*/  LDCU.64 UR10, c[0x0][0x5c0] ;  /* 0x0000b800ff0a77ac */ /* 0x000e620008000a00 */
[----:B------:R-:W-:-:S05]  /*1810*/  IADD3 R4, PT, PT, R241, R244, RZ ;  /* 0x000000f4f1047210 */ /* 0x000fca0007ffe0ff */
[C---:B-1----:R-:W-:Y:S02]  /*1820*/  IMAD R5, R4.reuse, UR11, RZ ;  /* 0x0000000b04057c24 */ /* 0x042fe4000f8e02ff */
[----:B------:R-:W-:-:S05]  /*1830*/  IMAD.WIDE.U32 R6, R4, UR10, RZ ;  /* 0x0000000a04067c25 */ /* 0x000fca000f8e00ff */
[----:B------:R-:W-:Y:S02]  /*1840*/  IADD3 R4, PT, PT, R7, R5, RZ ;  /* 0x0000000507047210 */ /* 0x000fe40007ffe0ff */
.L_x_1299:
        /* <DEDUP_REMOVED lines=11> */
.L_x_1300:
[----:B------:R-:W1:Y:S01]  /*1900*/  LDCU.64 UR6, c[0x0][0x5c8] ;  /* 0x0000b900ff0677ac */ /* 0x000e620008000a00 */
[----:B------:R-:W-:-:S05]  /*1910*/  IADD3 R241, PT, PT, R241, R244, RZ ;  /* 0x000000f4f1f17210 */ /* 0x000fca0007ffe0ff */
[C---:B-1----:R-:W-:Y:S02]  /*1920*/  IMAD R7, R241.reuse, UR7, RZ ;  /* 0x00000007f1077c24 */ /* 0x042fe4000f8e02ff */
[----:B------:R-:W-:-:S05]  /*1930*/  IMAD.WIDE.U32 R10, R241, UR6, RZ ;  /* 0x00000006f10a7c25 */ /* 0x000fca000f8e00ff */
[----:B------:R-:W-:Y:S02]  /*1940*/  IADD3 R7, PT, PT, R11, R7, RZ ;  /* 0x000000070b077210 */ /* 0x000fe40007ffe0ff */
.L_x_1301:
        /* <DEDUP_REMOVED lines=21> */
.L_x_1303:
[----:B------:R-:W-:Y:S05]  /*1aa0*/  BSYNC.RECONVERGENT B0 ;  /* 0x0000000000007941 */ /* 0x000fea0003800200 */
.L_x_1302:
        /* <DEDUP_REMOVED lines=12> */
.L_x_1305:
[----:B------:R-:W-:Y:S05]  /*1b70*/  BSYNC.RECONVERGENT B0 ;  /* 0x0000000000007941 */ /* 0x000fea0003800200 */
.L_x_1304:
        /* <DEDUP_REMOVED lines=18> */
.L_x_1307:
[----:B------:R-:W-:Y:S05]  /*1ca0*/  BSYNC.RECONVERGENT B0 ;  /* 0x0000000000007941 */ /* 0x000fea0003800200 */
.L_x_1306:
        /* <DEDUP_REMOVED lines=12> */
.L_x_1297:
        /* <DEDUP_REMOVED lines=13> */
[----:B------:R-:W-:Y:S01]  /*1e40*/  IADD3.X R27, PT, PT, R15, R27, R24, P0, !PT ;  /* 0x0000001b0f1b7210 */ /* 0x000fe200007fe418 */
[----:B------:R-:W3:Y:S01]  /*1e50*/  LDCU UR6, c[0x0][0x45c] ;  /* 0x00008b80ff0677ac */ /* 0x000ee20008000800 */
[----:B------:R-:W-:Y:S01]  /*1e60*/  ISETP.GE.AND P3, PT, R19, R18, PT ;  /* 0x000000121300720c */ /* 0x000fe20003f66270 */
[----:B------:R-:W-:-:S02]  /*1e70*/  IMAD.MOV.U32 R236, RZ, RZ, 0x7f800000 ;  /* 0x7f800000ffec7424 */ /* 0x000fc400078e00ff */
[----:B------:R-:W4:Y:S01]  /*1e80*/  @!P5 LDC.64 R4, c[0x0][0x390] ;  /* 0x0000e400ff04db82 */ /* 0x000f220000000a00 */
[----:B-1----:R-:W-:Y:S02]  /*1e90*/  IMAD R7, R11, UR4, RZ ;  /* 0x000000040b077c24 */ /* 0x002fe4000f8e02ff */
[----:B------:R-:W-:-:S04]  /*1ea0*/  IMAD.WIDE.U32 R24, R12, UR4, R26 ;  /* 0x000000040c187c25 */ /* 0x000fc8000f8e001a */
[----:B------:R-:W-:Y:S01]  /*1eb0*/  IMAD R7, R12, UR5, R7 ;  /* 0x000000050c077c24 */ /* 0x000fe2000f8e0207 */
[----:B------:R-:W1:Y:S01]  /*1ec0*/  LDCU.64 UR4, c[0x0][0x3d0] ;  /* 0x00007a00ff0477ac */ /* 0x000e620008000a00 */
[----:B------:R-:W-:Y:S02]  /*1ed0*/  @!P5 IMAD R15, R17, UR12, RZ ;  /* 0x0000000c110fdc24 */ /* 0x000fe4000f8e02ff */
[----:B------:R-:W-:Y:S02]  /*1ee0*/  IMAD.IADD R25, R25, 0x1, R7 ;  /* 0x0000000119197824 */ /* 0x000fe400078e0207 */
[----:B------:R-:W2:Y:S01]  /*1ef0*/  @!P6 LDC.64 R6, c[0x0][0x390] ;  /* 0x0000e400ff06eb82 */ /* 0x000ea20000000a00 */
[C---:B------:R-:W-:Y:S02]  /*1f00*/  @!P5 IMAD R15, R8.reuse, UR13, R15 ;  /* 0x0000000d080fdc24 */ /* 0x040fe4000f8e020f */
[----:B------:R-:W-:-:S04]  /*1f10*/  @!P5 IMAD.WIDE.U32 R28, R8, UR12, R24 ;  /* 0x0000000c081cdc25 */ /* 0x000fc8000f8e0018 */
[----:B------:R-:W-:Y:S02]  /*1f20*/  @!P5 IMAD.IADD R26, R29, 0x1, R15 ;  /* 0x000000011d1ad824 */ /* 0x000fe400078e020f */
[----:B------:R-:W-:Y:S01]  /*1f30*/  @!P6 IMAD.WIDE.U32 R24, R217, UR12, R24 ;  /* 0x0000000cd918ec25 */ /* 0x000fe2000f8e0018 */
[----:B----4-:R-:W-:-:S03]  /*1f40*/  @!P5 LEA R30, P0, R28, R4, 0x1 ;  /* 0x000000041c1ed211 */ /* 0x010fc600078008ff */
        /* <DEDUP_REMOVED lines=10> */
[----:B--2---:R-:W-:Y:S01]  /*1ff0*/  @!P6 LEA R22, P4, R24, R6, 0x1 ;  /* 0x000000061816e211 */ /* 0x004fe200078808ff */
        /* <DEDUP_REMOVED lines=25> */
[----:B------:R-:W2:Y:S01]  /*2190*/  @!P6 LDC.64 R8, c[0x0][0x388] ;  /* 0x0000e200ff08eb82 */ /* 0x000ea20000000a00 */
[----:B------:R-:W-:Y:S01]  /*21a0*/  @!P6 LDGSTS.E.BYPASS.LTC128B.128 [R221+0x12000], desc[UR20][R22.64+0x80] ;  /* 0x1200008016ddefae */ /* 0x000fe2000b981a14 */
[C---:B------:R-:W-:Y:S01]  /*21b0*/  @!P6 IMAD.WIDE.U32 R20, R217.reuse, UR14, R18 ;  /* 0x0000000ed914ec25 */ /* 0x040fe2000f8e0012 */
[----:B------:R-:W-:Y:S02]  /*21c0*/  CS2R R94, SRZ ;  /* 0x00000000005e7805 */ /* 0x000fe4000001ff00 */
[----:B------:R-:W-:Y:S01]  /*21d0*/  CS2R R92, SRZ ;  /* 0x00000000005c7805 */ /* 0x000fe2000001ff00 */
[----:B------:R4:W-:Y:S01]  /*21e0*/  @P6 STS.128 [R221+0x10000], RZ ;  /* 0x010000ffdd006388 */ /* 0x0009e20000000c00 */
[----:B------:R-:W-:Y:S01]  /*21f0*/  @!P6 IMAD R18, R217, UR15, R21 ;  /* 0x0000000fd912ec24 */ /* 0x000fe2000f8e0215 */
[----:B------:R-:W-:Y:S01]  /*2200*/  CS2R R98, SRZ ;  /* 0x0000000000627805 */ /* 0x000fe2000001ff00 */
[----:B------:R-:W3:Y:S01]  /*2210*/  @!P5 LDC.64 R6, c[0x0][0x388] ;  /* 0x0000e200ff06db82 */ /* 0x000ee20000000a00 */
        /* <DEDUP_REMOVED lines=18> */
[C---:B--2---:R-:W-:Y:S01]  /*2340*/  @!P6 LEA R8, P0, R20.reuse, R8, 0x1 ;  /* 0x000000081408e211 */ /* 0x044fe200078008ff */
[----:B------:R-:W-:Y:S01]  /*2350*/  @!P5 LDGSTS.E.BYPASS.LTC128B.128 [R221+0x13000], desc[UR20][R30.64+0x80] ;  /* 0x130000801edddfae */ /* 0x000fe2000b981a14 */
[----:B------:R-:W-:Y:S02]  /*2360*/  CS2R R80, SRZ ;  /* 0x0000000000507805 */ /* 0x000fe4000001ff00 */
[----:B------:R-:W-:Y:S02]  /*2370*/  CS2R R74, SRZ ;  /* 0x00000000004a7805 */ /* 0x000fe4000001ff00 */
[----:B------:R-:W-:Y:S01]  /*2380*/  @!P6 LEA.HI.X R9, R20, R9, R18, 0x1, P0 ;  /* 0x000000091409e211 */ /* 0x000fe200000f0c12 */
[----:B------:R-:W0:Y:S01]  /*2390*/  LDGDEPBAR ;  /* 0x00000000000079af */ /* 0x000e220000000000 */
[----:B------:R-:W-:Y:S02]  /*23a0*/  CS2R R72, SRZ ;  /* 0x0000000000487805 */ /* 0x000fe4000001ff00 */
[----:B------:R-:W-:-:S02]  /*23b0*/  CS2R R70, SRZ ;  /* 0x0000000000467805 */ /* 0x000fc4000001ff00 */
[C---:B---3--:R-:W-:Y:S01]  /*23c0*/  @!P5 LEA R6, P0, R16.reuse, R6, 0x1 ;  /* 0x000000061006d211 */ /* 0x048fe200078008ff */
        /* <DEDUP_REMOVED lines=18> */
[----:B------:R-:W-:Y:S01]  /*24f0*/  CS2R R26, SRZ ;  /* 0x00000000001a7805 */ /* 0x000fe2000001ff00 */
[----:B------:R-:W2:Y:S01]  /*2500*/  LDCU UR5, c[0x0][0x3e0] ;  /* 0x00007c00ff0577ac */ /* 0x000ea20008000800 */
        /* <DEDUP_REMOVED lines=33> */
[----:B------:R-:W-:-:S02]  /*2720*/  CS2R R30, SRZ ;  /* 0x00000000001e7805 */ /* 0x000fc4000001ff00 */
[----:B------:R-:W-:Y:S02]  /*2730*/  CS2R R24, SRZ ;  /* 0x0000000000187805 */ /* 0x000fe4000001ff00 */
[----:B------:R-:W-:Y:S02]  /*2740*/  CS2R R22, SRZ ;  /* 0x0000000000167805 */ /* 0x000fe4000001ff00 */
[----:B------:R-:W-:Y:S02]  /*2750*/  CS2R R20, SRZ ;  /* 0x0000000000147805 */ /* 0x000fe4000001ff00 */
[----:B---3--:R-:W-:Y:S01]  /*2760*/  LOP3.LUT R9, R4, 0x6, RZ, 0xc0, !PT ;  /* 0x0000000604097812 */ /* 0x008fe200078ec0ff */
[--C-:B------:R-:W-:Y:S01]  /*2770*/  IMAD.IADD R197, R212, 0x1, R5.reuse ;  /* 0x00000001d4c57824 */ /* 0x100fe200078e0205 */
[----:B-1----:R-:W-:Y:S01]  /*2780*/  USHF.L.U32 UR4, UR4, 0x6, URZ ;  /* 0x0000000604047899 */ /* 0x002fe200080006ff */
[----:B------:R-:W-:Y:S01]  /*2790*/  IMAD.IADD R196, R210, 0x1, R5 ;  /* 0x00000001d2c47824 */ /* 0x000fe200078e0205 */
        /* <DEDUP_REMOVED lines=20> */
.L_x_1313:
[----:B------:R-:W0:Y:S01]  /*28e0*/  LDGDEPBAR ;  /* 0x00000000000079af */ /* 0x000e220000000000 */
[-C--:B------:R-:W-:Y:S02]  /*28f0*/  IADD3 R181, PT, PT, R209, R197.reuse, RZ ;  /* 0x000000c5d1b57210 */ /* 0x080fe40007ffe0ff */
[----:B------:R-:W-:Y:S02]  /*2900*/  LEA R186, P0, R213, R228, 0x2 ;  /* 0x000000e4d5ba7211 */ /* 0x000fe400078010ff */
[----:B------:R-:W-:Y:S02]  /*2910*/  IADD3 R182, PT, PT, R207, R197, RZ ;  /* 0x000000c5cfb67210 */ /* 0x000fe40007ffe0ff */
[----:B------:R-:W-:Y:S02]  /*2920*/  LEA.HI.X R187, R213, R229, RZ, 0x2, P0 ;  /* 0x000000e5d5bb7211 */ /* 0x000fe400000f14ff */
[----:B------:R-:W-:Y:S01]  /*2930*/  IADD3 R180, PT, PT, R209, R182, RZ ;  /* 0x000000b6d1b47210 */ /* 0x000fe20007ffe0ff */
[----:B------:R-:W-:Y:S04]  /*2940*/  DEPBAR.LE SB0, 0x0 ;  /* 0x000080000000791a */ /* 0x000fe80000000000 */
[----:B------:R-:W-:Y:S06]  /*2950*/  BAR.SYNC.DEFER_BLOCKING 0x0 ;  /* 0x0000000000007b1d */ /* 0x000fec0000010000 */
[----:B------:R-:W-:Y:S06]  /*2960*/  LDSM.16.M88.4 R52, [R197] ;  /* 0x00000000c534783b */ /* 0x000fec0000000200 */
[----:B------:R-:W4:Y:S06]  /*2970*/  LDSM.16.M88.4 R56, [R208+-0x4000] ;  /* 0xffc00000d038783b */ /* 0x000f2c0000000200 */
[----:B------:R-:W2:Y:S06]  /*2980*/  LDSM.16.M88.4 R60, [R208+-0x3800] ;  /* 0xffc80000d03c783b */ /* 0x000eac0000000200 */
[----:B------:R-:W-:Y:S06]  /*2990*/  LDSM.16.M88.4 R64, [R181] ;  /* 0x00000000b540783b */ /* 0x000fec0000000200 */
[----:B------:R-:W3:Y:S06]  /*29a0*/  LDSM.16.M88.4 R100, [R198+-0x4000] ;  /* 0xffc00000c664783b */ /* 0x000eec0000000200 */
[----:B------:R-:W1:Y:S06]  /*29b0*/  LDSM.16.M88.4 R104, [R198+-0x3800] ;  /* 0xffc80000c668783b */ /* 0x000e6c0000000200 */
[----:B------:R-:W-:Y:S06]  /*29c0*/  LDSM.16.M88.4 R108, [R182] ;  /* 0x00000000b66c783b */ /* 0x000fec0000000200 */
[----:B------:R-:W1:Y:S01]  /*29d0*/  LDSM.16.M88.4 R112, [R206+-0x4000] ;  /* 0xffc00000ce70783b */ /* 0x000e620000000200 */
[C---:B----4-:R-:W-:Y:S05]  /*29e0*/  HMMA.16816.F32 R4, R52.reuse, R56, RZ ;  /* 0x000000383404723c */ /* 0x050fea00000018ff */
[----:B-----5:R-:W5:Y:S06]  /*29f0*/  LDG.E R184, desc[UR20][R186.64] ;  /* 0x00000014bab87981 */ /* 0x020f6c000c1e1900 */
[----:B------:R4:W5:Y:S01]  /*2a00*/  LDG.E R183, desc[UR20][R186.64+0x20] ;  /* 0x00002014bab77981 */ /* 0x000962000c1e1900 */
[C---:B------:R-:W-:Y:S05]  /*2a10*/  HMMA.16816.F32 R8, R52.reuse, R58, RZ ;  /* 0x0000003a3408723c */ /* 0x040fea00000018ff */
[----:B------:R-:W-:Y:S03]  /*2a20*/  LDSM.16.M88.4 R56, [R180] ;  /* 0x00000000b438783b */ /* 0x000fe60000000200 */
[C---:B--2---:R-:W-:Y:S08]  /*2a30*/  HMMA.16816.F32 R12, R52.reuse, R60, RZ ;  /* 0x0000003c340c723c */ /* 0x044ff000000018ff */
[----:B------:R-:W-:Y:S01]  /*2a40*/  HMMA.16816.F32 R16, R52, R62, RZ ;  /* 0x0000003e3410723c */ /* 0x000fe200000018ff */
[----:B------:R-:W2:Y:S06]  /*2a50*/  LDSM.16.M88.4 R52, [R206+-0x3800] ;  /* 0xffc80000ce34783b */ /* 0x000eac0000000200 */
[----:B------:R-:W4:Y:S01]  /*2a60*/  LDSM.16.M88.4 R60, [R205+-0x4000] ;  /* 0xffc00000cd3c783b */ /* 0x000f220000000200 */
[C---:B---3--:R-:W-:Y:S08]  /*2a70*/  HMMA.16816.F32 R4, R64.reuse, R100, R4 ;  /* 0x000000644004723c */ /* 0x048ff00000001804 */
[C---:B------:R-:W-:Y:S01]  /*2a80*/  HMMA.16816.F32 R8, R64.reuse, R102, R8 ;  /* 0x000000664008723c */ /* 0x040fe20000001808 */
[----:B------:R-:W-:Y:S07]  /*2a90*/  LDSM.16.M88.4 R100, [R197+0x2000] ;  /* 0x00200000c564783b */ /* 0x000fee0000000200 */
[C---:B-1----:R-:W-:Y:S08]  /*2aa0*/  HMMA.16816.F32 R12, R64.reuse, R104, R12 ;  /* 0x00000068400c723c */ /* 0x042ff0000000180c */
[----:B------:R-:W-:Y:S01]  /*2ab0*/  HMMA.16816.F32 R16, R64, R106, R16 ;  /* 0x0000006a4010723c */ /* 0x000fe20000001810 */
[----:B------:R-:W1:Y:S06]  /*2ac0*/  LDSM.16.M88.4 R64, [R205+-0x3800] ;  /* 0xffc80000cd40783b */ /* 0x000e6c0000000200 */
[----:B------:R-:W3:Y:S01]  /*2ad0*/  LDSM.16.M88.4 R104, [R208+-0x2000] ;  /* 0xffe00000d068783b */ /* 0x000ee20000000200 */
[C---:B------:R-:W-:Y:S08]  /*2ae0*/  HMMA.16816.F32 R4, R108.reuse, R112, R4 ;  /* 0x000000706c04723c */ /* 0x040ff00000001804 */
[C---:B------:R-:W-:Y:S01]  /*2af0*/  HMMA.16816.F32 R8, R108.reuse, R114, R8 ;  /* 0x000000726c08723c */ /* 0x040fe20000001808 */
[----:B------:R-:W-:Y:S07]  /*2b00*/  LDSM.16.M88.4 R112, [R198+-0x2000] ;  /* 0xffe00000c670783b */ /* 0x000fee0000000200 */
[C---:B--2---:R-:W-:Y:S08]  /*2b10*/  HMMA.16816.F32 R12, R108.reuse, R52, R12 ;  /* 0x000000346c0c723c */ /* 0x044ff0000000180c */
[----:B------:R-:W-:Y:S01]  /*2b20*/  HMMA.16816.F32 R16, R108, R54, R16 ;  /* 0x000000366c10723c */ /* 0x000fe20000001810 */
[----:B------:R-:W2:Y:S06]  /*2b30*/  LDSM.16.M88.4 R52, [R208+-0x1800] ;  /* 0xffe80000d034783b */ /* 0x000eac0000000200 */
[----:B------:R3:W2:Y:S01]  /*2b40*/  LDSM.16.M88.4 R108, [R181+0x2000] ;  /* 0x00200000b56c783b */ /* 0x0006a20000000200 */
[C---:B----4-:R-:W-:Y:S08]  /*2b50*/  HMMA.16816.F32 R4, R56.reuse, R60, R4 ;  /* 0x0000003c3804723c */ /* 0x050ff00000001804 */
[C---:B------:R-:W-:Y:S01]  /*2b60*/  HMMA.16816.F32 R8, R56.reuse, R62, R8 ;  /* 0x0000003e3808723c */ /* 0x040fe20000001808 */
[----:B------:R-:W-:Y:S07]  /*2b70*/  LDSM.16.M88.4 R60, [R182+0x2000] ;  /* 0x00200000b63c783b */ /* 0x000fee0000000200 */
[C---:B-1----:R-:W-:Y:S03]  /*2b80*/  HMMA.16816.F32 R12, R56.reuse, R64, R12 ;  /* 0x00000040380c723c */ /* 0x042fe6000000180c */
[----:B---3--:R-:W-:Y:S05]  /*2b90*/  SHF.L.U32 R181, R240, 0x6, RZ ;  /* 0x00000006f0b57819 */ /* 0x008fea00000006ff */
[----:B------:R-:W-:Y:S01]  /*2ba0*/  HMMA.16816.F32 R16, R56, R66, R16 ;  /* 0x000000423810723c */ /* 0x000fe20000001810 */
[----:B------:R-:W1:Y:S02]  /*2bb0*/  LDSM.16.M88.4 R56, [R198+-0x1800] ;  /* 0xffe80000c638783b */ /* 0x000e640000000200 */
[----:B------:R-:W-:Y:S04]  /*2bc0*/  ISETP.GE.AND P0, PT, R181, R238, PT ;  /* 0x000000eeb500720c */ /* 0x000fe80003f06270 */
[----:B------:R-:W3:Y:S01]  /*2bd0*/  LDSM.16.M88.4 R64, [R206+-0x2000] ;  /* 0xffe00000ce40783b */ /* 0x000ee20000000200 */
[C---:B------:R-:W-:Y:S08]  /*2be0*/  HMMA.16816.F32 R4, R100.reuse, R104, R4 ;  /* 0x000000686404723c */ /* 0x040ff00000001804 */
[C---:B------:R-:W-:Y:S01]  /*2bf0*/  HMMA.16816.F32 R8, R100.reuse, R106, R8 ;  /* 0x0000006a6408723c */ /* 0x040fe20000001808 */
[----:B------:R-:W-:Y:S07]  /*2c00*/  LDSM.16.M88.4 R104, [R205+-0x2000] ;  /* 0xffe00000cd68783b */ /* 0x000fee0000000200 */
[C---:B--2---:R-:W-:Y:S08]  /*2c10*/  HMMA.16816.F32 R12, R100.reuse, R52, R12 ;  /* 0x00000034640c723c */ /* 0x044ff0000000180c */
[----:B------:R-:W-:Y:S01]  /*2c20*/  HMMA.16816.F32 R16, R100, R54, R16 ;  /* 0x000000366410723c */ /* 0x000fe20000001810 */
[----:B------:R-:W2:Y:S06]  /*2c30*/  LDSM.16.M88.4 R52, [R206+-0x1800] ;  /* 0xffe80000ce34783b */ /* 0x000eac0000000200 */
[----:B------:R-:W4:Y:S01]  /*2c40*/  LDSM.16.M88.4 R100, [R180+0x2000] ;  /* 0x00200000b464783b */ /* 0x000f220000000200 */
[C---:B------:R-:W-:Y:S08]  /*2c50*/  HMMA.16816.F32 R4, R108.reuse, R112, R4 ;  /* 0x000000706c04723c */ /* 0x040ff00000001804 */
[C---:B------:R-:W-:Y:S08]  /*2c60*/  HMMA.16816.F32 R8, R108.reuse, R114, R8 ;  /* 0x000000726c08723c */ /* 0x040ff00000001808 */
        /* <DEDUP_REMOVED lines=69> */
.L_x_1309:
[----:B------:R-:W2:Y:S01]  /*30c0*/  LDC R5, c[0x0][0x504] ;  /* 0x00014100ff057b82 */ /* 0x000ea20000000800 */
[----:B------:R-:W-:Y:S02]  /*30d0*/  IMAD.IADD R4, R213, 0x1, R181 ;  /* 0x00000001d5047824 */ /* 0x000fe400078e02b5 */
[C---:B------:R-:W-:Y:S05]  /*30e0*/  VIADD R16, R222.reuse, 0x1 ;  /* 0x00000001de107836 */ /* 0x040fea0000000000 */
[----:B------:R-:W3:Y:S01]  /*30f0*/  LDC R7, c[0x0][0x508] ;  /* 0x00014200ff077b82 */ /* 0x000ee20000000800 */
[C---:B------:R-:W-:Y:S02]  /*3100*/  VIADD R14, R222.reuse, 0x8 ;  /* 0x00000008de0e7836 */ /* 0x040fe40000000000 */
[C---:B------:R-:W-:Y:S02]  /*3110*/  VIADD R12, R222.reuse, 0x9 ;  /* 0x00000009de0c7836 */ /* 0x040fe40000000000 */
[C---:B------:R-:W-:Y:S02]  /*3120*/  VIADD R10, R222.reuse, 0x10 ;  /* 0x00000010de0a7836 */ /* 0x040fe40000000000 */
[C---:B------:R-:W-:Y:S02]  /*3130*/  VIADD R8, R222.reuse, 0x11 ;  /* 0x00000011de087836 */ /* 0x040fe40000000000 */
[----:B------:R-:W-:Y:S01]  /*3140*/  VIADD R6, R222, 0x18 ;  /* 0x00000018de067836 */ /* 0x000fe20000000000 */
[C-C-:B--2---:R-:W-:Y:S02]  /*3150*/  IADD3 R5, PT, PT, R239.reuse, -R5, -R242.reuse ;  /* 0x80000005ef057210 */ /* 0x144fe40007ffe8f2 */
[----:B---3--:R-:W-:Y:S03]  /*3160*/  IADD3 R7, PT, PT, R239, R7, -R242 ;  /* 0x00000007ef077210 */ /* 0x008fe60007ffe8f2 */
[C---:B------:R-:W-:Y:S02]  /*3170*/  IMAD.IADD R5, R4.reuse, 0x1, R5 ;  /* 0x0000000104057824 */ /* 0x040fe400078e0205 */
[----:B------:R-:W-:Y:S03]  /*3180*/  IMAD.IADD R18, R4, 0x1, R7 ;  /* 0x0000000104127824 */ /* 0x000fe600078e0207 */
[----:B------:R-:W-:Y:S01]  /*3190*/  VIMNMX R7, PT, PT, RZ, R5, !PT ;  /* 0x00000005ff077248 */ /* 0x000fe20007fe0100 */
[C---:B------:R-:W-:Y:S01]  /*31a0*/  VIADD R4, R222.reuse, 0x19 ;  /* 0x00000019de047836 */ /* 0x040fe20000000000 */
[----:B------:R-:W-:Y:S02]  /*31b0*/  VIADDMNMX R5, R5, 0x8, RZ, !PT ;  /* 0x0000000805057846 */ /* 0x000fe400078001ff */
[-C--:B------:R-:W-:Y:S02]  /*31c0*/  ISETP.GE.AND P1, PT, R222, R7.reuse, PT ;  /* 0x00000007de00720c */ /* 0x080fe40003f26270 */
[-C--:B------:R-:W-:Y:S02]  /*31d0*/  ISETP.GE.AND P0, PT, R16, R7.reuse, PT ;  /* 0x000000071000720c */ /* 0x080fe40003f06270 */
[----:B------:R-:W-:Y:S02]  /*31e0*/  FSEL R114, R185, -INF , P1 ;  /* 0xff800000b9727808 */ /* 0x000fe40000800000 */
[-C--:B------:R-:W-:Y:S02]  /*31f0*/  ISETP.GE.AND P6, PT, R14, R7.reuse, PT ;  /* 0x000000070e00720c */ /* 0x080fe40003fc6270 */
[-C--:B------:R-:W-:Y:S02]  /*3200*/  ISETP.GE.AND P1, PT, R4, R7.reuse, PT ;  /* 0x000000070400720c */ /* 0x080fe40003f26270 */
[----:B------:R-:W-:Y:S02]  /*3210*/  FSEL R109, R186, -INF , P0 ;  /* 0xff800000ba6d7808 */ /* 0x000fe40000000000 */
[----:B-1----:R-:W-:Y:S02]  /*3220*/  FSEL R110, R189, -INF , P6 ;  /* 0xff800000bd6e7808 */ /* 0x002fe40003000000 */
[----:B------:R-:W-:Y:S02]  /*3230*/  FSEL R182, R251, -INF , P1 ;  /* 0xff800000fbb67808 */ /* 0x000fe40000800000 */
[-C--:B------:R-:W-:Y:S02]  /*3240*/  ISETP.GE.AND P5, PT, R12, R7.reuse, PT ;  /* 0x000000070c00720c */ /* 0x080fe40003fa6270 */
[-C--:B------:R-:W-:Y:S02]  /*3250*/  ISETP.GE.AND P4, PT, R10, R7.reuse, PT ;  /* 0x000000070a00720c */ /* 0x080fe40003f86270 */
[-C--:B------:R-:W-:Y:S02]  /*3260*/  ISETP.GE.AND P3, PT, R8, R7.reuse, PT ;  /* 0x000000070800720c */ /* 0x080fe40003f66270 */
[----:B------:R-:W-:Y:S02]  /*3270*/  ISETP.GE.AND P2, PT, R6, R7, PT ;  /* 0x000000070600720c */ /* 0x000fe40003f46270 */
[-C--:B------:R-:W-:Y:S02]  /*3280*/  ISETP.GE.AND P0, PT, R222, R5.reuse, PT ;  /* 0x00000005de00720c */ /* 0x080fe40003f06270 */
[-C--:B------:R-:W-:Y:S02]  /*3290*/  ISETP.GE.AND P6, PT, R16, R5.reuse, PT ;  /* 0x000000051000720c */ /* 0x080fe40003fc6270 */
[-C--:B------:R-:W-:Y:S02]  /*32a0*/  ISETP.GE.AND P1, PT, R6, R5.reuse, PT ;  /* 0x000000050600720c */ /* 0x080fe40003f26270 */
[--C-:B------:R-:W-:Y:S02]  /*32b0*/  VIADDMNMX R7, R18, 0x1, R239.reuse, PT ;  /* 0x0000000112077846 */ /* 0x100fe400038001ef */
        /* <DEDUP_REMOVED lines=50> */
.L_x_1310:
[C---:B------:R-:W-:Y:S01]  /*35e0*/  FMUL.FTZ R103, R236.reuse, 1.4426950216293334961 ;  /* 0x3fb8aa3bec677820 */ /* 0x040fe20000410000 */
[----:B------:R-:W-:Y:S01]  /*35f0*/  FSETP.NEU.FTZ.AND P0, PT, R236, -INF , PT ;  /* 0xff800000ec00780b */ /* 0x000fe20003f1d000 */
[----:B------:R-:W-:Y:S01]  /*3600*/  FMUL.FTZ R65, R235, 1.4426950216293334961 ;  /* 0x3fb8aa3beb417820 */ /* 0x000fe20000410000 */
[----:B------:R-:W-:Y:S01]  /*3610*/  FFMA.FTZ R185, -R185, R185, 1 ;  /* 0x3f800000b9b97423 */ /* 0x000fe200000101b9 */
[----:B------:R-:W-:Y:S01]  /*3620*/  ISETP.GT.AND P1, PT, R240, R223, PT ;  /* 0x000000dff000720c */ /* 0x000fe20003f24270 */
[----:B------:R-:W-:Y:S01]  /*3630*/  FFMA.FTZ R186, -R186, R186, 1 ;  /* 0x3f800000baba7423 */ /* 0x000fe200000101ba */
[----:B------:R-:W-:Y:S01]  /*3640*/  FSEL R103, R103, RZ, P0 ;  /* 0x000000ff67677208 */ /* 0x000fe20000000000 */
[----:B------:R-:W-:Y:S01]  /*3650*/  FFMA.FTZ R187, -R187, R187, 1 ;  /* 0x3f800000bbbb7423 */ /* 0x000fe200000101bb */
[----:B------:R-:W-:Y:S01]  /*3660*/  FSETP.NEU.FTZ.AND P0, PT, R235, -INF , PT ;  /* 0xff800000eb00780b */ /* 0x000fe20003f1d000 */
[----:B------:R-:W-:Y:S01]  /*3670*/  FFMA.FTZ R188, -R188, R188, 1 ;  /* 0x3f800000bcbc7423 */ /* 0x000fe200000101bc */
[----:B------:R-:W-:Y:S01]  /*3680*/  FMUL.FTZ R185, R185, UR7 ;  /* 0x00000007b9b97c20 */ /* 0x000fe20008410000 */
[--C-:B------:R-:W-:Y:S01]  /*3690*/  FFMA.FTZ R111, R109, UR6, -R103.reuse ;  /* 0x000000066d6f7c23 */ /* 0x100fe20008010867 */
[----:B------:R-:W-:Y:S01]  /*36a0*/  FSEL R65, R65, RZ, P0 ;  /* 0x000000ff41417208 */ /* 0x000fe20000000000 */
[--C-:B------:R-:W-:Y:S01]  /*36b0*/  FFMA.FTZ R114, R114, UR6, -R103.reuse ;  /* 0x0000000672727c23 */ /* 0x100fe20008010867 */
[--C-:B------:R-:W-:Y:S01]  /*36c0*/  FFMA.FTZ R110, R110, UR6, -R103.reuse ;  /* 0x000000066e6e7c23 */ /* 0x100fe20008010867 */
[--C-:B------:R-:W-:Y:S01]  /*36d0*/  FFMA.FTZ R105, R105, UR6, -R103.reuse ;  /* 0x0000000669697c23 */ /* 0x100fe20008010867 */
[----:B------:R-:W-:Y:S01]  /*36e0*/  FFMA.FTZ R106, R106, UR6, -R103 ;  /* 0x000000066a6a7c23 */ /* 0x000fe20008010867 */
[----:B------:R-:W-:Y:S01]  /*36f0*/  FFMA.FTZ R109, R107, UR6, -R65 ;  /* 0x000000066b6d7c23 */ /* 0x000fe20008010841 */
[----:B------:R-:W-:Y:S01]  /*3700*/  FFMA.FTZ R107, R101, UR6, -R103 ;  /* 0x00000006656b7c23 */ /* 0x000fe20008010867 */
[----:B------:R-:W-:Y:S01]  /*3710*/  FFMA.FTZ R101, R108, UR6, -R65 ;  /* 0x000000066c657c23 */ /* 0x000fe20008010841 */
[----:B------:R-:W-:Y:S01]  /*3720*/  FFMA.FTZ R108, R64, UR6, -R103 ;  /* 0x00000006406c7c23 */ /* 0x000fe20008010867 */
[----:B------:R-:W-:Y:S01]  /*3730*/  FFMA.FTZ R112, R112, UR6, -R65 ;  /* 0x0000000670707c23 */ /* 0x000fe20008010841 */
[----:B------:R-:W1:Y:S01]  /*3740*/  S2R R64, SR_TID.X ;  /* 0x0000000000407919 */ /* 0x000e620000002100 */
[----:B------:R-:W-:Y:S01]  /*3750*/  MUFU.EX2 R114, R114 ;  /* 0x0000007200727308 */ /* 0x000fe20000000800 */
[----:B------:R-:W-:Y:S01]  /*3760*/  FFMA.FTZ R103, R182, UR6, -R103 ;  /* 0x00000006b6677c23 */ /* 0x000fe20008010867 */
[----:B------:R-:W-:Y:S01]  /*3770*/  MOV R182, 0x10 ;  /* 0x0000001000b67802 */ /* 0x000fe20000000f00 */
[--C-:B------:R-:W-:Y:S01]  /*3780*/  FFMA.FTZ R104, R104, UR6, -R65.reuse ;  /* 0x0000000668687c23 */ /* 0x100fe20008010841 */
[--C-:B------:R-:W-:Y:S01]  /*3790*/  FFMA.FTZ R102, R102, UR6, -R65.reuse ;  /* 0x0000000666667c23 */ /* 0x100fe20008010841 */
[--C-:B------:R-:W-:Y:S01]  /*37a0*/  FFMA.FTZ R67, R67, UR6, -R65.reuse ;  /* 0x0000000643437c23 */ /* 0x100fe20008010841 */
[--C-:B------:R-:W-:Y:S01]  /*37b0*/  FFMA.FTZ R66, R66, UR6, -R65.reuse ;  /* 0x0000000642427c23 */ /* 0x100fe20008010841 */
[----:B------:R-:W-:Y:S03]  /*37c0*/  FFMA.FTZ R65, R100, UR6, -R65 ;  /* 0x0000000664417c23 */ /* 0x000fe60008010841 */
[----:B------:R-:W2:Y:S01]  /*37d0*/  MUFU.EX2 R111, R111 ;  /* 0x0000006f006f7308 */ /* 0x000ea20000000800 */
[----:B------:R-:W-:Y:S01]  /*37e0*/  FMUL.FTZ R188, R188, UR7 ;  /* 0x00000007bcbc7c20 */ /* 0x000fe20008410000 */
[----:B------:R-:W-:Y:S01]  /*37f0*/  FFMA.FTZ R189, -R189, R189, 1 ;  /* 0x3f800000bdbd7423 */ /* 0x000fe200000101bd */
        /* <DEDUP_REMOVED lines=12> */
[----:B------:R-:W-:Y:S03]  /*38c0*/  FMUL.FTZ R192, R192, UR7 ;  /* 0x00000007c0c07c20 */ /* 0x000fe60008410000 */
[----:B------:R-:W3:Y:S01]  /*38d0*/  MUFU.EX2 R109, R109 ;  /* 0x0000006d006d7308 */ /* 0x000ee20000000800 */
[----:B------:R-:W-:Y:S01]  /*38e0*/  FMUL.FTZ R245, R245, UR7 ;  /* 0x00000007f5f57c20 */ /* 0x000fe20008410000 */
[----:B------:R-:W-:Y:S01]  /*38f0*/  FMUL.FTZ R250, R250, UR7 ;  /* 0x00000007fafa7c20 */ /* 0x000fe20008410000 */
[----:B------:R-:W-:Y:S01]  /*3900*/  FMUL.FTZ R251, R251, UR7 ;  /* 0x00000007fbfb7c20 */ /* 0x000fe20008410000 */
[----:B------:R-:W-:Y:S06]  /*3910*/  FMUL.FTZ R252, R252, UR7 ;  /* 0x00000007fcfc7c20 */ /* 0x000fec0008410000 */
[----:B------:R-:W-:Y:S10]  /*3920*/  MUFU.EX2 R110, R110 ;  /* 0x0000006e006e7308 */ /* 0x000ff40000000800 */
[----:B------:R-:W4:Y:S10]  /*3930*/  MUFU.EX2 R107, R107 ;  /* 0x0000006b006b7308 */ /* 0x000f340000000800 */
[----:B------:R-:W-:Y:S10]  /*3940*/  MUFU.EX2 R104, R104 ;  /* 0x0000006800687308 */ /* 0x000ff40000000800 */
[----:B------:R-:W4:Y:S10]  /*3950*/  MUFU.EX2 R101, R101 ;  /* 0x0000006500657308 */ /* 0x000f340000000800 */
[----:B------:R-:W-:Y:S10]  /*3960*/  MUFU.EX2 R108, R108 ;  /* 0x0000006c006c7308 */ /* 0x000ff40000000800 */
[----:B------:R-:W-:Y:S10]  /*3970*/  MUFU.EX2 R105, R105 ;  /* 0x0000006900697308 */ /* 0x000ff40000000800 */
[----:B------:R-:W-:Y:S10]  /*3980*/  MUFU.EX2 R102, R102 ;  /* 0x0000006600667308 */ /* 0x000ff40000000800 */
[----:B------:R-:W4:Y:S10]  /*3990*/  MUFU.EX2 R67, R67 ;  /* 0x0000004300437308 */ /* 0x000f340000000800 */
[----:B------:R-:W-:Y:S10]  /*39a0*/  MUFU.EX2 R106, R106 ;  /* 0x0000006a006a7308 */ /* 0x000ff40000000800 */
[----:B------:R-:W4:Y:S10]  /*39b0*/  MUFU.EX2 R103, R103 ;  /* 0x0000006700677308 */ /* 0x000f340000000800 */
[----:B------:R-:W-:Y:S10]  /*39c0*/  MUFU.EX2 R66, R66 ;  /* 0x0000004200427308 */ /* 0x000ff40000000800 */
[----:B------:R-:W4:Y:S01]  /*39d0*/  MUFU.EX2 R65, R65 ;  /* 0x0000004100417308 */ /* 0x000f220000000800 */
[----:B-1----:R-:W-:Y:S02]  /*39e0*/  LOP3.LUT P0, RZ, R64, 0x4, RZ, 0xc0, !PT ;  /* 0x0000000440ff7812 */ /* 0x002fe4000780c0ff */
[----:B--2---:R-:W-:Y:S02]  /*39f0*/  F2FP.F16.F32.PACK_AB R181, R111, R114 ;  /* 0x000000726fb5723e */ /* 0x004fe400000000ff */
[----:B---3--:R-:W-:Y:S02]  /*3a00*/  F2FP.F16.F32.PACK_AB R115, R109, R112 ;  /* 0x000000706d73723e */ /* 0x008fe400000000ff */
[----:B------:R-:W-:Y:S01]  /*3a10*/  SEL R100, R182, 0xfffffff0, !P0 ;  /* 0xfffffff0b6647807 */ /* 0x000fe20004000000 */
[----:B------:R1:W-:Y:S01]  /*3a20*/  STS [R220], R181 ;  /* 0x000000b5dc007388 */ /* 0x0003e20000000800 */
[----:B----4-:R-:W-:Y:S02]  /*3a30*/  F2FP.F16.F32.PACK_AB R113, R107, R110 ;  /* 0x0000006e6b71723e */ /* 0x010fe400000000ff */
[----:B------:R-:W-:Y:S01]  /*3a40*/  IADD3 R64, PT, PT, R220, R100, RZ ;  /* 0x00000064dc407210 */ /* 0x000fe20007ffe0ff */
[----:B------:R2:W-:Y:S01]  /*3a50*/  STS [R220+0x400], R115 ;  /* 0x00040073dc007388 */ /* 0x0005e20000000800 */
[----:B------:R-:W-:Y:S02]  /*3a60*/  F2FP.F16.F32.PACK_AB R17, R101, R104 ;  /* 0x000000686511723e */ /* 0x000fe400000000ff */
[----:B------:R-:W-:Y:S01]  /*3a70*/  F2FP.F16.F32.PACK_AB R182, R67, R102 ;  /* 0x0000006643b6723e */ /* 0x000fe200000000ff */
[----:B------:R3:W-:Y:S01]  /*3a80*/  STS [R64], R113 ;  /* 0x0000007140007388 */ /* 0x0007e20000000800 */
[----:B------:R-:W-:Y:S03]  /*3a90*/  IADD3 R100, PT, PT, R243, R100, RZ ;  /* 0x00000064f3647210 */ /* 0x000fe60007ffe0ff */
[----:B------:R-:W-:Y:S04]  /*3aa0*/  STS [R64+0x400], R17 ;  /* 0x0004001140007388 */ /* 0x000fe80000000800 */
[----:B------:R-:W-:Y:S01]  /*3ab0*/  STS [R243+0x400], R182 ;  /* 0x000400b6f3007388 */ /* 0x000fe20000000800 */
[----:B-1----:R-:W-:Y:S02]  /*3ac0*/  F2FP.F16.F32.PACK_AB R181, R105, R108 ;  /* 0x0000006c69b5723e */ /* 0x002fe400000000ff */
[----:B--2---:R-:W-:Y:S03]  /*3ad0*/  F2FP.F16.F32.PACK_AB R115, R103, R106 ;  /* 0x0000006a6773723e */ /* 0x004fe600000000ff */
[----:B------:R-:W-:Y:S01]  /*3ae0*/  STS [R243], R181 ;  /* 0x000000b5f3007388 */ /* 0x000fe20000000800 */
[----:B---3--:R-:W-:Y:S03]  /*3af0*/  F2FP.F16.F32.PACK_AB R113, R65, R66 ;  /* 0x000000424171723e */ /* 0x008fe600000000ff */
        /* <DEDUP_REMOVED lines=64> */
[C---:B------:R-:W-:Y:S01]  /*3f00*/  FADD.FTZ R107, -R184.reuse, R12 ;  /* 0x0000000cb86b7221 */ /* 0x040fe20000010100 */
[C---:B------:R-:W-:Y:S01]  /*3f10*/  FADD.FTZ R110, -R184.reuse, R13 ;  /* 0x0000000db86e7221 */ /* 0x040fe20000010100 */
[----:B------:R-:W-:Y:S01]  /*3f20*/  F2FP.F16.F32.PACK_AB R101, R101, R114 ;  /* 0x000000726565723e */ /* 0x000fe200000000ff */
[C---:B------:R-:W-:Y:S01]  /*3f30*/  FADD.FTZ R185, -R184.reuse, R16 ;  /* 0x00000010b8b97221 */ /* 0x040fe20000010100 */
        /* <DEDUP_REMOVED lines=13> */
[----:B------:R-:W-:Y:S01]  /*4010*/  FMUL.FTZ R102, R189, UR7 ;  /* 0x00000007bd667c20 */ /* 0x000fe20008410000 */
[----:B------:R-:W-:Y:S01]  /*4020*/  FMUL.FTZ R67, R190, UR7 ;  /* 0x00000007be437c20 */ /* 0x000fe20008410000 */
[----:B------:R-:W-:Y:S01]  /*4030*/  FMUL.FTZ R108, R191, UR7 ;  /* 0x00000007bf6c7c20 */ /* 0x000fe20008410000 */
[----:B------:R-:W-:Y:S01]  /*4040*/  FMUL.FTZ R185, R106, R185 ;  /* 0x000000b96ab97220 */ /* 0x000fe20000410000 */
[----:B------:R-:W-:Y:S01]  /*4050*/  FMUL.FTZ R66, R193, UR7 ;  /* 0x00000007c1427c20 */ /* 0x000fe20008410000 */
[----:B------:R-:W-:Y:S01]  /*4060*/  FMUL.FTZ R65, R194, UR7 ;  /* 0x00000007c2417c20 */ /* 0x000fe20008410000 */
        /* <DEDUP_REMOVED lines=17> */
[----:B------:R-:W-:Y:S02]  /*4180*/  FMUL.FTZ R186, R186, R103 ;  /* 0x00000067baba7220 */ /* 0x000fe40000410000 */
[----:B------:R-:W-:Y:S03]  /*4190*/  F2FP.F16.F32.PACK_AB R185, R184, R185 ;  /* 0x000000b9b8b9723e */ /* 0x000fe600000000ff */
        /* <DEDUP_REMOVED lines=26> */
.L_x_1311:
        /* <DEDUP_REMOVED lines=79> */
.L_x_1312:
        /* <DEDUP_REMOVED lines=313> */
.L_x_1314:
[----:B------:R-:W2:Y:S01]  /*5bc0*/  LDCU.64 UR10, c[0x0][0x5c0] ;  /* 0x0000b800ff0a77ac */ /* 0x000ea20008000a00 */
[----:B-1----:R-:W-:-:S05]  /*5bd0*/  IADD3 R30, PT, PT, R241, R244, RZ ;  /* 0x000000f4f11e7210 */ /* 0x002fca0007ffe0ff */
[C---:B--2---:R-:W-:Y:S02]  /*5be0*/  IMAD R28, R30.reuse, UR11, RZ ;  /* 0x0000000b1e1c7c24 */ /* 0x044fe4000f8e02ff */
[----:B------:R-:W-:-:S05]  /*5bf0*/  IMAD.WIDE.U32 R30, R30, UR10, RZ ;  /* 0x0000000a1e1e7c25 */ /* 0x000fca000f8e00ff */
[----:B------:R-:W-:Y:S02]  /*5c00*/  IADD3 R28, PT, PT, R31, R28, RZ ;  /* 0x0000001c1f1c7210 */ /* 0x000fe40007ffe0ff */
.L_x_1315:
        /* <DEDUP_REMOVED lines=11> */
.L_x_1316:
[----:B------:R-:W1:Y:S01]  /*5cc0*/  LDCU.64 UR6, c[0x0][0x5c8] ;  /* 0x0000b900ff0677ac */ /* 0x000e620008000a00 */
[----:B------:R-:W-:-:S05]  /*5cd0*/  IADD3 R40, PT, PT, R241, R244, RZ ;  /* 0x000000f4f1287210 */ /* 0x000fca0007ffe0ff */
[C---:B-1----:R-:W-:Y:S02]  /*5ce0*/  IMAD R38, R40.reuse, UR7, RZ ;  /* 0x0000000728267c24 */ /* 0x042fe4000f8e02ff */
[----:B------:R-:W-:-:S05]  /*5cf0*/  IMAD.WIDE.U32 R40, R40, UR6, RZ ;  /* 0x0000000628287c25 */ /* 0x000fca000f8e00ff */
[----:B------:R-:W-:-:S07]  /*5d00*/  IADD3 R38, PT, PT, R41, R38, RZ ;  /* 0x0000002629267210 */ /* 0x000fce0007ffe0ff */
.L_x_1317:
        /* <DEDUP_REMOVED lines=39> */
.L_x_1319:
[----:B------:R-:W-:Y:S05]  /*5f80*/  BSYNC.RECONVERGENT B0 ;  /* 0x0000000000007941 */ /* 0x000fea0003800200 */
.L_x_1318:
        /* <DEDUP_REMOVED lines=13> */
.L_x_1321:
[----:B------:R-:W-:Y:S05]  /*6060*/  BSYNC.RECONVERGENT B0 ;  /* 0x0000000000007941 */ /* 0x000fea0003800200 */
.L_x_1320:
        /* <DEDUP_REMOVED lines=19> */
.L_x_1323:
[----:B------:R-:W-:Y:S05]  /*61a0*/  BSYNC.RECONVERGENT B0 ;  /* 0x0000000000007941 */ /* 0x000fea0003800200 */
.L_x_1322:
        /* <DEDUP_REMOVED lines=11> */
.L_x_1308:
[----:B------:R-:W-:Y:S05]  /*6260*/  BSYNC.RECONVERGENT B1 ;  /* 0x0000000000017941 */ /* 0x000fea0003800200 */
.L_x_1286:
        /* <DEDUP_REMOVED lines=11> */
.L_x_1325:
        /* <DEDUP_REMOVED lines=14> */
.L_x_2437:


//--------------------- .text._ZN5flash44flash_bwd_dq_dk_dv_loop_seqk_parallel_kernelI23Flash_bwd_kernel_traitsILi128ELi64ELi64ELi8ELi4ELi2ELi2ELb1ELb0EN7cutlass6half_tE19Flash_kernel_traitsILi128ELi64ELi64ELi8ES3_EELb1ELb0ELb1ELb1ELb0ELb0ELb0EEEvNS_16Flash_bwd_paramsE --------------------------
	.section	.text._ZN5flash44flash_bwd_dq_dk_dv_loop_seqk_parallel_kernelI23Flash_bwd_kernel_traitsILi128ELi64ELi64ELi8ELi4ELi2ELi2ELb1ELb0EN7cutlass6half_tE19Flash_kernel_traitsILi128ELi64ELi64ELi8ES3_EELb1ELb0ELb1ELb1ELb0ELb0ELb0EEEvNS_16Flash_bwd_paramsE,"ax",@progbits
	.align	128
        .global         _ZN5flash44flash_bwd_dq_dk_dv_loop_seqk_parallel_kernelI23Flash_bwd_kernel_traitsILi128ELi64ELi64ELi8ELi4ELi2ELi2ELb1ELb0EN7cutlass6half_tE19Flash_kernel_traitsILi128ELi64ELi64ELi8ES3_EELb1ELb0ELb1ELb1ELb0ELb0ELb0EEEvNS_16Flash_bwd_paramsE
        .type           _ZN5flash44flash_bwd_dq_dk_dv_loop_seqk_parallel_kernelI23Flash_bwd_kernel_traitsILi128ELi64ELi64ELi8ELi4ELi2ELi2ELb1ELb0EN7cutlass6half_tE19Flash_kernel_traitsILi128ELi64ELi64ELi8ES3_EELb1ELb0ELb1ELb1ELb0ELb0ELb0EEEvNS_16Flash_bwd_paramsE,@function
        .size           _ZN5flash44flash_bwd_dq_dk_dv_loop_seqk_parallel_kernelI23Flash_bwd_kernel_traitsILi128ELi64ELi64ELi8ELi4ELi2ELi2ELb1ELb0EN7cutlass6half_tE19Flash_kernel_traitsILi128ELi64ELi64ELi8ES3_EELb1ELb0ELb1ELb1ELb0ELb0ELb0EEEvNS_16Flash_bwd_paramsE,(.L_x_2438 - _ZN5flash44flash_bwd_dq_dk_dv_loop_seqk_parallel_kernelI23Flash_bwd_kernel_traitsILi128ELi64ELi64ELi8ELi4ELi2ELi2ELb1ELb0EN7cutlass6half_tE19Flash_kernel_traitsILi128ELi64ELi64ELi8ES3_EELb1ELb0ELb1ELb1ELb0ELb0ELb0EEEvNS_16Flash_bwd_paramsE)
        .other          _ZN5flash44flash_bwd_dq_dk_dv_loop_seqk_parallel_kernelI23Flash_bwd_kernel_traitsILi128ELi64ELi64ELi8ELi4ELi2ELi2ELb1ELb0EN7cutlass6half_tE19Flash_kernel_traitsILi128ELi64ELi64ELi8ES3_EELb1ELb0ELb1ELb1ELb0ELb0ELb0EEEvNS_16Flash_bwd_paramsE,@"STO_CUDA_ENTRY STV_DEFAULT"
_ZN5flash44flash_bwd_dq_dk_dv_loop_seqk_parallel_kernelI23Flash_bwd_kernel_traitsILi128ELi64ELi64ELi8ELi4ELi2ELi2ELb1ELb0EN7cutlass6half_tE19Flash_kernel_traitsILi128ELi64ELi64ELi8ES3_EELb1ELb0ELb1ELb1ELb0ELb0ELb0EEEvNS_16Flash_bwd_paramsE:
.text._ZN5flash44flash_bwd_dq_dk_dv_loop_seqk_parallel_kernelI23Flash_bwd_kernel_traitsILi128ELi64ELi64ELi8ELi4ELi2ELi2ELb1ELb0EN7cutlass6half_tE19Flash_kernel_traitsILi128ELi64ELi64ELi8ES3_EELb1ELb0ELb1ELb1ELb0ELb0ELb0EEEvNS_16Flash_bwd_paramsE:
        /* <DEDUP_REMOVED lines=16> */
[----:B------:R-:W-:Y:S01]  /*0100*/  IMAD.MOV.U32 R206, RZ, RZ, 0x20 ;  /* 0x00000020ffce7424 */ /* 0x000fe200078e00ff */
[----:B------:R-:W4:Y:S01]  /*0110*/  S2R R210, SR_CTAID.Z ;  /* 0x0000000000d27919 */ /* 0x000f220000002700 */
        /* <DEDUP_REMOVED lines=13> */
[----:B-----5:R-:W-:Y:S01]  /*01f0*/  ULEA UR6, UR6, UR5, 0x18 ;  /* 0x0000000506067291 */ /* 0x020fe2000f8ec0ff */
[----:B------:R-:W-:-:S02]  /*0200*/  LOP3.LUT R5, R5, 0x20, R0, 0x78, !PT ;  /* 0x0000002005057812 */ /* 0x000fc400078e7800 */
[----:B------:R-:W-:Y:S01]  /*0210*/  LOP3.LUT R3, R3, 0x6, R204, 0xf8, !PT ;  /* 0x0000000603037812 */ /* 0x000fe200078ef8cc */
[----:B------:R-:W-:Y:S01]  /*0220*/  UIADD3 UR5, UPT, UPT, UR6, 0x12000, URZ ;  /* 0x0001200006057890 */ /* 0x000fe2000fffe0ff */
[----:B------:R-:W-:Y:S01]  /*0230*/  LOP3.LUT R216, R5, 0x1c0, R8, 0xf8, !PT ;  /* 0x000001c005d87812 */ /* 0x000fe200078ef808 */
[----:B------:R-:W-:Y:S01]  /*0240*/  UIADD3 UR4, UPT, UPT, UR6, 0x10000, URZ ;  /* 0x0001000006047890 */ /* 0x000fe2000fffe0ff */
[----:B------:R-:W-:Y:S02]  /*0250*/  LOP3.LUT R215, R7, 0x30, RZ, 0xc0, !PT ;  /* 0x0000003007d77812 */ /* 0x000fe400078ec0ff */
[----:B------:R-:W-:Y:S01]  /*0260*/  LOP3.LUT R216, R3, R216, RZ, 0xfc, !PT ;  /* 0x000000d803d87212 */ /* 0x000fe200078efcff */
[----:B------:R-:W-:Y:S01]  /*0270*/  IMAD.SHL.U32 R3, R217, 0x40, RZ ;  /* 0x00000040d9037824 */ /* 0x000fe200078e00ff */
[----:B------:R-:W-:Y:S02]  /*0280*/  LOP3.LUT R5, R2, 0x200, RZ, 0xc0, !PT ;  /* 0x0000020002057812 */ /* 0x000fe400078ec0ff */
[----:B------:R-:W-:-:S02]  /*0290*/  LOP3.LUT R215, R215, 0x7, R0, 0xf8, !PT ;  /* 0x00000007d7d77812 */ /* 0x000fc400078ef800 */
[----:B------:R-:W-:Y:S02]  /*02a0*/  LOP3.LUT R6, R3, 0x1c0, RZ, 0xc0, !PT ;  /* 0x000001c003067812 */ /* 0x000fe400078ec0ff */
[----:B------:R-:W-:Y:S02]  /*02b0*/  LOP3.LUT R0, R7, 0x10, RZ, 0xc0, !PT ;  /* 0x0000001007007812 */ /* 0x000fe400078ec0ff */
[----:B------:R-:W-:Y:S02]  /*02c0*/  LOP3.LUT R4, R5, 0x3800, R8, 0xf8, !PT ;  /* 0x0000380005047812 */ /* 0x000fe400078ef808 */
[----:B------:R-:W-:Y:S02]  /*02d0*/  LOP3.LUT R6, R6, 0x38, R219, 0xf8, !PT ;  /* 0x0000003806067812 */ /* 0x000fe400078ef8db */
[----:B------:R-:W-:Y:S02]  /*02e0*/  LOP3.LUT R205, R3, 0x200, RZ, 0xc0, !PT ;  /* 0x0000020003cd7812 */ /* 0x000fe400078ec0ff */
[----:B------:R-:W-:-:S02]  /*02f0*/  SHF.R.U32.HI R221, RZ, 0x3, R217 ;  /* 0x00000003ffdd7819 */ /* 0x000fc400000116d9 */
[----:B------:R-:W-:Y:S02]  /*0300*/  LOP3.LUT R8, R8, 0x1c0, RZ, 0xc0, !PT ;  /* 0x000001c008087812 */ /* 0x000fe400078ec0ff */
[----:B------:R-:W-:Y:S02]  /*0310*/  LOP3.LUT R207, R0, 0x8, R217, 0xf8, !PT ;  /* 0x0000000800cf7812 */ /* 0x000fe400078ef8d9 */
[----:B------:R-:W-:Y:S02]  /*0320*/  LOP3.LUT R0, R6, 0x8, R7, 0x78, !PT ;  /* 0x0000000806007812 */ /* 0x000fe400078e7807 */
[----:B------:R-:W-:Y:S02]  /*0330*/  LOP3.LUT R211, R205, 0xc00, R2, 0xf8, !PT ;  /* 0x00000c00cdd37812 */ /* 0x000fe400078ef802 */
[----:B------:R-:W-:Y:S02]  /*0340*/  LOP3.LUT R5, R2, 0x400, RZ, 0xc0, !PT ;  /* 0x0000040002057812 */ /* 0x000fe400078ec0ff */
[----:B------:R-:W-:-:S02]  /*0350*/  LOP3.LUT R9, R8, 0x18, R221, 0xf8, !PT ;  /* 0x0000001808097812 */ /* 0x000fc400078ef8dd */
[----:B------:R-:W-:Y:S02]  /*0360*/  LOP3.LUT R205, R205, 0x400, R2, 0xf8, !PT ;  /* 0x00000400cdcd7812 */ /* 0x000fe400078ef802 */
[----:B--2---:R-:W-:Y:S02]  /*0370*/  LEA R224, P0, R213, R224, 0x2 ;  /* 0x000000e0d5e07211 */ /* 0x004fe400078010ff */
[--C-:B------:R-:W-:Y:S02]  /*0380*/  LOP3.LUT R5, R5, 0x6, R204.reuse, 0xf8, !PT ;  /* 0x0000000605057812 */ /* 0x100fe400078ef8cc */
[----:B------:R-:W-:Y:S02]  /*0390*/  LOP3.LUT R214, R9, 0x38, R204, 0x78, !PT ;  /* 0x0000003809d67812 */ /* 0x000fe400078e78cc */
[-C--:B------:R-:W-:Y:S02]  /*03a0*/  LOP3.LUT R211, R211, R0.reuse, RZ, 0xfc, !PT ;  /* 0x00000000d3d37212 */ /* 0x080fe400078efcff */
[----:B------:R-:W-:-:S02]  /*03b0*/  LOP3.LUT R205, R205, R0, RZ, 0xfc, !PT ;  /* 0x00000000cdcd7212 */ /* 0x000fc400078efcff */
[----:B------:R-:W-:Y:S01]  /*03c0*/  LOP3.LUT R204, R204, 0x20, RZ, 0xc0, !PT ;  /* 0x00000020cccc7812 */ /* 0x000fe200078ec0ff */
[----:B------:R-:W1:Y:S01]  /*03d0*/  LDC R0, c[0x0][0x438] ;  /* 0x00010e00ff007b82 */ /* 0x000e620000000800 */
[----:B------:R-:W-:Y:S02]  /*03e0*/  R2P PR, R217, 0xe ;  /* 0x0000000ed9007804 */ /* 0x000fe40000000000 */
[----:B------:R-:W-:Y:S02]  /*03f0*/  LOP3.LUT R204, R204, 0x18, R221, 0xf8, !PT ;  /* 0x00000018cccc7812 */ /* 0x000fe400078ef8dd */
[----:B------:R-:W-:Y:S02]  /*0400*/  LOP3.LUT R218, R219, 0x1f8, RZ, 0xc0, !PT ;  /* 0x000001f8dbda7812 */ /* 0x000fe400078ec0ff */
[----:B------:R-:W-:Y:S02]  /*0410*/  LOP3.LUT R204, R204, 0x1c0, R3, 0xf8, !PT ;  /* 0x000001c0cccc7812 */ /* 0x000fe400078ef803 */
[----:B------:R-:W-:-:S02]  /*0420*/  LEA R216, R216, UR5, 0x1 ;  /* 0x00000005d8d87c11 */ /* 0x000fc4000f8e08ff */
[----:B------:R-:W-:Y:S02]  /*0430*/  LOP3.LUT R207, R207, R6, RZ, 0x3c, !PT ;  /* 0x00000006cfcf7212 */ /* 0x000fe400078e3cff */
[----:B------:R-:W-:Y:S01]  /*0440*/  LOP3.LUT R209, R6, 0x8, R217, 0x78, !PT ;  /* 0x0000000806d17812 */ /* 0x000fe200078e78d9 */
[----:B------:R-:W-:Y:S01]  /*0450*/  VIADD R212, R216, 0x20 ;  /* 0x00000020d8d47836 */ /* 0x000fe20000000000 */
[----:B------:R-:W-:Y:S01]  /*0460*/  LOP3.LUT R204, R204, 0x38, R219, 0x78, !PT ;  /* 0x00000038cccc7812 */ /* 0x000fe200078e78db */
[----:B------:R-:W-:Y:S01]  /*0470*/  @P3 VIADD R212, R216, 0xffffffe0 ;  /* 0xffffffe0d8d43836 */ /* 0x000fe20000000000 */
[----:B------:R-:W-:Y:S02]  /*0480*/  LOP3.LUT R218, R218, 0x38, R217, 0x78, !PT ;  /* 0x00000038dada7812 */ /* 0x000fe400078e78d9 */
[----:B------:R-:W-:Y:S01]  /*0490*/  LOP3.LUT R214, R5, R214, RZ, 0xfc, !PT ;  /* 0x000000d605d67212 */ /* 0x000fe200078efcff */
[----:B------:R-:W-:Y:S01]  /*04a0*/  VIADD R223, R212, 0x10 ;  /* 0x00000010d4df7836 */ /* 0x000fe20000000000 */
[----:B------:R-:W-:Y:S01]  /*04b0*/  LOP3.LUT R209, R4, R209, RZ, 0xfc, !PT ;  /* 0x000000d104d17212 */ /* 0x000fe200078efcff */
[----:B------:R-:W-:Y:S01]  /*04c0*/  @P2 VIADD R223, R212, 0xfffffff0 ;  /* 0xfffffff0d4df2836 */ /* 0x000fe20000000000 */
[----:B------:R-:W-:-:S02]  /*04d0*/  LOP3.LUT R207, R207, 0x200, R2, 0xf8, !PT ;  /* 0x00000200cfcf7812 */ /* 0x000fc400078ef802 */
[----:B------:R-:W-:Y:S02]  /*04e0*/  LOP3.LUT R204, R204, 0x200, R3, 0xf8, !PT ;  /* 0x00000200cccc7812 */ /* 0x000fe400078ef803 */
[----:B------:R-:W-:Y:S02]  /*04f0*/  LOP3.LUT R218, R218, 0x1e00, R219, 0xf8, !PT ;  /* 0x00001e00dada7812 */ /* 0x000fe400078ef8db */
[----:B------:R-:W-:Y:S02]  /*0500*/  LEA.HI.X R225, R213, R225, RZ, 0x2, P0 ;  /* 0x000000e1d5e17211 */ /* 0x000fe400000f14ff */
[----:B------:R-:W-:Y:S02]  /*0510*/  SHF.R.U32.HI R217, RZ, 0x5, R217 ;  /* 0x00000005ffd97819 */ /* 0x000fe400000116d9 */
[----:B------:R-:W-:Y:S02]  /*0520*/  SEL R208, R208, 0xfffffff0, !P1 ;  /* 0xfffffff0d0d07807 */ /* 0x000fe40004800000 */
        /* <DEDUP_REMOVED lines=8> */
[----:B-1-34-:R-:W-:-:S07]  /*05b0*/  LEA R204, R204, UR6, 0x1 ;  /* 0x00000006cccc7c11 */ /* 0x01afce000f8e08ff */
.L_x_1385:
[----:B------:R-:W1:Y:S01]  /*05c0*/  LDC.64 R2, c[0x0][0x478] ;  /* 0x00011e00ff027b82 */ /* 0x000e620000000a00 */
[----:B------:R-:W-:Y:S01]  /*05d0*/  ISETP.NE.U32.AND P4, PT, RZ, UR8, PT ;  /* 0x00000008ff007c0c */ /* 0x000fe2000bf85070 */
[----:B--2---:R-:W-:Y:S01]  /*05e0*/  IMAD.SHL.U32 R9, R213, 0x4, RZ ;  /* 0x00000004d5097824 */ /* 0x004fe200078e00ff */
[----:B------:R-:W-:Y:S01]  /*05f0*/  SHF.R.U32.HI R10, RZ, 0x1e, R213 ;  /* 0x0000001eff0a7819 */ /* 0x000fe200000116d5 */
[----:B------:R-:W-:Y:S01]  /*0600*/  IMAD.MOV.U32 R245, RZ, RZ, RZ ;  /* 0x000000fffff57224 */ /* 0x000fe200078e00ff */
[----:B------:R-:W-:-:S03]  /*0610*/  ISETP.NE.AND.EX P4, PT, RZ, UR9, PT, P4 ;  /* 0x00000009ff007c0c */ /* 0x000fc6000bf85340 */
[----:B------:R-:W2:Y:S01]  /*0620*/  LDC.64 R6, c[0x0][0x460] ;  /* 0x00011800ff067b82 */ /* 0x000ea20000000a00 */
[----:B------:R-:W-:-:S07]  /*0630*/  IMAD.MOV.U32 R11, RZ, RZ, -0x1 ;  /* 0xffffffffff0b7424 */ /* 0x000fce00078e00ff */
        /* <DEDUP_REMOVED lines=12> */
[----:B------:R-:W-:Y:S01]  /*0700*/  IMAD.MOV.U32 R246, RZ, RZ, -0x1 ;  /* 0xfffffffffff67424 */ /* 0x000fe200078e00ff */
[----:B---3--:R-:W-:Y:S01]  /*0710*/  ISETP.NE.AND P4, PT, R8, RZ, PT ;  /* 0x000000ff0800720c */ /* 0x008fe20003f85270 */
[----:B------:R-:W2:Y:S02]  /*0720*/  @!P3 LDC R7, c[0x0][0x43c] ;  /* 0x00010f00ff07bb82 */ /* 0x000ea40000000800 */
[----:B------:R-:W-:Y:S01]  /*0730*/  @P3 IMAD.X R3, R10, 0x1, R3, P0 ;  /* 0x000000010a033824 */ /* 0x000fe200000e0603 */
[----:B-----5:R3:W5:Y:S04]  /*0740*/  @P5 LDG.E R11, desc[UR18][R224.64] ;  /* 0x00000012e00b5981 */ /* 0x020768000c1e1900 */
[----:B------:R-:W4:Y:S04]  /*0750*/  @P3 LDG.E R244, desc[UR18][R2.64] ;  /* 0x0000001202f43981 */ /* 0x000f28000c1e1900 */
[----:B------:R3:W5:Y:S01]  /*0760*/  @P2 LDG.E R6, desc[UR18][R224.64+0x4] ;  /* 0x00000412e0062981 */ /* 0x000762000c1e1900 */
[----:B-1----:R-:W-:-:S04]  /*0770*/  ISETP.EQ.U32.AND P1, PT, R4, RZ, PT ;  /* 0x000000ff0400720c */ /* 0x002fc80003f22070 */
[----:B------:R-:W-:Y:S02]  /*0780*/  ISETP.EQ.OR.EX P1, PT, R5, RZ, !P4, P1 ;  /* 0x000000ff0500720c */ /* 0x000fe40006722710 */
[----:B------:R-:W-:-:S05]  /*0790*/  IADD3 R8, P0, PT, R9, R4, RZ ;  /* 0x0000000409087210 */ /* 0x000fca0007f1e0ff */
[----:B------:R-:W-:Y:S01]  /*07a0*/  IMAD.X R9, R10, 0x1, R5, P0 ;  /* 0x000000010a097824 */ /* 0x000fe200000e0605 */
[----:B------:R-:W1:Y:S05]  /*07b0*/  @!P2 LDC R247, c[0x0][0x434] ;  /* 0x00010d00fff7ab82 */ /* 0x000e6a0000000800 */
[----:B------:R3:W5:Y:S03]  /*07c0*/  @!P1 LDG.E R246, desc[UR18][R8.64] ;  /* 0x0000001208f69981 */ /* 0x000766000c1e1900 */
[----:B------:R-:W2:Y:S01]  /*07d0*/  @!P3 LDC.64 R2, c[0x0][0x488] ;  /* 0x00012200ff02bb82 */ /* 0x000ea20000000a00 */
[----:B------:R-:W-:-:S04]  /*07e0*/  ISETP.NE.U32.AND P1, PT, R4, RZ, PT ;  /* 0x000000ff0400720c */ /* 0x000fc80003f25070 */
[----:B------:R-:W-:Y:S02]  /*07f0*/  ISETP.NE.AND.EX P1, PT, R5, RZ, PT, P1 ;  /* 0x000000ff0500720c */ /* 0x000fe40003f25310 */
[----:B--2---:R-:W-:-:S04]  /*0800*/  @!P3 ISETP.NE.U32.AND P0, PT, R2, RZ, PT ;  /* 0x000000ff0200b20c */ /* 0x004fc80003f05070 */
[----:B------:R-:W-:-:S04]  /*0810*/  @!P3 ISETP.NE.AND.EX P0, PT, R3, RZ, PT, P0 ;  /* 0x000000ff0300b20c */ /* 0x000fc80003f05300 */
[----:B------:R-:W-:Y:S01]  /*0820*/  @!P3 SEL R7, R7, RZ, P0 ;  /* 0x000000ff0707b207 */ /* 0x000fe20000000000 */
[----:B----4-:R-:W-:Y:S02]  /*0830*/  @P3 IMAD.IADD R244, R244, 0x1, -R245 ;  /* 0x00000001f4f43824 */ /* 0x010fe400078e0af5 */
[----:B-1-3--:R-:W-:Y:S06]  /*0840*/  @!P1 BRA `(.L_x_1326) ;  /* 0x00000000000c9947 */ /* 0x00afec0003800000 */
[----:B------:R-:W2:Y:S02]  /*0850*/  @P4 LDG.E R3, desc[UR18][R8.64+0x4] ;  /* 0x0000041208034981 */ /* 0x000ea4000c1e1900 */
[----:B--2--5:R-:W-:-:S06]  /*0860*/  @P4 IADD3 R0, PT, PT, R3, -R246, RZ ;  /* 0x800000f603004210 */ /* 0x024fcc0007ffe0ff */
[----:B------:R1:W5:Y:S02]  /*0870*/  @!P4 LDG.E R0, desc[UR18][R8.64] ;  /* 0x000000120800c981 */ /* 0x000364000c1e1900 */
.L_x_1326:
[----:B-----5:R-:W-:Y:S01]  /*0880*/  @!P3 IADD3 R244, PT, PT, R7, R0, -R245 ;  /* 0x0000000007f4b210 */ /* 0x020fe20007ffe8f5 */
[----:B------:R-:W-:Y:S02]  /*0890*/  IMAD.SHL.U32 R7, R222, 0x40, RZ ;  /* 0x00000040de077824 */ /* 0x000fe400078e00ff */
[----:B------:R-:W-:-:S03]  /*08a0*/  @P2 IMAD.IADD R247, R6, 0x1, -R11 ;  /* 0x0000000106f72824 */ /* 0x000fc600078e0a0b */
[----:B------:R-:W-:-:S13]  /*08b0*/  ISETP.GT.AND P0, PT, R244, R7, PT ;  /* 0x00000007f400720c */ /* 0x000fda0003f04270 */
[----:B------:R-:W-:Y:S05]  /*08c0*/  @!P0 BRA `(.L_x_1327) ;  /* 0x0000006c00ec8947 */ /* 0x000fea0003800000 */
[----:B------:R-:W2:Y:S01]  /*08d0*/  LDC R6, c[0x0][0x504] ;  /* 0x00014100ff067b82 */ /* 0x000ea20000000800 */
[----:B------:R-:W-:Y:S01]  /*08e0*/  ISETP.NE.AND P3, PT, R11, -0x1, PT ;  /* 0xffffffff0b00780c */ /* 0x000fe20003f65270 */
[----:B-1----:R-:W-:Y:S01]  /*08f0*/  VIADD R9, R247, 0x3f ;  /* 0x0000003ff7097836 */ /* 0x002fe20000000000 */
[----:B------:R-:W-:Y:S02]  /*0900*/  IADD3 R227, PT, PT, R7, 0x40, R247 ;  /* 0x0000004007e37810 */ /* 0x000fe40007ffe0f7 */
[----:B------:R-:W-:Y:S02]  /*0910*/  ISETP.NE.AND P2, PT, R246, -0x1, PT ;  /* 0xfffffffff600780c */ /* 0x000fe40003f45270 */
[----:B------:R-:W-:-:S04]  /*0920*/  SHF.R.S32.HI R0, RZ, 0x1f, R9 ;  /* 0x0000001fff007819 */ /* 0x000fc80000011409 */
[----:B------:R-:W-:-:S03]  /*0930*/  LEA.HI R0, R0, R9, RZ, 0x6 ;  /* 0x0000000900007211 */ /* 0x000fc600078f30ff */
[----:B------:R-:W1:Y:S01]  /*0940*/  @!P3 LDC.64 R4, c[0x0][0x398] ;  /* 0x0000e600ff04bb82 */ /* 0x000e620000000a00 */
[----:B------:R-:W-:-:S07]  /*0950*/  SHF.R.S32.HI R0, RZ, 0x6, R0 ;  /* 0x00000006ff007819 */ /* 0x000fce0000011400 */
[----:B------:R-:W3:Y:S01]  /*0960*/  @P3 LDC.64 R2, c[0x0][0x3b0] ;  /* 0x0000ec00ff023b82 */ /* 0x000ee20000000a00 */
[----:B--2---:R-:W-:-:S05]  /*0970*/  IADD3 R6, PT, PT, R227, R6, -R244 ;  /* 0x00000006e3067210 */ /* 0x004fca0007ffe8f4 */
[----:B------:R-:W-:-:S05]  /*0980*/  VIADD R6, R6, 0x3f ;  /* 0x0000003f06067836 */ /* 0x000fca0000000000 */
[----:B------:R-:W-:-:S04]  /*0990*/  SHF.R.S32.HI R15, RZ, 0x1f, R6 ;  /* 0x0000001fff0f7819 */ /* 0x000fc80000011406 */
[----:B------:R-:W-:Y:S01]  /*09a0*/  LEA.HI R15, R15, R6, RZ, 0x6 ;  /* 0x000000060f0f7211 */ /* 0x000fe200078f30ff */
[----:B-1----:R-:W-:-:S03]  /*09b0*/  @!P3 IMAD.WIDE.U32 R12, R213, R4, RZ ;  /* 0x00000004d50cb225 */ /* 0x002fc600078e00ff */
[----:B------:R-:W-:Y:S01]  /*09c0*/  SHF.R.S32.HI R15, RZ, 0x6, R15 ;  /* 0x00000006ff0f7819 */ /* 0x000fe2000001140f */
[----:B------:R-:W-:-:S03]  /*09d0*/  @!P3 IMAD R20, R213, R5, R13 ;  /* 0x00000005d514b224 */ /* 0x000fc600078e020d */
[----:B------:R-:W-:Y:S01]  /*09e0*/  VIMNMX R15, PT, PT, R0, R15, PT ;  /* 0x0000000f000f7248 */ /* 0x000fe20003fe0100 */
[----:B---3--:R-:W-:-:S03]  /*09f0*/  @P3 IMAD.WIDE.U32 R4, R11, R2, RZ ;  /* 0x000000020b043225 */ /* 0x008fc600078e00ff */
        /* <DEDUP_REMOVED lines=16> */
.L_x_1328:
[----:B------:R-:W1:Y:S01]  /*0b00*/  LDCU.64 UR14, c[0x0][0x3b8] ;  /* 0x00007700ff0e77ac */ /* 0x000e620008000a00 */
[----:B------:R-:W-:-:S05]  /*0b10*/  IADD3 R2, PT, PT, R245, R246, RZ ;  /* 0x000000f6f5027210 */ /* 0x000fca0007ffe0ff */
[C---:B-1----:R-:W-:Y:S02]  /*0b20*/  IMAD R9, R2.reuse, UR15, RZ ;  /* 0x0000000f02097c24 */ /* 0x042fe4000f8e02ff */
[----:B------:R-:W-:-:S05]  /*0b30*/  IMAD.WIDE.U32 R2, R2, UR14, RZ ;  /* 0x0000000e02027c25 */ /* 0x000fca000f8e00ff */
[----:B------:R-:W-:Y:S02]  /*0b40*/  IADD3 R9, PT, PT, R3, R9, RZ ;  /* 0x0000000903097210 */ /* 0x000fe40007ffe0ff */
[----:B------:R-:W-:-:S07]  /*0b50*/  MOV R10, R2 ;  /* 0x00000002000a7202 */ /* 0x000fce0000000f00 */
.L_x_1329:
        /* <DEDUP_REMOVED lines=38> */
.L_x_1330:
[----:B------:R-:W1:Y:S01]  /*0dc0*/  LDCU.64 UR12, c[0x0][0x3c0] ;  /* 0x00007800ff0c77ac */ /* 0x000e620008000a00 */
[----:B------:R-:W-:-:S05]  /*0dd0*/  IADD3 R2, PT, PT, R245, R246, RZ ;  /* 0x000000f6f5027210 */ /* 0x000fca0007ffe0ff */
[C---:B-1----:R-:W-:Y:S02]  /*0de0*/  IMAD R13, R2.reuse, UR13, RZ ;  /* 0x0000000d020d7c24 */ /* 0x042fe4000f8e02ff */
[----:B------:R-:W-:-:S05]  /*0df0*/  IMAD.WIDE.U32 R2, R2, UR12, RZ ;  /* 0x0000000c02027c25 */ /* 0x000fca000f8e00ff */
[----:B------:R-:W-:Y:S02]  /*0e00*/  IADD3 R13, PT, PT, R3, R13, RZ ;  /* 0x0000000d030d7210 */ /* 0x000fe40007ffe0ff */
[----:B------:R-:W-:-:S07]  /*0e10*/  MOV R14, R2 ;  /* 0x00000002000e7202 */ /* 0x000fce0000000f00 */
.L_x_1331:
        /* <DEDUP_REMOVED lines=28> */
.L_x_1332:
[C---:B------:R-:W-:Y:S02]  /*0fe0*/  IMAD R18, R11.reuse, UR7, RZ ;  /* 0x000000070b127c24 */ /* 0x040fe4000f8e02ff */
[----:B------:R-:W-:-:S05]  /*0ff0*/  IMAD.WIDE.U32 R26, R11, UR6, RZ ;  /* 0x000000060b1a7c25 */ /* 0x000fca000f8e00ff */
[----:B------:R-:W-:Y:S02]  /*1000*/  IADD3 R18, PT, PT, R27, R18, RZ ;  /* 0x000000121b127210 */ /* 0x000fe40007ffe0ff */
.L_x_1333:
        /* <DEDUP_REMOVED lines=20> */
.L_x_1334:
[----:B------:R-:W1:Y:S01]  /*1150*/  LDC R16, c[0x0][0x434] ;  /* 0x00010d00ff107b82 */ /* 0x000e620000000800 */
[----:B------:R-:W-:-:S04]  /*1160*/  IMAD R3, R213, UR17, R210 ;  /* 0x00000011d5037c24 */ /* 0x000fc8000f8e02d2 */
[----:B-1----:R-:W-:-:S03]  /*1170*/  IMAD R16, R3, R16, RZ ;  /* 0x0000001003107224 */ /* 0x002fc600078e02ff */
.L_x_1335:
        /* <DEDUP_REMOVED lines=11> */
.L_x_1336:
[----:B------:R-:W1:Y:S01]  /*1230*/  LDC R22, c[0x0][0x444] ;  /* 0x00011100ff167b82 */ /* 0x000e620000000800 */
[----:B------:R-:W-:-:S04]  /*1240*/  IMAD R3, R213, UR17, R210 ;  /* 0x00000011d5037c24 */ /* 0x000fc8000f8e02d2 */
[----:B-1----:R-:W-:-:S07]  /*1250*/  IMAD R22, R3, R22, RZ ;  /* 0x0000001603167224 */ /* 0x002fce00078e02ff */
.L_x_1337:
[----:B------:R-:W1:Y:S01]  /*1260*/  LDCU.128 UR4, c[0x0][0x590] ;  /* 0x0000b200ff0477ac */ /* 0x000e620008000c00 */
[----:B------:R-:W-:Y:S01]  /*1270*/  IADD3 R24, P0, PT, R220, R2, RZ ;  /* 0x00000002dc187210 */ /* 0x000fe20007f1e0ff */
[----:B------:R-:W2:Y:S01]  /*1280*/  S2R R11, SR_TID.X ;  /* 0x00000000000b7919 */ /* 0x000ea20000002100 */
[----:B------:R-:W3:Y:S01]  /*1290*/  LDC.64 R2, c[0x0][0x3b0] ;  /* 0x0000ec00ff027b82 */ /* 0x000ee20000000a00 */
[----:B------:R-:W4:Y:S01]  /*12a0*/  LDCU.64 UR10, c[0x0][0x550] ;  /* 0x0000aa00ff0a77ac */ /* 0x000f220008000a00 */
[----:B------:R-:W-:Y:S01]  /*12b0*/  ISETP.NE.AND P3, PT, RZ, UR25, PT ;  /* 0x00000019ff007c0c */ /* 0x000fe2000bf65270 */
[----:B------:R-:W-:Y:S01]  /*12c0*/  IMAD.X R25, RZ, RZ, R5, P0 ;  /* 0x000000ffff197224 */ /* 0x000fe200000e0605 */
[--C-:B------:R-:W-:Y:S01]  /*12d0*/  IADD3 R26, P1, P0, R28, R26, R19.reuse ;  /* 0x0000001a1c1a7210 */ /* 0x100fe2000783e013 */
[----:B------:R-:W-:Y:S01]  /*12e0*/  UIMAD UR24, UR17, UR24, URZ ;  /* 0x00000018111872a4 */ /* 0x000fe2000f8e02ff */
[----:B------:R-:W-:Y:S01]  /*12f0*/  SHF.R.S32.HI R19, RZ, 0x1f, R19 ;  /* 0x0000001fff137819 */ /* 0x000fe20000011413 */
[----:B------:R-:W-:Y:S01]  /*1300*/  BSSY.RECONVERGENT B1, `(.L_x_1327) ;  /* 0x0000657000017945 */ /* 0x000fe20003800200 */
[----:B------:R-:W5:Y:S01]  /*1310*/  LDC R242, c[0x0][0x508] ;  /* 0x00014200fff27b82 */ /* 0x000f620000000800 */
[----:B------:R-:W-:Y:S01]  /*1320*/  USHF.L.U32 UR25, UR24, 0x6, URZ ;  /* 0x0000000618197899 */ /* 0x000fe200080006ff */
[----:B------:R-:W-:Y:S01]  /*1330*/  IADD3.X R17, PT, PT, R17, R18, R19, P1, P0 ;  /* 0x0000001211117210 */ /* 0x000fe20000fe0413 */
[----:B------:R-:W-:Y:S01]  /*1340*/  IMAD.MOV.U32 R18, RZ, RZ, R220 ;  /* 0x000000ffff127224 */ /* 0x000fe200078e00dc */
[----:B------:R-:W-:Y:S01]  /*1350*/  LOP3.LUT R226, R220, 0x40, RZ, 0xfc, !PT ;  /* 0x00000040dce27812 */ /* 0x000fe200078efcff */
[----:B------:R-:W-:-:S02]  /*1360*/  IMAD.MOV.U32 R19, RZ, RZ, RZ ;  /* 0x000000ffff137224 */ /* 0x000fc400078e00ff */
[----:B-1----:R-:W-:Y:S01]  /*1370*/  IMAD R4, R23, UR4, RZ ;  /* 0x0000000417047c24 */ /* 0x002fe2000f8e02ff */
[----:B------:R-:W-:Y:S01]  /*1380*/  USHF.L.U64.HI UR22, UR4, 0x5, UR5 ;  /* 0x0000000504167899 */ /* 0x000fe20008010205 */
[C---:B------:R-:W-:Y:S01]  /*1390*/  IMAD.WIDE.U32 R24, R21.reuse, UR4, R24 ;  /* 0x0000000415187c25 */ /* 0x040fe2000f8e0018 */
[----:B------:R-:W-:Y:S01]  /*13a0*/  USHF.L.U32 UR23, UR4, 0x5, URZ ;  /* 0x0000000504177899 */ /* 0x000fe200080006ff */
[----:B------:R-:W1:Y:S02]  /*13b0*/  LDC.64 R250, c[0x0][0x420] ;  /* 0x00010800fffa7b82 */ /* 0x000e640000000a00 */
[C---:B------:R-:W-:Y:S02]  /*13c0*/  IMAD R4, R21.reuse, UR5, R4 ;  /* 0x0000000515047c24 */ /* 0x040fe4000f8e0204 */
[----:B---3--:R-:W-:-:S04]  /*13d0*/  IMAD.WIDE.U32 R28, R21, R2, R18 ;  /* 0x00000002151c7225 */ /* 0x008fc800078e0012 */
[----:B------:R-:W-:Y:S02]  /*13e0*/  IMAD.IADD R25, R25, 0x1, R4 ;  /* 0x0000000119197824 */ /* 0x000fe400078e0204 */
[----:B------:R-:W3:Y:S01]  /*13f0*/  LDC.64 R4, c[0x0][0x5f8] ;  /* 0x00017e00ff047b82 */ /* 0x000ee20000000a00 */
[----:B------:R-:W-:Y:S01]  /*1400*/  IMAD.WIDE.U32 R24, R210, UR6, R24 ;  /* 0x00000006d2187c25 */ /* 0x000fe2000f8e0018 */
[----:B-----5:R-:W-:-:S03]  /*1410*/  IADD3 R242, PT, PT, R227, -R242, -R244 ;  /* 0x800000f2e3f27210 */ /* 0x020fc60007ffe8f4 */
[----:B------:R-:W-:Y:S01]  /*1420*/  IMAD R25, R210, UR7, R25 ;  /* 0x00000007d2197c24 */ /* 0x000fe2000f8e0219 */
[----:B------:R-:W5:Y:S01]  /*1430*/  LDCU.64 UR6, c[0x0][0x380] ;  /* 0x00007000ff0677ac */ /* 0x000f620008000a00 */
[----:B------:R-:W-:-:S04]  /*1440*/  IMAD.WIDE.U32 R30, R221, UR4, R24 ;  /* 0x00000004dd1e7c25 */ /* 0x000fc8000f8e0018 */
[----:B------:R-:W-:Y:S01]  /*1450*/  IMAD R235, R221, UR5, R31 ;  /* 0x00000005ddeb7c24 */ /* 0x000fe2000f8e021f */
[C---:B----4-:R-:W-:Y:S01]  /*1460*/  LEA R234, P0, R30.reuse, UR10, 0x1 ;  /* 0x0000000a1eea7c11 */ /* 0x050fe2000f8008ff */
[----:B------:R-:W-:Y:S01]  /*1470*/  IMAD R24, R23, R2, RZ ;  /* 0x0000000217187224 */ /* 0x000fe200078e02ff */
[----:B------:R-:W4:Y:S02]  /*1480*/  LDCU.64 UR4, c[0x0][0x570] ;  /* 0x0000ae00ff0477ac */ /* 0x000f240008000a00 */
[----:B------:R-:W-:Y:S01]  /*1490*/  LEA.HI.X R235, R30, UR11, R235, 0x1, P0 ;  /* 0x0000000b1eeb7c11 */ /* 0x000fe200080f0ceb */
[----:B------:R-:W-:Y:S01]  /*14a0*/  IMAD R21, R21, R3, R24 ;  /* 0x0000000315157224 */ /* 0x000fe200078e0218 */
[----:B------:R-:W1:Y:S01]  /*14b0*/  LDCU.64 UR10, c[0x0][0x3c8] ;  /* 0x00007900ff0a77ac */ /* 0x000e620008000a00 */
[----:B------:R-:W-:Y:S02]  /*14c0*/  IADD3 R28, P0, PT, R12, R28, RZ ;  /* 0x0000001c0c1c7210 */ /* 0x000fe40007f1e0ff */
[----:B--2---:R-:W-:Y:S01]  /*14d0*/  LOP3.LUT R12, R11, 0x1f, RZ, 0xc0, !PT ;  /* 0x0000001f0b0c7812 */ /* 0x004fe200078ec0ff */
[----:B---3--:R-:W-:Y:S01]  /*14e0*/  IMAD.WIDE.U32 R24, R4, UR16, RZ ;  /* 0x0000001004187c25 */ /* 0x008fe2000f8e00ff */
[----:B------:R-:W-:-:S03]  /*14f0*/  IADD3.X R29, PT, PT, R20, R29, R21, P0, !PT ;  /* 0x0000001d141d7210 */ /* 0x000fc600007fe415 */
[----:B------:R-:W-:Y:S01]  /*1500*/  IMAD R21, R217, UR24, R12 ;  /* 0x00000018d9157c24 */ /* 0x000fe2000f8e020c */
[----:B------:R-:W-:Y:S01]  /*1510*/  SEL R20, R24, RZ, P3 ;  /* 0x000000ff18147207 */ /* 0x000fe20001800000 */
[----:B------:R-:W-:Y:S02]  /*1520*/  IMAD R4, R5, UR16, R25 ;  /* 0x0000001005047c24 */ /* 0x000fe4000f8e0219 */
[----:B------:R-:W2:Y:S01]  /*1530*/  LDC.64 R24, c[0x0][0x5e8] ;  /* 0x00017a00ff187b82 */ /* 0x000ea20000000a00 */
[----:B------:R-:W-:Y:S02]  /*1540*/  IADD3 R5, P1, P0, R21, R26, R20 ;  /* 0x0000001a15057210 */ /* 0x000fe4000783e014 */
[----:B------:R-:W-:Y:S01]  /*1550*/  SHF.R.S32.HI R20, RZ, 0x1f, R21 ;  /* 0x0000001fff147819 */ /* 0x000fe20000011415 */
[----:B------:R-:W-:Y:S01]  /*1560*/  VIADD R21, R242, 0xffffffc0 ;  /* 0xffffffc0f2157836 */ /* 0x000fe20000000000 */
[----:B------:R-:W-:Y:S01]  /*1570*/  SEL R4, R4, RZ, P3 ;  /* 0x000000ff04047207 */ /* 0x000fe20001800000 */
[----:B-1----:R-:W-:-:S03]  /*1580*/  IMAD.WIDE.U32 R26, R210, UR10, R28 ;  /* 0x0000000ad21a7c25 */ /* 0x002fc6000f8e001c */
[----:B------:R-:W-:Y:S01]  /*1590*/  SHF.R.S32.HI R228, RZ, 0x1f, R21 ;  /* 0x0000001fffe47819 */ /* 0x000fe20000011415 */
[----:B------:R-:W-:Y:S01]  /*15a0*/  IMAD R27, R210, UR11, R27 ;  /* 0x0000000bd21b7c24 */ /* 0x000fe2000f8e021b */
[----:B------:R-:W-:Y:S01]  /*15b0*/  IADD3.X R17, PT, PT, R20, R17, R4, P1, P0 ;  /* 0x0000001114117210 */ /* 0x000fe20000fe0404 */
[----:B------:R-:W-:Y:S01]  /*15c0*/  IMAD.U32 R4, RZ, RZ, UR25 ;  /* 0x00000019ff047e24 */ /* 0x000fe2000f8e00ff */
[----:B------:R-:W-:Y:S01]  /*15d0*/  LEA.HI R228, R228, R21, RZ, 0x6 ;  /* 0x00000015e4e47211 */ /* 0x000fe200078f30ff */
[----:B------:R-:W-:Y:S01]  /*15e0*/  IMAD.WIDE.U32 R20, R221, R2, R26 ;  /* 0x00000002dd147225 */ /* 0x000fe200078e001a */
[----:B------:R-:W-:Y:S02]  /*15f0*/  IADD3 R5, P0, PT, R5, UR25, RZ ;  /* 0x0000001905057c10 */ /* 0x000fe4000ff1e0ff */
[----:B------:R-:W-:Y:S01]  /*1600*/  SHF.R.S32.HI R228, RZ, 0x6, R228 ;  /* 0x00000006ffe47819 */ /* 0x000fe200000114e4 */
[----:B------:R-:W-:Y:S01]  /*1610*/  IMAD R233, R221, R3, R21 ;  /* 0x00000003dde97224 */ /* 0x000fe200078e0215 */
[----:B-----5:R-:W-:-:S02]  /*1620*/  LEA R232, P1, R20, UR6, 0x1 ;  /* 0x0000000614e87c11 */ /* 0x020fc4000f8208ff */
[----:B------:R-:W-:Y:S02]  /*1630*/  VIMNMX R228, PT, PT, RZ, R228, !PT ;  /* 0x000000e4ffe47248 */ /* 0x000fe40007fe0100 */
[----:B------:R-:W-:Y:S02]  /*1640*/  LEA.HI.X R233, R20, UR7, R233, 0x1, P1 ;  /* 0x0000000714e97c11 */ /* 0x000fe400088f0ce9 */
[----:B------:R-:W-:Y:S02]  /*1650*/  ISETP.GT.AND P1, PT, R15, R228, PT ;  /* 0x000000e40f00720c */ /* 0x000fe40003f24270 */
[----:B------:R-:W-:Y:S02]  /*1660*/  LEA.HI.X.SX32 R4, R4, R17, 0x1, P0 ;  /* 0x0000001104047211 */ /* 0x000fe400000f0eff */
[----:B----4-:R-:W-:Y:S02]  /*1670*/  LEA R248, P0, R5, UR4, 0x2 ;  /* 0x0000000405f87c11 */ /* 0x010fe4000f8010ff */
[----:B------:R-:W-:-:S02]  /*1680*/  LEA R17, R243, R22, 0x6 ;  /* 0x00000016f3117211 */ /* 0x000fc400078e30ff */
[----:B------:R-:W-:Y:S01]  /*1690*/  LEA.HI.X R249, R5, UR5, R4, 0x2, P0 ;  /* 0x0000000505f97c11 */ /* 0x000fe200080f1404 */
[----:B------:R-:W-:Y:S01]  /*16a0*/  IMAD R5, R243, 0x40, R16 ;  /* 0x00000040f3057824 */ /* 0x000fe200078e0210 */
[----:B------:R-:W-:Y:S01]  /*16b0*/  IADD3 R4, P0, PT, R221, 0x20, RZ ;  /* 0x00000020dd047810 */ /* 0x000fe20007f1e0ff */
[----:B--2---:R-:W-:Y:S01]  /*16c0*/  IMAD.WIDE R230, R17, 0x4, R24 ;  /* 0x0000000411e67825 */ /* 0x004fe200078e0218 */
[C---:B------:R-:W-:Y:S02]  /*16d0*/  SHF.L.U64.HI R16, R2.reuse, 0x5, R3 ;  /* 0x0000000502107819 */ /* 0x040fe40000010203 */
[----:B------:R-:W-:Y:S01]  /*16e0*/  IADD3 R15, PT, PT, R221, 0x20, RZ ;  /* 0x00000020dd0f7810 */ /* 0x000fe20007ffe0ff */
[----:B------:R-:W-:Y:S02]  /*16f0*/  IMAD.SHL.U32 R3, R2, 0x20, RZ ;  /* 0x0000002002037824 */ /* 0x000fe400078e00ff */
[----:B------:R-:W-:Y:S02]  /*1700*/  IMAD.MOV.U32 R229, RZ, RZ, R231 ;  /* 0x000000ffffe57224 */ /* 0x000fe400078e00e7 */
[----:B------:R-:W-:-:S04]  /*1710*/  IMAD.WIDE R250, R5, 0x4, R250 ;  /* 0x0000000405fa7825 */ /* 0x000fc800078e02fa */
        /* <DEDUP_REMOVED lines=14> */
.L_x_1339:
[----:B------:R-:W1:Y:S01]  /*1800*/  LDCU.64 UR10, c[0x0][0x5c0] ;  /* 0x0000b800ff0a77ac */ /* 0x000e620008000a00 */
[----:B------:R-:W-:-:S05]  /*1810*/  IADD3 R0, PT, PT, R245, R246, RZ ;  /* 0x000000f6f5007210 */ /* 0x000fca0007ffe0ff */
[C---:B-1----:R-:W-:Y:S02]  /*1820*/  IMAD R3, R0.reuse, UR11, RZ ;  /* 0x0000000b00037c24 */ /* 0x042fe4000f8e02ff */
[----:B------:R-:W-:-:S05]  /*1830*/  IMAD.WIDE.U32 R10, R0, UR10, RZ ;  /* 0x0000000a000a7c25 */ /* 0x000fca000f8e00ff */
[----:B------:R-:W-:Y:S02]  /*1840*/  IADD3 R0, PT, PT, R11, R3, RZ ;  /* 0x000000030b007210 */ /* 0x000fe40007ffe0ff */
[----:B------:R-:W-:Y:S02]  /*1850*/  MOV R6, R10 ;  /* 0x0000000a00067202 */ /* 0x000fe40000000f00 */
.L_x_1340:
        /* <DEDUP_REMOVED lines=11> */
.L_x_1341:
[----:B------:R-:W1:Y:S01]  /*1910*/  LDCU.64 UR6, c[0x0][0x5c8] ;  /* 0x0000b900ff0677ac */ /* 0x000e620008000a00 */
[----:B------:R-:W-:-:S05]  /*1920*/  IADD3 R245, PT, PT, R245, R246, RZ ;  /* 0x000000f6f5f57210 */ /* 0x000fca0007ffe0ff */
[C---:B-1----:R-:W-:Y:S02]  /*1930*/  IMAD R5, R245.reuse, UR7, RZ ;  /* 0x00000007f5057c24 */ /* 0x042fe4000f8e02ff */
[----:B------:R-:W-:-:S05]  /*1940*/  IMAD.WIDE.U32 R10, R245, UR6, RZ ;  /* 0x00000006f50a7c25 */ /* 0x000fca000f8e00ff */
[----:B------:R-:W-:Y:S02]  /*1950*/  IADD3 R5, PT, PT, R11, R5, RZ ;  /* 0x000000050b057210 */ /* 0x000fe40007ffe0ff */
.L_x_1342:
[----:B------:R-:W1:Y:S01]  /*1960*/  LDCU.64 UR4, c[0x0][0x5d8] ;  /* 0x0000bb00ff0477ac */ /* 0x000e620008000a00 */
[----:B------:R-:W-:Y:S01]  /*1970*/  IMAD R12, R8, UR10, RZ ;  /* 0x0000000a080c7c24 */ /* 0x000fe2000f8e02ff */
[C---:B------:R-:W-:Y:S01]  /*1980*/  IADD3 R244, PT, PT, -R7.reuse, R244, RZ ;  /* 0x000000f407f47210 */ /* 0x040fe20007ffe1ff */
        /* <DEDUP_REMOVED lines=22> */
.L_x_1344:
[----:B------:R-:W-:Y:S05]  /*1af0*/  BSYNC.RECONVERGENT B0 ;  /* 0x0000000000007941 */ /* 0x000fea0003800200 */
.L_x_1343:
        /* <DEDUP_REMOVED lines=15> */
.L_x_1346:
[----:B------:R-:W-:Y:S05]  /*1bf0*/  BSYNC.RECONVERGENT B0 ;  /* 0x0000000000007941 */ /* 0x000fea0003800200 */
.L_x_1345:
        /* <DEDUP_REMOVED lines=22> */
.L_x_1348:
[----:B------:R-:W-:Y:S05]  /*1d60*/  BSYNC.RECONVERGENT B0 ;  /* 0x0000000000007941 */ /* 0x000fea0003800200 */
.L_x_1347:
        /* <DEDUP_REMOVED lines=16> */
.L_x_1338:
[----:B------:R-:W1:Y:S01]  /*1e70*/  LDCU.64 UR4, c[0x0][0x3d8] ;  /* 0x00007b00ff0477ac */ /* 0x000e620008000a00 */
[----:B------:R-:W-:Y:S01]  /*1e80*/  IMAD.WIDE.U32 R22, R7, UR12, R18 ;  /* 0x0000000c07167c25 */ /* 0x000fe2000f8e0012 */
[----:B------:R-:W-:Y:S01]  /*1e90*/  LOP3.LUT R5, R243, 0x80000001, RZ, 0xc0, !PT ;  /* 0x80000001f3057812 */ /* 0x000fe200078ec0ff */
[----:B------:R-:W-:Y:S02]  /*1ea0*/  BSSY.RECONVERGENT B0, `(.L_x_1350) ;  /* 0x0000026000007945 */ /* 0x000fe40003800200 */
[----:B------:R-:W-:Y:S01]  /*1eb0*/  IMAD R20, R8, UR12, RZ ;  /* 0x0000000c08147c24 */ /* 0x000fe2000f8e02ff */
[----:B------:R-:W-:Y:S01]  /*1ec0*/  @P3 BAR.SYNC.DEFER_BLOCKING 0x0 ;  /* 0x0000000000003b1d */ /* 0x000fe20000010000 */
[----:B------:R-:W-:Y:S02]  /*1ed0*/  IADD3 R22, P0, PT, R14, R22, RZ ;  /* 0x000000160e167210 */ /* 0x000fe40007f1e0ff */
[C---:B------:R-:W-:Y:S01]  /*1ee0*/  IADD3 R14, PT, PT, -R7.reuse, R244, RZ ;  /* 0x000000f4070e7210 */ /* 0x040fe20007ffe1ff */
[----:B------:R-:W-:-:S03]  /*1ef0*/  IMAD R20, R7, UR13, R20 ;  /* 0x0000000d07147c24 */ /* 0x000fc6000f8e0214 */
[----:B------:R-:W-:Y:S02]  /*1f00*/  ISETP.GE.AND P6, PT, R221, R14, PT ;  /* 0x0000000edd00720c */ /* 0x000fe40003fc6270 */
[----:B------:R-:W-:Y:S02]  /*1f10*/  IADD3.X R23, PT, PT, R13, R23, R20, P0, !PT ;  /* 0x000000170d177210 */ /* 0x000fe400007fe414 */
[----:B------:R-:W-:Y:S01]  /*1f20*/  ISETP.NE.AND P0, PT, R5, 0x1, PT ;  /* 0x000000010500780c */ /* 0x000fe20003f05270 */
[----:B-1----:R-:W-:Y:S02]  /*1f30*/  IMAD R13, R0, UR4, RZ ;  /* 0x00000004000d7c24 */ /* 0x002fe4000f8e02ff */
[----:B------:R-:W-:Y:S01]  /*1f40*/  IMAD.WIDE.U32 R20, R6, UR4, R22 ;  /* 0x0000000406147c25 */ /* 0x000fe2000f8e0016 */
[----:B------:R-:W-:-:S03]  /*1f50*/  SEL R5, RZ, 0x4000, P0 ;  /* 0x00004000ff057807 */ /* 0x000fc60000000000 */
        /* <DEDUP_REMOVED lines=24> */
.L_x_1351:
[----:B------:R2:W-:Y:S04]  /*20e0*/  STS.128 [R218+0x10000], RZ ;  /* 0x010000ffda007388 */ /* 0x0005e80000000c00 */
[----:B------:R2:W-:Y:S02]  /*20f0*/  STS.128 [R218+0x12000], RZ ;  /* 0x012000ffda007388 */ /* 0x0005e40000000c00 */
.L_x_1352:
[----:B------:R-:W-:Y:S05]  /*2100*/  BSYNC.RECONVERGENT B0 ;  /* 0x0000000000007941 */ /* 0x000fea0003800200 */
.L_x_1350:
        /* <DEDUP_REMOVED lines=26> */
.L_x_1354:
[----:B------:R-:W-:Y:S05]  /*22b0*/  BSYNC.RECONVERGENT B0 ;  /* 0x0000000000007941 */ /* 0x000fea0003800200 */
.L_x_1353:
        /* <DEDUP_REMOVED lines=21> */
.L_x_1356:
[----:B------:R1:W-:Y:S04]  /*2410*/  STS.128 [R218+0x8000], RZ ;  /* 0x008000ffda007388 */ /* 0x0003e80000000c00 */
[----:B------:R1:W-:Y:S02]  /*2420*/  STS.128 [R218+0xa000], RZ ;  /* 0x00a000ffda007388 */ /* 0x0003e40000000c00 */
.L_x_1357:
[----:B------:R-:W-:Y:S05]  /*2430*/  BSYNC.RECONVERGENT B0 ;  /* 0x0000000000007941 */ /* 0x000fea0003800200 */
.L_x_1355:
        /* <DEDUP_REMOVED lines=8> */
[----:B-1----:R-:W-:Y:S01]  /*24c0*/  IMAD.U32 R20, RZ, RZ, UR22 ;  /* 0x00000016ff147e24 */ /* 0x002fe2000f8e00ff */
        /* <DEDUP_REMOVED lines=14> */
.L_x_1359:
[----:B------:R-:W-:Y:S05]  /*25b0*/  BSYNC.RECONVERGENT B0 ;  /* 0x0000000000007941 */ /* 0x000fea0003800200 */
.L_x_1358:
        /* <DEDUP_REMOVED lines=19> */
.L_x_1361:
[----:B------:R1:W-:Y:S04]  /*26f0*/  STS.128 [R241], RZ ;  /* 0x000000fff1007388 */ /* 0x0003e80000000c00 */
[----:B------:R1:W-:Y:S02]  /*2700*/  STS.128 [R241+0x2000], RZ ;  /* 0x002000fff1007388 */ /* 0x0003e40000000c00 */
.L_x_1362:
[----:B------:R-:W-:Y:S05]  /*2710*/  BSYNC.RECONVERGENT B0 ;  /* 0x0000000000007941 */ /* 0x000fea0003800200 */
.L_x_1360:
        /* <DEDUP_REMOVED lines=27> */
.L_x_1364:
[----:B------:R-:W-:Y:S05]  /*28d0*/  BSYNC.RECONVERGENT B0 ;  /* 0x0000000000007941 */ /* 0x000fea0003800200 */
.L_x_1363:
        /* <DEDUP_REMOVED lines=33> */
.L_x_1366:
[----:B------:R1:W-:Y:S04]  /*2af0*/  STS.128 [R218+0xc000], RZ ;  /* 0x00c000ffda007388 */ /* 0x0003e80000000c00 */
[----:B------:R1:W-:Y:S02]  /*2b00*/  STS.128 [R218+0xe000], RZ ;  /* 0x00e000ffda007388 */ /* 0x0003e40000000c00 */
.L_x_1367:
[----:B------:R-:W-:Y:S05]  /*2b10*/  BSYNC.RECONVERGENT B0 ;  /* 0x0000000000007941 */ /* 0x000fea0003800200 */
.L_x_1365:
        /* <DEDUP_REMOVED lines=25> */
.L_x_1369:
[----:B------:R-:W-:Y:S05]  /*2cb0*/  BSYNC.RECONVERGENT B0 ;  /* 0x0000000000007941 */ /* 0x000fea0003800200 */
.L_x_1368:
[----:B------:R-:W3:Y:S01]  /*2cc0*/  LDCU.64 UR4, c[0x0][0x538] ;  /* 0x0000a700ff0477ac */ /* 0x000ee20008000a00 */
[----:B------:R-:W0:Y:S01]  /*2cd0*/  LDGDEPBAR ;  /* 0x00000000000079af */ /* 0x000e220000000000 */
[----:B------:R-:W4:Y:S01]  /*2ce0*/  LDC.64 R16, c[0x0][0x528] ;  /* 0x00014a00ff107b82 */ /* 0x000f220000000a00 */
[----:B------:R-:W-:Y:S01]  /*2cf0*/  IMAD.SHL.U32 R0, R11, 0x2, RZ ;  /* 0x000000020b007824 */ /* 0x000fe200078e00ff */
[----:B------:R-:W1:Y:S01]  /*2d00*/  LDCU UR10, c[0x0][0x590] ;  /* 0x0000b200ff0a77ac */ /* 0x000e620008000800 */
[----:B------:R-:W1:Y:S01]  /*2d10*/  LDCU UR7, c[0x0][0x45c] ;  /* 0x00008b80ff0777ac */ /* 0x000e620008000800 */
[----:B------:R-:W1:Y:S01]  /*2d20*/  LDCU.U8 UR6, c[0x0][0x4f8] ;  /* 0x00009f00ff0677ac */ /* 0x000e620008000000 */
        /* <DEDUP_REMOVED lines=9> */
[----:B----4-:R-:W2:Y:S04]  /*2dc0*/  LDG.E.64 R14, desc[UR18][R16.64+0x8] ;  /* 0x00000812100e7981 */ /* 0x010ea8000c1e1b00 */
[----:B------:R-:W4:Y:S01]  /*2dd0*/  @P0 LDC R8, c[0x0][0x458] ;  /* 0x00011600ff080b82 */ /* 0x000f220000000800 */
[----:B------:R-:W1:Y:S04]  /*2de0*/  LDSM.16.M88.4 R116, [R209] ;  /* 0x00000000d174783b */ /* 0x000e680000000200 */
[----:B------:R-:W1:Y:S04]  /*2df0*/  LDSM.16.M88.4 R120, [R209+0x800] ;  /* 0x00080000d178783b */ /* 0x000e680000000200 */
[----:B------:R-:W1:Y:S04]  /*2e00*/  LDSM.16.M88.4 R148, [R209+0x2000] ;  /* 0x00200000d194783b */ /* 0x000e680000000200 */
[----:B------:R-:W1:Y:S01]  /*2e10*/  LDSM.16.M88.4 R152, [R209+0x2800] ;  /* 0x00280000d198783b */ /* 0x000e620000000200 */
[----:B---3--:R-:W-:-:S04]  /*2e20*/  @P0 IMAD.WIDE.U32 R6, R213, R2, R6 ;  /* 0x00000002d5060225 */ /* 0x008fc800078e0006 */
[C---:B------:R-:W-:Y:S01]  /*2e30*/  @P0 IMAD R3, R213.reuse, R3, R7 ;  /* 0x00000003d5030224 */ /* 0x040fe200078e0207 */
[----:B------:R-:W-:Y:S02]  /*2e40*/  @P0 LEA R18, P1, R6, UR4, 0x2 ;  /* 0x0000000406120c11 */ /* 0x000fe4000f8210ff */
[----:B------:R-:W-:Y:S02]  /*2e50*/  SHF.R.U32.HI R11, RZ, 0x2, R11 ;  /* 0x00000002ff0b7819 */ /* 0x000fe4000001160b */
[----:B------:R-:W-:Y:S01]  /*2e60*/  LOP3.LUT R0, R0, 0x6, RZ, 0xc0, !PT ;  /* 0x0000000600007812 */ /* 0x000fe200078ec0ff */
[----:B------:R-:W-:Y:S01]  /*2e70*/  IMAD R2, R213, UR17, R210 ;  /* 0x00000011d5027c24 */ /* 0x000fe2000f8e02d2 */
[----:B------:R-:W-:Y:S01]  /*2e80*/  @P0 LEA.HI.X R19, R6, UR5, R3, 0x2, P1 ;  /* 0x0000000506130c11 */ /* 0x000fe200088f1403 */
[----:B------:R-:W-:Y:S01]  /*2e90*/  IMAD.SHL.U32 R202, R206, 0x2, RZ ;  /* 0x00000002ceca7824 */ /* 0x000fe200078e00ff */
[----:B------:R-:W3:Y:S01]  /*2ea0*/  LDG.E.64 R6, desc[UR18][R16.64] ;  /* 0x0000001210067981 */ /* 0x000ee2000c1e1b00 */
[----:B------:R-:W-:Y:S01]  /*2eb0*/  LOP3.LUT R0, R0, 0xe0, R11, 0xf8, !PT ;  /* 0x000000e000007812 */ /* 0x000fe200078ef80b */
[----:B------:R-:W-:-:S02]  /*2ec0*/  IMAD.SHL.U32 R9, R2, 0x20, RZ ;  /* 0x0000002002097824 */ /* 0x000fc400078e00ff */
[----:B------:R-:W-:Y:S01]  /*2ed0*/  IMAD.SHL.U32 R198, R208, 0x2, RZ ;  /* 0x00000002d0c67824 */ /* 0x000fe200078e00ff */
[----:B------:R-:W3:Y:S01]  /*2ee0*/  @P0 LDG.E R4, desc[UR18][R18.64] ;  /* 0x0000001212040981 */ /* 0x000ee2000c1e1900 */
[----:B----4-:R-:W3:Y:S01]  /*2ef0*/  @P0 MUFU.RCP R3, R8 ;  /* 0x0000000800030308 */ /* 0x010ee20000001000 */
[----:B------:R-:W-:Y:S01]  /*2f00*/  IADD3 R227, PT, PT, R244, -R227, -R0 ;  /* 0x800000e3f4e37210 */ /* 0x000fe20007ffe800 */
[----:B------:R-:W-:Y:S01]  /*2f10*/  IMAD.SHL.U32 R0, R208, 0x2, RZ ;  /* 0x00000002d0007824 */ /* 0x000fe200078e00ff */
[----:B------:R-:W-:Y:S01]  /*2f20*/  CS2R R94, SRZ ;  /* 0x00000000005e7805 */ /* 0x000fe2000001ff00 */
[--C-:B------:R-:W-:Y:S01]  /*2f30*/  IMAD.IADD R2, R209, 0x1, R202.reuse ;  /* 0x00000001d1027824 */ /* 0x100fe200078e02ca */
[----:B------:R-:W-:Y:S01]  /*2f40*/  CS2R R92, SRZ ;  /* 0x00000000005c7805 */ /* 0x000fe2000001ff00 */
[----:B------:R-:W-:Y:S01]  /*2f50*/  IMAD.IADD R201, R205, 0x1, R202 ;  /* 0x00000001cdc97824 */ /* 0x000fe200078e02ca */
[----:B------:R-:W-:Y:S01]  /*2f60*/  CS2R R98, SRZ ;  /* 0x0000000000627805 */ /* 0x000fe2000001ff00 */
[--C-:B------:R-:W-:Y:S01]  /*2f70*/  IMAD.IADD R203, R211, 0x1, R5.reuse ;  /* 0x00000001d3cb7824 */ /* 0x100fe200078e0205 */
[----:B------:R-:W4:Y:S01]  /*2f80*/  LDSM.16.M88.4 R132, [R2] ;  /* 0x000000000284783b */ /* 0x000f220000000200 */
[----:B------:R-:W-:Y:S01]  /*2f90*/  IMAD.IADD R200, R204, 0x1, R5 ;  /* 0x00000001ccc87824 */ /* 0x000fe200078e0205 */
[----:B------:R-:W-:Y:S01]  /*2fa0*/  CS2R R96, SRZ ;  /* 0x0000000000607805 */ /* 0x000fe2000001ff00 */
[----:B------:R-:W-:Y:S01]  /*2fb0*/  IMAD.MOV.U32 R239, RZ, RZ, R241 ;  /* 0x000000ffffef7224 */ /* 0x000fe200078e00f1 */
[----:B------:R-:W1:Y:S01]  /*2fc0*/  LDSM.16.M88.4 R136, [R2+0x800] ;  /* 0x000800000288783b */ /* 0x000e620000000200 */
[----:B------:R-:W-:-:S02]  /*2fd0*/  CS2R R90, SRZ ;  /* 0x00000000005a7805 */ /* 0x000fc4000001ff00 */
[----:B------:R-:W-:Y:S02]  /*2fe0*/  CS2R R88, SRZ ;  /* 0x0000000000587805 */ /* 0x000fe4000001ff00 */
[----:B------:R-:W-:Y:S01]  /*2ff0*/  CS2R R86, SRZ ;  /* 0x0000000000567805 */ /* 0x000fe2000001ff00 */
[----:B------:R-:W1:Y:S01]  /*3000*/  LDSM.16.M88.4 R164, [R2+0x2000] ;  /* 0x0020000002a4783b */ /* 0x000e620000000200 */
[----:B------:R-:W-:Y:S02]  /*3010*/  CS2R R84, SRZ ;  /* 0x0000000000547805 */ /* 0x000fe4000001ff00 */
[----:B------:R-:W-:Y:S02]  /*3020*/  CS2R R78, SRZ ;  /* 0x00000000004e7805 */ /* 0x000fe4000001ff00 */
[----:B------:R-:W-:Y:S01]  /*3030*/  CS2R R76, SRZ ;  /* 0x00000000004c7805 */ /* 0x000fe2000001ff00 */
[----:B------:R-:W1:Y:S01]  /*3040*/  LDSM.16.M88.4 R168, [R2+0x2800] ;  /* 0x0028000002a8783b */ /* 0x000e620000000200 */
        /* <DEDUP_REMOVED lines=22> */
[--C-:B------:R-:W-:Y:S01]  /*31b0*/  IMAD.IADD R196, R209, 0x1, R198.reuse ;  /* 0x00000001d1c47824 */ /* 0x100fe200078e02c6 */
[----:B------:R-:W-:Y:S01]  /*31c0*/  UMOV UR12, URZ ;  /* 0x000000ff000c7c82 */ /* 0x000fe20008000000 */
[----:B------:R-:W-:Y:S01]  /*31d0*/  IMAD.IADD R197, R205, 0x1, R198 ;  /* 0x00000001cdc57824 */ /* 0x000fe200078e02c6 */
[----:B------:R-:W2:Y:S01]  /*31e0*/  LDCU UR4, c[0x0][0x440] ;  /* 0x00008800ff0477ac */ /* 0x000ea20008000800 */
[----:B------:R-:W-:Y:S01]  /*31f0*/  IMAD.IADD R199, R198, 0x1, R201 ;  /* 0x00000001c6c77824 */ /* 0x000fe200078e02c9 */
[----:B------:R-:W2:Y:S01]  /*3200*/  LDCU UR5, c[0x0][0x3e0] ;  /* 0x00007c00ff0577ac */ /* 0x000ea20008000800 */
[----:B-1----:R-:W-:-:S02]  /*3210*/  USHF.L.U32 UR10, UR10, 0x6, URZ ;  /* 0x000000060a0a7899 */ /* 0x002fc400080006ff */
[----:B------:R-:W-:Y:S01]  /*3220*/  USHF.L.U32 UR24, UR24, 0x3, URZ ;  /* 0x0000000318187899 */ /* 0x000fe200080006ff */
[----:B--2---:R-:W-:Y:S02]  /*3230*/  IADD3 R237, P2, P1, R9, R14, R12 ;  /* 0x0000000e09ed7210 */ /* 0x004fe4000795e00c */
[----:B------:R-:W-:-:S04]  /*3240*/  SHF.R.S32.HI R9, RZ, 0x1f, R9 ;  /* 0x0000001fff097819 */ /* 0x000fc80000011409 */
[----:B------:R-:W-:Y:S01]  /*3250*/  IADD3.X R236, PT, PT, R9, R15, RZ, P2, P1 ;  /* 0x0000000f09ec7210 */ /* 0x000fe200017e24ff */
[----:B---3--:R-:W-:Y:S01]  /*3260*/  @P0 FMUL.FTZ R3, R4, R3 ;  /* 0x0000000304030220 */ /* 0x008fe20000410000 */
[----:B------:R-:W-:Y:S02]  /*3270*/  R2UR UR34, R6 ;  /* 0x00000000062272ca */ /* 0x000fe400000e0000 */
[----:B------:R-:W-:Y:S02]  /*3280*/  R2UR UR35, R7 ;  /* 0x00000000072372ca */ /* 0x000fe400000e0000 */
[----:B------:R-:W-:Y:S01]  /*3290*/  @P0 R2UR UR11, R3 ;  /* 0x00000000030b02ca */ /* 0x000fe200000e0000 */
[----:B------:R-:W-:Y:S02]  /*32a0*/  IMAD.IADD R3, R209, 0x1, R0 ;  /* 0x00000001d1037824 */ /* 0x000fe400078e0200 */
[----:B------:R-:W-:-:S03]  /*32b0*/  IMAD.IADD R0, R0, 0x1, R2 ;  /* 0x0000000100007824 */ /* 0x000fc600078e0202 */
[----:B------:R-:W1:Y:S04]  /*32c0*/  LDSM.16.M88.4 R124, [R3] ;  /* 0x00000000037c783b */ /* 0x000e680000000200 */
[----:B------:R-:W2:Y:S04]  /*32d0*/  LDSM.16.M88.4 R128, [R3+0x800] ;  /* 0x000800000380783b */ /* 0x000ea80000000200 */
[----:B------:R-:W3:Y:S04]  /*32e0*/  LDSM.16.M88.4 R156, [R3+0x2000] ;  /* 0x00200000039c783b */ /* 0x000ee80000000200 */
[----:B------:R4:W1:Y:S04]  /*32f0*/  LDSM.16.M88.4 R160, [R3+0x2800] ;  /* 0x0028000003a0783b */ /* 0x0008680000000200 */
[----:B------:R-:W1:Y:S04]  /*3300*/  LDSM.16.M88.4 R140, [R0] ;  /* 0x00000000008c783b */ /* 0x000e680000000200 */
[----:B------:R-:W1:Y:S04]  /*3310*/  LDSM.16.M88.4 R144, [R0+0x800] ;  /* 0x000800000090783b */ /* 0x000e680000000200 */
[----:B------:R-:W1:Y:S04]  /*3320*/  LDSM.16.M88.4 R172, [R0+0x2000] ;  /* 0x0020000000ac783b */ /* 0x000e680000000200 */
[----:B------:R2:W1:Y:S01]  /*3330*/  LDSM.16.M88.4 R176, [R0+0x2800] ;  /* 0x0028000000b0783b */ /* 0x0004620000000200 */
[----:B----4-:R-:W-:Y:S01]  /*3340*/  IMAD.IADD R3, R209, 0x1, R202 ;  /* 0x00000001d1037824 */ /* 0x010fe200078e02ca */
[----:B------:R-:W-:-:S03]  /*3350*/  UIADD3 UR32, UPT, UPT, UR34, -0x61c88647, URZ ;  /* 0x9e3779b922207890 */ /* 0x000fc6000fffe0ff */
[----:B------:R-:W-:Y:S01]  /*3360*/  IMAD.IADD R2, R198, 0x1, R3 ;  /* 0x00000001c6027824 */ /* 0x000fe200078e0203 */
[----:B------:R-:W-:Y:S02]  /*3370*/  UIADD3 UR31, UPT, UPT, UR35, -0x4498517b, URZ ;  /* 0xbb67ae85231f7890 */ /* 0x000fe4000fffe0ff */
[----:B------:R-:W-:Y:S02]  /*3380*/  UIADD3 UR30, UPT, UPT, UR34, 0x3c6ef372, URZ ;  /* 0x3c6ef372221e7890 */ /* 0x000fe4000fffe0ff */
[----:B------:R-:W-:Y:S02]  /*3390*/  UIADD3 UR29, UPT, UPT, UR35, 0x76cf5d0a, URZ ;  /* 0x76cf5d0a231d7890 */ /* 0x000fe4000fffe0ff */
[----:B------:R-:W-:Y:S02]  /*33a0*/  UIADD3 UR28, UPT, UPT, UR34, -0x255992d5, URZ ;  /* 0xdaa66d2b221c7890 */ /* 0x000fe4000fffe0ff */
[----:B------:R-:W-:Y:S01]  /*33b0*/  UIADD3 UR27, UPT, UPT, UR35, 0x32370b8f, URZ ;  /* 0x32370b8f231b7890 */ /* 0x000fe2000fffe0ff */
[----:B--2---:R-:W-:Y:S01]  /*33c0*/  IMAD.IADD R0, R207, 0x1, R202 ;  /* 0x00000001cf007824 */ /* 0x004fe200078e02ca */
[----:B------:R-:W-:-:S02]  /*33d0*/  UIADD3 UR26, UPT, UPT, UR34, 0x78dde6e4, URZ ;  /* 0x78dde6e4221a7890 */ /* 0x000fc4000fffe0ff */
[----:B------:R-:W-:Y:S02]  /*33e0*/  UIADD3 UR25, UPT, UPT, UR35, -0x126145ec, URZ ;  /* 0xed9eba1423197890 */ /* 0x000fe4000fffe0ff */
[----:B------:R-:W-:Y:S02]  /*33f0*/  UIADD3 UR17, UPT, UPT, UR34, 0x1715609d, URZ ;  /* 0x1715609d22117890 */ /* 0x000fe4000fffe0ff */
[----:B------:R-:W-:Y:S02]  /*3400*/  UIADD3 UR15, UPT, UPT, UR35, -0x56f99767, URZ ;  /* 0xa9066899230f7890 */ /* 0x000fe4000fffe0ff */
[----:B------:R-:W-:Y:S02]  /*3410*/  UIADD3 UR14, UPT, UPT, UR34, -0x4ab325aa, URZ ;  /* 0xb54cda56220e7890 */ /* 0x000fe4000fffe0ff */
[----:B------:R-:W-:Y:S01]  /*3420*/  UIADD3 UR13, UPT, UPT, UR35, 0x646e171e, URZ ;  /* 0x646e171e230d7890 */ /* 0x000fe2000fffe0ff */
[----:B---3--:R-:W-:-:S11]  /*3430*/  @UP0 UMOV UR12, UR11 ;  /* 0x0000000b000c0c82 */ /* 0x008fd60008000000 */
.L_x_1374:
[----:B------:R-:W0:Y:S01]  /*3440*/  LDGDEPBAR ;  /* 0x00000000000079af */ /* 0x000e220000000000 */
[----:B------:R-:W-:Y:S01]  /*3450*/  IMAD.MOV.U32 R231, RZ, RZ, R229 ;  /* 0x000000ffffe77224 */ /* 0x000fe200078e00e5 */
[C---:B------:R-:W-:Y:S01]  /*3460*/  LEA R186, P0, R215.reuse, R230, 0x2 ;  /* 0x000000e6d7ba7211 */ /* 0x040fe200078010ff */
        /* <DEDUP_REMOVED lines=82> */
[----:B------:R-:W-:Y:S01]  /*3990*/  FFMA.FTZ R6, R189, -UR12, R6 ;  /* 0x8000000cbd067c23 */ /* 0x000fe20008010006 */
[----:B------:R-:W-:Y:S02]  /*39a0*/  VIADD R189, R187, 0x38 ;  /* 0x00000038bbbd7836 */ /* 0x000fe40000000000 */
[C---:B------:R-:W-:Y:S01]  /*39b0*/  FFMA.FTZ R4, R191.reuse, -UR12, R4 ;  /* 0x8000000cbf047c23 */ /* 0x040fe20008010004 */
[----:B------:R-:W-:Y:S01]  /*39c0*/  FFMA.FTZ R5, R190, -UR12, R5 ;  /* 0x8000000cbe057c23 */ /* 0x000fe20008010005 */
[----:B------:R-:W-:Y:S01]  /*39d0*/  FFMA.FTZ R7, R192, -UR12, R7 ;  /* 0x8000000cc0077c23 */ /* 0x000fe20008010007 */
[----:B------:R-:W-:Y:S03]  /*39e0*/  HMMA.16816.F32 R16, R20, R26, R16 ;  /* 0x0000001a1410723c */ /* 0x000fe60000001810 */
[----:B------:R-:W-:Y:S01]  /*39f0*/  IABS R189, R189 ;  /* 0x000000bd00bd7213 */ /* 0x000fe20000000000 */
[----:B------:R-:W-:Y:S01]  /*3a00*/  FFMA.FTZ R10, R191, -UR12, R10 ;  /* 0x8000000cbf0a7c23 */ /* 0x000fe2000801000a */
[----:B------:R-:W-:Y:S01]  /*3a10*/  FFMA.FTZ R11, R190, -UR12, R11 ;  /* 0x8000000cbe0b7c23 */ /* 0x000fe2000801000b */
[C---:B------:R-:W-:Y:S01]  /*3a20*/  FFMA.FTZ R9, R188.reuse, -UR12, R9 ;  /* 0x8000000cbc097c23 */ /* 0x040fe20008010009 */
[----:B------:R-:W-:Y:S01]  /*3a30*/  I2FP.F32.S32 R189, R189 ;  /* 0x000000bd00bd7245 */ /* 0x000fe20000201400 */
[C---:B------:R-:W-:Y:S02]  /*3a40*/  VIADD R190, R187.reuse, 0x2f ;  /* 0x0000002fbbbe7836 */ /* 0x040fe40000000000 */
[C---:B------:R-:W-:Y:S02]  /*3a50*/  VIADD R191, R187.reuse, 0x28 ;  /* 0x00000028bbbf7836 */ /* 0x040fe40000000000 */
[----:B------:R-:W-:Y:S01]  /*3a60*/  FFMA.FTZ R15, R188, -UR12, R15 ;  /* 0x8000000cbc0f7c23 */ /* 0x000fe2000801000f */
[----:B------:R-:W-:Y:S01]  /*3a70*/  IADD3 R188, PT, PT, R187, 0x27, RZ ;  /* 0x00000027bbbc7810 */ /* 0x000fe20007ffe0ff */
[C---:B------:R-:W-:Y:S01]  /*3a80*/  FFMA.FTZ R8, R189.reuse, -UR12, R8 ;  /* 0x8000000cbd087c23 */ /* 0x040fe20008010008 */
[----:B------:R-:W-:Y:S01]  /*3a90*/  IABS R190, R190 ;  /* 0x000000be00be7213 */ /* 0x000fe20000000000 */
[----:B------:R-:W-:Y:S01]  /*3aa0*/  FFMA.FTZ R14, R189, -UR12, R14 ;  /* 0x8000000cbd0e7c23 */ /* 0x000fe2000801000e */
[----:B------:R-:W-:Y:S02]  /*3ab0*/  IADD3 R189, PT, PT, R187, 0x30, RZ ;  /* 0x00000030bbbd7810 */ /* 0x000fe40007ffe0ff */
[----:B------:R-:W-:Y:S02]  /*3ac0*/  IABS R187, R191 ;  /* 0x000000bf00bb7213 */ /* 0x000fe40000000000 */
[----:B------:R-:W-:Y:S02]  /*3ad0*/  IABS R189, R189 ;  /* 0x000000bd00bd7213 */ /* 0x000fe40000000000 */
[----:B------:R-:W-:Y:S02]  /*3ae0*/  IABS R188, R188 ;  /* 0x000000bc00bc7213 */ /* 0x000fe40000000000 */
[----:B------:R-:W-:Y:S02]  /*3af0*/  I2FP.F32.S32 R189, R189 ;  /* 0x000000bd00bd7245 */ /* 0x000fe40000201400 */
[----:B------:R-:W-:Y:S02]  /*3b00*/  I2FP.F32.S32 R190, R190 ;  /* 0x000000be00be7245 */ /* 0x000fe40000201400 */
[----:B------:R-:W-:Y:S01]  /*3b10*/  I2FP.F32.S32 R187, R187 ;  /* 0x000000bb00bb7245 */ /* 0x000fe20000201400 */
[C---:B------:R-:W-:Y:S01]  /*3b20*/  FFMA.FTZ R12, R189.reuse, -UR12, R12 ;  /* 0x8000000cbd0c7c23 */ /* 0x040fe2000801000c */
[----:B------:R-:W-:Y:S01]  /*3b30*/  I2FP.F32.S32 R188, R188 ;  /* 0x000000bc00bc7245 */ /* 0x000fe20000201400 */
[C---:B------:R-:W-:Y:S01]  /*3b40*/  FFMA.FTZ R13, R190.reuse, -UR12, R13 ;  /* 0x8000000cbe0d7c23 */ /* 0x040fe2000801000d */
[----:B------:R-:W-:Y:S01]  /*3b50*/  FFMA.FTZ R18, R189, -UR12, R18 ;  /* 0x8000000cbd127c23 */ /* 0x000fe20008010012 */
[----:B------:R-:W-:Y:S01]  /*3b60*/  FFMA.FTZ R19, R190, -UR12, R19 ;  /* 0x8000000cbe137c23 */ /* 0x000fe20008010013 */
[----:B------:R-:W-:Y:S01]  /*3b70*/  FFMA.FTZ R16, R187, -UR12, R16 ;  /* 0x8000000cbb107c23 */ /* 0x000fe20008010010 */
[----:B------:R-:W-:Y:S01]  /*3b80*/  FFMA.FTZ R17, R188, -UR12, R17 ;  /* 0x8000000cbc117c23 */ /* 0x000fe20008010011 */
[----:B------:R-:W-:Y:S06]  /*3b90*/  @!P0 BRA `(.L_x_1370) ;  /* 0x00000000002c8947 */ /* 0x000fec0003800000 */
[----:B------:R-:W1:Y:S01]  /*3ba0*/  LDC R22, c[0x0][0x504] ;  /* 0x00014100ff167b82 */ /* 0x000e620000000800 */
[----:B------:R-:W-:Y:S02]  /*3bb0*/  IMAD.SHL.U32 R20, R222, 0x40, RZ ;  /* 0x00000040de147824 */ /* 0x000fe400078e00ff */
[----:B------:R-:W-:Y:S02]  /*3bc0*/  VIADD R185, R185, 0x40 ;  /* 0x00000040b9b97836 */ /* 0x000fe40000000000 */
[C---:B------:R-:W-:Y:S01]  /*3bd0*/  VIADD R23, R20.reuse, 0x40 ;  /* 0x0000004014177836 */ /* 0x040fe20000000000 */
[----:B------:R-:W-:Y:S04]  /*3be0*/  IADD3 R21, PT, PT, R20, 0x40, R247 ;  /* 0x0000004014157810 */ /* 0x000fe80007ffe0f7 */
[----:B------:R-:W-:Y:S02]  /*3bf0*/  ISETP.LT.AND P0, PT, R23, R244, PT ;  /* 0x000000f41700720c */ /* 0x000fe40003f01270 */
[----:B-1----:R-:W-:Y:S05]  /*3c00*/  IADD3 R21, PT, PT, R21, R22, -R244 ;  /* 0x0000001615157210 */ /* 0x002fea0007ffe8f4 */
[----:B------:R-:W-:Y:S05]  /*3c10*/  VIADD R20, R21, 0xffffffc0 ;  /* 0xffffffc015147836 */ /* 0x000fea0000000000 */
[----:B------:R-:W-:Y:S11]  /*3c20*/  ISETP.GE.AND P1, PT, R185, R20, PT ;  /* 0x00000014b900720c */ /* 0x000ff60003f26270 */
[----:B------:R-:W-:Y:S02]  /*3c30*/  @!UPT UIADD3 URZ, UPT, UPT, URZ, URZ, URZ ;  /* 0x000000fffffff290 */ /* 0x000fe4000fffe0ff */
[----:B------:R-:W-:Y:S05]  /*3c40*/  @!P1 BRA P0, `(.L_x_1371) ;  /* 0x00000004005c9947 */ /* 0x000fea0000000000 */
.L_x_1370:
[----:B------:R-:W1:Y:S01]  /*3c50*/  LDC R25, c[0x0][0x504] ;  /* 0x00014100ff197b82 */ /* 0x000e620000000800 */
[----:B------:R-:W2:Y:S07]  /*3c60*/  S2R R21, SR_TID.X ;  /* 0x0000000000157919 */ /* 0x000eae0000002100 */
[----:B------:R-:W3:Y:S01]  /*3c70*/  LDC R23, c[0x0][0x508] ;  /* 0x00014200ff177b82 */ /* 0x000ee20000000800 */
[C-C-:B-1----:R-:W-:Y:S02]  /*3c80*/  IADD3 R25, PT, PT, R244.reuse, -R25, -R247.reuse ;  /* 0x80000019f4197210 */ /* 0x142fe40007ffe8f7 */
[----:B---3--:R-:W-:Y:S03]  /*3c90*/  IADD3 R23, PT, PT, R244, R23, -R247 ;  /* 0x00000017f4177210 */ /* 0x008fe60007ffe8f7 */
[C---:B------:R-:W-:Y:S02]  /*3ca0*/  IMAD.IADD R24, R186.reuse, 0x1, R25 ;  /* 0x00000001ba187824 */ /* 0x040fe400078e0219 */
[----:B--2---:R-:W-:Y:S01]  /*3cb0*/  IMAD.SHL.U32 R20, R21, 0x2, RZ ;  /* 0x0000000215147824 */ /* 0x004fe200078e00ff */
[----:B------:R-:W-:Y:S01]  /*3cc0*/  SHF.R.U32.HI R21, RZ, 0x2, R21 ;  /* 0x00000002ff157819 */ /* 0x000fe20000011615 */
[----:B------:R-:W-:Y:S01]  /*3cd0*/  IMAD.IADD R23, R186, 0x1, R23 ;  /* 0x00000001ba177824 */ /* 0x000fe200078e0217 */
[----:B------:R-:W-:Y:S02]  /*3ce0*/  VIMNMX R26, PT, PT, RZ, R24, !PT ;  /* 0x00000018ff1a7248 */ /* 0x000fe40007fe0100 */
[----:B------:R-:W-:Y:S02]  /*3cf0*/  LOP3.LUT R20, R20, 0x6, RZ, 0xc0, !PT ;  /* 0x0000000614147812 */ /* 0x000fe400078ec0ff */
[C-C-:B------:R-:W-:Y:S02]  /*3d00*/  VIADDMNMX R22, R23.reuse, 0x1, R244.reuse, PT ;  /* 0x0000000117167846 */ /* 0x140fe400038001f4 */
[----:B------:R-:W-:Y:S02]  /*3d10*/  LOP3.LUT R21, R20, 0xe0, R21, 0xf8, !PT ;  /* 0x000000e014157812 */ /* 0x000fe400078ef815 */
[----:B------:R-:W-:Y:S02]  /*3d20*/  VIADDMNMX R20, R23, 0x9, R244, PT ;  /* 0x0000000917147846 */ /* 0x000fe400038001f4 */
[----:B------:R-:W-:Y:S01]  /*3d30*/  VIADDMNMX R24, R24, 0x8, RZ, !PT ;  /* 0x0000000818187846 */ /* 0x000fe200078001ff */
[----:B------:R-:W-:Y:S04]  /*3d40*/  IMAD R21, R222, 0x40, R21 ;  /* 0x00000040de157824 */ /* 0x000fe800078e0215 */
        /* <DEDUP_REMOVED lines=71> */
.L_x_1371:
[----:B------:R-:W1:Y:S01]  /*41c0*/  S2R R180, SR_TID.X ;  /* 0x0000000000b47919 */ /* 0x000e620000002100 */
[----:B------:R-:W-:Y:S01]  /*41d0*/  LOP3.LUT R188, R217, 0x3, RZ, 0xc0, !PT ;  /* 0x00000003d9bc7812 */ /* 0x000fe200078ec0ff */
[C---:B------:R-:W-:Y:S01]  /*41e0*/  FMUL.FTZ R185, R240.reuse, 1.4426950216293334961 ;  /* 0x3fb8aa3bf0b97820 */ /* 0x040fe20000410000 */
[----:B------:R-:W-:Y:S01]  /*41f0*/  FSETP.NEU.FTZ.AND P0, PT, R240, -INF , PT ;  /* 0xff800000f000780b */ /* 0x000fe20003f1d000 */
[----:B------:R-:W-:Y:S03]  /*4200*/  IMAD.WIDE.U32 R186, R237, -0x2daee0ad, RZ ;  /* 0xd2511f53edba7825 */ /* 0x000fe600078e00ff */
[----:B------:R-:W-:Y:S01]  /*4210*/  FSEL R185, R185, RZ, P0 ;  /* 0x000000ffb9b97208 */ /* 0x000fe20000000000 */
[----:B------:R-:W-:Y:S01]  /*4220*/  IMAD R188, R243, 0x4, R188 ;  /* 0x00000004f3bc7824 */ /* 0x000fe200078e02bc */
[----:B------:R-:W-:Y:S01]  /*4230*/  FSETP.NEU.FTZ.AND P0, PT, R238, -INF , PT ;  /* 0xff800000ee00780b */ /* 0x000fe20003f1d000 */
[----:B------:R-:W-:Y:S02]  /*4240*/  IMAD.IADD R114, R211, 0x1, R198 ;  /* 0x00000001d3727824 */ /* 0x000fe400078e02c6 */
[----:B------:R-:W-:Y:S04]  /*4250*/  IMAD.WIDE.U32 R188, R188, -0x326172a9, RZ ;  /* 0xcd9e8d57bcbc7825 */ /* 0x000fe800078e00ff */
[--C-:B------:R-:W-:Y:S01]  /*4260*/  FFMA.FTZ R192, R8, UR7, -R185.reuse ;  /* 0x0000000708c07c23 */ /* 0x100fe200080108b9 */
[----:B------:R-:W-:Y:S01]  /*4270*/  FMUL.FTZ R8, R238, 1.4426950216293334961 ;  /* 0x3fb8aa3bee087820 */ /* 0x000fe20000410000 */
[----:B------:R-:W-:Y:S01]  /*4280*/  FFMA.FTZ R13, R13, UR7, -R185 ;  /* 0x000000070d0d7c23 */ /* 0x000fe200080108b9 */
[----:B------:R-:W-:Y:S01]  /*4290*/  LOP3.LUT R190, R236, UR34, R189, 0x96, !PT ;  /* 0x00000022ecbe7c12 */ /* 0x000fe2000f8e96bd */
[--C-:B------:R-:W-:Y:S02]  /*42a0*/  FFMA.FTZ R189, R9, UR7, -R185.reuse ;  /* 0x0000000709bd7c23 */ /* 0x100fe400080108b9 */
[----:B------:R-:W-:Y:S01]  /*42b0*/  MUFU.EX2 R192, R192 ;  /* 0x000000c000c07308 */ /* 0x000fe20000000800 */
[----:B------:R-:W-:Y:S01]  /*42c0*/  FSEL R8, R8, RZ, P0 ;  /* 0x000000ff08087208 */ /* 0x000fe20000000000 */
[----:B------:R-:W-:Y:S01]  /*42d0*/  FFMA.FTZ R12, R12, UR7, -R185 ;  /* 0x000000070c0c7c23 */ /* 0x000fe200080108b9 */
[----:B------:R-:W-:Y:S04]  /*42e0*/  IMAD.WIDE.U32 R190, R190, -0x2daee0ad, RZ ;  /* 0xd2511f53bebe7825 */ /* 0x000fe800078e00ff */
[--C-:B------:R-:W-:Y:S01]  /*42f0*/  FFMA.FTZ R182, R10, UR7, -R8.reuse ;  /* 0x000000070ab67c23 */ /* 0x100fe20008010808 */
[--C-:B------:R-:W-:Y:S01]  /*4300*/  FFMA.FTZ R181, R7, UR7, -R8.reuse ;  /* 0x0000000707b57c23 */ /* 0x100fe20008010808 */
[----:B------:R-:W-:Y:S01]  /*4310*/  LOP3.LUT R186, R186, UR31, R191, 0x96, !PT ;  /* 0x0000001fbaba7c12 */ /* 0x000fe2000f8e96bf */
[----:B------:R-:W-:Y:S01]  /*4320*/  MUFU.EX2 R189, R189 ;  /* 0x000000bd00bd7308 */ /* 0x000fe20000000800 */
[--C-:B------:R-:W-:Y:S01]  /*4330*/  FFMA.FTZ R15, R15, UR7, -R8.reuse ;  /* 0x000000070f0f7c23 */ /* 0x100fe20008010808 */
[----:B------:R-:W-:Y:S01]  /*4340*/  FFMA.FTZ R14, R14, UR7, -R8 ;  /* 0x000000070e0e7c23 */ /* 0x000fe20008010808 */
[----:B------:R-:W-:Y:S04]  /*4350*/  IMAD.IADD R113, R211, 0x1, R202 ;  /* 0x00000001d3717824 */ /* 0x000fe800078e02ca */
[----:B------:R-:W-:Y:S03]  /*4360*/  IMAD.IADD R112, R198, 0x1, R113 ;  /* 0x00000001c6707824 */ /* 0x000fe600078e0271 */
[----:B------:R-:W-:Y:S10]  /*4370*/  MUFU.EX2 R182, R182 ;  /* 0x000000b600b67308 */ /* 0x000ff40000000800 */
[----:B------:R-:W-:Y:S01]  /*4380*/  MUFU.EX2 R181, R181 ;  /* 0x000000b500b57308 */ /* 0x000fe20000000800 */
[----:B-1----:R-:W-:Y:S02]  /*4390*/  SHF.R.U32.HI R115, RZ, 0x7, R180 ;  /* 0x00000007ff737819 */ /* 0x002fe400000116b4 */
[----:B------:R-:W-:Y:S01]  /*43a0*/  LOP3.LUT P0, RZ, R180, 0x4, RZ, 0xc0, !PT ;  /* 0x00000004b4ff7812 */ /* 0x000fe2000780c0ff */
[----:B------:R-:W-:Y:S01]  /*43b0*/  FFMA.FTZ R180, R17, UR7, -R185 ;  /* 0x0000000711b47c23 */ /* 0x000fe200080108b9 */
[--C-:B------:R-:W-:Y:S01]  /*43c0*/  FFMA.FTZ R17, R18, UR7, -R8.reuse ;  /* 0x0000000712117c23 */ /* 0x100fe20008010808 */
[----:B------:R-:W-:Y:S05]  /*43d0*/  IMAD R115, R222, 0x2, R115 ;  /* 0x00000002de737824 */ /* 0x000fea00078e0273 */
[----:B------:R-:W-:Y:S01]  /*43e0*/  LOP3.LUT R9, R115, UR35, R187, 0x96, !PT ;  /* 0x0000002373097c12 */ /* 0x000fe2000f8e96bb */
[----:B------:R-:W-:Y:S04]  /*43f0*/  IMAD.WIDE.U32 R186, R186, -0x326172a9, RZ ;  /* 0xcd9e8d57baba7825 */ /* 0x000fe800078e00ff */
[--C-:B------:R-:W-:Y:S01]  /*4400*/  FFMA.FTZ R115, R11, UR7, -R8.reuse ;  /* 0x000000070b737c23 */ /* 0x100fe20008010808 */
[----:B------:R-:W-:Y:S01]  /*4410*/  MUFU.EX2 R17, R17 ;  /* 0x0000001100117308 */ /* 0x000fe20000000800 */
[----:B------:R-:W-:Y:S05]  /*4420*/  IMAD.WIDE.U32 R194, R9, -0x326172a9, RZ ;  /* 0xcd9e8d5709c27825 */ /* 0x000fea00078e00ff */
[----:B------:R-:W-:Y:S01]  /*4430*/  LOP3.LUT R9, R188, UR32, R195, 0x96, !PT ;  /* 0x00000020bc097c12 */ /* 0x000fe2000f8e96c3 */
[----:B------:R-:W-:Y:S01]  /*4440*/  FFMA.FTZ R188, R16, UR7, -R185 ;  /* 0x0000000710bc7c23 */ /* 0x000fe200080108b9 */
[----:B------:R-:W-:Y:S02]  /*4450*/  LOP3.LUT R10, R194, UR30, R187, 0x96, !PT ;  /* 0x0000001ec20a7c12 */ /* 0x000fe4000f8e96bb */
[----:B------:R-:W1:Y:S01]  /*4460*/  MUFU.EX2 R115, R115 ;  /* 0x0000007300737308 */ /* 0x000e620000000800 */
[----:B------:R-:W-:Y:S04]  /*4470*/  IMAD.WIDE.U32 R194, R9, -0x2daee0ad, RZ ;  /* 0xd2511f5309c27825 */ /* 0x000fe800078e00ff */
[----:B------:R-:W-:Y:S01]  /*4480*/  IMAD.WIDE.U32 R10, R10, -0x2daee0ad, RZ ;  /* 0xd2511f530a0a7825 */ /* 0x000fe200078e00ff */
[----:B------:R-:W-:Y:S04]  /*4490*/  LOP3.LUT R7, R190, UR29, R195, 0x96, !PT ;  /* 0x0000001dbe077c12 */ /* 0x000fe8000f8e96c3 */
[----:B------:R-:W-:Y:S01]  /*44a0*/  MUFU.EX2 R188, R188 ;  /* 0x000000bc00bc7308 */ /* 0x000fe20000000800 */
[----:B------:R-:W-:Y:S01]  /*44b0*/  LOP3.LUT R190, R194, UR27, R11, 0x96, !PT ;  /* 0x0000001bc2be7c12 */ /* 0x000fe2000f8e960b */
[----:B------:R-:W-:Y:S04]  /*44c0*/  IMAD.WIDE.U32 R110, R7, -0x326172a9, RZ ;  /* 0xcd9e8d57076e7825 */ /* 0x000fe800078e00ff */
[--C-:B------:R-:W-:Y:S01]  /*44d0*/  FFMA.FTZ R194, R4, UR7, -R185.reuse ;  /* 0x0000000704c27c23 */ /* 0x100fe200080108b9 */
[----:B------:R-:W-:Y:S01]  /*44e0*/  FFMA.FTZ R7, R5, UR7, -R185 ;  /* 0x0000000705077c23 */ /* 0x000fe200080108b9 */
[----:B------:R-:W-:Y:S01]  /*44f0*/  IMAD.WIDE.U32 R190, R190, -0x326172a9, RZ ;  /* 0xcd9e8d57bebe7825 */ /* 0x000fe200078e00ff */
[----:B------:R-:W-:Y:S01]  /*4500*/  LOP3.LUT R9, R186, UR28, R111, 0x96, !PT ;  /* 0x0000001cba097c12 */ /* 0x000fe2000f8e966f */
[----:B------:R-:W-:Y:S02]  /*4510*/  MUFU.EX2 R187, R13 ;  /* 0x0000000d00bb7308 */ /* 0x000fe40000000800 */
[--C-:B------:R-:W-:Y:S01]  /*4520*/  FFMA.FTZ R186, R6, UR7, -R8.reuse ;  /* 0x0000000706ba7c23 */ /* 0x100fe20008010808 */
[----:B------:R-:W-:Y:S01]  /*4530*/  FFMA.FTZ R8, R19, UR7, -R8 ;  /* 0x0000000713087c23 */ /* 0x000fe20008010808 */
[----:B------:R-:W-:Y:S01]  /*4540*/  LOP3.LUT R4, R110, UR26, R191, 0x96, !PT ;  /* 0x0000001a6e047c12 */ /* 0x000fe2000f8e96bf */
[----:B------:R-:W-:Y:S04]  /*4550*/  IMAD.WIDE.U32 R110, R9, -0x2daee0ad, RZ ;  /* 0xd2511f53096e7825 */ /* 0x000fe800078e00ff */
[----:B------:R-:W-:Y:S01]  /*4560*/  IMAD.WIDE.U32 R4, R4, -0x2daee0ad, RZ ;  /* 0xd2511f5304047825 */ /* 0x000fe200078e00ff */
[----:B------:R-:W-:Y:S01]  /*4570*/  LOP3.LUT R10, R10, UR25, R111, 0x96, !PT ;  /* 0x000000190a0a7c12 */ /* 0x000fe2000f8e966f */
[----:B------:R-:W2:Y:S03]  /*4580*/  MUFU.EX2 R186, R186 ;  /* 0x000000ba00ba7308 */ /* 0x000ea60000000800 */
[----:B------:R-:W-:Y:S01]  /*4590*/  LOP3.LUT R6, R110, UR15, R5, 0x96, !PT ;  /* 0x0000000f6e067c12 */ /* 0x000fe2000f8e9605 */
[----:B------:R-:W-:Y:S04]  /*45a0*/  IMAD.WIDE.U32 R10, R10, -0x326172a9, RZ ;  /* 0xcd9e8d570a0a7825 */ /* 0x000fe800078e00ff */
[----:B------:R-:W-:Y:S01]  /*45b0*/  IMAD.WIDE.U32 R110, R6, -0x326172a9, RZ ;  /* 0xcd9e8d57066e7825 */ /* 0x000fe200078e00ff */
[----:B------:R-:W-:Y:S01]  /*45c0*/  LOP3.LUT R5, R190, UR17, R11, 0x96, !PT ;  /* 0x00000011be057c12 */ /* 0x000fe2000f8e960b */
[----:B------:R3:W-:Y:S03]  /*45d0*/  MUFU.EX2 R191, R7 ;  /* 0x0000000700bf7308 */ /* 0x0007e60000000800 */
[----:B------:R-:W-:Y:S01]  /*45e0*/  LOP3.LUT R6, R10, UR14, R111, 0x96, !PT ;  /* 0x0000000e0a067c12 */ /* 0x000fe2000f8e966f */
[----:B------:R-:W-:Y:S01]  /*45f0*/  IMAD.WIDE.U32 R108, R5, -0x2daee0ad, RZ ;  /* 0xd2511f53056c7825 */ /* 0x000fe200078e00ff */
[C---:B------:R-:W-:Y:S02]  /*4600*/  PRMT R9, R110.reuse, 0x7773, RZ ;  /* 0x000077736e097816 */ /* 0x040fe400000000ff */
[C---:B------:R-:W-:Y:S03]  /*4610*/  PRMT R10, R110.reuse, 0x7772, RZ ;  /* 0x000077726e0a7816 */ /* 0x040fe600000000ff */
[----:B------:R-:W4:Y:S01]  /*4620*/  MUFU.EX2 R194, R194 ;  /* 0x000000c200c27308 */ /* 0x000f220000000800 */
[----:B------:R-:W-:Y:S02]  /*4630*/  PRMT R16, R110, 0x7770, RZ ;  /* 0x000077706e107816 */ /* 0x000fe400000000ff */
[----:B------:R-:W-:Y:S02]  /*4640*/  ISETP.GT.U32.AND P4, PT, R9, UR6, PT ;  /* 0x0000000609007c0c */ /* 0x000fe4000bf84070 */
[----:B------:R-:W-:Y:S02]  /*4650*/  ISETP.GT.U32.AND P5, PT, R10, UR6, PT ;  /* 0x000000060a007c0c */ /* 0x000fe4000bfa4070 */
[--C-:B------:R-:W-:Y:S03]  /*4660*/  SHF.R.U32.HI R9, RZ, 0x18, R6.reuse ;  /* 0x00000018ff097819 */ /* 0x100fe60000011606 */
[----:B------:R-:W-:Y:S01]  /*4670*/  MUFU.EX2 R185, R180 ;  /* 0x000000b400b97308 */ /* 0x000fe20000000800 */
[----:B------:R-:W-:Y:S01]  /*4680*/  ISETP.LE.U32.AND P2, PT, R16, UR6, PT ;  /* 0x0000000610007c0c */ /* 0x000fe2000bf43070 */
[----:B------:R-:W-:Y:S01]  /*4690*/  VIADD R16, R216, 0x10 ;  /* 0x00000010d8107836 */ /* 0x000fe20000000000 */
[----:B------:R-:W-:Y:S01]  /*46a0*/  LOP3.LUT R10, R6, 0xff, RZ, 0xc0, !PT ;  /* 0x000000ff060a7812 */ /* 0x000fe200078ec0ff */
[----:B------:R-:W-:Y:S01]  /*46b0*/  @P0 VIADD R16, R216, 0xfffffff0 ;  /* 0xfffffff0d8100836 */ /* 0x000fe20000000000 */
[----:B------:R-:W-:Y:S02]  /*46c0*/  ISETP.LE.U32.AND P0, PT, R9, UR6, PT ;  /* 0x0000000609007c0c */ /* 0x000fe4000bf03070 */
[C---:B------:R-:W-:Y:S01]  /*46d0*/  LOP3.LUT R9, R6.reuse, 0xffff, RZ, 0xc0, !PT ;  /* 0x0000ffff06097812 */ /* 0x040fe200078ec0ff */
[----:B-1----:R-:W-:Y:S01]  /*46e0*/  @P4 FADD.FTZ R115, -R115, -RZ ;  /* 0x800000ff73734221 */ /* 0x002fe20000010100 */
[----:B------:R-:W-:Y:S01]  /*46f0*/  PRMT R6, R6, 0x7632, R6 ;  /* 0x0000763206067816 */ /* 0x000fe20000000006 */
[----:B------:R-:W-:Y:S01]  /*4700*/  @P5 FADD.FTZ R182, -R182, -RZ ;  /* 0x800000ffb6b65221 */ /* 0x000fe20000010100 */
[----:B------:R-:W-:Y:S01]  /*4710*/  PRMT R11, R110, 0x7771, RZ ;  /* 0x000077716e0b7816 */ /* 0x000fe200000000ff */
[----:B------:R-:W-:Y:S01]  /*4720*/  MUFU.EX2 R190, R12 ;  /* 0x0000000c00be7308 */ /* 0x000fe20000000800 */
[----:B------:R-:W-:Y:S01]  /*4730*/  LOP3.LUT R6, R6, 0xff, RZ, 0xc0, !PT ;  /* 0x000000ff06067812 */ /* 0x000fe200078ec0ff */
[----:B------:R-:W-:Y:S01]  /*4740*/  @!P2 FADD.FTZ R192, -R192, -RZ ;  /* 0x800000ffc0c0a221 */ /* 0x000fe20000010100 */
[----:B------:R-:W-:Y:S02]  /*4750*/  ISETP.GT.U32.AND P6, PT, R11, UR6, PT ;  /* 0x000000060b007c0c */ /* 0x000fe4000bfc4070 */
[----:B------:R-:W-:Y:S01]  /*4760*/  ISETP.LE.U32.AND P5, PT, R6, UR6, PT ;  /* 0x0000000606007c0c */ /* 0x000fe2000bfa3070 */
[----:B------:R-:W-:Y:S01]  /*4770*/  @!P0 FADD.FTZ R181, -R181, -RZ ;  /* 0x800000ffb5b58221 */ /* 0x000fe20000010100 */
[----:B------:R-:W-:Y:S03]  /*4780*/  PRMT R5, R108, 0x7773, RZ ;  /* 0x000077736c057816 */ /* 0x000fe600000000ff */
[----:B------:R-:W-:Y:S01]  /*4790*/  MUFU.EX2 R180, R14 ;  /* 0x0000000e00b47308 */ /* 0x000fe20000000800 */
[----:B------:R-:W-:Y:S02]  /*47a0*/  SHF.R.U32.HI R9, RZ, 0x8, R9 ;  /* 0x00000008ff097819 */ /* 0x000fe40000011609 */
[----:B------:R-:W-:Y:S02]  /*47b0*/  LOP3.LUT R4, R4, UR13, R109, 0x96, !PT ;  /* 0x0000000d04047c12 */ /* 0x000fe4000f8e966d */
[----:B------:R-:W-:Y:S02]  /*47c0*/  PRMT R19, R108, 0x7770, RZ ;  /* 0x000077706c137816 */ /* 0x000fe400000000ff */
[----:B------:R-:W-:Y:S01]  /*47d0*/  LOP3.LUT R9, R9, 0xffff, RZ, 0xc0, !PT ;  /* 0x0000ffff09097812 */ /* 0x000fe200078ec0ff */
[----:B------:R-:W-:Y:S01]  /*47e0*/  @P6 FADD.FTZ R189, -R189, -RZ ;  /* 0x800000ffbdbd6221 */ /* 0x000fe20000010100 */
[----:B------:R-:W-:Y:S01]  /*47f0*/  ISETP.GT.U32.AND P0, PT, R5, UR6, PT ;  /* 0x0000000605007c0c */ /* 0x000fe2000bf04070 */
[----:B--2---:R-:W-:Y:S01]  /*4800*/  @!P5 FADD.FTZ R186, -R186, -RZ ;  /* 0x800000ffbabad221 */ /* 0x004fe20000010100 */
[----:B------:R-:W-:Y:S02]  /*4810*/  SHF.R.U32.HI R5, RZ, 0x18, R4 ;  /* 0x00000018ff057819 */ /* 0x000fe40000011604 */
[----:B---3--:R-:W-:Y:S02]  /*4820*/  PRMT R7, R108, 0x7772, RZ ;  /* 0x000077726c077816 */ /* 0x008fe400000000ff */
[----:B------:R-:W-:Y:S02]  /*4830*/  ISETP.LE.U32.AND P2, PT, R10, UR6, PT ;  /* 0x000000060a007c0c */ /* 0x000fe4000bf43070 */
[----:B------:R-:W-:Y:S02]  /*4840*/  ISETP.LE.U32.AND P1, PT, R19, UR6, PT ;  /* 0x0000000613007c0c */ /* 0x000fe4000bf23070 */
[----:B------:R-:W-:Y:S01]  /*4850*/  ISETP.LE.U32.AND P4, PT, R9, UR6, PT ;  /* 0x0000000609007c0c */ /* 0x000fe2000bf83070 */
[----:B------:R-:W1:Y:S01]  /*4860*/  MUFU.EX2 R19, R15 ;  /* 0x0000000f00137308 */ /* 0x000e620000000800 */
[----:B------:R-:W-:Y:S02]  /*4870*/  ISETP.LE.U32.AND P5, PT, R5, UR6, PT ;  /* 0x0000000605007c0c */ /* 0x000fe4000bfa3070 */
[----:B------:R-:W-:Y:S02]  /*4880*/  F2FP.RELU.F16.F32.PACK_AB R5, R181, R186 ;  /* 0x000000bab505723e */ /* 0x000fe400000008ff */
[C---:B------:R-:W-:Y:S02]  /*4890*/  LOP3.LUT R6, R4.reuse, 0xffff, RZ, 0xc0, !PT ;  /* 0x0000ffff04067812 */ /* 0x040fe400078ec0ff */
[----:B------:R-:W-:Y:S01]  /*48a0*/  ISETP.GT.U32.AND P6, PT, R7, UR6, PT ;  /* 0x0000000607007c0c */ /* 0x000fe2000bfc4070 */
[----:B------:R2:W-:Y:S01]  /*48b0*/  STS [R216+0x400], R5 ;  /* 0x00040005d8007388 */ /* 0x0005e20000000800 */
[----:B------:R-:W-:Y:S01]  /*48c0*/  LOP3.LUT R7, R4, 0xff, RZ, 0xc0, !PT ;  /* 0x000000ff04077812 */ /* 0x000fe200078ec0ff */
[----:B----4-:R-:W-:Y:S01]  /*48d0*/  @!P2 FADD.FTZ R194, -R194, -RZ ;  /* 0x800000ffc2c2a221 */ /* 0x010fe20000010100 */
[----:B------:R-:W-:Y:S01]  /*48e0*/  SHF.R.U32.HI R6, RZ, 0x8, R6 ;  /* 0x00000008ff067819 */ /* 0x000fe20000011606 */
[----:B------:R-:W-:Y:S01]  /*48f0*/  @!P4 FADD.FTZ R191, -R191, -RZ ;  /* 0x800000ffbfbfc221 */ /* 0x000fe20000010100 */
[----:B------:R-:W-:Y:S01]  /*4900*/  PRMT R4, R4, 0x7632, R4 ;  /* 0x0000763204047816 */ /* 0x000fe20000000004 */
[----:B------:R-:W-:Y:S01]  /*4910*/  @!P1 FADD.FTZ R188, -R188, -RZ ;  /* 0x800000ffbcbc9221 */ /* 0x000fe20000010100 */
[----:B------:R-:W-:Y:S02]  /*4920*/  PRMT R18, R108, 0x7771, RZ ;  /* 0x000077716c127816 */ /* 0x000fe400000000ff */
[----:B------:R-:W-:Y:S01]  /*4930*/  LOP3.LUT R6, R6, 0xffff, RZ, 0xc0, !PT ;  /* 0x0000ffff06067812 */ /* 0x000fe200078ec0ff */
[----:B-1----:R-:W-:Y:S01]  /*4940*/  @!P5 FADD.FTZ R19, -R19, -RZ ;  /* 0x800000ff1313d221 */ /* 0x002fe20000010100 */
[----:B------:R-:W-:Y:S01]  /*4950*/  LOP3.LUT R4, R4, 0xff, RZ, 0xc0, !PT ;  /* 0x000000ff04047812 */ /* 0x000fe200078ec0ff */
[----:B------:R-:W-:Y:S01]  /*4960*/  @P6 FADD.FTZ R17, -R17, -RZ ;  /* 0x800000ff11116221 */ /* 0x000fe20000010100 */
[----:B------:R-:W-:Y:S02]  /*4970*/  ISETP.GT.U32.AND P3, PT, R18, UR6, PT ;  /* 0x0000000612007c0c */ /* 0x000fe4000bf64070 */
[----:B------:R-:W1:Y:S01]  /*4980*/  MUFU.EX2 R18, R8 ;  /* 0x0000000800127308 */ /* 0x000e620000000800 */
[----:B------:R-:W-:Y:S02]  /*4990*/  ISETP.LE.U32.AND P2, PT, R7, UR6, PT ;  /* 0x0000000607007c0c */ /* 0x000fe4000bf43070 */
[----:B------:R-:W-:Y:S02]  /*49a0*/  ISETP.LE.U32.AND P4, PT, R6, UR6, PT ;  /* 0x0000000606007c0c */ /* 0x000fe4000bf83070 */
[----:B------:R-:W-:Y:S02]  /*49b0*/  ISETP.LE.U32.AND P1, PT, R4, UR6, PT ;  /* 0x0000000604007c0c */ /* 0x000fe4000bf23070 */
[----:B------:R-:W-:Y:S02]  /*49c0*/  F2FP.RELU.F16.F32.PACK_AB R13, R191, R194 ;  /* 0x000000c2bf0d723e */ /* 0x000fe400000008ff */
[----:B------:R-:W-:Y:S02]  /*49d0*/  F2FP.RELU.F16.F32.PACK_AB R11, R189, R192 ;  /* 0x000000c0bd0b723e */ /* 0x000fe400000008ff */
[----:B------:R-:W-:Y:S01]  /*49e0*/  F2FP.RELU.F16.F32.PACK_AB R9, R115, R182 ;  /* 0x000000b67309723e */ /* 0x000fe200000008ff */
[----:B------:R-:W-:Y:S01]  /*49f0*/  STS [R216], R13 ;  /* 0x0000000dd8007388 */ /* 0x000fe20000000800 */
[----:B------:R-:W-:Y:S01]  /*4a00*/  @P3 FADD.FTZ R185, -R185, -RZ ;  /* 0x800000ffb9b93221 */ /* 0x000fe20000010100 */
[----:B------:R-:W-:Y:S01]  /*4a10*/  @!P2 FADD.FTZ R190, -R190, -RZ ;  /* 0x800000ffbebea221 */ /* 0x000fe20000010100 */
[----:B------:R-:W-:Y:S01]  /*4a20*/  FSETP.GE.FTZ.AND P2, PT, R191, RZ, PT ;  /* 0x000000ffbf00720b */ /* 0x000fe20003f56000 */
[----:B------:R-:W-:Y:S01]  /*4a30*/  @!P4 FADD.FTZ R187, -R187, -RZ ;  /* 0x800000ffbbbbc221 */ /* 0x000fe20000010100 */
[----:B-1----:R-:W-:Y:S01]  /*4a40*/  @P0 FADD.FTZ R18, -R18, -RZ ;  /* 0x800000ff12120221 */ /* 0x002fe20000010100 */
[----:B------:R-:W-:Y:S01]  /*4a50*/  @!P1 FADD.FTZ R180, -R180, -RZ ;  /* 0x800000ffb4b49221 */ /* 0x000fe20000010100 */
[----:B------:R-:W-:Y:S01]  /*4a60*/  STS [R16], R11 ;  /* 0x0000000b10007388 */ /* 0x000fe20000000800 */
[----:B------:R-:W-:Y:S02]  /*4a70*/  F2FP.RELU.F16.F32.PACK_AB R6, R185, R188 ;  /* 0x000000bcb906723e */ /* 0x000fe400000008ff */
[----:B------:R-:W-:Y:S01]  /*4a80*/  F2FP.RELU.F16.F32.PACK_AB R7, R187, R190 ;  /* 0x000000bebb07723e */ /* 0x000fe200000008ff */
[----:B------:R-:W-:Y:S01]  /*4a90*/  STS [R16+0x400], R9 ;  /* 0x0004000910007388 */ /* 0x000fe20000000800 */
[----:B--2---:R-:W-:Y:S02]  /*4aa0*/  F2FP.RELU.F16.F32.PACK_AB R5, R19, R180 ;  /* 0x000000b41305723e */ /* 0x004fe400000008ff */
[----:B------:R-:W-:Y:S01]  /*4ab0*/  F2FP.RELU.F16.F32.PACK_AB R4, R18, R17 ;  /* 0x000000111204723e */ /* 0x000fe200000008ff */
[----:B------:R-:W-:Y:S01]  /*4ac0*/  STS [R212], R7 ;  /* 0x00000007d4007388 */ /* 0x000fe20000000800 */
[----:B------:R-:W-:Y:S02]  /*4ad0*/  FSETP.GE.FTZ.AND P0, PT, R181, RZ, PT ;  /* 0x000000ffb500720b */ /* 0x000fe40003f16000 */
[----:B------:R-:W-:Y:S01]  /*4ae0*/  FSETP.GE.FTZ.AND P1, PT, R186, RZ, PT ;  /* 0x000000ffba00720b */ /* 0x000fe20003f36000 */
[----:B------:R-:W-:Y:S01]  /*4af0*/  STS [R212+0x400], R5 ;  /* 0x00040005d4007388 */ /* 0x000fe20000000800 */
[----:B------:R-:W-:Y:S02]  /*4b00*/  FSETP.GE.FTZ.AND P3, PT, R194, RZ, PT ;  /* 0x000000ffc200720b */ /* 0x000fe40003f76000 */
[----:B------:R-:W-:Y:S01]  /*4b10*/  ISETP.GT.AND P4, PT, R243, R228, PT ;  /* 0x000000e4f300720c */ /* 0x000fe20003f84270 */
        /* <DEDUP_REMOVED lines=16> */
[----:B------:R-:W-:Y:S08]  /*4c20*/  HMMA.16816.F32 R32, R104, R130, R32 ;  /* 0x000000826820723c */ /* 0x000ff00000001820 */
        /* <DEDUP_REMOVED lines=8> */
[C---:B------:R-:W-:Y:S08]  /*4cb0*/  HMMA.16816.F32 R20, R4.reuse, R148, R20 ;  /* 0x000000940414723c */ /* 0x040ff00000001814 */
[C---:B------:R-:W-:Y:S08]  /*4cc0*/  HMMA.16816.F32 R24, R4.reuse, R150, R24 ;  /* 0x000000960418723c */ /* 0x040ff00000001818 */
[C---:B------:R-:W-:Y:S08]  /*4cd0*/  HMMA.16816.F32 R28, R4.reuse, R152, R28 ;  /* 0x00000098041c723c */ /* 0x040ff0000000181c */
[----:B------:R-:W-:Y:S01]  /*4ce0*/  HMMA.16816.F32 R32, R4, R154, R32 ;  /* 0x0000009a0420723c */ /* 0x000fe20000001820 */
[----:B------:R-:W1:Y:S07]  /*4cf0*/  LDSM.16.M88.4 R4, [R112+0xa000] ;  /* 0x00a000007004783b */ /* 0x000e6e0000000200 */
        /* <DEDUP_REMOVED lines=17> */
[----:B------:R-:W-:Y:S01]  /*4e10*/  FSETP.GE.FTZ.AND P0, PT, R115, RZ, PT ;  /* 0x000000ff7300720b */ /* 0x000fe20003f16000 */
[----:B------:R-:W-:Y:S01]  /*4e20*/  FADD.FTZ R12, -R183, R27 ;  /* 0x0000001bb70c7221 */ /* 0x000fe20000010100 */
[----:B------:R-:W-:Y:S01]  /*4e30*/  FSEL R252, R15, R184, P2 ;  /* 0x000000b80ffc7208 */ /* 0x000fe20001000000 */
[----:B------:R-:W-:Y:S01]  /*4e40*/  FADD.FTZ R13, -R184, R25 ;  /* 0x00000019b80d7221 */ /* 0x000fe20000010100 */
[-C--:B------:R-:W-:Y:S01]  /*4e50*/  FSEL R15, R10, R183.reuse, P1 ;  /* 0x000000b70a0f7208 */ /* 0x080fe20000800000 */
[----:B------:R-:W-:Y:S01]  /*4e60*/  FADD.FTZ R8, -R183, R26 ;  /* 0x0000001ab7087221 */ /* 0x000fe20000010100 */
[----:B------:R-:W-:Y:S01]  /*4e70*/  FSETP.GE.FTZ.AND P2, PT, R189, RZ, PT ;  /* 0x000000ffbd00720b */ /* 0x000fe20003f56000 */
[----:B------:R-:W-:Y:S01]  /*4e80*/  FADD.FTZ R7, -R184, R28 ;  /* 0x0000001cb8077221 */ /* 0x000fe20000010100 */
[----:B------:R-:W-:Y:S01]  /*4e90*/  FSETP.GE.FTZ.AND P1, PT, R182, RZ, PT ;  /* 0x000000ffb600720b */ /* 0x000fe20003f36000 */
[----:B------:R-:W-:Y:S01]  /*4ea0*/  FADD.FTZ R6, -R183, R30 ;  /* 0x0000001eb7067221 */ /* 0x000fe20000010100 */
[-C--:B------:R-:W-:Y:S01]  /*4eb0*/  FSEL R12, R12, R183.reuse, P0 ;  /* 0x000000b70c0c7208 */ /* 0x080fe20000000000 */
[----:B------:R-:W-:Y:S01]  /*4ec0*/  FADD.FTZ R9, -R184, R24 ;  /* 0x00000018b8097221 */ /* 0x000fe20000010100 */
[----:B------:R-:W-:Y:S01]  /*4ed0*/  FSETP.GE.FTZ.AND P0, PT, R190, RZ, PT ;  /* 0x000000ffbe00720b */ /* 0x000fe20003f16000 */
[----:B------:R-:W-:Y:S01]  /*4ee0*/  FMUL.FTZ R252, R191, R252 ;  /* 0x000000fcbffc7220 */ /* 0x000fe20000410000 */
[-C--:B------:R-:W-:Y:S01]  /*4ef0*/  FSEL R4, R13, R184.reuse, P2 ;  /* 0x000000b80d047208 */ /* 0x080fe20001000000 */
[----:B------:R-:W-:Y:S01]  /*4f00*/  FADD.FTZ R13, -R184, R29 ;  /* 0x0000001db80d7221 */ /* 0x000fe20000010100 */
[----:B------:R-:W-:Y:S01]  /*4f10*/  FSEL R5, R8, R183, P1 ;  /* 0x000000b708057208 */ /* 0x000fe20000800000 */
[----:B------:R-:W-:Y:S01]  /*4f20*/  FADD.FTZ R8, -R183, R31 ;  /* 0x0000001fb7087221 */ /* 0x000fe20000010100 */
        /* <DEDUP_REMOVED lines=8> */
[----:B------:R-:W-:Y:S01]  /*4fb0*/  FSEL R8, R8, R183, P0 ;  /* 0x000000b708087208 */ /* 0x000fe20000000000 */
[----:B------:R-:W-:Y:S01]  /*4fc0*/  FMUL.FTZ R12, R115, R12 ;  /* 0x0000000c730c7220 */ /* 0x000fe20000410000 */
[----:B------:R-:W-:Y:S01]  /*4fd0*/  FSETP.GE.FTZ.AND P2, PT, R185, RZ, PT ;  /* 0x000000ffb900720b */ /* 0x000fe20003f56000 */
[----:B------:R-:W-:Y:S01]  /*4fe0*/  FMUL.FTZ R7, R190, R7 ;  /* 0x00000007be077220 */ /* 0x000fe20000410000 */
[----:B------:R-:W-:Y:S01]  /*4ff0*/  FSETP.GE.FTZ.AND P0, PT, R18, RZ, PT ;  /* 0x000000ff1200720b */ /* 0x000fe20003f16000 */
[----:B------:R-:W-:Y:S01]  /*5000*/  FMUL.FTZ R8, R19, R8 ;  /* 0x0000000813087220 */ /* 0x000fe20000410000 */
[----:B------:R-:W-:Y:S01]  /*5010*/  FSEL R11, R11, R184, P3 ;  /* 0x000000b80b0b7208 */ /* 0x000fe20001800000 */
[----:B------:R-:W-:Y:S01]  /*5020*/  FADD.FTZ R19, -R184, R32 ;  /* 0x00000020b8137221 */ /* 0x000fe20000010100 */
[----:B------:R-:W-:Y:S01]  /*5030*/  FSETP.GE.FTZ.AND P1, PT, R180, RZ, PT ;  /* 0x000000ffb400720b */ /* 0x000fe20003f36000 */
[----:B------:R-:W-:Y:S01]  /*5040*/  FMUL.FTZ R10, R187, R10 ;  /* 0x0000000abb0a7220 */ /* 0x000fe20000410000 */
[----:B------:R-:W-:Y:S01]  /*5050*/  FSETP.GE.FTZ.AND P3, PT, R192, RZ, PT ;  /* 0x000000ffc000720b */ /* 0x000fe20003f76000 */
[----:B------:R-:W-:Y:S01]  /*5060*/  FMUL.FTZ R11, R194, R11 ;  /* 0x0000000bc20b7220 */ /* 0x000fe20000410000 */
[----:B------:R-:W-:Y:S01]  /*5070*/  FSEL R13, R6, R183, P1 ;  /* 0x000000b7060d7208 */ /* 0x000fe20000800000 */
[----:B------:R-:W-:Y:S01]  /*5080*/  FADD.FTZ R6, -R183, R34 ;  /* 0x00000022b7067221 */ /* 0x000fe20000010100 */
[-C--:B------:R-:W-:Y:S02]  /*5090*/  FSEL R9, R9, R184.reuse, P3 ;  /* 0x000000b809097208 */ /* 0x080fe40001800000 */
[----:B------:R-:W-:Y:S01]  /*50a0*/  FSETP.GE.FTZ.AND P3, PT, R188, RZ, PT ;  /* 0x000000ffbc00720b */ /* 0x000fe20003f76000 */
[----:B------:R-:W-:Y:S01]  /*50b0*/  FMUL.FTZ R13, R180, R13 ;  /* 0x0000000db40d7220 */ /* 0x000fe20000410000 */
[----:B------:R-:W-:Y:S01]  /*50c0*/  FSETP.GE.FTZ.AND P1, PT, R17, RZ, PT ;  /* 0x000000ff1100720b */ /* 0x000fe20003f36000 */
[----:B------:R-:W-:Y:S01]  /*50d0*/  FMUL.FTZ R9, R192, R9 ;  /* 0x00000009c0097220 */ /* 0x000fe20000410000 */
[----:B------:R-:W-:Y:S01]  /*50e0*/  FSEL R19, R19, R184, P3 ;  /* 0x000000b813137208 */ /* 0x000fe20001800000 */
[----:B------:R-:W-:Y:S01]  /*50f0*/  @P2 FADD.FTZ R184, -R184, R33 ;  /* 0x00000021b8b82221 */ /* 0x000fe20000010100 */
[----:B------:R-:W-:Y:S01]  /*5100*/  FSEL R6, R6, R183, P1 ;  /* 0x000000b706067208 */ /* 0x000fe20000800000 */
        /* <DEDUP_REMOVED lines=9> */
[----:B------:R-:W-:Y:S02]  /*51a0*/  F2FP.F16.F32.PACK_AB R181, R10, R7 ;  /* 0x000000070ab5723e */ /* 0x000fe400000000ff */
        /* <DEDUP_REMOVED lines=50> */
.L_x_1372:
[----:B------:R-:W-:Y:S01]  /*54d0*/  STS [R216+-0x2000], R11 ;  /* 0xffe0000bd8007388 */ /* 0x000fe20000000800 */
[----:B------:R-:W-:Y:S01]  /*54e0*/  F2FP.F16.F32.PACK_AB R184, R184, R19 ;  /* 0x00000013b8b8723e */ /* 0x000fe200000000ff */
[----:B------:R-:W-:Y:S01]  /*54f0*/  IMAD.IADD R112, R207, 0x1, R202 ;  /* 0x00000001cf707824 */ /* 0x000fe200078e02ca */
[----:B------:R-:W-:Y:S01]  /*5500*/  F2FP.F16.F32.PACK_AB R100, R183, R6 ;  /* 0x00000006b764723e */ /* 0x000fe200000000ff */
        /* <DEDUP_REMOVED lines=8> */
[----:B--2---:R-:W-:Y:S01]  /*5590*/  IMAD R231, R231, UR5, RZ ;  /* 0x00000005e7e77c24 */ /* 0x004fe2000f8e02ff */
[----:B------:R-:W-:Y:S06]  /*55a0*/  BAR.SYNC.DEFER_BLOCKING 0x0 ;  /* 0x0000000000007b1d */ /* 0x000fec0000010000 */
[----:B------:R-:W-:Y:S04]  /*55b0*/  LDSM.16.MT88.4 R4, [R207] ;  /* 0x00000000cf04783b */ /* 0x000fe80000004200 */
[----:B------:R-:W2:Y:S04]  /*55c0*/  LDSM.16.MT88.4 R8, [R204+0x8000] ;  /* 0x00800000cc08783b */ /* 0x000ea80000004200 */
[----:B-1----:R-:W1:Y:S04]  /*55d0*/  LDSM.16.MT88.4 R12, [R112] ;  /* 0x00000000700c783b */ /* 0x002e680000004200 */
        /* <DEDUP_REMOVED lines=8> */
[-C--:B--2---:R-:W-:Y:S08]  /*5660*/  HMMA.16816.F32 R36, R4, R8.reuse, R36 ;  /* 0x000000080424723c */ /* 0x084ff00000001824 */
[C---:B-1----:R-:W-:Y:S08]  /*5670*/  HMMA.16816.F32 R40, R12.reuse, R8, R40 ;  /* 0x000000080c28723c */ /* 0x042ff00000001828 */
        /* <DEDUP_REMOVED lines=78> */
.L_x_1373:
[----:B------:R-:W-:Y:S01]  /*5b60*/  LDSM.16.M88.4 R100, [R205] ;  /* 0x00000000cd64783b */ /* 0x000fe20000000200 */
[----:B------:R-:W-:Y:S02]  /*5b70*/  ISETP.GT.AND P3, PT, R243, R228, PT ;  /* 0x000000e4f300720c */ /* 0x000fe40003f64270 */
[----:B------:R-:W-:Y:S01]  /*5b80*/  @P4 IADD3 R230, P1, PT, R230, -0x100, RZ ;  /* 0xffffff00e6e64810 */ /* 0x000fe20007f3e0ff */
[----:B------:R-:W2:Y:S03]  /*5b90*/  LDSM.16.MT88.4 R16, [R204+0xc000] ;  /* 0x00c00000cc10783b */ /* 0x000ea60000004200 */
[----:B------:R-:W-:Y:S01]  /*5ba0*/  @P4 IADD3.X R229, PT, PT, R229, -0x1, RZ, P1, !PT ;  /* 0xffffffffe5e54810 */ /* 0x000fe20000ffe4ff */
[----:B------:R-:W1:Y:S04]  /*5bb0*/  LDSM.16.M88.4 R28, [R205+0x1000] ;  /* 0x00100000cd1c783b */ /* 0x000e680000000200 */
        /* <DEDUP_REMOVED lines=342> */
.L_x_1375:
[----:B------:R-:W2:Y:S01]  /*7120*/  LDCU.64 UR10, c[0x0][0x5c0] ;  /* 0x0000b800ff0a77ac */ /* 0x000ea20008000a00 */
[----:B------:R-:W-:-:S05]  /*7130*/  IADD3 R30, PT, PT, R245, R246, RZ ;  /* 0x000000f6f51e7210 */ /* 0x000fca0007ffe0ff */
[C---:B--2---:R-:W-:Y:S02]  /*7140*/  IMAD R28, R30.reuse, UR11, RZ ;  /* 0x0000000b1e1c7c24 */ /* 0x044fe4000f8e02ff */
[----:B------:R-:W-:-:S05]  /*7150*/  IMAD.WIDE.U32 R30, R30, UR10, RZ ;  /* 0x0000000a1e1e7c25 */ /* 0x000fca000f8e00ff */
[----:B------:R-:W-:Y:S02]  /*7160*/  IADD3 R28, PT, PT, R31, R28, RZ ;  /* 0x0000001c1f1c7210 */ /* 0x000fe40007ffe0ff */
.L_x_1376:
        /* <DEDUP_REMOVED lines=11> */
.L_x_1377:
[----:B------:R-:W1:Y:S01]  /*7220*/  LDCU.64 UR6, c[0x0][0x5c8] ;  /* 0x0000b900ff0677ac */ /* 0x000e620008000a00 */
[----:B------:R-:W-:-:S05]  /*7230*/  IADD3 R36, PT, PT, R245, R246, RZ ;  /* 0x000000f6f5247210 */ /* 0x000fca0007ffe0ff */
[C---:B-1----:R-:W-:Y:S02]  /*7240*/  IMAD R3, R36.reuse, UR7, RZ ;  /* 0x0000000724037c24 */ /* 0x042fe4000f8e02ff */
[----:B------:R-:W-:-:S05]  /*7250*/  IMAD.WIDE.U32 R36, R36, UR6, RZ ;  /* 0x0000000624247c25 */ /* 0x000fca000f8e00ff */
[----:B------:R-:W-:-:S07]  /*7260*/  IADD3 R3, PT, PT, R37, R3, RZ ;  /* 0x0000000325037210 */ /* 0x000fce0007ffe0ff */
.L_x_1378:
[----:B------:R-:W-:Y:S01]  /*7270*/  BAR.SYNC.DEFER_BLOCKING 0x0 ;  /* 0x0000000000007b1d */ /* 0x000fe20000010000 */
[----:B------:R-:W-:Y:S01]  /*7280*/  IMAD.SHL.U32 R0, R222, 0x40, RZ ;  /* 0x00000040de007824 */ /* 0x000fe200078e00ff */
[----:B------:R-:W-:Y:S01]  /*7290*/  LOP3.LUT R37, R220, 0x40, RZ, 0xfc, !PT ;  /* 0x00000040dc257812 */ /* 0x000fe200078efcff */
[----:B------:R-:W-:Y:S02]  /*72a0*/  IMAD.SHL.U32 R29, R222, 0x40, RZ ;  /* 0x00000040de1d7824 */ /* 0x000fe400078e00ff */
[----:B------:R-:W-:Y:S01]  /*72b0*/  IMAD.WIDE.U32 R34, R0, UR10, RZ ;  /* 0x0000000a00227c25 */ /* 0x000fe2000f8e00ff */
[----:B------:R-:W-:Y:S01]  /*72c0*/  SHF.R.S32.HI R2, RZ, 0x1f, R0 ;  /* 0x0000001fff027819 */ /* 0x000fe20000011400 */
[----:B------:R-:W1:Y:S01]  /*72d0*/  LDCU.64 UR4, c[0x0][0x5d8] ;  /* 0x0000bb00ff0477ac */ /* 0x000e620008000a00 */
[----:B------:R-:W-:Y:S01]  /*72e0*/  IADD3 R244, PT, PT, -R29, R244, RZ ;  /* 0x000000f41df47210 */ /* 0x000fe20007ffe1ff */
[C---:B------:R-:W-:Y:S01]  /*72f0*/  VIADD R29, R221.reuse, 0x20 ;  /* 0x00000020dd1d7836 */ /* 0x040fe20000000000 */
[----:B------:R-:W-:Y:S01]  /*7300*/  LOP3.LUT R33, R34, 0x38, R219, 0xf8, !PT ;  /* 0x0000003822217812 */ /* 0x000fe200078ef8db */
[----:B------:R-:W-:Y:S01]  /*7310*/  IMAD R31, R2, UR10, RZ ;  /* 0x0000000a021f7c24 */ /* 0x000fe2000f8e02ff */
[-C--:B------:R-:W-:Y:S01]  /*7320*/  ISETP.GE.AND P2, PT, R221, R244.reuse, PT ;  /* 0x000000f4dd00720c */ /* 0x080fe20003f46270 */
[----:B------:R-:W-:Y:S01]  /*7330*/  BSSY.RECONVERGENT B0, `(.L_x_1379) ;  /* 0x000001d000007945 */ /* 0x000fe20003800200 */
[----:B------:R-:W-:Y:S01]  /*7340*/  IADD3 R42, P0, PT, R30, R33, RZ ;  /* 0x000000211e2a7210 */ /* 0x000fe20007f1e0ff */
[----:B------:R-:W-:Y:S01]  /*7350*/  IMAD R31, R0, UR11, R31 ;  /* 0x0000000b001f7c24 */ /* 0x000fe2000f8e021f */
[----:B------:R-:W-:-:S04]  /*7360*/  ISETP.GE.AND P4, PT, R29, R244, PT ;  /* 0x000000f41d00720c */ /* 0x000fc80003f86270 */
        /* <DEDUP_REMOVED lines=25> */
.L_x_1380:
[----:B------:R-:W-:Y:S05]  /*7500*/  BSYNC.RECONVERGENT B0 ;  /* 0x0000000000007941 */ /* 0x000fea0003800200 */
.L_x_1379:
[----:B------:R-:W-:Y:S04]  /*7510*/  BSSY.RECONVERGENT B0, `(.L_x_1381) ;  /* 0x000000f000007945 */ /* 0x000fe80003800200 */
        /* <DEDUP_REMOVED lines=12> */
[----:B------:R2:W-:Y:S04]  /*75e0*/  @!P1 STG.E.128 desc[UR18][R32.64], R24 ;  /* 0x0000001820009986 */ /* 0x0005e8000c101d12 */
[----:B-1----:R2:W-:Y:S02]  /*75f0*/  @!P0 STG.E.128 desc[UR18][R32.64+0x80], R20 ;  /* 0x0000801420008986 */ /* 0x0025e4000c101d12 */
.L_x_1382:
[----:B------:R-:W-:Y:S05]  /*7600*/  BSYNC.RECONVERGENT B0 ;  /* 0x0000000000007941 */ /* 0x000fea0003800200 */
.L_x_1381:
        /* <DEDUP_REMOVED lines=23> */
.L_x_1384:
[----:B------:R-:W-:Y:S05]  /*7780*/  BSYNC.RECONVERGENT B0 ;  /* 0x0000000000007941 */ /* 0x000fea0003800200 */
.L_x_1383:
        /* <DEDUP_REMOVED lines=14> */
.L_x_1349:
[----:B------:R-:W-:Y:S05]  /*7870*/  BSYNC.RECONVERGENT B1 ;  /* 0x0000000000017941 */ /* 0x000fea0003800200 */
.L_x_1327:
        /* <DEDUP_REMOVED lines=11> */
.L_x_1386:
        /* <DEDUP_REMOVED lines=13> */
.L_x_2438:


//--------------------- .text._ZN5flash44flash_bwd_dq_dk_dv_loop_seqk_parallel_kernelI23Flash_bwd_kernel_traitsILi128ELi64ELi64ELi8ELi4ELi2ELi2ELb1ELb0EN7cutlass6half_tE19Flash_kernel_traitsILi128ELi64ELi64ELi8ES3_EELb0ELb0ELb1ELb1ELb0ELb0ELb1EEEvNS_16Flash_bwd_paramsE --------------------------
	.section	.text._ZN5flash44flash_bwd_dq_dk_dv_loop_seqk_parallel_kernelI23Flash_bwd_kernel_traitsILi128ELi64ELi64ELi8ELi4ELi2ELi2ELb1ELb0EN7cutlass6half_tE19Flash_kernel_traitsILi128ELi64ELi64ELi8ES3_EELb0ELb0ELb1ELb1ELb0ELb0ELb1EEEvNS_16Flash_bwd_paramsE,"ax",@progbits
	.align	128
        .global         _ZN5flash44flash_bwd_dq_dk_dv_loop_seqk_parallel_kernelI23Flash_bwd_kernel_traitsILi128ELi64ELi64ELi8ELi4ELi2ELi2ELb1ELb0EN7cutlass6half_tE19Flash_kernel_traitsILi128ELi64ELi64ELi8ES3_EELb0ELb0ELb1ELb1ELb0ELb0ELb1EEEvNS_16Flash_bwd_paramsE
        .type           _ZN5flash44flash_bwd_dq_dk_dv_loop_seqk_parallel_kernelI23Flash_bwd_kernel_traitsILi128ELi64ELi64ELi8ELi4ELi2ELi2ELb1ELb0EN7cutlass6half_tE19Flash_kernel_traitsILi128ELi64ELi64ELi8ES3_EELb0ELb0ELb1ELb1ELb0ELb0ELb1EEEvNS_16Flash_bwd_paramsE,@function
        .size           _ZN5flash44flash_bwd_dq_dk_dv_loop_seqk_parallel_kernelI23Flash_bwd_kernel_traitsILi128ELi64ELi64ELi8ELi4ELi2ELi2ELb1ELb0EN7cutlass6half_tE19Flash_kernel_traitsILi128ELi64ELi64ELi8ES3_EELb0ELb0ELb1ELb1ELb0ELb0ELb1EEEvNS_16Flash_bwd_paramsE,(.L_x_2439 - _ZN5flash44flash_bwd_dq_dk_dv_loop_seqk_parallel_kernelI23Flash_bwd_kernel_traitsILi128ELi64ELi64ELi8ELi4ELi2ELi2ELb1ELb0EN7cutlass6half_tE19Flash_kernel_traitsILi128ELi64ELi64ELi8ES3_EELb0ELb0ELb1ELb1ELb0ELb0ELb1EEEvNS_16Flash_bwd_paramsE)
        .other          _ZN5flash44flash_bwd_dq_dk_dv_loop_seqk_parallel_kernelI23Flash_bwd_kernel_traitsILi128ELi64ELi64ELi8ELi4ELi2ELi2ELb1ELb0EN7cutlass6half_tE19Flash_kernel_traitsILi128ELi64ELi64ELi8ES3_EELb0ELb0ELb1ELb1ELb0ELb0ELb1EEEvNS_16Flash_bwd_paramsE,@"STO_CUDA_ENTRY STV_DEFAULT"
_ZN5flash44flash_bwd_dq_dk_dv_loop_seqk_parallel_kernelI23Flash_bwd_kernel_traitsILi128ELi64ELi64ELi8ELi4ELi2ELi2ELb1ELb0EN7cutlass6half_tE19Flash_kernel_traitsILi128ELi64ELi64ELi8ES3_EELb0ELb0ELb1ELb1ELb0ELb0ELb1EEEvNS_16Flash_bwd_paramsE:
.text._ZN5flash44flash_bwd_dq_dk_dv_loop_seqk_parallel_kernelI23Flash_bwd_kernel_traitsILi128ELi64ELi64ELi8ELi4ELi2ELi2ELb1ELb0EN7cutlass6half_tE19Flash_kernel_traitsILi128ELi64ELi64ELi8ES3_EELb0ELb0ELb1ELb1ELb0ELb0ELb1EEEvNS_16Flash_bwd_paramsE:
        /* <DEDUP_REMOVED lines=19> */
[----:B------:R-:W-:Y:S01]  /*0130*/  IMAD.MOV.U32 R204, RZ, RZ, 0x20 ;  /* 0x00000020ffcc7424 */ /* 0x000fe200078e00ff */
[----:B------:R-:W1:Y:S01]  /*0140*/  LDCU.64 UR8, c[0x0][0x470] ;  /* 0x00008e00ff0877ac */ /* 0x000e620008000a00 */
[----:B------:R-:W-:Y:S01]  /*0150*/  UMOV UR17, URZ ;  /* 0x000000ff00117c82 */ /* 0x000fe20008000000 */
[----:B------:R-:W-:-:S04]  /*0160*/  UMOV UR20, URZ ;  /* 0x000000ff00147c82 */ /* 0x000fc80008000000 */
        /* <DEDUP_REMOVED lines=11> */
[--C-:B------:R-:W-:Y:S01]  /*0220*/  LOP3.LUT R220, R3, 0x20, R0.reuse, 0x78, !PT ;  /* 0x0000002003dc7812 */ /* 0x100fe200078e7800 */
[C---:B------:R-:W-:Y:S01]  /*0230*/  IMAD.SHL.U32 R3, R6.reuse, 0x20, RZ ;  /* 0x0000002006037824 */ /* 0x040fe200078e00ff */
[----:B------:R-:W-:Y:S01]  /*0240*/  LOP3.LUT R211, R211, 0x7, R0, 0xf8, !PT ;  /* 0x00000007d3d37812 */ /* 0x000fe200078ef800 */
[----:B------:R-:W-:Y:S01]  /*0250*/  IMAD.SHL.U32 R0, R6, 0x40, RZ ;  /* 0x0000004006007824 */ /* 0x000fe200078e00ff */
[--C-:B------:R-:W-:Y:S02]  /*0260*/  LOP3.LUT R220, R220, 0x1c0, R7.reuse, 0xf8, !PT ;  /* 0x000001c0dcdc7812 */ /* 0x100fe400078ef807 */
[----:B------:R-:W-:Y:S02]  /*0270*/  LOP3.LUT R8, R3, 0x200, RZ, 0xc0, !PT ;  /* 0x0000020003087812 */ /* 0x000fe400078ec0ff */
[----:B------:R-:W-:Y:S02]  /*0280*/  SHF.R.U32.HI R214, RZ, 0x3, R6 ;  /* 0x00000003ffd67819 */ /* 0x000fe40000011606 */
[----:B------:R-:W-:-:S02]  /*0290*/  LOP3.LUT R8, R8, 0x3800, R7, 0xf8, !PT ;  /* 0x0000380008087812 */ /* 0x000fc400078ef807 */
[----:B------:R-:W-:Y:S02]  /*02a0*/  LOP3.LUT R7, R7, 0x1c0, RZ, 0xc0, !PT ;  /* 0x000001c007077812 */ /* 0x000fe400078ec0ff */
[C---:B------:R-:W-:Y:S02]  /*02b0*/  LOP3.LUT R14, R3.reuse, 0xc00, RZ, 0xc0, !PT ;  /* 0x00000c00030e7812 */ /* 0x040fe400078ec0ff */
[----:B------:R-:W-:Y:S02]  /*02c0*/  LOP3.LUT R10, R3, 0x400, RZ, 0xc0, !PT ;  /* 0x00000400030a7812 */ /* 0x000fe400078ec0ff */
[----:B------:R-:W-:Y:S02]  /*02d0*/  LOP3.LUT R12, R0, 0x1c0, RZ, 0xc0, !PT ;  /* 0x000001c0000c7812 */ /* 0x000fe400078ec0ff */
[----:B------:R-:W-:Y:S02]  /*02e0*/  LOP3.LUT R2, R7, 0x18, R214, 0xf8, !PT ;  /* 0x0000001807027812 */ /* 0x000fe400078ef8d6 */
[----:B------:R-:W-:-:S02]  /*02f0*/  LOP3.LUT R7, R14, 0x6, R5, 0xf8, !PT ;  /* 0x000000060e077812 */ /* 0x000fc400078ef805 */
[----:B------:R-:W-:Y:S02]  /*0300*/  LOP3.LUT R10, R10, 0x6, R5, 0xf8, !PT ;  /* 0x000000060a0a7812 */ /* 0x000fe400078ef805 */
[----:B------:R-:W-:Y:S02]  /*0310*/  LOP3.LUT R9, R12, 0x38, R213, 0xf8, !PT ;  /* 0x000000380c097812 */ /* 0x000fe400078ef8d5 */
[----:B------:R-:W-:Y:S02]  /*0320*/  LOP3.LUT R219, R2, 0x38, R5, 0x78, !PT ;  /* 0x0000003802db7812 */ /* 0x000fe400078e7805 */
[----:B------:R-:W-:Y:S02]  /*0330*/  LOP3.LUT R5, R5, 0x20, RZ, 0xc0, !PT ;  /* 0x0000002005057812 */ /* 0x000fe400078ec0ff */
[----:B------:R-:W-:Y:S02]  /*0340*/  LOP3.LUT R203, R9, 0x8, R6, 0x78, !PT ;  /* 0x0000000809cb7812 */ /* 0x000fe400078e7806 */
[----:B------:R-:W-:-:S02]  /*0350*/  LOP3.LUT R5, R5, 0x18, R214, 0xf8, !PT ;  /* 0x0000001805057812 */ /* 0x000fc400078ef8d6 */
[----:B------:R-:W-:Y:S02]  /*0360*/  LOP3.LUT R203, R8, R203, RZ, 0xfc, !PT ;  /* 0x000000cb08cb7212 */ /* 0x000fe400078efcff */
[----:B------:R-:W-:Y:S02]  /*0370*/  LOP3.LUT R8, R5, 0x1c0, R0, 0xf8, !PT ;  /* 0x000001c005087812 */ /* 0x000fe400078ef800 */
[----:B------:R-:W-:Y:S02]  /*0380*/  LOP3.LUT R11, R213, 0x1f8, RZ, 0xc0, !PT ;  /* 0x000001f8d50b7812 */ /* 0x000fe400078ec0ff */
[----:B------:R-:W-:Y:S02]  /*0390*/  LOP3.LUT R13, R4, 0x10, RZ, 0xc0, !PT ;  /* 0x00000010040d7812 */ /* 0x000fe400078ec0ff */
[----:B------:R-:W-:Y:S02]  /*03a0*/  LOP3.LUT R205, R8, 0x38, R213, 0x78, !PT ;  /* 0x0000003808cd7812 */ /* 0x000fe400078e78d5 */
[----:B------:R-:W-:-:S02]  /*03b0*/  R2P PR, R6, 0xe ;  /* 0x0000000e06007804 */ /* 0x000fc40000000000 */
[--C-:B------:R-:W-:Y:S02]  /*03c0*/  LOP3.LUT R202, R13, 0x8, R6.reuse, 0xf8, !PT ;  /* 0x000000080dca7812 */ /* 0x100fe400078ef806 */
[----:B------:R-:W-:Y:S02]  /*03d0*/  LOP3.LUT R2, R11, 0x38, R6, 0x78, !PT ;  /* 0x000000380b027812 */ /* 0x000fe400078e7806 */
[----:B------:R-:W-:Y:S02]  /*03e0*/  LOP3.LUT R6, R0, 0x200, RZ, 0xc0, !PT ;  /* 0x0000020000067812 */ /* 0x000fe400078ec0ff */
[----:B------:R-:W-:Y:S02]  /*03f0*/  LOP3.LUT R205, R205, 0x200, R0, 0xf8, !PT ;  /* 0x00000200cdcd7812 */ /* 0x000fe400078ef800 */
[----:B------:R-:W1:Y:S01]  /*0400*/  LDC R0, c[0x0][0x438] ;  /* 0x00010e00ff007b82 */ /* 0x000e620000000800 */
[----:B------:R-:W-:Y:S02]  /*0410*/  LOP3.LUT R220, R7, R220, RZ, 0xfc, !PT ;  /* 0x000000dc07dc7212 */ /* 0x000fe400078efcff */
[----:B------:R-:W-:-:S02]  /*0420*/  LOP3.LUT R4, R9, 0x8, R4, 0x78, !PT ;  /* 0x0000000809047812 */ /* 0x000fc400078e7804 */
[--C-:B------:R-:W-:Y:S02]  /*0430*/  LOP3.LUT R201, R6, 0x400, R3.reuse, 0xf8, !PT ;  /* 0x0000040006c97812 */ /* 0x100fe400078ef803 */
[----:B------:R-:W-:Y:S02]  /*0440*/  LEA R220, R220, UR5, 0x1 ;  /* 0x00000005dcdc7c11 */ /* 0x000fe4000f8e08ff */
[----:B------:R-:W-:Y:S02]  /*0450*/  LOP3.LUT R201, R201, R4, RZ, 0xfc, !PT ;  /* 0x00000004c9c97212 */ /* 0x000fe400078efcff */
        /* <DEDUP_REMOVED lines=8> */
[----:B------:R-:W-:Y:S01]  /*04e0*/  LOP3.LUT R219, R10, R219, RZ, 0xfc, !PT ;  /* 0x000000db0adb7212 */ /* 0x000fe200078efcff */
[----:B------:R-:W-:Y:S01]  /*04f0*/  IMAD.IADD R225, R225, 0x1, R222 ;  /* 0x00000001e1e17824 */ /* 0x000fe200078e02de */
[----:B------:R-:W-:Y:S01]  /*0500*/  LOP3.LUT R202, R202, 0x200, R3, 0xf8, !PT ;  /* 0x00000200caca7812 */ /* 0x000fe200078ef803 */
[----:B------:R-:W-:Y:S01]  /*0510*/  IMAD.IADD R200, R206, 0x1, R201 ;  /* 0x00000001cec87824 */ /* 0x000fe200078e02c9 */
[----:B---3--:R-:W-:Y:S02]  /*0520*/  LEA R216, P0, R209, R216, 0x2 ;  /* 0x000000d8d1d87211 */ /* 0x008fe400078010ff */
[----:B------:R-:W-:-:S02]  /*0530*/  LOP3.LUT R207, R207, R4, RZ, 0xfc, !PT ;  /* 0x00000004cfcf7212 */ /* 0x000fc400078efcff */
[----:B------:R-:W-:Y:S02]  /*0540*/  LOP3.LUT R212, R213, 0x38, RZ, 0xc0, !PT ;  /* 0x00000038d5d47812 */ /* 0x000fe400078ec0ff */
[----:B------:R-:W-:Y:S02]  /*0550*/  LOP3.LUT R221, R2, 0x1e00, R213, 0xf8, !PT ;  /* 0x00001e0002dd7812 */ /* 0x000fe400078ef8d5 */
[----:B------:R-:W-:Y:S02]  /*0560*/  LEA.HI.X R217, R209, R217, RZ, 0x2, P0 ;  /* 0x000000d9d1d97211 */ /* 0x000fe400000f14ff */
[----:B------:R-:W-:Y:S02]  /*0570*/  SEL R204, R204, 0xffffffe0, !P1 ;  /* 0xffffffe0cccc7807 */ /* 0x000fe40004800000 */
[----:B------:R-:W-:Y:S02]  /*0580*/  LOP3.LUT R218, R212, 0x40, RZ, 0xfc, !PT ;  /* 0x00000040d4da7812 */ /* 0x000fe400078efcff */
[----:B------:R-:W-:-:S02]  /*0590*/  LEA R221, R221, UR6, 0x1 ;  /* 0x00000006dddd7c11 */ /* 0x000fc4000f8e08ff */
[----:B------:R-:W-:Y:S02]  /*05a0*/  LEA R219, R219, UR6, 0x1 ;  /* 0x00000006dbdb7c11 */ /* 0x000fe4000f8e08ff */
[----:B------:R-:W-:Y:S02]  /*05b0*/  LEA R202, R202, UR5, 0x1 ;  /* 0x00000005caca7c11 */ /* 0x000fe4000f8e08ff */
[----:B------:R-:W-:Y:S02]  /*05c0*/  LEA R207, R207, UR6, 0x1 ;  /* 0x00000006cfcf7c11 */ /* 0x000fe4000f8e08ff */
[----:B------:R-:W-:Y:S02]  /*05d0*/  LEA R203, R203, UR4, 0x1 ;  /* 0x00000004cbcb7c11 */ /* 0x000fe4000f8e08ff */
[----:B-1--4-:R-:W-:-:S07]  /*05e0*/  LEA R205, R205, UR6, 0x1 ;  /* 0x00000006cdcd7c11 */ /* 0x012fce000f8e08ff */
.L_x_1446:
        /* <DEDUP_REMOVED lines=44> */
.L_x_1387:
        /* <DEDUP_REMOVED lines=40> */
.L_x_1389:
[----:B------:R-:W1:Y:S01]  /*0b30*/  LDCU.64 UR12, c[0x0][0x3b8] ;  /* 0x00007700ff0c77ac */ /* 0x000e620008000a00 */
[----:B------:R-:W-:-:S05]  /*0b40*/  IADD3 R2, PT, PT, R239, R240, RZ ;  /* 0x000000f0ef027210 */ /* 0x000fca0007ffe0ff */
[C---:B-1----:R-:W-:Y:S02]  /*0b50*/  IMAD R9, R2.reuse, UR13, RZ ;  /* 0x0000000d02097c24 */ /* 0x042fe4000f8e02ff */
[----:B------:R-:W-:-:S05]  /*0b60*/  IMAD.WIDE.U32 R2, R2, UR12, RZ ;  /* 0x0000000c02027c25 */ /* 0x000fca000f8e00ff */
[----:B------:R-:W-:Y:S02]  /*0b70*/  IADD3 R9, PT, PT, R3, R9, RZ ;  /* 0x0000000903097210 */ /* 0x000fe40007ffe0ff */
[----:B------:R-:W-:-:S07]  /*0b80*/  MOV R10, R2 ;  /* 0x00000002000a7202 */ /* 0x000fce0000000f00 */
.L_x_1390:
        /* <DEDUP_REMOVED lines=38> */
.L_x_1391:
[----:B------:R-:W1:Y:S01]  /*0df0*/  LDCU.64 UR10, c[0x0][0x3c0] ;  /* 0x00007800ff0a77ac */ /* 0x000e620008000a00 */
[----:B------:R-:W-:-:S05]  /*0e00*/  IADD3 R2, PT, PT, R239, R240, RZ ;  /* 0x000000f0ef027210 */ /* 0x000fca0007ffe0ff */
[C---:B-1----:R-:W-:Y:S02]  /*0e10*/  IMAD R12, R2.reuse, UR11, RZ ;  /* 0x0000000b020c7c24 */ /* 0x042fe4000f8e02ff */
[----:B------:R-:W-:-:S05]  /*0e20*/  IMAD.WIDE.U32 R2, R2, UR10, RZ ;  /* 0x0000000a02027c25 */ /* 0x000fca000f8e00ff */
[----:B------:R-:W-:Y:S02]  /*0e30*/  IADD3 R12, PT, PT, R3, R12, RZ ;  /* 0x0000000c030c7210 */ /* 0x000fe40007ffe0ff */
[----:B------:R-:W-:-:S07]  /*0e40*/  MOV R14, R2 ;  /* 0x00000002000e7202 */ /* 0x000fce0000000f00 */
.L_x_1392:
        /* <DEDUP_REMOVED lines=28> */
.L_x_1393:
[C---:B------:R-:W-:Y:S02]  /*1010*/  IMAD R16, R11.reuse, UR7, RZ ;  /* 0x000000070b107c24 */ /* 0x040fe4000f8e02ff */
[----:B------:R-:W-:-:S05]  /*1020*/  IMAD.WIDE.U32 R26, R11, UR6, RZ ;  /* 0x000000060b1a7c25 */ /* 0x000fca000f8e00ff */
[----:B------:R-:W-:Y:S02]  /*1030*/  IADD3 R16, PT, PT, R27, R16, RZ ;  /* 0x000000101b107210 */ /* 0x000fe40007ffe0ff */
.L_x_1394:
        /* <DEDUP_REMOVED lines=20> */
.L_x_1395:
[----:B------:R-:W1:Y:S01]  /*1180*/  LDC R18, c[0x0][0x434] ;  /* 0x00010d00ff127b82 */ /* 0x000e620000000800 */
[----:B------:R-:W-:-:S04]  /*1190*/  IMAD R3, R209, UR14, R210 ;  /* 0x0000000ed1037c24 */ /* 0x000fc8000f8e02d2 */
[----:B-1----:R-:W-:-:S03]  /*11a0*/  IMAD R18, R3, R18, RZ ;  /* 0x0000001203127224 */ /* 0x002fc600078e02ff */
.L_x_1396:
        /* <DEDUP_REMOVED lines=11> */
.L_x_1397:
[----:B------:R-:W1:Y:S01]  /*1260*/  LDC R24, c[0x0][0x444] ;  /* 0x00011100ff187b82 */ /* 0x000e620000000800 */
[----:B------:R-:W-:-:S04]  /*1270*/  IMAD R3, R209, UR14, R210 ;  /* 0x0000000ed1037c24 */ /* 0x000fc8000f8e02d2 */
[----:B-1----:R-:W-:-:S07]  /*1280*/  IMAD R24, R3, R24, RZ ;  /* 0x0000001803187224 */ /* 0x002fce00078e02ff */
.L_x_1398:
[----:B------:R-:W1:Y:S01]  /*1290*/  LDCU.128 UR4, c[0x0][0x590] ;  /* 0x0000b200ff0477ac */ /* 0x000e620008000c00 */
[----:B------:R-:W-:Y:S01]  /*12a0*/  IADD3 R2, P0, PT, R212, R2, RZ ;  /* 0x00000002d4027210 */ /* 0x000fe20007f1e0ff */
[----:B------:R-:W2:Y:S01]  /*12b0*/  S2R R23, SR_TID.X ;  /* 0x0000000000177919 */ /* 0x000ea20000002100 */
[----:B------:R-:W3:Y:S01]  /*12c0*/  LDC R236, c[0x0][0x508] ;  /* 0x00014200ffec7b82 */ /* 0x000ee20000000800 */
[----:B------:R-:W-:Y:S01]  /*12d0*/  UIMAD UR22, UR14, UR22, URZ ;  /* 0x000000160e1672a4 */ /* 0x000fe2000f8e02ff */
[----:B------:R-:W-:Y:S01]  /*12e0*/  ISETP.NE.AND P3, PT, RZ, UR24, PT ;  /* 0x00000018ff007c0c */ /* 0x000fe2000bf65270 */
[----:B------:R-:W4:Y:S01]  /*12f0*/  S2R R11, SR_TID.X ;  /* 0x00000000000b7919 */ /* 0x000f220000002100 */
[----:B------:R-:W-:Y:S01]  /*1300*/  IMAD.X R3, RZ, RZ, R5, P0 ;  /* 0x000000ffff037224 */ /* 0x000fe200000e0605 */
[--C-:B------:R-:W-:Y:S01]  /*1310*/  IADD3 R26, P1, P0, R28, R26, R17.reuse ;  /* 0x0000001a1c1a7210 */ /* 0x100fe2000783e011 */
[----:B------:R-:W5:Y:S01]  /*1320*/  LDCU.64 UR14, c[0x0][0x3c8] ;  /* 0x00007900ff0e77ac */ /* 0x000f620008000a00 */
[----:B------:R-:W-:Y:S01]  /*1330*/  SHF.R.S32.HI R17, RZ, 0x1f, R17 ;  /* 0x0000001fff117819 */ /* 0x000fe20000011411 */
[----:B------:R-:W5:Y:S01]  /*1340*/  LDC.64 R246, c[0x0][0x420] ;  /* 0x00010800fff67b82 */ /* 0x000f620000000a00 */
[----:B------:R-:W-:Y:S02]  /*1350*/  BSSY.RECONVERGENT B1, `(.L_x_1388) ;  /* 0x00005ed000017945 */ /* 0x000fe40003800200 */
[----:B------:R-:W-:Y:S01]  /*1360*/  IADD3.X R19, PT, PT, R19, R16, R17, P1, P0 ;  /* 0x0000001013137210 */ /* 0x000fe20000fe0411 */
[----:B------:R-:W-:-:S02]  /*1370*/  IMAD.MOV.U32 R16, RZ, RZ, R212 ;  /* 0x000000ffff107224 */ /* 0x000fc400078e00d4 */
[----:B------:R-:W-:Y:S01]  /*1380*/  IMAD.MOV.U32 R17, RZ, RZ, RZ ;  /* 0x000000ffff117224 */ /* 0x000fe200078e00ff */
[----:B-1----:R-:W-:Y:S01]  /*1390*/  USHF.L.U64.HI UR21, UR4, 0x5, UR5 ;  /* 0x0000000504157899 */ /* 0x002fe20008010205 */
[----:B------:R-:W-:Y:S01]  /*13a0*/  IMAD R4, R15, UR4, RZ ;  /* 0x000000040f047c24 */ /* 0x000fe2000f8e02ff */
[----:B------:R-:W-:Y:S01]  /*13b0*/  USHF.L.U32 UR23, UR4, 0x5, URZ ;  /* 0x0000000504177899 */ /* 0x000fe200080006ff */
[C---:B------:R-:W-:Y:S02]  /*13c0*/  IMAD.WIDE.U32 R30, R21.reuse, UR4, R2 ;  /* 0x00000004151e7c25 */ /* 0x040fe4000f8e0002 */
[----:B------:R-:W1:Y:S02]  /*13d0*/  LDC.64 R2, c[0x0][0x3b0] ;  /* 0x0000ec00ff027b82 */ /* 0x000e640000000a00 */
[----:B------:R-:W-:Y:S01]  /*13e0*/  IMAD R4, R21, UR5, R4 ;  /* 0x0000000515047c24 */ /* 0x000fe2000f8e0204 */
[----:B---3--:R-:W-:-:S03]  /*13f0*/  IADD3 R236, PT, PT, R223, -R236, -R238 ;  /* 0x800000ecdfec7210 */ /* 0x008fc60007ffe8ee */
[----:B------:R-:W-:Y:S02]  /*1400*/  IMAD.IADD R31, R31, 0x1, R4 ;  /* 0x000000011f1f7824 */ /* 0x000fe400078e0204 */
[----:B------:R-:W3:Y:S01]  /*1410*/  LDC.64 R4, c[0x0][0x5f8] ;  /* 0x00017e00ff047b82 */ /* 0x000ee20000000a00 */
[----:B------:R-:W-:Y:S02]  /*1420*/  VIADD R224, R236, 0xffffffc0 ;  /* 0xffffffc0ece07836 */ /* 0x000fe40000000000 */
[----:B------:R-:W-:Y:S01]  /*1430*/  IMAD.WIDE.U32 R32, R210, UR6, R30 ;  /* 0x00000006d2207c25 */ /* 0x000fe2000f8e001e */
[----:B--2---:R-:W-:-:S03]  /*1440*/  SHF.R.U32.HI R23, RZ, 0x5, R23 ;  /* 0x00000005ff177819 */ /* 0x004fc60000011617 */
[----:B------:R-:W-:Y:S01]  /*1450*/  IMAD R33, R210, UR7, R33 ;  /* 0x00000007d2217c24 */ /* 0x000fe2000f8e0221 */
[----:B------:R-:W2:Y:S01]  /*1460*/  LDCU.64 UR6, c[0x0][0x550] ;  /* 0x0000aa00ff0677ac */ /* 0x000ea20008000a00 */
[----:B----4-:R-:W-:Y:S01]  /*1470*/  LOP3.LUT R30, R11, 0x1f, RZ, 0xc0, !PT ;  /* 0x0000001f0b1e7812 */ /* 0x010fe200078ec0ff */
[----:B------:R-:W-:-:S04]  /*1480*/  IMAD.WIDE.U32 R32, R214, UR4, R32 ;  /* 0x00000004d6207c25 */ /* 0x000fc8000f8e0020 */
[----:B------:R-:W-:Y:S01]  /*1490*/  IMAD R231, R214, UR5, R33 ;  /* 0x00000005d6e77c24 */ /* 0x000fe2000f8e0221 */
[----:B------:R-:W4:Y:S01]  /*14a0*/  LDCU.64 UR4, c[0x0][0x380] ;  /* 0x00007000ff0477ac */ /* 0x000f220008000a00 */
[-C--:B-1----:R-:W-:Y:S02]  /*14b0*/  IMAD R28, R15, R2.reuse, RZ ;  /* 0x000000020f1c7224 */ /* 0x082fe400078e02ff */
[----:B------:R-:W-:-:S04]  /*14c0*/  IMAD.WIDE.U32 R34, R21, R2, R16 ;  /* 0x0000000215227225 */ /* 0x000fc800078e0010 */
[----:B------:R-:W-:Y:S01]  /*14d0*/  IMAD R21, R21, R3, R28 ;  /* 0x0000000315157224 */ /* 0x000fe200078e021c */
[----:B------:R-:W-:Y:S01]  /*14e0*/  IADD3 R28, P1, PT, R22, R34, RZ ;  /* 0x00000022161c7210 */ /* 0x000fe20007f3e0ff */
[----:B------:R-:W-:Y:S01]  /*14f0*/  IMAD R15, R23, UR22, R30 ;  /* 0x00000016170f7c24 */ /* 0x000fe2000f8e021e */
[----:B--2---:R-:W-:Y:S01]  /*1500*/  LEA R230, P0, R32, UR6, 0x1 ;  /* 0x0000000620e67c11 */ /* 0x004fe2000f8008ff */
[----:B---3--:R-:W-:Y:S01]  /*1510*/  IMAD.WIDE.U32 R22, R4, UR16, RZ ;  /* 0x0000001004167c25 */ /* 0x008fe2000f8e00ff */
[----:B------:R-:W-:Y:S02]  /*1520*/  IADD3.X R29, PT, PT, R20, R35, R21, P1, !PT ;  /* 0x00000023141d7210 */ /* 0x000fe40000ffe415 */
[----:B------:R-:W-:Y:S01]  /*1530*/  LEA.HI.X R231, R32, UR7, R231, 0x1, P0 ;  /* 0x0000000720e77c11 */ /* 0x000fe200080f0ce7 */
[----:B------:R-:W-:Y:S01]  /*1540*/  IMAD R4, R5, UR16, R23 ;  /* 0x0000001005047c24 */ /* 0x000fe2000f8e0217 */
[----:B------:R-:W-:Y:S01]  /*1550*/  SEL R5, R22, RZ, P3 ;  /* 0x000000ff16057207 */ /* 0x000fe20001800000 */
[C---:B-----5:R-:W-:Y:S01]  /*1560*/  IMAD.WIDE.U32 R28, R210.reuse, UR14, R28 ;  /* 0x0000000ed21c7c25 */ /* 0x060fe2000f8e001c */
[----:B------:R-:W-:Y:S01]  /*1570*/  SHF.R.S32.HI R22, RZ, 0x1f, R15 ;  /* 0x0000001fff167819 */ /* 0x000fe2000001140f */
[----:B------:R-:W1:Y:S01]  /*1580*/  LDCU.64 UR6, c[0x0][0x570] ;  /* 0x0000ae00ff0677ac */ /* 0x000e620008000a00 */
[----:B------:R-:W-:Y:S01]  /*1590*/  IADD3 R5, P1, P0, R15, R26, R5 ;  /* 0x0000001a0f057210 */ /* 0x000fe2000783e005 */
[----:B------:R-:W-:Y:S01]  /*15a0*/  IMAD R27, R210, UR15, R29 ;  /* 0x0000000fd21b7c24 */ /* 0x000fe2000f8e021d */
[----:B------:R-:W-:Y:S01]  /*15b0*/  SHF.R.S32.HI R15, RZ, 0x1f, R224 ;  /* 0x0000001fff0f7819 */ /* 0x000fe200000114e0 */
[----:B------:R-:W-:Y:S01]  /*15c0*/  IMAD.MOV.U32 R26, RZ, RZ, R28 ;  /* 0x000000ffff1a7224 */ /* 0x000fe200078e001c */
[----:B------:R-:W-:Y:S01]  /*15d0*/  SEL R4, R4, RZ, P3 ;  /* 0x000000ff04047207 */ /* 0x000fe20001800000 */
[----:B------:R-:W2:Y:S01]  /*15e0*/  LDC.64 R20, c[0x0][0x5e8] ;  /* 0x00017a00ff147b82 */ /* 0x000ea20000000a00 */
[----:B------:R-:W-:Y:S01]  /*15f0*/  LEA.HI R224, R15, R224, RZ, 0x6 ;  /* 0x000000e00fe07211 */ /* 0x000fe200078f30ff */
[----:B------:R-:W-:Y:S01]  /*1600*/  USHF.L.U32 UR14, UR22, 0x6, URZ ;  /* 0x00000006160e7899 */ /* 0x000fe200080006ff */
[----:B------:R-:W-:Y:S01]  /*1610*/  IADD3.X R19, PT, PT, R22, R19, R4, P1, P0 ;  /* 0x0000001316137210 */ /* 0x000fe20000fe0404 */
[----:B------:R-:W-:Y:S01]  /*1620*/  IMAD.WIDE.U32 R22, R214, R2, R26 ;  /* 0x00000002d6167225 */ /* 0x000fe200078e001a */
[----:B------:R-:W-:-:S02]  /*1630*/  SHF.R.S32.HI R224, RZ, 0x6, R224 ;  /* 0x00000006ffe07819 */ /* 0x000fc400000114e0 */
[----:B------:R-:W-:Y:S01]  /*1640*/  LEA R15, R237, R24, 0x6 ;  /* 0x00000018ed0f7211 */ /* 0x000fe200078e30ff */
[----:B------:R-:W-:Y:S01]  /*1650*/  IMAD R229, R214, R3, R23 ;  /* 0x00000003d6e57224 */ /* 0x000fe200078e0217 */
[C---:B----4-:R-:W-:Y:S01]  /*1660*/  LEA R228, P1, R22.reuse, UR4, 0x1 ;  /* 0x0000000416e47c11 */ /* 0x050fe2000f8208ff */
[----:B------:R-:W-:Y:S01]  /*1670*/  IMAD.U32 R4, RZ, RZ, UR14 ;  /* 0x0000000eff047e24 */ /* 0x000fe2000f8e00ff */
[----:B------:R-:W-:Y:S02]  /*1680*/  VIMNMX R224, PT, PT, RZ, R224, !PT ;  /* 0x000000e0ffe07248 */ /* 0x000fe40007fe0100 */
[----:B------:R-:W-:Y:S02]  /*1690*/  LEA.HI.X R229, R22, UR5, R229, 0x1, P1 ;  /* 0x0000000516e57c11 */ /* 0x000fe400088f0ce5 */
[----:B------:R-:W-:Y:S02]  /*16a0*/  IADD3 R5, P0, PT, R5, UR14, RZ ;  /* 0x0000000e05057c10 */ /* 0x000fe4000ff1e0ff */
[----:B------:R-:W-:-:S02]  /*16b0*/  ISETP.GT.AND P1, PT, R13, R224, PT ;  /* 0x000000e00d00720c */ /* 0x000fc40003f24270 */
[----:B------:R-:W-:Y:S02]  /*16c0*/  LEA.HI.X.SX32 R4, R4, R19, 0x1, P0 ;  /* 0x0000001304047211 */ /* 0x000fe400000f0eff */
[----:B-1----:R-:W-:Y:S01]  /*16d0*/  LEA R244, P0, R5, UR6, 0x2 ;  /* 0x0000000605f47c11 */ /* 0x002fe2000f8010ff */
[----:B--2---:R-:W-:-:S03]  /*16e0*/  IMAD.WIDE R226, R15, 0x4, R20 ;  /* 0x000000040fe27825 */ /* 0x004fc600078e0214 */
[----:B------:R-:W-:Y:S02]  /*16f0*/  LEA.HI.X R245, R5, UR7, R4, 0x2, P0 ;  /* 0x0000000705f57c11 */ /* 0x000fe400080f1404 */
[----:B------:R-:W-:Y:S01]  /*1700*/  IADD3 R4, P0, PT, R214, 0x20, RZ ;  /* 0x00000020d6047810 */ /* 0x000fe20007f1e0ff */
[----:B------:R-:W-:Y:S01]  /*1710*/  IMAD R5, R237, 0x40, R18 ;  /* 0x00000040ed057824 */ /* 0x000fe200078e0212 */
[C---:B------:R-:W-:Y:S01]  /*1720*/  SHF.L.U64.HI R18, R2.reuse, 0x5, R3 ;  /* 0x0000000502127819 */ /* 0x040fe20000010203 */
[----:B------:R-:W-:Y:S02]  /*1730*/  IMAD.SHL.U32 R3, R2, 0x20, RZ ;  /* 0x0000002002037824 */ /* 0x000fe400078e00ff */
[----:B------:R-:W-:Y:S01]  /*1740*/  IMAD.WIDE R246, R5, 0x4, R246 ;  /* 0x0000000405f67825 */ /* 0x000fe200078e02f6 */
[----:B------:R-:W-:-:S03]  /*1750*/  IADD3 R5, PT, PT, R214, 0x20, RZ ;  /* 0x00000020d6057810 */ /* 0x000fc60007ffe0ff */
        /* <DEDUP_REMOVED lines=14> */
.L_x_1400:
[----:B------:R-:W1:Y:S01]  /*1840*/  LDCU.64 UR10, c[0x0][0x5c0] ;  /* 0x0000b800ff0a77ac */ /* 0x000e620008000a00 */
[----:B------:R-:W-:-:S05]  /*1850*/  IADD3 R0, PT, PT, R239, R240, RZ ;  /* 0x000000f0ef007210 */ /* 0x000fca0007ffe0ff */
[C---:B-1----:R-:W-:Y:S02]  /*1860*/  IMAD R3, R0.reuse, UR11, RZ ;  /* 0x0000000b00037c24 */ /* 0x042fe4000f8e02ff */
[----:B------:R-:W-:-:S05]  /*1870*/  IMAD.WIDE.U32 R10, R0, UR10, RZ ;  /* 0x0000000a000a7c25 */ /* 0x000fca000f8e00ff */
[----:B------:R-:W-:Y:S02]  /*1880*/  IADD3 R0, PT, PT, R11, R3, RZ ;  /* 0x000000030b007210 */ /* 0x000fe40007ffe0ff */
[----:B------:R-:W-:Y:S02]  /*1890*/  MOV R6, R10 ;  /* 0x0000000a00067202 */ /* 0x000fe40000000f00 */
.L_x_1401:
        /* <DEDUP_REMOVED lines=11> */
.L_x_1402:
[----:B------:R-:W1:Y:S01]  /*1950*/  LDCU.64 UR6, c[0x0][0x5c8] ;  /* 0x0000b900ff0677ac */ /* 0x000e620008000a00 */
[----:B------:R-:W-:-:S05]  /*1960*/  IADD3 R239, PT, PT, R239, R240, RZ ;  /* 0x000000f0efef7210 */ /* 0x000fca0007ffe0ff */
[C---:B-1----:R-:W-:Y:S02]  /*1970*/  IMAD R9, R239.reuse, UR7, RZ ;  /* 0x00000007ef097c24 */ /* 0x042fe4000f8e02ff */
[----:B------:R-:W-:-:S05]  /*1980*/  IMAD.WIDE.U32 R10, R239, UR6, RZ ;  /* 0x00000006ef0a7c25 */ /* 0x000fca000f8e00ff */
[----:B------:R-:W-:Y:S02]  /*1990*/  IADD3 R9, PT, PT, R11, R9, RZ ;  /* 0x000000090b097210 */ /* 0x000fe40007ffe0ff */
.L_x_1403:
        /* <DEDUP_REMOVED lines=25> */
.L_x_1405:
[----:B------:R-:W-:Y:S05]  /*1b30*/  BSYNC.RECONVERGENT B0 ;  /* 0x0000000000007941 */ /* 0x000fea0003800200 */
.L_x_1404:
        /* <DEDUP_REMOVED lines=15> */
.L_x_1407:
[----:B------:R-:W-:Y:S05]  /*1c30*/  BSYNC.RECONVERGENT B0 ;  /* 0x0000000000007941 */ /* 0x000fea0003800200 */
.L_x_1406:
        /* <DEDUP_REMOVED lines=22> */
.L_x_1409:
[----:B------:R-:W-:Y:S05]  /*1da0*/  BSYNC.RECONVERGENT B0 ;  /* 0x0000000000007941 */ /* 0x000fea0003800200 */
.L_x_1408:
        /* <DEDUP_REMOVED lines=16> */
.L_x_1399:
[----:B------:R-:W-:Y:S01]  /*1eb0*/  IMAD R20, R8, UR10, RZ ;  /* 0x0000000a08147c24 */ /* 0x000fe2000f8e02ff */
[----:B------:R-:W1:Y:S01]  /*1ec0*/  LDCU.64 UR4, c[0x0][0x3d8] ;  /* 0x00007b00ff0477ac */ /* 0x000e620008000a00 */
[C---:B------:R-:W-:Y:S01]  /*1ed0*/  IMAD.WIDE.U32 R22, R7.reuse, UR10, R16 ;  /* 0x0000000a07167c25 */ /* 0x040fe2000f8e0010 */
[----:B------:R-:W-:Y:S03]  /*1ee0*/  BSSY.RECONVERGENT B0, `(.L_x_1411) ;  /* 0x0000026000007945 */ /* 0x000fe60003800200 */
[----:B------:R-:W-:Y:S01]  /*1ef0*/  IMAD R13, R7, UR11, R20 ;  /* 0x0000000b070d7c24 */ /* 0x000fe2000f8e0214 */
[----:B------:R-:W-:Y:S01]  /*1f00*/  @P3 BAR.SYNC.DEFER_BLOCKING 0x0 ;  /* 0x0000000000003b1d */ /* 0x000fe20000010000 */
[----:B------:R-:W-:Y:S02]  /*1f10*/  IADD3 R20, P0, PT, R14, R22, RZ ;  /* 0x000000160e147210 */ /* 0x000fe40007f1e0ff */
[----:B------:R-:W-:-:S02]  /*1f20*/  LOP3.LUT R14, R237, 0x80000001, RZ, 0xc0, !PT ;  /* 0x80000001ed0e7812 */ /* 0x000fc400078ec0ff */
[----:B------:R-:W-:Y:S02]  /*1f30*/  IADD3.X R21, PT, PT, R12, R23, R13, P0, !PT ;  /* 0x000000170c157210 */ /* 0x000fe400007fe40d */
[----:B------:R-:W-:Y:S02]  /*1f40*/  IADD3 R12, PT, PT, -R7, R238, RZ ;  /* 0x000000ee070c7210 */ /* 0x000fe40007ffe1ff */
[----:B------:R-:W-:Y:S02]  /*1f50*/  ISETP.NE.AND P0, PT, R14, 0x1, PT ;  /* 0x000000010e00780c */ /* 0x000fe40003f05270 */
[----:B------:R-:W-:Y:S01]  /*1f60*/  ISETP.GE.AND P6, PT, R214, R12, PT ;  /* 0x0000000cd600720c */ /* 0x000fe20003fc6270 */
[----:B-1----:R-:W-:Y:S01]  /*1f70*/  IMAD R13, R0, UR4, RZ ;  /* 0x00000004000d7c24 */ /* 0x002fe2000f8e02ff */
[----:B------:R-:W-:Y:S01]  /*1f80*/  SEL R196, RZ, 0x4000, P0 ;  /* 0x00004000ffc47807 */ /* 0x000fe20000000000 */
        /* <DEDUP_REMOVED lines=25> */
.L_x_1412:
[----:B------:R2:W-:Y:S04]  /*2120*/  STS.128 [R221+0x10000], RZ ;  /* 0x010000ffdd007388 */ /* 0x0005e80000000c00 */
[----:B------:R2:W-:Y:S02]  /*2130*/  STS.128 [R221+0x12000], RZ ;  /* 0x012000ffdd007388 */ /* 0x0005e40000000c00 */
.L_x_1413:
[----:B------:R-:W-:Y:S05]  /*2140*/  BSYNC.RECONVERGENT B0 ;  /* 0x0000000000007941 */ /* 0x000fea0003800200 */
.L_x_1411:
        /* <DEDUP_REMOVED lines=26> */
.L_x_1415:
[----:B------:R-:W-:Y:S05]  /*22f0*/  BSYNC.RECONVERGENT B0 ;  /* 0x0000000000007941 */ /* 0x000fea0003800200 */
.L_x_1414:
        /* <DEDUP_REMOVED lines=21> */
.L_x_1417:
[----:B------:R1:W-:Y:S04]  /*2450*/  STS.128 [R221+0x8000], RZ ;  /* 0x008000ffdd007388 */ /* 0x0003e80000000c00 */
[----:B------:R1:W-:Y:S02]  /*2460*/  STS.128 [R221+0xa000], RZ ;  /* 0x00a000ffdd007388 */ /* 0x0003e40000000c00 */
.L_x_1418:
[----:B------:R-:W-:Y:S05]  /*2470*/  BSYNC.RECONVERGENT B0 ;  /* 0x0000000000007941 */ /* 0x000fea0003800200 */
.L_x_1416:
        /* <DEDUP_REMOVED lines=23> */
.L_x_1420:
[----:B------:R-:W-:Y:S05]  /*25f0*/  BSYNC.RECONVERGENT B0 ;  /* 0x0000000000007941 */ /* 0x000fea0003800200 */
.L_x_1419:
        /* <DEDUP_REMOVED lines=19> */
.L_x_1422:
[----:B------:R1:W-:Y:S04]  /*2730*/  STS.128 [R235], RZ ;  /* 0x000000ffeb007388 */ /* 0x0003e80000000c00 */
[----:B------:R1:W-:Y:S02]  /*2740*/  STS.128 [R235+0x2000], RZ ;  /* 0x002000ffeb007388 */ /* 0x0003e40000000c00 */
.L_x_1423:
[----:B------:R-:W-:Y:S05]  /*2750*/  BSYNC.RECONVERGENT B0 ;  /* 0x0000000000007941 */ /* 0x000fea0003800200 */
.L_x_1421:
        /* <DEDUP_REMOVED lines=27> */
.L_x_1425:
[----:B------:R-:W-:Y:S05]  /*2910*/  BSYNC.RECONVERGENT B0 ;  /* 0x0000000000007941 */ /* 0x000fea0003800200 */
.L_x_1424:
        /* <DEDUP_REMOVED lines=33> */
.L_x_1427:
[----:B------:R1:W-:Y:S04]  /*2b30*/  STS.128 [R221+0xc000], RZ ;  /* 0x00c000ffdd007388 */ /* 0x0003e80000000c00 */
[----:B------:R1:W-:Y:S02]  /*2b40*/  STS.128 [R221+0xe000], RZ ;  /* 0x00e000ffdd007388 */ /* 0x0003e40000000c00 */
.L_x_1428:
[----:B------:R-:W-:Y:S05]  /*2b50*/  BSYNC.RECONVERGENT B0 ;  /* 0x0000000000007941 */ /* 0x000fea0003800200 */
.L_x_1426:
        /* <DEDUP_REMOVED lines=25> */
.L_x_1430:
[----:B------:R-:W-:Y:S05]  /*2cf0*/  BSYNC.RECONVERGENT B0 ;  /* 0x0000000000007941 */ /* 0x000fea0003800200 */
.L_x_1429:
[----:B------:R-:W2:Y:S01]  /*2d00*/  LDCU.64 UR4, c[0x0][0x538] ;  /* 0x0000a700ff0477ac */ /* 0x000ea20008000a00 */
[----:B------:R-:W0:Y:S01]  /*2d10*/  LDGDEPBAR ;  /* 0x00000000000079af */ /* 0x000e220000000000 */
[----:B------:R-:W-:Y:S01]  /*2d20*/  IMAD.SHL.U32 R0, R11, 0x2, RZ ;  /* 0x000000020b007824 */ /* 0x000fe200078e00ff */
[----:B------:R-:W1:Y:S01]  /*2d30*/  LDCU UR10, c[0x0][0x590] ;  /* 0x0000b200ff0a77ac */ /* 0x000e620008000800 */
[----:B------:R-:W1:Y:S01]  /*2d40*/  LDCU UR7, c[0x0][0x50c] ;  /* 0x0000a180ff0777ac */ /* 0x000e620008000800 */
[----:B------:R-:W1:Y:S01]  /*2d50*/  LDCU UR6, c[0x0][0x45c] ;  /* 0x00008b80ff0677ac */ /* 0x000e620008000800 */
[----:B--2---:R-:W-:-:S04]  /*2d60*/  ISETP.NE.U32.AND P0, PT, RZ, UR4, PT ;  /* 0x00000004ff007c0c */ /* 0x004fc8000bf05070 */
[----:B------:R-:W-:Y:S01]  /*2d70*/  ISETP.NE.AND.EX P0, PT, RZ, UR5, PT, P0 ;  /* 0x00000005ff007c0c */ /* 0x000fe2000bf05300 */
[----:B------:R-:W-:-:S04]  /*2d80*/  DEPBAR.LE SB0, 0x1 ;  /* 0x000080400000791a */ /* 0x000fc80000000000 */
[----:B------:R-:W-:Y:S08]  /*2d90*/  BAR.SYNC.DEFER_BLOCKING 0x0 ;  /* 0x0000000000007b1d */ /* 0x000ff00000010000 */
[----:B------:R-:W-:Y:S01]  /*2da0*/  VOTEU.ANY UP0, P0 ;  /* 0x0000000000ff7886 */ /* 0x000fe20000000100 */
[----:B------:R-:W-:-:S13]  /*2db0*/  PLOP3.LUT P0, PT, PT, PT, UP0, 0x80, 0x8 ;  /* 0x000000000008781c */ /* 0x000fda0003f0f008 */
[----:B------:R-:W2:Y:S01]  /*2dc0*/  @P0 LDC.64 R2, c[0x0][0x540] ;  /* 0x00015000ff020b82 */ /* 0x000ea20000000a00 */
[----:B---3--:R-:W-:Y:S02]  /*2dd0*/  @P0 IMAD.MOV.U32 R4, RZ, RZ, R210 ;  /* 0x000000ffff040224 */ /* 0x008fe400078e00d2 */
[----:B------:R-:W-:Y:S01]  /*2de0*/  @P0 IMAD.MOV.U32 R5, RZ, RZ, RZ ;  /* 0x000000ffff050224 */ /* 0x000fe200078e00ff */
[----:B------:R3:W1:Y:S01]  /*2df0*/  LDSM.16.M88.4 R116, [R203] ;  /* 0x00000000cb74783b */ /* 0x0006620000000200 */
[----:B------:R-:W-:Y:S02]  /*2e00*/  IMAD.IADD R199, R206, 0x1, R203 ;  /* 0x00000001cec77824 */ /* 0x000fe400078e02cb */
[----:B------:R-:W-:Y:S01]  /*2e10*/  IMAD.IADD R198, R203, 0x1, R204 ;  /* 0x00000001cbc67824 */ /* 0x000fe200078e02cc */
[----:B------:R3:W1:Y:S04]  /*2e20*/  LDSM.16.M88.4 R120, [R203+0x800] ;  /* 0x00080000cb78783b */ /* 0x0006680000000200 */
[----:B------:R3:W1:Y:S04]  /*2e30*/  LDSM.16.M88.4 R124, [R198] ;  /* 0x00000000c67c783b */ /* 0x0006680000000200 */
[----:B------:R3:W1:Y:S04]  /*2e40*/  LDSM.16.M88.4 R128, [R198+0x800] ;  /* 0x00080000c680783b */ /* 0x0006680000000200 */
[----:B------:R3:W1:Y:S01]  /*2e50*/  LDSM.16.M88.4 R132, [R199] ;  /* 0x00000000c784783b */ /* 0x0006620000000200 */
[----:B--2---:R-:W-:-:S03]  /*2e60*/  @P0 IMAD.WIDE.U32 R4, R209, R2, R4 ;  /* 0x00000002d1040225 */ /* 0x004fc600078e0004 */
[----:B------:R3:W2:Y:S01]  /*2e70*/  LDSM.16.M88.4 R136, [R199+0x800] ;  /* 0x00080000c788783b */ /* 0x0006a20000000200 */
[----:B------:R-:W-:Y:S01]  /*2e80*/  @P0 IMAD R3, R209, R3, R5 ;  /* 0x00000003d1030224 */ /* 0x000fe200078e0205 */
[C---:B------:R-:W-:Y:S02]  /*2e90*/  @P0 LEA R6, P1, R4.reuse, UR4, 0x2 ;  /* 0x0000000404060c11 */ /* 0x040fe4000f8210ff */
[----:B------:R3:W1:Y:S01]  /*2ea0*/  LDSM.16.M88.4 R148, [R203+0x2000] ;  /* 0x00200000cb94783b */ /* 0x0006620000000200 */
[----:B------:R-:W-:Y:S01]  /*2eb0*/  SHF.R.U32.HI R11, RZ, 0x2, R11 ;  /* 0x00000002ff0b7819 */ /* 0x000fe2000001160b */
[--C-:B------:R-:W-:Y:S01]  /*2ec0*/  IMAD.IADD R197, R207, 0x1, R196.reuse ;  /* 0x00000001cfc57824 */ /* 0x100fe200078e02c4 */
[----:B------:R-:W-:Y:S01]  /*2ed0*/  @P0 LEA.HI.X R7, R4, UR5, R3, 0x2, P1 ;  /* 0x0000000504070c11 */ /* 0x000fe200088f1403 */
[----:B------:R3:W1:Y:S01]  /*2ee0*/  LDSM.16.M88.4 R152, [R203+0x2800] ;  /* 0x00280000cb98783b */ /* 0x0006620000000200 */
[----:B------:R-:W4:Y:S03]  /*2ef0*/  @P0 LDC R4, c[0x0][0x458] ;  /* 0x00011600ff040b82 */ /* 0x000f260000000800 */
[----:B------:R3:W1:Y:S04]  /*2f00*/  LDSM.16.M88.4 R156, [R198+0x2000] ;  /* 0x00200000c69c783b */ /* 0x0006680000000200 */
[----:B------:R3:W1:Y:S04]  /*2f10*/  LDSM.16.M88.4 R160, [R198+0x2800] ;  /* 0x00280000c6a0783b */ /* 0x0006680000000200 */
[----:B------:R3:W1:Y:S04]  /*2f20*/  LDSM.16.M88.4 R164, [R199+0x2000] ;  /* 0x00200000c7a4783b */ /* 0x0006680000000200 */
[----:B------:R3:W1:Y:S01]  /*2f30*/  LDSM.16.M88.4 R168, [R199+0x2800] ;  /* 0x00280000c7a8783b */ /* 0x0006620000000200 */
[----:B------:R-:W-:Y:S01]  /*2f40*/  LOP3.LUT R0, R0, 0x6, RZ, 0xc0, !PT ;  /* 0x0000000600007812 */ /* 0x000fe200078ec0ff */
[----:B------:R-:W-:Y:S01]  /*2f50*/  IMAD.IADD R196, R205, 0x1, R196 ;  /* 0x00000001cdc47824 */ /* 0x000fe200078e02c4 */
[----:B------:R-:W-:Y:S01]  /*2f60*/  CS2R R94, SRZ ;  /* 0x00000000005e7805 */ /* 0x000fe2000001ff00 */
[----:B------:R-:W2:Y:S01]  /*2f70*/  @P0 LDG.E R3, desc[UR18][R6.64] ;  /* 0x0000001206030981 */ /* 0x000ea2000c1e1900 */
[----:B------:R-:W-:Y:S01]  /*2f80*/  LOP3.LUT R0, R0, 0xe0, R11, 0xf8, !PT ;  /* 0x000000e000007812 */ /* 0x000fe200078ef80b */
[----:B------:R-:W-:Y:S01]  /*2f90*/  IMAD.MOV.U32 R233, RZ, RZ, R235 ;  /* 0x000000ffffe97224 */ /* 0x000fe200078e00eb */
[----:B------:R-:W-:-:S02]  /*2fa0*/  CS2R R92, SRZ ;  /* 0x00000000005c7805 */ /* 0x000fc4000001ff00 */
[----:B------:R-:W-:Y:S01]  /*2fb0*/  CS2R R98, SRZ ;  /* 0x0000000000627805 */ /* 0x000fe2000001ff00 */
[----:B----4-:R4:W2:Y:S01]  /*2fc0*/  @P0 MUFU.RCP R2, R4 ;  /* 0x0000000400020308 */ /* 0x0108a20000001000 */
[----:B------:R-:W-:Y:S02]  /*2fd0*/  IADD3 R223, PT, PT, R238, -R223, -R0 ;  /* 0x800000dfeedf7210 */ /* 0x000fe40007ffe800 */
[----:B------:R-:W-:Y:S02]  /*2fe0*/  CS2R R96, SRZ ;  /* 0x0000000000607805 */ /* 0x000fe4000001ff00 */
[----:B------:R-:W-:Y:S02]  /*2ff0*/  IADD3 R0, PT, PT, R204, R203, R206 ;  /* 0x000000cbcc007210 */ /* 0x000fe40007ffe0ce */
        /* <DEDUP_REMOVED lines=13> */
[----:B----4-:R-:W-:Y:S01]  /*30d0*/  IMAD.IADD R4, R204, 0x1, R199 ;  /* 0x00000001cc047824 */ /* 0x010fe200078e02c7 */
[----:B------:R-:W-:-:S02]  /*30e0*/  CS2R R44, SRZ ;  /* 0x00000000002c7805 */ /* 0x000fc4000001ff00 */
[----:B------:R-:W-:Y:S02]  /*30f0*/  CS2R R50, SRZ ;  /* 0x0000000000327805 */ /* 0x000fe4000001ff00 */
[----:B------:R-:W-:Y:S02]  /*3100*/  CS2R R48, SRZ ;  /* 0x0000000000307805 */ /* 0x000fe4000001ff00 */
[----:B------:R-:W-:Y:S01]  /*3110*/  CS2R R42, SRZ ;  /* 0x00000000002a7805 */ /* 0x000fe2000001ff00 */
[----:B------:R3:W4:Y:S01]  /*3120*/  LDSM.16.M88.4 R140, [R4] ;  /* 0x00000000048c783b */ /* 0x0007220000000200 */
        /* <DEDUP_REMOVED lines=8> */
[----:B------:R-:W-:Y:S02]  /*31b0*/  CS2R R32, SRZ ;  /* 0x0000000000207805 */ /* 0x000fe4000001ff00 */
[----:B------:R-:W-:Y:S02]  /*31c0*/  CS2R R26, SRZ ;  /* 0x00000000001a7805 */ /* 0x000fe4000001ff00 */
[----:B------:R-:W-:Y:S01]  /*31d0*/  CS2R R24, SRZ ;  /* 0x0000000000187805 */ /* 0x000fe2000001ff00 */
[----:B------:R3:W2:Y:S01]  /*31e0*/  LDSM.16.M88.4 R176, [R4+0x2800] ;  /* 0x0028000004b0783b */ /* 0x0006a20000000200 */
[----:B------:R-:W-:-:S02]  /*31f0*/  CS2R R22, SRZ ;  /* 0x0000000000167805 */ /* 0x000fc4000001ff00 */
[----:B------:R-:W-:Y:S01]  /*3200*/  CS2R R20, SRZ ;  /* 0x0000000000147805 */ /* 0x000fe2000001ff00 */
[----:B------:R-:W-:Y:S01]  /*3210*/  UMOV UR12, URZ ;  /* 0x000000ff000c7c82 */ /* 0x000fe20008000000 */
[----:B------:R-:W2:Y:S01]  /*3220*/  LDCU UR4, c[0x0][0x440] ;  /* 0x00008800ff0477ac */ /* 0x000ea20008000800 */
[----:B------:R-:W2:Y:S01]  /*3230*/  LDCU UR5, c[0x0][0x3e0] ;  /* 0x00007c00ff0577ac */ /* 0x000ea20008000800 */
[----:B-1----:R-:W-:Y:S02]  /*3240*/  USHF.L.U32 UR10, UR10, 0x6, URZ ;  /* 0x000000060a0a7899 */ /* 0x002fe400080006ff */
[----:B------:R-:W-:Y:S01]  /*3250*/  USHF.L.U32 UR22, UR22, 0x3, URZ ;  /* 0x0000000316167899 */ /* 0x000fe200080006ff */
[----:B--2---:R-:W-:Y:S01]  /*3260*/  @P0 FMUL.FTZ R2, R3, R2 ;  /* 0x0000000203020220 */ /* 0x004fe20000410000 */
[----:B------:R-:W-:-:S04]  /*3270*/  IMAD.IADD R3, R204, 0x1, R200 ;  /* 0x00000001cc037824 */ /* 0x000fc800078e02c8 */
[----:B------:R-:W-:Y:S01]  /*3280*/  @P0 R2UR UR11, R2 ;  /* 0x00000000020b02ca */ /* 0x000fe200000e0000 */
[----:B------:R-:W-:-:S12]  /*3290*/  IMAD.IADD R2, R204, 0x1, R201 ;  /* 0x00000001cc027824 */ /* 0x000fd800078e02c9 */
[----:B---34-:R-:W-:-:S05]  /*32a0*/  @UP0 UMOV UR12, UR11 ;  /* 0x0000000b000c0c82 */ /* 0x018fca0008000000 */
.L_x_1435:
[----:B------:R-:W0:Y:S01]  /*32b0*/  LDGDEPBAR ;  /* 0x00000000000079af */ /* 0x000e220000000000 */
[-C--:B------:R-:W-:Y:S02]  /*32c0*/  IADD3 R182, PT, PT, R204, R197.reuse, RZ ;  /* 0x000000c5ccb67210 */ /* 0x080fe40007ffe0ff */
[C---:B------:R-:W-:Y:S02]  /*32d0*/  LEA R186, P0, R211.reuse, R226, 0x2 ;  /* 0x000000e2d3ba7211 */ /* 0x040fe400078010ff */
[----:B------:R-:W-:Y:S02]  /*32e0*/  IADD3 R181, PT, PT, R206, R197, RZ ;  /* 0x000000c5ceb57210 */ /* 0x000fe40007ffe0ff */
[----:B------:R-:W-:Y:S02]  /*32f0*/  LEA.HI.X R187, R211, R227, RZ, 0x2, P0 ;  /* 0x000000e3d3bb7211 */ /* 0x000fe400000f14ff */
[----:B------:R-:W-:Y:S01]  /*3300*/  IADD3 R180, PT, PT, R204, R181, RZ ;  /* 0x000000b5ccb47210 */ /* 0x000fe20007ffe0ff */
        /* <DEDUP_REMOVED lines=9> */
[----:B------:R-:W-:Y:S01]  /*33a0*/  LDSM.16.M88.4 R108, [R199+-0x4000] ;  /* 0xffc00000c76c783b */ /* 0x000fe20000000200 */
[C---:B------:R-:W-:Y:S07]  /*33b0*/  HMMA.16816.F32 R8, R52.reuse, R58, RZ ;  /* 0x0000003a3408723c */ /* 0x040fee00000018ff */
[----:B------:R-:W1:Y:S01]  /*33c0*/  LDSM.16.M88.4 R56, [R181] ;  /* 0x00000000b538783b */ /* 0x000e620000000200 */
[C---:B--2---:R-:W-:Y:S07]  /*33d0*/  HMMA.16816.F32 R12, R52.reuse, R60, RZ ;  /* 0x0000003c340c723c */ /* 0x044fee00000018ff */
[----:B------:R-:W-:Y:S01]  /*33e0*/  LDSM.16.M88.4 R112, [R0+-0x4000] ;  /* 0xffc000000070783b */ /* 0x000fe20000000200 */
[----:B------:R-:W-:Y:S07]  /*33f0*/  HMMA.16816.F32 R16, R52, R62, RZ ;  /* 0x0000003e3410723c */ /* 0x000fee00000018ff */
[----:B-----5:R-:W5:Y:S04]  /*3400*/  LDG.E R184, desc[UR18][R186.64] ;  /* 0x00000012bab87981 */ /* 0x020f68000c1e1900 */
[----:B------:R2:W5:Y:S01]  /*3410*/  LDG.E R183, desc[UR18][R186.64+0x20] ;  /* 0x00002012bab77981 */ /* 0x000562000c1e1900 */
[C---:B---3--:R-:W-:Y:S03]  /*3420*/  HMMA.16816.F32 R4, R64.reuse, R100, R4 ;  /* 0x000000644004723c */ /* 0x048fe60000001804 */
[----:B------:R-:W3:Y:S05]  /*3430*/  LDSM.16.M88.4 R52, [R199+-0x3800] ;  /* 0xffc80000c734783b */ /* 0x000eea0000000200 */
[C---:B------:R-:W-:Y:S03]  /*3440*/  HMMA.16816.F32 R8, R64.reuse, R102, R8 ;  /* 0x000000664008723c */ /* 0x040fe60000001808 */
[----:B------:R-:W2:Y:S05]  /*3450*/  LDSM.16.M88.4 R60, [R180] ;  /* 0x00000000b43c783b */ /* 0x000eaa0000000200 */
[C---:B----4-:R-:W-:Y:S03]  /*3460*/  HMMA.16816.F32 R12, R64.reuse, R104, R12 ;  /* 0x00000068400c723c */ /* 0x050fe6000000180c */
[----:B------:R-:W-:Y:S05]  /*3470*/  LDSM.16.M88.4 R100, [R197+0x2000] ;  /* 0x00200000c564783b */ /* 0x000fea0000000200 */
[----:B------:R-:W-:Y:S03]  /*3480*/  HMMA.16816.F32 R16, R64, R106, R16 ;  /* 0x0000006a4010723c */ /* 0x000fe60000001810 */
[----:B------:R-:W4:Y:S05]  /*3490*/  LDSM.16.M88.4 R64, [R0+-0x3800] ;  /* 0xffc800000040783b */ /* 0x000f2a0000000200 */
[C---:B-1----:R-:W-:Y:S03]  /*34a0*/  HMMA.16816.F32 R4, R56.reuse, R108, R4 ;  /* 0x0000006c3804723c */ /* 0x042fe60000001804 */
[----:B------:R-:W1:Y:S05]  /*34b0*/  LDSM.16.M88.4 R104, [R203+-0x2000] ;  /* 0xffe00000cb68783b */ /* 0x000e6a0000000200 */
[C---:B------:R-:W-:Y:S03]  /*34c0*/  HMMA.16816.F32 R8, R56.reuse, R110, R8 ;  /* 0x0000006e3808723c */ /* 0x040fe60000001808 */
[----:B------:R-:W-:Y:S05]  /*34d0*/  LDSM.16.M88.4 R108, [R198+-0x2000] ;  /* 0xffe00000c66c783b */ /* 0x000fea0000000200 */
[C---:B---3--:R-:W-:Y:S08]  /*34e0*/  HMMA.16816.F32 R12, R56.reuse, R52, R12 ;  /* 0x00000034380c723c */ /* 0x048ff0000000180c */
[----:B------:R-:W-:Y:S01]  /*34f0*/  HMMA.16816.F32 R16, R56, R54, R16 ;  /* 0x000000363810723c */ /* 0x000fe20000001810 */
[----:B------:R-:W3:Y:S07]  /*3500*/  LDSM.16.M88.4 R52, [R203+-0x1800] ;  /* 0xffe80000cb34783b */ /* 0x000eee0000000200 */
[C---:B--2---:R-:W-:Y:S01]  /*3510*/  HMMA.16816.F32 R4, R60.reuse, R112, R4 ;  /* 0x000000703c04723c */ /* 0x044fe20000001804 */
[----:B------:R-:W2:Y:S07]  /*3520*/  LDSM.16.M88.4 R56, [R182+0x2000] ;  /* 0x00200000b638783b */ /* 0x000eae0000000200 */
[C---:B------:R-:W-:Y:S01]  /*3530*/  HMMA.16816.F32 R8, R60.reuse, R114, R8 ;  /* 0x000000723c08723c */ /* 0x040fe20000001808 */
[----:B------:R-:W-:Y:S07]  /*3540*/  LDSM.16.M88.4 R112, [R199+-0x2000] ;  /* 0xffe00000c770783b */ /* 0x000fee0000000200 */
[C---:B----4-:R-:W-:Y:S08]  /*3550*/  HMMA.16816.F32 R12, R60.reuse, R64, R12 ;  /* 0x000000403c0c723c */ /* 0x050ff0000000180c */
[----:B------:R-:W-:Y:S01]  /*3560*/  HMMA.16816.F32 R16, R60, R66, R16 ;  /* 0x000000423c10723c */ /* 0x000fe20000001810 */
[----:B------:R-:W4:Y:S07]  /*3570*/  LDSM.16.M88.4 R60, [R198+-0x1800] ;  /* 0xffe80000c63c783b */ /* 0x000f2e0000000200 */
[C---:B-1----:R-:W-:Y:S01]  /*3580*/  HMMA.16816.F32 R4, R100.reuse, R104, R4 ;  /* 0x000000686404723c */ /* 0x042fe20000001804 */
[----:B------:R-:W1:Y:S07]  /*3590*/  LDSM.16.M88.4 R64, [R181+0x2000] ;  /* 0x00200000b540783b */ /* 0x000e6e0000000200 */
[C---:B------:R-:W-:Y:S01]  /*35a0*/  HMMA.16816.F32 R8, R100.reuse, R106, R8 ;  /* 0x0000006a6408723c */ /* 0x040fe20000001808 */
[----:B------:R-:W-:Y:S07]  /*35b0*/  LDSM.16.M88.4 R104, [R0+-0x2000] ;  /* 0xffe000000068783b */ /* 0x000fee0000000200 */
[C---:B---3--:R-:W-:Y:S08]  /*35c0*/  HMMA.16816.F32 R12, R100.reuse, R52, R12 ;  /* 0x00000034640c723c */ /* 0x048ff0000000180c */
[----:B------:R-:W-:Y:S01]  /*35d0*/  HMMA.16816.F32 R16, R100, R54, R16 ;  /* 0x000000366410723c */ /* 0x000fe20000001810 */
[----:B------:R-:W3:Y:S07]  /*35e0*/  LDSM.16.M88.4 R52, [R199+-0x1800] ;  /* 0xffe80000c734783b */ /* 0x000eee0000000200 */
[C---:B--2---:R-:W-:Y:S01]  /*35f0*/  HMMA.16816.F32 R4, R56.reuse, R108, R4 ;  /* 0x0000006c3804723c */ /* 0x044fe20000001804 */
[----:B------:R2:W2:Y:S07]  /*3600*/  LDSM.16.M88.4 R100, [R180+0x2000] ;  /* 0x00200000b464783b */ /* 0x0004ae0000000200 */
[C---:B------:R-:W-:Y:S08]  /*3610*/  HMMA.16816.F32 R8, R56.reuse, R110, R8 ;  /* 0x0000006e3808723c */ /* 0x040ff00000001808 */
[C---:B----4-:R-:W-:Y:S08]  /*3620*/  HMMA.16816.F32 R12, R56.reuse, R60, R12 ;  /* 0x0000003c380c723c */ /* 0x050ff0000000180c */
[----:B------:R-:W-:Y:S03]  /*3630*/  HMMA.16816.F32 R16, R56, R62, R16 ;  /* 0x0000003e3810723c */ /* 0x000fe60000001810 */
[----:B------:R-:W-:Y:S04]  /*3640*/  SHF.L.U32 R63, R237, 0x6, RZ ;  /* 0x00000006ed3f7819 */ /* 0x000fe800000006ff */
[C---:B------:R-:W-:Y:S01]  /*3650*/  LOP3.LUT R58, R63.reuse, R211, RZ, 0xfc, !PT ;  /* 0x000000d33f3a7212 */ /* 0x040fe200078efcff */
[C---:B-1----:R-:W-:Y:S05]  /*3660*/  HMMA.16816.F32 R4, R64.reuse, R112, R4 ;  /* 0x000000704004723c */ /* 0x042fea0000001804 */
[----:B------:R-:W-:Y:S02]  /*3670*/  IADD3 R249, PT, PT, R58, R223, RZ ;  /* 0x000000df3af97210 */ /* 0x000fe40007ffe0ff */
[----:B------:R-:W-:Y:S01]  /*3680*/  ISETP.GE.AND P0, PT, R63, R236, PT ;  /* 0x000000ec3f00720c */ /* 0x000fe20003f06270 */
[C---:B------:R-:W-:Y:S03]  /*3690*/  HMMA.16816.F32 R8, R64.reuse, R114, R8 ;  /* 0x000000724008723c */ /* 0x040fe60000001808 */
[C---:B------:R-:W-:Y:S02]  /*36a0*/  IADD3 R243, PT, PT, R249.reuse, 0x47, RZ ;  /* 0x00000047f9f37810 */ /* 0x040fe40007ffe0ff */
[C---:B------:R-:W-:Y:S02]  /*36b0*/  IADD3 R250, PT, PT, R249.reuse, 0x48, RZ ;  /* 0x00000048f9fa7810 */ /* 0x040fe40007ffe0ff */
[----:B------:R-:W-:Y:S01]  /*36c0*/  IABS R243, R243 ;  /* 0x000000f300f37213 */ /* 0x000fe20000000000 */
[C---:B---3--:R-:W-:Y:S03]  /*36d0*/  HMMA.16816.F32 R12, R64.reuse, R52, R12 ;  /* 0x00000034400c723c */ /* 0x048fe6000000180c */
[C---:B------:R-:W-:Y:S02]  /*36e0*/  IADD3 R115, PT, PT, R249.reuse, 0x40, RZ ;  /* 0x00000040f9737810 */ /* 0x040fe40007ffe0ff */
[C---:B------:R-:W-:Y:S02]  /*36f0*/  IADD3 R208, PT, PT, R249.reuse, 0x3f, RZ ;  /* 0x0000003ff9d07810 */ /* 0x040fe40007ffe0ff */
[C---:B--2---:R-:W-:Y:S01]  /*3700*/  IADD3 R180, PT, PT, R249.reuse, 0x38, RZ ;  /* 0x00000038f9b47810 */ /* 0x044fe20007ffe0ff */
[----:B------:R-:W-:Y:S01]  /*3710*/  HMMA.16816.F32 R16, R64, R54, R16 ;  /* 0x000000364010723c */ /* 0x000fe20000001810 */
[----:B------:R-:W1:Y:S02]  /*3720*/  LDSM.16.M88.4 R52, [R0+-0x1800] ;  /* 0xffe800000034783b */ /* 0x000e640000000200 */
[C---:B------:R-:W-:Y:S02]  /*3730*/  IADD3 R252, PT, PT, R249.reuse, 0x30, RZ ;  /* 0x00000030f9fc7810 */ /* 0x040fe40007ffe0ff */
[----:B------:R-:W-:Y:S02]  /*3740*/  IADD3 R251, PT, PT, R249, 0x2f, RZ ;  /* 0x0000002ff9fb7810 */ /* 0x000fe40007ffe0ff */
[----:B------:R-:W-:Y:S01]  /*3750*/  I2FP.F32.S32 R243, R243 ;  /* 0x000000f300f37245 */ /* 0x000fe20000201400 */
[C---:B------:R-:W-:Y:S05]  /*3760*/  HMMA.16816.F32 R4, R100.reuse, R104, R4 ;  /* 0x000000686404723c */ /* 0x040fea0000001804 */
[----:B------:R-:W-:Y:S02]  /*3770*/  IABS R250, R250 ;  /* 0x000000fa00fa7213 */ /* 0x000fe40000000000 */
[----:B------:R-:W-:Y:S01]  /*3780*/  IABS R180, R180 ;  /* 0x000000b400b47213 */ /* 0x000fe20000000000 */
[C---:B------:R-:W-:Y:S03]  /*3790*/  HMMA.16816.F32 R8, R100.reuse, R106, R8 ;  /* 0x0000006a6408723c */ /* 0x040fe60000001808 */
[----:B------:R-:W-:Y:S02]  /*37a0*/  I2FP.F32.S32 R250, R250 ;  /* 0x000000fa00fa7245 */ /* 0x000fe40000201400 */
[----:B------:R-:W-:Y:S02]  /*37b0*/  IABS R208, R208 ;  /* 0x000000d000d07213 */ /* 0x000fe40000000000 */
[----:B------:R-:W-:Y:S02]  /*37c0*/  IABS R115, R115 ;  /* 0x0000007300737213 */ /* 0x000fe40000000000 */
[----:B------:R-:W-:Y:S02]  /*37d0*/  IABS R252, R252 ;  /* 0x000000fc00fc7213 */ /* 0x000fe40000000000 */
[----:B------:R-:W-:Y:S01]  /*37e0*/  FMUL.FTZ R186, R7, UR7 ;  /* 0x0000000707ba7c20 */ /* 0x000fe20008410000 */
[----:B------:R-:W-:Y:S01]  /*37f0*/  FMUL.FTZ R189, R5, UR7 ;  /* 0x0000000705bd7c20 */ /* 0x000fe20008410000 */
[----:B------:R-:W-:Y:S01]  /*3800*/  FMUL.FTZ R187, R4, UR7 ;  /* 0x0000000704bb7c20 */ /* 0x000fe20008410000 */
[----:B------:R-:W-:Y:S01]  /*3810*/  FMUL.FTZ R185, R6, UR7 ;  /* 0x0000000706b97c20 */ /* 0x000fe20008410000 */
[----:B------:R-:W-:Y:S01]  /*3820*/  IABS R251, R251 ;  /* 0x000000fb00fb7213 */ /* 0x000fe20000000000 */
[----:B------:R-:W-:Y:S01]  /*3830*/  MUFU.TANH R113, R189 ;  /* 0x000000bd00717308 */ /* 0x000fe20000002400 */
[----:B------:R-:W-:Y:S02]  /*3840*/  I2FP.F32.S32 R208, R208 ;  /* 0x000000d000d07245 */ /* 0x000fe40000201400 */
[----:B------:R-:W-:Y:S01]  /*3850*/  FMUL.FTZ R190, R8, UR7 ;  /* 0x0000000708be7c20 */ /* 0x000fe20008410000 */
[----:B------:R-:W-:Y:S01]  /*3860*/  FMUL.FTZ R188, R9, UR7 ;  /* 0x0000000709bc7c20 */ /* 0x000fe20008410000 */
[----:B------:R-:W-:Y:S01]  /*3870*/  FMUL.FTZ R193, R11, UR7 ;  /* 0x000000070bc17c20 */ /* 0x000fe20008410000 */
[----:B------:R-:W-:Y:S01]  /*3880*/  FMUL.FTZ R195, R10, UR7 ;  /* 0x000000070ac37c20 */ /* 0x000fe20008410000 */
[----:B------:R-:W-:Y:S03]  /*3890*/  I2FP.F32.S32 R115, R115 ;  /* 0x0000007300737245 */ /* 0x000fe60000201400 */
[----:B------:R2:W-:Y:S01]  /*38a0*/  MUFU.TANH R62, R190 ;  /* 0x000000be003e7308 */ /* 0x0005e20000002400 */
[C---:B-1----:R-:W-:Y:S03]  /*38b0*/  HMMA.16816.F32 R12, R100.reuse, R52, R12 ;  /* 0x00000034640c723c */ /* 0x042fe6000000180c */
[----:B------:R-:W-:Y:S02]  /*38c0*/  I2FP.F32.S32 R252, R252 ;  /* 0x000000fc00fc7245 */ /* 0x000fe40000201400 */
[----:B------:R-:W-:Y:S04]  /*38d0*/  I2FP.F32.S32 R251, R251 ;  /* 0x000000fb00fb7245 */ /* 0x000fe80000201400 */
[----:B------:R1:W-:Y:S01]  /*38e0*/  MUFU.TANH R111, R188 ;  /* 0x000000bc006f7308 */ /* 0x0003e20000002400 */
[----:B------:R-:W-:Y:S09]  /*38f0*/  HMMA.16816.F32 R16, R100, R54, R16 ;  /* 0x000000366410723c */ /* 0x000ff20000001810 */
[----:B------:R-:W3:Y:S01]  /*3900*/  MUFU.TANH R186, R186 ;  /* 0x000000ba00ba7308 */ /* 0x000ee20000002400 */
[----:B--2---:R-:W-:Y:S01]  /*3910*/  IADD3 R190, PT, PT, R249, 0x37, RZ ;  /* 0x00000037f9be7810 */ /* 0x004fe20007ffe0ff */
[----:B------:R-:W-:Y:S01]  /*3920*/  FMUL.FTZ R192, R13, UR7 ;  /* 0x000000070dc07c20 */ /* 0x000fe20008410000 */
[----:B------:R-:W-:Y:S01]  /*3930*/  FMUL.FTZ R191, R14, UR7 ;  /* 0x000000070ebf7c20 */ /* 0x000fe20008410000 */
[----:B------:R-:W-:Y:S01]  /*3940*/  FMUL.FTZ R189, R15, UR7 ;  /* 0x000000070fbd7c20 */ /* 0x000fe20008410000 */
[----:B------:R-:W-:Y:S05]  /*3950*/  FMUL.FTZ R110, R12, UR7 ;  /* 0x000000070c6e7c20 */ /* 0x000fea0008410000 */
[----:B------:R2:W-:Y:S01]  /*3960*/  MUFU.TANH R114, R187 ;  /* 0x000000bb00727308 */ /* 0x0005e20000002400 */
[C---:B-1----:R-:W-:Y:S02]  /*3970*/  IADD3 R188, PT, PT, R249.reuse, 0x28, RZ ;  /* 0x00000028f9bc7810 */ /* 0x042fe40007ffe0ff */
[----:B------:R-:W-:Y:S01]  /*3980*/  IADD3 R249, PT, PT, R249, 0x27, RZ ;  /* 0x00000027f9f97810 */ /* 0x000fe20007ffe0ff */
[----:B------:R-:W-:Y:S01]  /*3990*/  FMUL.FTZ R248, R16, UR7 ;  /* 0x0000000710f87c20 */ /* 0x000fe20008410000 */
[----:B------:R-:W-:Y:S01]  /*39a0*/  FMUL.FTZ R194, R17, UR7 ;  /* 0x0000000711c27c20 */ /* 0x000fe20008410000 */
[----:B------:R-:W-:Y:S01]  /*39b0*/  FMUL.FTZ R182, R19, UR7 ;  /* 0x0000000713b67c20 */ /* 0x000fe20008410000 */
[----:B------:R-:W-:Y:S03]  /*39c0*/  IABS R249, R249 ;  /* 0x000000f900f97213 */ /* 0x000fe60000000000 */
[----:B------:R1:W-:Y:S01]  /*39d0*/  MUFU.TANH R109, R192 ;  /* 0x000000c0006d7308 */ /* 0x0003e20000002400 */
[----:B---3--:R-:W-:Y:S01]  /*39e0*/  FFMA.FTZ R105, R243, -UR12, R186 ;  /* 0x8000000cf3697c23 */ /* 0x008fe200080100ba */
[----:B------:R-:W-:Y:S01]  /*39f0*/  FFMA.FTZ R243, -R186, R186, 1 ;  /* 0x3f800000baf37423 */ /* 0x000fe200000101ba */
[----:B------:R-:W-:Y:S02]  /*3a00*/  IABS R190, R190 ;  /* 0x000000be00be7213 */ /* 0x000fe40000000000 */
[----:B------:R-:W-:Y:S01]  /*3a10*/  IABS R188, R188 ;  /* 0x000000bc00bc7213 */ /* 0x000fe20000000000 */
[----:B------:R-:W-:Y:S01]  /*3a20*/  FMUL.FTZ R243, R243, UR7 ;  /* 0x00000007f3f37c20 */ /* 0x000fe20008410000 */
[----:B------:R-:W-:Y:S03]  /*3a30*/  I2FP.F32.S32 R190, R190 ;  /* 0x000000be00be7245 */ /* 0x000fe60000201400 */
[----:B------:R-:W3:Y:S01]  /*3a40*/  MUFU.TANH R185, R185 ;  /* 0x000000b900b97308 */ /* 0x000ee20000002400 */
[----:B--2---:R-:W-:Y:S01]  /*3a50*/  FMUL.FTZ R187, R18, UR7 ;  /* 0x0000000712bb7c20 */ /* 0x004fe20008410000 */
[----:B------:R-:W-:Y:S08]  /*3a60*/  I2FP.F32.S32 R188, R188 ;  /* 0x000000bc00bc7245 */ /* 0x000ff00000201400 */
[----:B------:R2:W-:Y:S01]  /*3a70*/  MUFU.TANH R57, R248 ;  /* 0x000000f800397308 */ /* 0x0005e20000002400 */
[----:B-1----:R-:W-:Y:S02]  /*3a80*/  I2FP.F32.S32 R192, R180 ;  /* 0x000000b400c07245 */ /* 0x002fe40000201400 */
[----:B------:R-:W-:Y:S07]  /*3a90*/  I2FP.F32.S32 R180, R249 ;  /* 0x000000f900b47245 */ /* 0x000fee0000201400 */
[----:B------:R-:W1:Y:S01]  /*3aa0*/  MUFU.TANH R193, R193 ;  /* 0x000000c100c17308 */ /* 0x000e620000002400 */
[----:B---3--:R-:W-:Y:S01]  /*3ab0*/  FFMA.FTZ R106, R250, -UR12, R185 ;  /* 0x8000000cfa6a7c23 */ /* 0x008fe200080100b9 */
[----:B------:R-:W-:Y:S01]  /*3ac0*/  FFMA.FTZ R249, -R185, R185, 1 ;  /* 0x3f800000b9f97423 */ /* 0x000fe200000101b9 */
[----:B------:R-:W-:Y:S01]  /*3ad0*/  FFMA.FTZ R250, -R114, R114, 1 ;  /* 0x3f80000072fa7423 */ /* 0x000fe20000010172 */
[----:B------:R-:W-:Y:S02]  /*3ae0*/  FFMA.FTZ R114, R115, -UR12, R114 ;  /* 0x8000000c73727c23 */ /* 0x000fe40008010072 */
[----:B------:R-:W-:Y:S01]  /*3af0*/  FMUL.FTZ R249, R249, UR7 ;  /* 0x00000007f9f97c20 */ /* 0x000fe20008410000 */
[----:B------:R-:W-:Y:S03]  /*3b00*/  FMUL.FTZ R250, R250, UR7 ;  /* 0x00000007fafa7c20 */ /* 0x000fe60008410000 */
[----:B------:R-:W3:Y:S01]  /*3b10*/  MUFU.TANH R195, R195 ;  /* 0x000000c300c37308 */ /* 0x000ee20000002400 */
[----:B--2---:R-:W-:Y:S01]  /*3b20*/  FFMA.FTZ R248, -R113, R113, 1 ;  /* 0x3f80000071f87423 */ /* 0x004fe20000010171 */
[----:B------:R-:W-:Y:S03]  /*3b30*/  FFMA.FTZ R113, R208, -UR12, R113 ;  /* 0x8000000cd0717c23 */ /* 0x000fe60008010071 */
[----:B------:R-:W-:Y:S05]  /*3b40*/  FMUL.FTZ R248, R248, UR7 ;  /* 0x00000007f8f87c20 */ /* 0x000fea0008410000 */
[----:B------:R2:W4:Y:S01]  /*3b50*/  MUFU.TANH R186, R194 ;  /* 0x000000c200ba7308 */ /* 0x0005220000002400 */
[----:B-1----:R-:W-:Y:S01]  /*3b60*/  FFMA.FTZ R107, R208, -UR12, R193 ;  /* 0x8000000cd06b7c23 */ /* 0x002fe200080100c1 */
[----:B------:R-:W-:Y:S01]  /*3b70*/  FFMA.FTZ R208, -R62, R62, 1 ;  /* 0x3f8000003ed07423 */ /* 0x000fe2000001013e */
[----:B------:R-:W-:Y:S01]  /*3b80*/  FFMA.FTZ R62, R192, -UR12, R62 ;  /* 0x8000000cc03e7c23 */ /* 0x000fe2000801003e */
[----:B------:R-:W-:Y:S02]  /*3b90*/  FFMA.FTZ R193, -R193, R193, 1 ;  /* 0x3f800000c1c17423 */ /* 0x000fe400000101c1 */
[----:B------:R-:W-:Y:S04]  /*3ba0*/  FMUL.FTZ R208, R208, UR7 ;  /* 0x00000007d0d07c20 */ /* 0x000fe80008410000 */
[----:B------:R-:W1:Y:S01]  /*3bb0*/  MUFU.TANH R191, R191 ;  /* 0x000000bf00bf7308 */ /* 0x000e620000002400 */
[----:B---3--:R-:W-:Y:S01]  /*3bc0*/  FFMA.FTZ R61, R115, -UR12, R195 ;  /* 0x8000000c733d7c23 */ /* 0x008fe200080100c3 */
[----:B------:R-:W-:Y:S01]  /*3bd0*/  FFMA.FTZ R195, -R195, R195, 1 ;  /* 0x3f800000c3c37423 */ /* 0x000fe200000101c3 */
[----:B------:R-:W-:Y:S03]  /*3be0*/  FMUL.FTZ R193, R193, UR7 ;  /* 0x00000007c1c17c20 */ /* 0x000fe60008410000 */
[----:B------:R-:W-:Y:S04]  /*3bf0*/  FMUL.FTZ R195, R195, UR7 ;  /* 0x00000007c3c37c20 */ /* 0x000fe80008410000 */
[----:B------:R-:W3:Y:S01]  /*3c00*/  MUFU.TANH R189, R189 ;  /* 0x000000bd00bd7308 */ /* 0x000ee20000002400 */
[----:B--2---:R-:W-:Y:S01]  /*3c10*/  FFMA.FTZ R194, -R111, R111, 1 ;  /* 0x3f8000006fc27423 */ /* 0x004fe2000001016f */
[----:B------:R-:W-:Y:S01]  /*3c20*/  FFMA.FTZ R111, R190, -UR12, R111 ;  /* 0x8000000cbe6f7c23 */ /* 0x000fe2000801006f */
[----:B----4-:R-:W-:Y:S01]  /*3c30*/  FFMA.FTZ R180, R180, -UR12, R186 ;  /* 0x8000000cb4b47c23 */ /* 0x010fe200080100ba */
[----:B------:R-:W-:Y:S01]  /*3c40*/  FFMA.FTZ R186, -R186, R186, 1 ;  /* 0x3f800000baba7423 */ /* 0x000fe200000101ba */
[----:B------:R-:W-:Y:S05]  /*3c50*/  FMUL.FTZ R194, R194, UR7 ;  /* 0x00000007c2c27c20 */ /* 0x000fea0008410000 */
[----:B------:R-:W2:Y:S01]  /*3c60*/  MUFU.TANH R110, R110 ;  /* 0x0000006e006e7308 */ /* 0x000ea20000002400 */
[----:B-1----:R-:W-:Y:S01]  /*3c70*/  FFMA.FTZ R181, R192, -UR12, R191 ;  /* 0x8000000cc0b57c23 */ /* 0x002fe200080100bf */
[----:B------:R-:W-:Y:S01]  /*3c80*/  FFMA.FTZ R191, -R191, R191, 1 ;  /* 0x3f800000bfbf7423 */ /* 0x000fe200000101bf */
[----:B------:R-:W-:Y:S03]  /*3c90*/  FMUL.FTZ R186, R186, UR7 ;  /* 0x00000007baba7c20 */ /* 0x000fe60008410000 */
[----:B------:R-:W-:Y:S04]  /*3ca0*/  FMUL.FTZ R191, R191, UR7 ;  /* 0x00000007bfbf7c20 */ /* 0x000fe80008410000 */
[----:B------:R-:W1:Y:S01]  /*3cb0*/  MUFU.TANH R187, R187 ;  /* 0x000000bb00bb7308 */ /* 0x000e620000002400 */
[----:B---3--:R-:W-:Y:S01]  /*3cc0*/  FFMA.FTZ R115, R190, -UR12, R189 ;  /* 0x8000000cbe737c23 */ /* 0x008fe200080100bd */
[----:B------:R-:W-:Y:S01]  /*3cd0*/  FFMA.FTZ R190, -R109, R109, 1 ;  /* 0x3f8000006dbe7423 */ /* 0x000fe2000001016d */
[----:B------:R-:W-:Y:S01]  /*3ce0*/  FFMA.FTZ R109, R251, -UR12, R109 ;  /* 0x8000000cfb6d7c23 */ /* 0x000fe2000801006d */
[----:B------:R-:W-:Y:S02]  /*3cf0*/  FFMA.FTZ R189, -R189, R189, 1 ;  /* 0x3f800000bdbd7423 */ /* 0x000fe400000101bd */
[----:B------:R-:W-:Y:S04]  /*3d00*/  FMUL.FTZ R190, R190, UR7 ;  /* 0x00000007bebe7c20 */ /* 0x000fe80008410000 */
[----:B------:R3:W4:Y:S01]  /*3d10*/  MUFU.TANH R185, R182 ;  /* 0x000000b600b97308 */ /* 0x0007220000002400 */
[----:B--2---:R-:W-:Y:S01]  /*3d20*/  FFMA.FTZ R192, -R110, R110, 1 ;  /* 0x3f8000006ec07423 */ /* 0x004fe2000001016e */
[----:B------:R-:W-:Y:S01]  /*3d30*/  FFMA.FTZ R110, R252, -UR12, R110 ;  /* 0x8000000cfc6e7c23 */ /* 0x000fe2000801006e */
[----:B------:R-:W-:Y:S02]  /*3d40*/  FMUL.FTZ R189, R189, UR7 ;  /* 0x00000007bdbd7c20 */ /* 0x000fe40008410000 */
[----:B------:R-:W-:Y:S01]  /*3d50*/  FMUL.FTZ R192, R192, UR7 ;  /* 0x00000007c0c07c20 */ /* 0x000fe20008410000 */
[----:B-1----:R-:W-:Y:S01]  /*3d60*/  FFMA.FTZ R252, R252, -UR12, R187 ;  /* 0x8000000cfcfc7c23 */ /* 0x002fe200080100bb */
[----:B------:R-:W-:Y:S04]  /*3d70*/  FFMA.FTZ R187, -R187, R187, 1 ;  /* 0x3f800000bbbb7423 */ /* 0x000fe800000101bb */
[----:B------:R-:W-:Y:S01]  /*3d80*/  FMUL.FTZ R187, R187, UR7 ;  /* 0x00000007bbbb7c20 */ /* 0x000fe20008410000 */
[----:B---3--:R-:W-:Y:S01]  /*3d90*/  FFMA.FTZ R182, R188, -UR12, R57 ;  /* 0x8000000cbcb67c23 */ /* 0x008fe20008010039 */
[----:B----4-:R-:W-:Y:S01]  /*3da0*/  FFMA.FTZ R251, R251, -UR12, R185 ;  /* 0x8000000cfbfb7c23 */ /* 0x010fe200080100b9 */
[----:B------:R-:W-:Y:S01]  /*3db0*/  FFMA.FTZ R188, -R57, R57, 1 ;  /* 0x3f80000039bc7423 */ /* 0x000fe20000010139 */
[----:B------:R-:W-:Y:S03]  /*3dc0*/  FFMA.FTZ R185, -R185, R185, 1 ;  /* 0x3f800000b9b97423 */ /* 0x000fe600000101b9 */
[----:B------:R-:W-:Y:S01]  /*3dd0*/  FMUL.FTZ R188, R188, UR7 ;  /* 0x00000007bcbc7c20 */ /* 0x000fe20008410000 */
[----:B------:R-:W-:Y:S01]  /*3de0*/  FMUL.FTZ R185, R185, UR7 ;  /* 0x00000007b9b97c20 */ /* 0x000fe20008410000 */
        /* <DEDUP_REMOVED lines=12> */
.L_x_1431:
        /* <DEDUP_REMOVED lines=87> */
.L_x_1432:
[C---:B------:R-:W-:Y:S01]  /*4420*/  FMUL.FTZ R5, R234.reuse, 1.4426950216293334961 ;  /* 0x3fb8aa3bea057820 */ /* 0x040fe20000410000 */
[----:B------:R-:W-:Y:S01]  /*4430*/  FSETP.NEU.FTZ.AND P0, PT, R234, -INF , PT ;  /* 0xff800000ea00780b */ /* 0x000fe20003f1d000 */
[C---:B------:R-:W-:Y:S01]  /*4440*/  FMUL.FTZ R4, R232.reuse, 1.4426950216293334961 ;  /* 0x3fb8aa3be8047820 */ /* 0x040fe20000410000 */
[----:B------:R-:W-:Y:S02]  /*4450*/  IADD3 R66, PT, PT, R207, R204, RZ ;  /* 0x000000cccf427210 */ /* 0x000fe40007ffe0ff */
        /* <DEDUP_REMOVED lines=18> */
[--C-:B------:R-:W-:Y:S01]  /*4580*/  FFMA.FTZ R100, R252, UR6, -R4.reuse ;  /* 0x00000006fc647c23 */ /* 0x100fe20008010804 */
[----:B------:R-:W-:Y:S01]  /*4590*/  FFMA.FTZ R5, R180, UR6, -R5 ;  /* 0x00000006b4057c23 */ /* 0x000fe20008010805 */
[----:B------:R-:W-:Y:S03]  /*45a0*/  FFMA.FTZ R4, R251, UR6, -R4 ;  /* 0x00000006fb047c23 */ /* 0x000fe60008010804 */
[----:B------:R-:W-:Y:S01]  /*45b0*/  MUFU.EX2 R113, R113 ;  /* 0x0000007100717308 */ /* 0x000fe20000000800 */
[----:B------:R-:W-:Y:S09]  /*45c0*/  ISETP.GT.AND P4, PT, R237, R224, PT ;  /* 0x000000e0ed00720c */ /* 0x000ff20003f84270 */
        /* <DEDUP_REMOVED lines=28> */
[----:B------:R1:W-:Y:S04]  /*4790*/  STS [R225], R64 ;  /* 0x00000040e1007388 */ /* 0x0003e80000000800 */
[----:B------:R-:W-:Y:S04]  /*47a0*/  STS [R225+0x400], R180 ;  /* 0x000400b4e1007388 */ /* 0x000fe80000000800 */
[----:B------:R-:W2:Y:S08]  /*47b0*/  LDSM.16.M88.4 R52, [R207+0x8000] ;  /* 0x00800000cf34783b */ /* 0x000eb00000000200 */
[----:B------:R-:W3:Y:S08]  /*47c0*/  LDSM.16.M88.4 R56, [R66+0x8000] ;  /* 0x008000004238783b */ /* 0x000ef00000000200 */
[----:B------:R-:W4:Y:S01]  /*47d0*/  LDSM.16.M88.4 R60, [R65+0x8000] ;  /* 0x00800000413c783b */ /* 0x000f220000000200 */
[----:B-1----:R-:W-:Y:S01]  /*47e0*/  IADD3 R64, PT, PT, R65, R204, RZ ;  /* 0x000000cc41407210 */ /* 0x002fe20007ffe0ff */
[C---:B--2---:R-:W-:Y:S08]  /*47f0*/  HMMA.16816.F32 R4, R52.reuse, R116, RZ ;  /* 0x000000743404723c */ /* 0x044ff000000018ff */
        /* <DEDUP_REMOVED lines=38> */
[----:B------:R-:W-:Y:S01]  /*4a60*/  FADD.FTZ R5, -R183, R6 ;  /* 0x00000006b7057221 */ /* 0x000fe20000010100 */
[----:B------:R-:W-:Y:S01]  /*4a70*/  FMUL.FTZ R7, R114, R115 ;  /* 0x0000007372077220 */ /* 0x000fe20000410000 */
[----:B------:R-:W-:Y:S03]  /*4a80*/  HMMA.16816.F32 R16, R56, R178, R16 ;  /* 0x000000b23810723c */ /* 0x000fe60000001810 */
[----:B------:R-:W-:Y:S01]  /*4a90*/  FMUL.FTZ R4, R105, R4 ;  /* 0x0000000469047220 */ /* 0x000fe20000410000 */
[----:B------:R-:W-:Y:S01]  /*4aa0*/  FADD.FTZ R6, -R184, R9 ;  /* 0x00000009b8067221 */ /* 0x000fe20000010100 */
[----:B------:R-:W-:Y:S01]  /*4ab0*/  FADD.FTZ R9, -R183, R10 ;  /* 0x0000000ab7097221 */ /* 0x000fe20000010100 */
[----:B------:R-:W-:Y:S01]  /*4ac0*/  FMUL.FTZ R106, R106, R5 ;  /* 0x000000056a6a7220 */ /* 0x000fe20000410000 */
[----:B------:R-:W-:Y:S01]  /*4ad0*/  FMUL.FTZ R243, R243, R4 ;  /* 0x00000004f3f37220 */ /* 0x000fe20000410000 */
[----:B------:R-:W-:Y:S01]  /*4ae0*/  FADD.FTZ R5, -R184, R8 ;  /* 0x00000008b8057221 */ /* 0x000fe20000010100 */
        /* <DEDUP_REMOVED lines=94> */
.L_x_1433:
[----:B------:R-:W-:Y:S01]  /*50d0*/  STS [R220+-0x2000], R11 ;  /* 0xffe0000bdc007388 */ /* 0x000fe20000000800 */
[----:B------:R-:W-:Y:S03]  /*50e0*/  IMAD.IADD R208, R206, 0x1, R202 ;  /* 0x00000001ced07824 */ /* 0x000fe600078e02ca */
[----:B------:R2:W-:Y:S04]  /*50f0*/  STS [R220+-0x1c00], R243 ;  /* 0xffe400f3dc007388 */ /* 0x0005e80000000800 */
[----:B------:R-:W-:Y:S04]  /*5100*/  STS [R242+-0x2000], R17 ;  /* 0xffe00011f2007388 */ /* 0x000fe80000000800 */
        /* <DEDUP_REMOVED lines=96> */
.L_x_1434:
[----:B------:R-:W-:Y:S01]  /*5710*/  LDSM.16.M88.4 R100, [R201] ;  /* 0x00000000c964783b */ /* 0x000fe20000000200 */
[----:B------:R-:W-:Y:S01]  /*5720*/  IMAD.U32 R249, RZ, RZ, UR22 ;  /* 0x00000016fff97e24 */ /* 0x000fe2000f8e00ff */
[----:B------:R-:W-:Y:S02]  /*5730*/  ISETP.GT.AND P3, PT, R237, R224, PT ;  /* 0x000000e0ed00720c */ /* 0x000fe40003f64270 */
        /* <DEDUP_REMOVED lines=81> */
[----:B------:R-:W-:Y:S04]  /*5c50*/  REDG.E.ADD.F32.FTZ.RN.STRONG.GPU desc[UR18][R244.64], R4 ;  /* 0x00000004f40079a6 */ /* 0x000fe8000c12f312 */
[----:B------:R2:W-:Y:S01]  /*5c60*/  REDG.E.ADD.F32.FTZ.RN.STRONG.GPU desc[UR18][R248.64], R5 ;  /* 0x00000005f80079a6 */ /* 0x0005e2000c12f312 */
[C---:B------:R-:W-:Y:S03]  /*5c70*/  LEA R106, P0, R243.reuse, R182, 0x5 ;  /* 0x000000b6f36a7211 */ /* 0x040fe600078028ff */
[----:B------:R3:W-:Y:S01]  /*5c80*/  REDG.E.ADD.F32.FTZ.RN.STRONG.GPU desc[UR18][R250.64], R6 ;  /* 0x00000006fa0079a6 */ /* 0x0007e2000c12f312 */
[C---:B------:R-:W-:Y:S02]  /*5c90*/  LEA.HI.X.SX32 R107, R243.reuse, R183, 0x5, P0 ;  /* 0x000000b7f36b7211 */ /* 0x040fe400000f2eff */
[C---:B------:R-:W-:Y:S01]  /*5ca0*/  LEA R102, P0, R243.reuse, R106, 0x5 ;  /* 0x0000006af3667211 */ /* 0x040fe200078028ff */
[----:B------:R4:W-:Y:S03]  /*5cb0*/  REDG.E.ADD.F32.FTZ.RN.STRONG.GPU desc[UR18][R188.64], R7 ;  /* 0x00000007bc0079a6 */ /* 0x0009e6000c12f312 */
[C---:B------:R-:W-:Y:S01]  /*5cc0*/  LEA.HI.X.SX32 R103, R243.reuse, R107, 0x5, P0 ;  /* 0x0000006bf3677211 */ /* 0x040fe200000f2eff */
[----:B------:R4:W-:Y:S04]  /*5cd0*/  REDG.E.ADD.F32.FTZ.RN.STRONG.GPU desc[UR18][R190.64], R8 ;  /* 0x00000008be0079a6 */ /* 0x0009e8000c12f312 */
[----:B------:R4:W-:Y:S01]  /*5ce0*/  REDG.E.ADD.F32.FTZ.RN.STRONG.GPU desc[UR18][R100.64], R9 ;  /* 0x00000009640079a6 */ /* 0x0009e2000c12f312 */
[C---:B-1----:R-:W-:Y:S03]  /*5cf0*/  LEA R104, P0, R243.reuse, R102, 0x5 ;  /* 0x00000066f3687211 */ /* 0x042fe600078028ff */
[----:B------:R-:W-:Y:S01]  /*5d00*/  REDG.E.ADD.F32.FTZ.RN.STRONG.GPU desc[UR18][R192.64], R10 ;  /* 0x0000000ac00079a6 */ /* 0x000fe2000c12f312 */
[C---:B------:R-:W-:Y:S03]  /*5d10*/  LEA.HI.X.SX32 R105, R243.reuse, R103, 0x5, P0 ;  /* 0x00000067f3697211 */ /* 0x040fe600000f2eff */
[----:B------:R-:W-:Y:S01]  /*5d20*/  REDG.E.ADD.F32.FTZ.RN.STRONG.GPU desc[UR18][R186.64], R11 ;  /* 0x0000000bba0079a6 */ /* 0x000fe2000c12f312 */
[C---:B--2---:R-:W-:Y:S03]  /*5d30*/  LEA R248, P0, R243.reuse, R104, 0x5 ;  /* 0x00000068f3f87211 */ /* 0x044fe600078028ff */
[----:B------:R-:W-:Y:S01]  /*5d40*/  REDG.E.ADD.F32.FTZ.RN.STRONG.GPU desc[UR18][R244.64+0x80], R16 ;  /* 0x00008010f40079a6 */ /* 0x000fe2000c12f312 */
[C---:B------:R-:W-:Y:S03]  /*5d50*/  LEA.HI.X.SX32 R249, R243.reuse, R105, 0x5, P0 ;  /* 0x00000069f3f97211 */ /* 0x040fe600000f2eff */
[----:B------:R1:W-:Y:S01]  /*5d60*/  REDG.E.ADD.F32.FTZ.RN.STRONG.GPU desc[UR18][R184.64+0x80], R17 ;  /* 0x00008011b80079a6 */ /* 0x0003e2000c12f312 */
[C---:B------:R-:W-:Y:S03]  /*5d70*/  LEA R4, P0, R243.reuse, R248, 0x5 ;  /* 0x000000f8f3047211 */ /* 0x040fe600078028ff */
[----:B------:R-:W-:Y:S01]  /*5d80*/  REDG.E.ADD.F32.FTZ.RN.STRONG.GPU desc[UR18][R194.64+0x80], R18 ;  /* 0x00008012c20079a6 */ /* 0x000fe2000c12f312 */
[C---:B------:R-:W-:Y:S02]  /*5d90*/  LEA.HI.X.SX32 R5, R243.reuse, R249, 0x5, P0 ;  /* 0x000000f9f3057211 */ /* 0x040fe400000f2eff */
[C---:B---3--:R-:W-:Y:S01]  /*5da0*/  LEA R250, P0, R243.reuse, R4, 0x5 ;  /* 0x00000004f3fa7211 */ /* 0x048fe200078028ff */
[----:B------:R2:W-:Y:S03]  /*5db0*/  REDG.E.ADD.F32.FTZ.RN.STRONG.GPU desc[UR18][R108.64+0x80], R19 ;  /* 0x000080136c0079a6 */ /* 0x0005e6000c12f312 */
[C---:B------:R-:W-:Y:S01]  /*5dc0*/  LEA.HI.X.SX32 R251, R243.reuse, R5, 0x5, P0 ;  /* 0x00000005f3fb7211 */ /* 0x040fe200000f2eff */
[----:B------:R-:W-:Y:S04]  /*5dd0*/  REDG.E.ADD.F32.FTZ.RN.STRONG.GPU desc[UR18][R110.64+0x80], R12 ;  /* 0x0000800c6e0079a6 */ /* 0x000fe8000c12f312 */
[----:B------:R-:W-:Y:S01]  /*5de0*/  REDG.E.ADD.F32.FTZ.RN.STRONG.GPU desc[UR18][R180.64+0x80], R13 ;  /* 0x0000800db40079a6 */ /* 0x000fe2000c12f312 */
[C---:B----4-:R-:W-:Y:S03]  /*5df0*/  IMAD.WIDE R188, R243.reuse, -0xc0, R250 ;  /* 0xffffff40f3bc7825 */ /* 0x050fe600078e02fa */
        /* <DEDUP_REMOVED lines=204> */
.L_x_1436:
[----:B------:R-:W2:Y:S01]  /*6ac0*/  LDCU.64 UR10, c[0x0][0x5c0] ;  /* 0x0000b800ff0a77ac */ /* 0x000ea20008000a00 */
[----:B-1----:R-:W-:-:S05]  /*6ad0*/  IADD3 R30, PT, PT, R239, R240, RZ ;  /* 0x000000f0ef1e7210 */ /* 0x002fca0007ffe0ff */
[C---:B--2---:R-:W-:Y:S02]  /*6ae0*/  IMAD R28, R30.reuse, UR11, RZ ;  /* 0x0000000b1e1c7c24 */ /* 0x044fe4000f8e02ff */
[----:B------:R-:W-:-:S05]  /*6af0*/  IMAD.WIDE.U32 R30, R30, UR10, RZ ;  /* 0x0000000a1e1e7c25 */ /* 0x000fca000f8e00ff */
[----:B------:R-:W-:Y:S02]  /*6b00*/  IADD3 R28, PT, PT, R31, R28, RZ ;  /* 0x0000001c1f1c7210 */ /* 0x000fe40007ffe0ff */
.L_x_1437:
        /* <DEDUP_REMOVED lines=11> */
.L_x_1438:
[----:B------:R-:W1:Y:S01]  /*6bc0*/  LDCU.64 UR6, c[0x0][0x5c8] ;  /* 0x0000b900ff0677ac */ /* 0x000e620008000a00 */
[----:B------:R-:W-:-:S05]  /*6bd0*/  IADD3 R36, PT, PT, R239, R240, RZ ;  /* 0x000000f0ef247210 */ /* 0x000fca0007ffe0ff */
[C---:B-1----:R-:W-:Y:S02]  /*6be0*/  IMAD R3, R36.reuse, UR7, RZ ;  /* 0x0000000724037c24 */ /* 0x042fe4000f8e02ff */
[----:B------:R-:W-:-:S05]  /*6bf0*/  IMAD.WIDE.U32 R36, R36, UR6, RZ ;  /* 0x0000000624247c25 */ /* 0x000fca000f8e00ff */
[----:B------:R-:W-:-:S07]  /*6c00*/  IADD3 R3, PT, PT, R37, R3, RZ ;  /* 0x0000000325037210 */ /* 0x000fce0007ffe0ff */
.L_x_1439:
        /* <DEDUP_REMOVED lines=41> */
.L_x_1441:
[----:B------:R-:W-:Y:S05]  /*6ea0*/  BSYNC.RECONVERGENT B0 ;  /* 0x0000000000007941 */ /* 0x000fea0003800200 */
.L_x_1440:
        /* <DEDUP_REMOVED lines=16> */
.L_x_1443:
[----:B------:R-:W-:Y:S05]  /*6fb0*/  BSYNC.RECONVERGENT B0 ;  /* 0x0000000000007941 */ /* 0x000fea0003800200 */
.L_x_1442:
        /* <DEDUP_REMOVED lines=23> */
.L_x_1445:
[----:B------:R-:W-:Y:S05]  /*7130*/  BSYNC.RECONVERGENT B0 ;  /* 0x0000000000007941 */ /* 0x000fea0003800200 */
.L_x_1444:
        /* <DEDUP_REMOVED lines=14> */
.L_x_1410:
[----:B------:R-:W-:Y:S05]  /*7220*/  BSYNC.RECONVERGENT B1 ;  /* 0x0000000000017941 */ /* 0x000fea0003800200 */
.L_x_1388:
        /* <DEDUP_REMOVED lines=11> */
.L_x_1447:
        /* <DEDUP_REMOVED lines=10> */
.L_x_2439:


//--------------------- .text._ZN5flash25flash_bwd_dot_do_o_kernelILb0E23Flash_bwd_kernel_traitsILi128ELi64ELi64ELi8ELi4ELi2ELi2ELb1ELb0EN7cutlass6half_tE19Flash_kernel_traitsILi128ELi64ELi64ELi8ES3_EEEEvNS_16Flash_bwd_paramsE --------------------------
	.section	.text._ZN5flash25flash_bwd_dot_do_o_kernelILb0E23Flash_bwd_kernel_traitsILi128ELi64ELi64ELi8ELi4ELi2ELi2ELb1ELb0EN7cutlass6half_tE19Flash_kernel_traitsILi128ELi64ELi64ELi8ES3_EEEEvNS_16Flash_bwd_paramsE,"ax",@progbits
	.align	128
        .global         _ZN5flash25flash_bwd_dot_do_o_kernelILb0E23Flash_bwd_kernel_traitsILi128ELi64ELi64ELi8ELi4ELi2ELi2ELb1ELb0EN7cutlass6half_tE19Flash_kernel_traitsILi128ELi64ELi64ELi8ES3_EEEEvNS_16Flash_bwd_paramsE
        .type           _ZN5flash25flash_bwd_dot_do_o_kernelILb0E23Flash_bwd_kernel_traitsILi128ELi64ELi64ELi8ELi4ELi2ELi2ELb1ELb0EN7cutlass6half_tE19Flash_kernel_traitsILi128ELi64ELi64ELi8ES3_EEEEvNS_16Flash_bwd_paramsE,@function
        .size           _ZN5flash25flash_bwd_dot_do_o_kernelILb0E23Flash_bwd_kernel_traitsILi128ELi64ELi64ELi8ELi4ELi2ELi2ELb1ELb0EN7cutlass6half_tE19Flash_kernel_traitsILi128ELi64ELi64ELi8ES3_EEEEvNS_16Flash_bwd_paramsE,(.L_x_2440 - _ZN5flash25flash_bwd_dot_do_o_kernelILb0E23Flash_bwd_kernel_traitsILi128ELi64ELi64ELi8ELi4ELi2ELi2ELb1ELb0EN7cutlass6half_tE19Flash_kernel_traitsILi128ELi64ELi64ELi8ES3_EEEEvNS_16Flash_bwd_paramsE)
        .other          _ZN5flash25flash_bwd_dot_do_o_kernelILb0E23Flash_bwd_kernel_traitsILi128ELi64ELi64ELi8ELi4ELi2ELi2ELb1ELb0EN7cutlass6half_tE19Flash_kernel_traitsILi128ELi64ELi64ELi8ES3_EEEEvNS_16Flash_bwd_paramsE,@"STO_CUDA_ENTRY STV_DEFAULT"
_ZN5flash25flash_bwd_dot_do_o_kernelILb0E23Flash_bwd_kernel_traitsILi128ELi64ELi64ELi8ELi4ELi2ELi2ELb1ELb0EN7cutlass6half_tE19Flash_kernel_traitsILi128ELi64ELi64ELi8ES3_EEEEvNS_16Flash_bwd_paramsE:
.text._ZN5flash25flash_bwd_dot_do_o_kernelILb0E23Flash_bwd_kernel_traitsILi128ELi64ELi64ELi8ELi4ELi2ELi2ELb1ELb0EN7cutlass6half_tE19Flash_kernel_traitsILi128ELi64ELi64ELi8ES3_EEEEvNS_16Flash_bwd_paramsE:
[----:B------:R-:W-:Y:S01]  /*0000*/  LDC R1, c[0x0][0x37c] ;  /* 0x0000df00ff017b82 */ /* 0x000fe20000000800 */
[----:B------:R-:W0:Y:S01]  /*0010*/  S2R R11, SR_CTAID.Y ;  /* 0x00000000000b7919 */ /* 0x000e220000002600 */
[----:B------:R-:W1:Y:S06]  /*0020*/  LDCU.64 UR4, c[0x0][0x460] ;  /* 0x00008c00ff0477ac */ /* 0x000e6c0008000a00 */
[----:B------:R-:W0:Y:S01]  /*0030*/  LDC.64 R4, c[0x0][0x460] ;  /* 0x00011800ff047b82 */ /* 0x000e220000000a00 */
[----:B------:R-:W-:Y:S01]  /*0040*/  MOV R13, 0xffffffff ;  /* 0xffffffff000d7802 */ /* 0x000fe20000000f00 */
[----:B------:R-:W2:Y:S01]  /*0050*/  LDCU.64 UR6, c[0x0][0x358] ;  /* 0x00006b00ff0677ac */ /* 0x000ea20008000a00 */
[----:B-1----:R-:W-:-:S02]  /*0060*/  ISETP.NE.U32.AND P0, PT, RZ, UR4, PT ;  /* 0x00000004ff007c0c */ /* 0x002fc4000bf05070 */
[----:B------:R-:W-:Y:S02]  /*0070*/  ISETP.NE.U32.AND P1, PT, RZ, UR4, PT ;  /* 0x00000004ff007c0c */ /* 0x000fe4000bf25070 */
[----:B------:R-:W-:Y:S02]  /*0080*/  ISETP.NE.AND.EX P0, PT, RZ, UR5, PT, P0 ;  /* 0x00000005ff007c0c */ /* 0x000fe4000bf05300 */
[----:B------:R-:W-:Y:S01]  /*0090*/  ISETP.NE.AND.EX P1, PT, RZ, UR5, PT, P1 ;  /* 0x00000005ff007c0c */ /* 0x000fe2000bf25310 */
[----:B0-----:R-:W-:-:S10]  /*00a0*/  IMAD.WIDE.U32 R4, R11, 0x4, R4 ;  /* 0x000000040b047825 */ /* 0x001fd400078e0004 */
        /* <DEDUP_REMOVED lines=9> */
[----:B------:R-:W0:Y:S01]  /*0140*/  LDCU.U8 UR8, c[0x0][0x548] ;  /* 0x0000a900ff0877ac */ /* 0x000e220008000000 */
[----:B------:R-:W1:Y:S11]  /*0150*/  S2UR UR5, SR_CTAID.Z ;  /* 0x00000000000579c3 */ /* 0x000e760000002700 */
[----:B------:R-:W2:Y:S01]  /*0160*/  @!P0 LDC.64 R6, c[0x0][0x588] ;  /* 0x00016200ff068b82 */ /* 0x000ea20000000a00 */
[----:B0-----:R-:W-:-:S07]  /*0170*/  UISETP.NE.AND UP0, UPT, UR8, URZ, UPT ;  /* 0x000000ff0800728c */ /* 0x001fce000bf05270 */
[----:B------:R-:W0:Y:S08]  /*0180*/  @!P0 LDC.64 R16, c[0x0][0x400] ;  /* 0x00010000ff108b82 */ /* 0x000e300000000a00 */
[----:B------:R-:W3:Y:S08]  /*0190*/  @P0 LDC.64 R14, c[0x0][0x590] ;  /* 0x00016400ff0e0b82 */ /* 0x000ef00000000a00 */
[----:B------:R-:W4:Y:S01]  /*01a0*/  @P0 LDC.64 R18, c[0x0][0x408] ;  /* 0x00010200ff120b82 */ /* 0x000f220000000a00 */
[----:B--2---:R-:W-:-:S04]  /*01b0*/  @!P0 IMAD.WIDE.U32 R4, R11, R6, RZ ;  /* 0x000000060b048225 */ /* 0x004fc800078e00ff */
[C---:B------:R-:W-:Y:S01]  /*01c0*/  @!P0 IMAD R3, R11.reuse, R7, R5 ;  /* 0x000000070b038224 */ /* 0x040fe200078e0205 */
[----:B------:R-:W-:Y:S01]  /*01d0*/  @!P0 MOV R25, R4 ;  /* 0x0000000400198202 */ /* 0x000fe20000000f00 */
[----:B0-----:R-:W-:-:S04]  /*01e0*/  @!P0 IMAD.WIDE.U32 R8, R11, R16, RZ ;  /* 0x000000100b088225 */ /* 0x001fc800078e00ff */
[----:B------:R-:W-:Y:S01]  /*01f0*/  @!P0 IMAD R4, R11, R17, R9 ;  /* 0x000000110b048224 */ /* 0x000fe200078e0209 */
[----:B------:R-:W-:Y:S01]  /*0200*/  @!P0 MOV R39, R8 ;  /* 0x0000000800278202 */ /* 0x000fe20000000f00 */
[----:B---3--:R-:W-:-:S04]  /*0210*/  @P0 IMAD.WIDE.U32 R6, R13, R14, RZ ;  /* 0x0000000e0d060225 */ /* 0x008fc800078e00ff */
[C---:B------:R-:W-:Y:S01]  /*0220*/  @P0 IMAD R3, R13.reuse, R15, R7 ;  /* 0x0000000f0d030224 */ /* 0x040fe200078e0207 */
[----:B------:R-:W-:Y:S01]  /*0230*/  @P0 MOV R25, R6 ;  /* 0x0000000600190202 */ /* 0x000fe20000000f00 */
[----:B----4-:R-:W-:-:S04]  /*0240*/  @P0 IMAD.WIDE.U32 R8, R13, R18, RZ ;  /* 0x000000120d080225 */ /* 0x010fc800078e00ff */
[----:B------:R-:W-:Y:S01]  /*0250*/  @P0 IMAD R4, R13, R19, R9 ;  /* 0x000000130d040224 */ /* 0x000fe200078e0209 */
[----:B------:R-:W-:Y:S01]  /*0260*/  @P0 MOV R39, R8 ;  /* 0x0000000800270202 */ /* 0x000fe20000000f00 */
[----:B-1----:R-:W-:Y:S06]  /*0270*/  BRA.U !UP0, `(.L_x_1448) ;  /* 0x0000000108247547 */ /* 0x002fec000b800000 */
[----:B------:R-:W0:Y:S01]  /*0280*/  LDC R6, c[0x0][0x444] ;  /* 0x00011100ff067b82 */ /* 0x000e220000000800 */
[----:B------:R-:W-:-:S07]  /*0290*/  ISETP.NE.AND P0, PT, R13, -0x1, PT ;  /* 0xffffffff0d00780c */ /* 0x000fce0003f05270 */
[----:B------:R-:W1:Y:S08]  /*02a0*/  LDC R0, c[0x0][0x430] ;  /* 0x00010c00ff007b82 */ /* 0x000e700000000800 */
[----:B------:R-:W1:Y:S01]  /*02b0*/  LDC R5, c[0x0][0x454] ;  /* 0x00011500ff057b82 */ /* 0x000e620000000800 */
[----:B0-----:R-:W-:Y:S01]  /*02c0*/  @!P0 IMAD R13, R11, R6, RZ ;  /* 0x000000060b0d8224 */ /* 0x001fe200078e02ff */
[----:B-1----:R-:W-:-:S04]  /*02d0*/  LEA R0, R0, R5, 0x7 ;  /* 0x0000000500007211 */ /* 0x002fc800078e38ff */
[----:B------:R-:W-:-:S05]  /*02e0*/  LEA R5, R11, R13, 0x7 ;  /* 0x0000000d0b057211 */ /* 0x000fca00078e38ff */
[----:B------:R-:W-:Y:S01]  /*02f0*/  IMAD R5, R0, UR5, R5 ;  /* 0x0000000500057c24 */ /* 0x000fe2000f8e0205 */
[----:B------:R-:W-:Y:S06]  /*0300*/  BRA `(.L_x_1449) ;  /* 0x0000000000107947 */ /* 0x000fec0003800000 */
.L_x_1448:
[----:B------:R-:W0:Y:S08]  /*0310*/  LDC R0, c[0x0][0x3e0] ;  /* 0x0000f800ff007b82 */ /* 0x000e300000000800 */
[----:B------:R-:W1:Y:S01]  /*0320*/  LDC R6, c[0x0][0x444] ;  /* 0x00011100ff067b82 */ /* 0x000e620000000800 */
[----:B0-----:R-:W-:-:S04]  /*0330*/  IMAD R5, R11, R0, UR5 ;  /* 0x000000050b057e24 */ /* 0x001fc8000f8e0200 */
[----:B-1----:R-:W-:-:S07]  /*0340*/  IMAD R5, R5, R6, RZ ;  /* 0x0000000605057224 */ /* 0x002fce00078e02ff */
.L_x_1449:
[----:B------:R-:W0:Y:S01]  /*0350*/  S2R R0, SR_TID.X ;  /* 0x0000000000007919 */ /* 0x000e220000002100 */
[----:B------:R-:W1:Y:S01]  /*0360*/  LDC.64 R20, c[0x0][0x590] ;  /* 0x00016400ff147b82 */ /* 0x000e620000000a00 */
[----:B------:R-:W-:Y:S01]  /*0370*/  HFMA2 R41, -RZ, RZ, 0, 0 ;  /* 0x00000000ff297431 */ /* 0x000fe200000001ff */
[----:B------:R-:W-:Y:S01]  /*0380*/  BSSY.RECONVERGENT B0, `(.L_x_1450) ;  /* 0x000002d000007945 */ /* 0x000fe20003800200 */
[----:B------:R-:W-:Y:S02]  /*0390*/  CS2R R14, SRZ ;  /* 0x00000000000e7805 */ /* 0x000fe4000001ff00 */
[----:B------:R-:W-:Y:S02]  /*03a0*/  CS2R R12, SRZ ;  /* 0x00000000000c7805 */ /* 0x000fe4000001ff00 */
[----:B------:R-:W-:Y:S02]  /*03b0*/  CS2R R18, SRZ ;  /* 0x0000000000127805 */ /* 0x000fe4000001ff00 */
[----:B------:R-:W-:Y:S01]  /*03c0*/  MOV R16, RZ ;  /* 0x000000ff00107202 */ /* 0x000fe20000000f00 */
[----:B------:R-:W2:Y:S08]  /*03d0*/  LDC.64 R42, c[0x0][0x408] ;  /* 0x00010200ff2a7b82 */ /* 0x000eb00000000a00 */
[----:B------:R-:W3:Y:S08]  /*03e0*/  LDC.64 R26, c[0x0][0x598] ;  /* 0x00016600ff1a7b82 */ /* 0x000ef00000000a00 */
[----:B------:R-:W4:Y:S01]  /*03f0*/  LDC.64 R36, c[0x0][0x410] ;  /* 0x00010400ff247b82 */ /* 0x000f220000000a00 */
[----:B0-----:R-:W-:-:S02]  /*0400*/  SHF.L.U32 R40, R0, 0x3, RZ ;  /* 0x0000000300287819 */ /* 0x001fc400000006ff */
[----:B------:R-:W-:Y:S02]  /*0410*/  SHF.R.U32.HI R45, RZ, 0x3, R0 ;  /* 0x00000003ff2d7819 */ /* 0x000fe40000011600 */
[----:B------:R-:W-:-:S05]  /*0420*/  LOP3.LUT R40, R40, 0x38, RZ, 0xc0, !PT ;  /* 0x0000003828287812 */ /* 0x000fca00078ec0ff */
[----:B-1----:R-:W-:-:S04]  /*0430*/  IMAD.WIDE.U32 R6, R20, UR4, R40 ;  /* 0x0000000414067c25 */ /* 0x002fc8000f8e0028 */
[----:B------:R-:W-:Y:S01]  /*0440*/  IMAD R10, R21, UR4, R7 ;  /* 0x00000004150a7c24 */ /* 0x000fe2000f8e0207 */
[----:B------:R-:W-:Y:S01]  /*0450*/  IADD3 R24, P0, PT, R25, R6, RZ ;  /* 0x0000000619187210 */ /* 0x000fe20007f1e0ff */
[----:B--2---:R-:W-:-:S03]  /*0460*/  IMAD.WIDE.U32 R8, R42, UR4, R40 ;  /* 0x000000042a087c25 */ /* 0x004fc6000f8e0028 */
[----:B------:R-:W-:Y:S01]  /*0470*/  IADD3.X R25, PT, PT, R3, R10, RZ, P0, !PT ;  /* 0x0000000a03197210 */ /* 0x000fe200007fe4ff */
[----:B------:R-:W-:Y:S01]  /*0480*/  IMAD R7, R43, UR4, R9 ;  /* 0x000000042b077c24 */ /* 0x000fe2000f8e0209 */
[----:B------:R-:W-:Y:S02]  /*0490*/  IADD3 R3, PT, PT, R2, -UR4, RZ ;  /* 0x8000000402037c10 */ /* 0x000fe4000fffe0ff */
[----:B------:R-:W-:Y:S02]  /*04a0*/  CS2R R10, SRZ ;  /* 0x00000000000a7805 */ /* 0x000fe4000001ff00 */
[----:B------:R-:W-:Y:S01]  /*04b0*/  IADD3 R38, P1, PT, R39, R8, RZ ;  /* 0x0000000827267210 */ /* 0x000fe20007f3e0ff */
[----:B---3--:R-:W-:Y:S01]  /*04c0*/  IMAD.WIDE.U32 R24, R26, UR5, R24 ;  /* 0x000000051a187c25 */ /* 0x008fe2000f8e0018 */
[----:B------:R-:W-:Y:S02]  /*04d0*/  ISETP.GE.AND P0, PT, R45, R3, PT ;  /* 0x000000032d00720c */ /* 0x000fe40003f06270 */
[----:B------:R-:W-:-:S02]  /*04e0*/  CS2R R8, SRZ ;  /* 0x0000000000087805 */ /* 0x000fc4000001ff00 */
[----:B------:R-:W-:Y:S01]  /*04f0*/  IADD3.X R39, PT, PT, R4, R7, RZ, P1, !PT ;  /* 0x0000000704277210 */ /* 0x000fe20000ffe4ff */
[----:B------:R-:W-:Y:S01]  /*0500*/  IMAD R27, R27, UR5, R25 ;  /* 0x000000051b1b7c24 */ /* 0x000fe2000f8e0219 */
[----:B------:R-:W-:Y:S02]  /*0510*/  IADD3 R2, PT, PT, R45, 0x20, RZ ;  /* 0x000000202d027810 */ /* 0x000fe40007ffe0ff */
[----:B------:R-:W-:Y:S01]  /*0520*/  CS2R R6, SRZ ;  /* 0x0000000000067805 */ /* 0x000fe2000001ff00 */
[----:B----4-:R-:W-:Y:S01]  /*0530*/  IMAD.WIDE.U32 R38, R36, UR5, R38 ;  /* 0x0000000524267c25 */ /* 0x010fe2000f8e0026 */
[----:B------:R-:W-:Y:S02]  /*0540*/  ISETP.GE.AND P1, PT, R2, R3, PT ;  /* 0x000000030200720c */ /* 0x000fe40003f26270 */
[----:B------:R-:W-:Y:S01]  /*0550*/  IADD3 R2, PT, PT, R5, UR4, RZ ;  /* 0x0000000405027c10 */ /* 0x000fe2000fffe0ff */
[----:B------:R-:W-:Y:S01]  /*0560*/  IMAD R37, R37, UR5, R39 ;  /* 0x0000000525257c24 */ /* 0x000fe2000f8e0227 */
[----:B------:R-:W-:-:S02]  /*0570*/  CS2R R4, SRZ ;  /* 0x0000000000047805 */ /* 0x000fc4000001ff00 */
[----:B------:R-:W-:Y:S01]  /*0580*/  LOP3.LUT R3, R40, 0x40, RZ, 0xfc, !PT ;  /* 0x0000004028037812 */ /* 0x000fe200078efcff */
[----:B------:R-:W-:Y:S06]  /*0590*/  @P0 BRA `(.L_x_1451) ;  /* 0x00000000002c0947 */ /* 0x000fec0003800000 */
[----:B------:R-:W0:Y:S01]  /*05a0*/  LDCU UR8, c[0x0][0x440] ;  /* 0x00008800ff0877ac */ /* 0x000e220008000800 */
[----:B------:R-:W-:Y:S01]  /*05b0*/  MOV R26, R24 ;  /* 0x00000018001a7202 */ /* 0x000fe20000000f00 */
[----:B------:R-:W1:Y:S04]  /*05c0*/  LDCU.64 UR10, c[0x0][0x550] ;  /* 0x0000aa00ff0a77ac */ /* 0x000e680008000a00 */
[----:B------:R-:W-:-:S04]  /*05d0*/  IMAD.WIDE.U32 R22, R45, R20, R26 ;  /* 0x000000142d167225 */ /* 0x000fc800078e001a */
[----:B------:R-:W-:Y:S01]  /*05e0*/  IMAD R17, R45, R21, R23 ;  /* 0x000000152d117224 */ /* 0x000fe200078e0217 */
[----:B0-----:R-:W-:Y:S02]  /*05f0*/  ISETP.GE.AND P2, PT, R40, UR8, PT ;  /* 0x0000000828007c0c */ /* 0x001fe4000bf46270 */
[----:B------:R-:W-:Y:S02]  /*0600*/  ISETP.GE.AND P3, PT, R3, UR8, PT ;  /* 0x0000000803007c0c */ /* 0x000fe4000bf66270 */
[----:B-1----:R-:W-:-:S04]  /*0610*/  LEA R28, P4, R22, UR10, 0x1 ;  /* 0x0000000a161c7c11 */ /* 0x002fc8000f8808ff */
[----:B------:R-:W-:-:S05]  /*0620*/  LEA.HI.X R29, R22, UR11, R17, 0x1, P4 ;  /* 0x0000000b161d7c11 */ /* 0x000fca000a0f0c11 */
[----:B------:R0:W5:Y:S04]  /*0630*/  @!P2 LDG.E.128 R8, desc[UR6][R28.64] ;  /* 0x000000061c08a981 */ /* 0x000168000c1e1d00 */
[----:B------:R0:W5:Y:S02]  /*0640*/  @!P3 LDG.E.128 R4, desc[UR6][R28.64+0x80] ;  /* 0x000080061c04b981 */ /* 0x000164000c1e1d00 */
.L_x_1451:
[----:B------:R-:W-:Y:S05]  /*0650*/  BSYNC.RECONVERGENT B0 ;  /* 0x0000000000007941 */ /* 0x000fea0003800200 */
.L_x_1450:
[----:B------:R-:W-:Y:S01]  /*0660*/  BSSY.RECONVERGENT B0, `(.L_x_1452) ;  /* 0x0000013000007945 */ /* 0x000fe20003800200 */
[----:B------:R-:W-:Y:S01]  /*0670*/  HFMA2 R22, -RZ, RZ, 0, 0 ;  /* 0x00000000ff167431 */ /* 0x000fe200000001ff */
[----:B------:R-:W-:Y:S02]  /*0680*/  MOV R17, RZ ;  /* 0x000000ff00117202 */ /* 0x000fe40000000f00 */
[----:B------:R-:W-:Y:S05]  /*0690*/  @P1 BRA `(.L_x_1453) ;  /* 0x00000000003c1947 */ /* 0x000fea0003800000 */
[----:B------:R-:W1:Y:S01]  /*06a0*/  LDCU UR8, c[0x0][0x440] ;  /* 0x00008800ff0877ac */ /* 0x000e620008000800 */
[----:B------:R-:W-:Y:S01]  /*06b0*/  IADD3 R23, P2, PT, R45, 0x20, RZ ;  /* 0x000000202d177810 */ /* 0x000fe20007f5e0ff */
[----:B------:R-:W2:Y:S03]  /*06c0*/  LDCU.64 UR10, c[0x0][0x550] ;  /* 0x0000aa00ff0a77ac */ /* 0x000ea60008000a00 */
[----:B------:R-:W-:-:S05]  /*06d0*/  IADD3.X R25, PT, PT, RZ, RZ, RZ, P2, !PT ;  /* 0x000000ffff197210 */ /* 0x000fca00017fe4ff */
[----:B------:R-:W-:Y:S01]  /*06e0*/  IMAD R26, R25, R20, RZ ;  /* 0x00000014191a7224 */ /* 0x000fe200078e02ff */
[----:B------:R-:W-:-:S03]  /*06f0*/  MOV R25, R27 ;  /* 0x0000001b00197202 */ /* 0x000fc60000000f00 */
[C---:B------:R-:W-:Y:S02]  /*0700*/  IMAD R21, R23.reuse, R21, R26 ;  /* 0x0000001517157224 */ /* 0x040fe400078e021a */
[----:B------:R-:W-:Y:S01]  /*0710*/  IMAD.WIDE.U32 R24, R23, R20, R24 ;  /* 0x0000001417187225 */ /* 0x000fe200078e0018 */
[----:B-1----:R-:W-:Y:S02]  /*0720*/  ISETP.GE.AND P3, PT, R40, UR8, PT ;  /* 0x0000000828007c0c */ /* 0x002fe4000bf66270 */
[----:B------:R-:W-:Y:S02]  /*0730*/  ISETP.GE.AND P4, PT, R3, UR8, PT ;  /* 0x0000000803007c0c */ /* 0x000fe4000bf86270 */
[----:B--2---:R-:W-:Y:S02]  /*0740*/  LEA R20, P2, R24, UR10, 0x1 ;  /* 0x0000000a18147c11 */ /* 0x004fe4000f8408ff */
[----:B------:R-:W-:-:S04]  /*0750*/  IADD3 R21, PT, PT, R25, R21, RZ ;  /* 0x0000001519157210 */ /* 0x000fc80007ffe0ff */
[----:B------:R-:W-:-:S05]  /*0760*/  LEA.HI.X R21, R24, UR11, R21, 0x1, P2 ;  /* 0x0000000b18157c11 */ /* 0x000fca00090f0c15 */
[----:B------:R1:W5:Y:S04]  /*0770*/  @!P3 LDG.E.128 R16, desc[UR6][R20.64] ;  /* 0x000000061410b981 */ /* 0x000368000c1e1d00 */
[----:B------:R1:W5:Y:S02]  /*0780*/  @!P4 LDG.E.128 R12, desc[UR6][R20.64+0x80] ;  /* 0x00008006140cc981 */ /* 0x000364000c1e1d00 */
.L_x_1453:
[----:B------:R-:W-:Y:S05]  /*0790*/  BSYNC.RECONVERGENT B0 ;  /* 0x0000000000007941 */ /* 0x000fea0003800200 */
.L_x_1452:
[----:B------:R-:W-:Y:S01]  /*07a0*/  BSSY.RECONVERGENT B0, `(.L_x_1454) ;  /* 0x0000011000007945 */ /* 0x000fe20003800200 */
[----:B------:R-:W-:Y:S01]  /*07b0*/  HFMA2 R23, -RZ, RZ, 0, 0 ;  /* 0x00000000ff177431 */ /* 0x000fe200000001ff */
[----:B-1----:R-:W-:Y:S02]  /*07c0*/  CS2R R20, SRZ ;  /* 0x0000000000147805 */ /* 0x002fe4000001ff00 */
[----:B------:R-:W-:Y:S02]  /*07d0*/  CS2R R26, SRZ ;  /* 0x00000000001a7805 */ /* 0x000fe4000001ff00 */
[----:B------:R-:W-:Y:S01]  /*07e0*/  CS2R R24, SRZ ;  /* 0x0000000000187805 */ /* 0x000fe2000001ff00 */
[----:B------:R-:W-:Y:S06]  /*07f0*/  @P0 BRA `(.L_x_1455) ;  /* 0x00000000002c0947 */ /* 0x000fec0003800000 */
[----:B------:R-:W1:Y:S01]  /*0800*/  LDCU UR8, c[0x0][0x440] ;  /* 0x00008800ff0877ac */ /* 0x000e620008000800 */
[----:B------:R-:W-:Y:S01]  /*0810*/  MOV R36, R38 ;  /* 0x0000002600247202 */ /* 0x000fe20000000f00 */
[----:B------:R-:W2:Y:S04]  /*0820*/  LDCU.64 UR4, c[0x0][0x3f0] ;  /* 0x00007e00ff0477ac */ /* 0x000ea80008000a00 */
[----:B0-----:R-:W-:-:S04]  /*0830*/  IMAD.WIDE.U32 R28, R45, R42, R36 ;  /* 0x0000002a2d1c7225 */ /* 0x001fc800078e0024 */
[----:B------:R-:W-:Y:S01]  /*0840*/  IMAD R29, R45, R43, R29 ;  /* 0x0000002b2d1d7224 */ /* 0x000fe200078e021d */
[----:B-1----:R-:W-:Y:S02]  /*0850*/  ISETP.GE.AND P2, PT, R40, UR8, PT ;  /* 0x0000000828007c0c */ /* 0x002fe4000bf46270 */
[----:B------:R-:W-:Y:S02]  /*0860*/  ISETP.GE.AND P3, PT, R3, UR8, PT ;  /* 0x0000000803007c0c */ /* 0x000fe4000bf66270 */
[----:B--2---:R-:W-:-:S04]  /*0870*/  LEA R30, P0, R28, UR4, 0x1 ;  /* 0x000000041c1e7c11 */ /* 0x004fc8000f8008ff */
[----:B------:R-:W-:-:S05]  /*0880*/  LEA.HI.X R31, R28, UR5, R29, 0x1, P0 ;  /* 0x000000051c1f7c11 */ /* 0x000fca00080f0c1d */
[----:B------:R1:W5:Y:S04]  /*0890*/  @!P2 LDG.E.128 R24, desc[UR6][R30.64] ;  /* 0x000000061e18a981 */ /* 0x000368000c1e1d00 */
[----:B------:R1:W5:Y:S02]  /*08a0*/  @!P3 LDG.E.128 R20, desc[UR6][R30.64+0x80] ;  /* 0x000080061e14b981 */ /* 0x000364000c1e1d00 */
.L_x_1455:
[----:B------:R-:W-:Y:S05]  /*08b0*/  BSYNC.RECONVERGENT B0 ;  /* 0x0000000000007941 */ /* 0x000fea0003800200 */
.L_x_1454:
[----:B------:R-:W-:Y:S01]  /*08c0*/  BSSY.RECONVERGENT B0, `(.L_x_1456) ;  /* 0x0000015000007945 */ /* 0x000fe20003800200 */
[----:B-1----:R-:W-:Y:S02]  /*08d0*/  CS2R R30, SRZ ;  /* 0x00000000001e7805 */ /* 0x002fe4000001ff00 */
[----:B0-----:R-:W-:Y:S02]  /*08e0*/  CS2R R28, SRZ ;  /* 0x00000000001c7805 */ /* 0x001fe4000001ff00 */
[----:B------:R-:W-:Y:S02]  /*08f0*/  CS2R R34, SRZ ;  /* 0x0000000000227805 */ /* 0x000fe4000001ff00 */
[----:B------:R-:W-:Y:S01]  /*0900*/  CS2R R32, SRZ ;  /* 0x0000000000207805 */ /* 0x000fe2000001ff00 */
[----:B------:R-:W-:Y:S06]  /*0910*/  @P1 BRA `(.L_x_1457) ;  /* 0x00000000003c1947 */ /* 0x000fec0003800000 */
[----:B------:R-:W0:Y:S01]  /*0920*/  LDCU UR4, c[0x0][0x440] ;  /* 0x00008800ff0477ac */ /* 0x000e220008000800 */
[----:B------:R-:W-:Y:S02]  /*0930*/  IADD3 R36, P0, PT, R45, 0x20, RZ ;  /* 0x000000202d247810 */ /* 0x000fe40007f1e0ff */
[----:B------:R-:W-:Y:S01]  /*0940*/  MOV R39, R37 ;  /* 0x0000002500277202 */ /* 0x000fe20000000f00 */
[----:B------:R-:W1:Y:S01]  /*0950*/  LDCU.64 UR8, c[0x0][0x3f0] ;  /* 0x00007e00ff0877ac */ /* 0x000e620008000a00 */
[----:B------:R-:W-:Y:S01]  /*0960*/  IADD3.X R37, PT, PT, RZ, RZ, RZ, P0, !PT ;  /* 0x000000ffff257210 */ /* 0x000fe200007fe4ff */
[----:B------:R-:W-:-:S04]  /*0970*/  IMAD.WIDE.U32 R38, R36, R42, R38 ;  /* 0x0000002a24267225 */ /* 0x000fc800078e0026 */
[----:B------:R-:W-:-:S04]  /*0980*/  IMAD R37, R37, R42, RZ ;  /* 0x0000002a25257224 */ /* 0x000fc800078e02ff */
[----:B------:R-:W-:Y:S01]  /*0990*/  IMAD R37, R36, R43, R37 ;  /* 0x0000002b24257224 */ /* 0x000fe200078e0225 */
[----:B0-----:R-:W-:Y:S02]  /*09a0*/  ISETP.GE.AND P1, PT, R40, UR4, PT ;  /* 0x0000000428007c0c */ /* 0x001fe4000bf26270 */
[----:B------:R-:W-:Y:S02]  /*09b0*/  ISETP.GE.AND P2, PT, R3, UR4, PT ;  /* 0x0000000403007c0c */ /* 0x000fe4000bf46270 */
[----:B-1----:R-:W-:Y:S02]  /*09c0*/  LEA R36, P0, R38, UR8, 0x1 ;  /* 0x0000000826247c11 */ /* 0x002fe4000f8008ff */
[----:B------:R-:W-:-:S04]  /*09d0*/  IADD3 R3, PT, PT, R39, R37, RZ ;  /* 0x0000002527037210 */ /* 0x000fc80007ffe0ff */
[----:B------:R-:W-:-:S05]  /*09e0*/  LEA.HI.X R37, R38, UR9, R3, 0x1, P0 ;  /* 0x0000000926257c11 */ /* 0x000fca00080f0c03 */
[----:B------:R0:W5:Y:S04]  /*09f0*/  @!P1 LDG.E.128 R32, desc[UR6][R36.64] ;  /* 0x0000000624209981 */ /* 0x000168000c1e1d00 */
[----:B------:R0:W5:Y:S02]  /*0a00*/  @!P2 LDG.E.128 R28, desc[UR6][R36.64+0x80] ;  /* 0x00008006241ca981 */ /* 0x000164000c1e1d00 */
.L_x_1457:
[----:B------:R-:W-:Y:S05]  /*0a10*/  BSYNC.RECONVERGENT B0 ;  /* 0x0000000000007941 */ /* 0x000fea0003800200 */
.L_x_1456:
[----:B-----5:R-:W-:Y:S01]  /*0a20*/  HADD2.F32 R3, -RZ, R8.H1_H1 ;  /* 0x30000008ff037230 */ /* 0x020fe20000004100 */
[----:B------:R-:W1:Y:S01]  /*0a30*/  LDCU.64 UR4, c[0x0][0x5e8] ;  /* 0x0000bd00ff0477ac */ /* 0x000e620008000a00 */
[----:B0-----:R-:W-:Y:S01]  /*0a40*/  HADD2.F32 R36, -RZ, R24.H1_H1 ;  /* 0x30000018ff247230 */ /* 0x001fe20000004100 */
[----:B------:R-:W-:Y:S01]  /*0a50*/  LOP3.LUT P0, RZ, R0, 0x7, RZ, 0xc0, !PT ;  /* 0x0000000700ff7812 */ /* 0x000fe2000780c0ff */
[----:B------:R-:W-:Y:S01]  /*0a60*/  HADD2.F32 R37, -RZ, R16.H1_H1 ;  /* 0x30000010ff257230 */ /* 0x000fe20000004100 */
[----:B------:R-:W0:Y:S01]  /*0a70*/  LDCU UR8, c[0x0][0x4f4] ;  /* 0x00009e80ff0877ac */ /* 0x000e220008000800 */
[----:B------:R-:W-:Y:S02]  /*0a80*/  HADD2.F32 R38, -RZ, R32.H1_H1 ;  /* 0x30000020ff267230 */ /* 0x000fe40000004100 */
[----:B------:R-:W-:Y:S01]  /*0a90*/  FMUL.FTZ R39, R3, R36 ;  /* 0x0000002403277220 */ /* 0x000fe20000410000 */
[----:B------:R-:W-:Y:S02]  /*0aa0*/  HADD2.F32 R8, -RZ, R8.H0_H0 ;  /* 0x20000008ff087230 */ /* 0x000fe40000004100 */
[----:B------:R-:W-:-:S02]  /*0ab0*/  HADD2.F32 R41, -RZ, R16.H0_H0 ;  /* 0x20000010ff297230 */ /* 0x000fc40000004100 */
[----:B------:R-:W-:Y:S01]  /*0ac0*/  FMUL.FTZ R36, R37, R38 ;  /* 0x0000002625247220 */ /* 0x000fe20000410000 */
[----:B------:R-:W-:Y:S02]  /*0ad0*/  HADD2.F32 R37, -RZ, R24.H0_H0 ;  /* 0x20000018ff257230 */ /* 0x000fe40000004100 */
[----:B------:R-:W-:Y:S02]  /*0ae0*/  HADD2.F32 R3, -RZ, R9.H0_H0 ;  /* 0x20000009ff037230 */ /* 0x000fe40000004100 */
[----:B------:R-:W-:Y:S02]  /*0af0*/  HADD2.F32 R16, -RZ, R25.H0_H0 ;  /* 0x20000019ff107230 */ /* 0x000fe40000004100 */
[----:B------:R-:W-:Y:S01]  /*0b00*/  FFMA.FTZ R24, R8, R37, R39 ;  /* 0x0000002508187223 */ /* 0x000fe20000010027 */
[----:B------:R-:W-:Y:S02]  /*0b10*/  HADD2.F32 R32, -RZ, R32.H0_H0 ;  /* 0x20000020ff207230 */ /* 0x000fe40000004100 */
[----:B------:R-:W-:-:S02]  /*0b20*/  HADD2.F32 R8, -RZ, R9.H1_H1 ;  /* 0x30000009ff087230 */ /* 0x000fc40000004100 */
[----:B------:R-:W-:Y:S01]  /*0b30*/  FFMA.FTZ R37, R3, R16, R24 ;  /* 0x0000001003257223 */ /* 0x000fe20000010018 */
[----:B------:R-:W-:Y:S02]  /*0b40*/  HADD2.F32 R25, -RZ, R25.H1_H1 ;  /* 0x30000019ff197230 */ /* 0x000fe40000004100 */
[----:B------:R-:W-:Y:S01]  /*0b50*/  FFMA.FTZ R36, R41, R32, R36 ;  /* 0x0000002029247223 */ /* 0x000fe20000010024 */
[----:B------:R-:W-:Y:S02]  /*0b60*/  HADD2.F32 R39, -RZ, R17.H0_H0 ;  /* 0x20000011ff277230 */ /* 0x000fe40000004100 */
[----:B------:R-:W-:Y:S02]  /*0b70*/  HADD2.F32 R24, -RZ, R33.H0_H0 ;  /* 0x20000021ff187230 */ /* 0x000fe40000004100 */
[----:B------:R-:W-:Y:S01]  /*0b80*/  FFMA.FTZ R25, R8, R25, R37 ;  /* 0x0000001908197223 */ /* 0x000fe20000010025 */
[----:B------:R-:W-:Y:S02]  /*0b90*/  HADD2.F32 R37, -RZ, R17.H1_H1 ;  /* 0x30000011ff257230 */ /* 0x000fe40000004100 */
[----:B------:R-:W-:-:S02]  /*0ba0*/  HADD2.F32 R32, -RZ, R33.H1_H1 ;  /* 0x30000021ff207230 */ /* 0x000fc40000004100 */
[----:B------:R-:W-:Y:S01]  /*0bb0*/  FFMA.FTZ R36, R39, R24, R36 ;  /* 0x0000001827247223 */ /* 0x000fe20000010024 */
[----:B------:R-:W-:Y:S02]  /*0bc0*/  HADD2.F32 R16, -RZ, R10.H0_H0 ;  /* 0x2000000aff107230 */ /* 0x000fe40000004100 */
[----:B------:R-:W-:Y:S02]  /*0bd0*/  HADD2.F32 R17, -RZ, R26.H0_H0 ;  /* 0x2000001aff117230 */ /* 0x000fe40000004100 */
[----:B------:R-:W-:Y:S01]  /*0be0*/  FFMA.FTZ R32, R37, R32, R36 ;  /* 0x0000002025207223 */ /* 0x000fe20000010024 */
[----:B------:R-:W-:Y:S02]  /*0bf0*/  HADD2.F32 R9, -RZ, R10.H1_H1 ;  /* 0x3000000aff097230 */ /* 0x000fe40000004100 */
[----:B------:R-:W-:Y:S02]  /*0c00*/  HADD2.F32 R26, -RZ, R26.H1_H1 ;  /* 0x3000001aff1a7230 */ /* 0x000fe40000004100 */
[----:B------:R-:W-:Y:S01]  /*0c10*/  FFMA.FTZ R36, R16, R17, R25 ;  /* 0x0000001110247223 */ /* 0x000fe20000010019 */
[----:B------:R-:W-:-:S02]  /*0c20*/  HADD2.F32 R8, -RZ, R27.H0_H0 ;  /* 0x2000001bff087230 */ /* 0x000fc40000004100 */
[----:B------:R-:W-:Y:S02]  /*0c30*/  HADD2.F32 R10, -RZ, R27.H1_H1 ;  /* 0x3000001bff0a7230 */ /* 0x000fe40000004100 */
[----:B------:R-:W-:Y:S01]  /*0c40*/  FFMA.FTZ R36, R9, R26, R36 ;  /* 0x0000001a09247223 */ /* 0x000fe20000010024 */
[----:B------:R-:W-:Y:S02]  /*0c50*/  HADD2.F32 R27, -RZ, R18.H0_H0 ;  /* 0x20000012ff1b7230 */ /* 0x000fe40000004100 */
[----:B------:R-:W-:Y:S02]  /*0c60*/  HADD2.F32 R33, -RZ, R34.H0_H0 ;  /* 0x20000022ff217230 */ /* 0x000fe40000004100 */
[----:B------:R-:W-:Y:S02]  /*0c70*/  HADD2.F32 R3, -RZ, R11.H0_H0 ;  /* 0x2000000bff037230 */ /* 0x000fe40000004100 */
[----:B------:R-:W-:Y:S02]  /*0c80*/  HADD2.F32 R37, -RZ, R18.H1_H1 ;  /* 0x30000012ff257230 */ /* 0x000fe40000004100 */
[----:B------:R-:W-:Y:S01]  /*0c90*/  FFMA.FTZ R32, R27, R33, R32 ;  /* 0x000000211b207223 */ /* 0x000fe20000010020 */
[----:B------:R-:W-:-:S02]  /*0ca0*/  HADD2.F32 R34, -RZ, R34.H1_H1 ;  /* 0x30000022ff227230 */ /* 0x000fc40000004100 */
[----:B------:R-:W-:Y:S01]  /*0cb0*/  FFMA.FTZ R8, R3, R8, R36 ;  /* 0x0000000803087223 */ /* 0x000fe20000010024 */
[----:B------:R-:W-:Y:S02]  /*0cc0*/  HADD2.F32 R11, -RZ, R11.H1_H1 ;  /* 0x3000000bff0b7230 */ /* 0x000fe40000004100 */
[--C-:B------:R-:W-:Y:S02]  /*0cd0*/  HADD2.F32 R9, -RZ, R23.reuse.H0_H0 ;  /* 0x20000017ff097230 */ /* 0x100fe40000004100 */
[----:B------:R-:W-:Y:S01]  /*0ce0*/  FFMA.FTZ R32, R37, R34, R32 ;  /* 0x0000002225207223 */ /* 0x000fe20000010020 */
[----:B------:R-:W-:Y:S02]  /*0cf0*/  HADD2.F32 R18, -RZ, R23.H1_H1 ;  /* 0x30000017ff127230 */ /* 0x000fe40000004100 */
[----:B------:R-:W-:Y:S01]  /*0d00*/  FFMA.FTZ R11, R11, R10, R8 ;  /* 0x0000000a0b0b7223 */ /* 0x000fe20000010008 */
[----:B------:R-:W-:Y:S01]  /*0d10*/  HADD2.F32 R23, -RZ, R19.H0_H0 ;  /* 0x20000013ff177230 */ /* 0x000fe20000004100 */
[----:B------:R-:W2:Y:S01]  /*0d20*/  S2R R10, SR_TID.X ;  /* 0x00000000000a7919 */ /* 0x000ea20000002100 */
[----:B------:R-:W-:-:S02]  /*0d30*/  HADD2.F32 R38, -RZ, R35.H0_H0 ;  /* 0x20000023ff267230 */ /* 0x000fc40000004100 */
[----:B------:R-:W-:Y:S02]  /*0d40*/  HADD2.F32 R16, -RZ, R4.H0_H0 ;  /* 0x20000004ff107230 */ /* 0x000fe40000004100 */
[----:B------:R-:W-:Y:S02]  /*0d50*/  HADD2.F32 R33, -RZ, R20.H0_H0 ;  /* 0x20000014ff217230 */ /* 0x000fe40000004100 */
[----:B------:R-:W-:Y:S01]  /*0d60*/  FFMA.FTZ R32, R23, R38, R32 ;  /* 0x0000002617207223 */ /* 0x000fe20000010020 */
[----:B------:R-:W-:Y:S02]  /*0d70*/  HADD2.F32 R19, -RZ, R19.H1_H1 ;  /* 0x30000013ff137230 */ /* 0x000fe40000004100 */
[----:B------:R-:W-:Y:S02]  /*0d80*/  HADD2.F32 R35, -RZ, R35.H1_H1 ;  /* 0x30000023ff237230 */ /* 0x000fe40000004100 */
[----:B------:R-:W-:Y:S01]  /*0d90*/  FFMA.FTZ R16, R16, R33, R11 ;  /* 0x0000002110107223 */ /* 0x000fe2000001000b */
[----:B------:R-:W-:-:S02]  /*0da0*/  HADD2.F32 R17, -RZ, R4.H1_H1 ;  /* 0x30000004ff117230 */ /* 0x000fc40000004100 */
[----:B------:R-:W-:Y:S02]  /*0db0*/  HADD2.F32 R26, -RZ, R20.H1_H1 ;  /* 0x30000014ff1a7230 */ /* 0x000fe40000004100 */
[----:B------:R-:W-:Y:S01]  /*0dc0*/  FFMA.FTZ R32, R19, R35, R32 ;  /* 0x0000002313207223 */ /* 0x000fe20000010020 */
[----:B------:R-:W-:Y:S02]  /*0dd0*/  HADD2.F32 R3, -RZ, R12.H0_H0 ;  /* 0x2000000cff037230 */ /* 0x000fe40000004100 */
[----:B------:R-:W-:Y:S02]  /*0de0*/  HADD2.F32 R8, -RZ, R28.H0_H0 ;  /* 0x2000001cff087230 */ /* 0x000fe40000004100 */
[----:B------:R-:W-:Y:S01]  /*0df0*/  FFMA.FTZ R17, R17, R26, R16 ;  /* 0x0000001a11117223 */ /* 0x000fe20000010010 */
[----:B------:R-:W-:Y:S02]  /*0e00*/  HADD2.F32 R4, -RZ, R5.H0_H0 ;  /* 0x20000005ff047230 */ /* 0x000fe40000004100 */
[----:B------:R-:W-:-:S02]  /*0e10*/  HADD2.F32 R27, -RZ, R21.H0_H0 ;  /* 0x20000015ff1b7230 */ /* 0x000fc40000004100 */
[----:B------:R-:W-:Y:S01]  /*0e20*/  FFMA.FTZ R32, R3, R8, R32 ;  /* 0x0000000803207223 */ /* 0x000fe20000010020 */
[----:B------:R-:W-:Y:S02]  /*0e30*/  HADD2.F32 R11, -RZ, R12.H1_H1 ;  /* 0x3000000cff0b7230 */ /* 0x000fe40000004100 */
[----:B------:R-:W-:Y:S02]  /*0e40*/  HADD2.F32 R28, -RZ, R28.H1_H1 ;  /* 0x3000001cff1c7230 */ /* 0x000fe40000004100 */
[----:B------:R-:W-:Y:S01]  /*0e50*/  FFMA.FTZ R17, R4, R27, R17 ;  /* 0x0000001b04117223 */ /* 0x000fe20000010011 */
[----:B------:R-:W-:Y:S02]  /*0e60*/  HADD2.F32 R24, -RZ, R5.H1_H1 ;  /* 0x30000005ff187230 */ /* 0x000fe40000004100 */
[----:B------:R-:W-:Y:S02]  /*0e70*/  HADD2.F32 R21, -RZ, R21.H1_H1 ;  /* 0x30000015ff157230 */ /* 0x000fe40000004100 */
[----:B------:R-:W-:Y:S01]  /*0e80*/  FFMA.FTZ R32, R11, R28, R32 ;  /* 0x0000001c0b207223 */ /* 0x000fe20000010020 */
[----:B------:R-:W-:Y:S01]  /*0e90*/  HADD2.F32 R3, -RZ, R13.H0_H0 ;  /* 0x2000000dff037230 */ /* 0x000fe20000004100 */
[----:B--2---:R-:W-:Y:S01]  /*0ea0*/  SHF.R.U32.HI R11, RZ, 0x3, R10 ;  /* 0x00000003ff0b7819 */ /* 0x004fe2000001160a */
[----:B------:R-:W-:-:S02]  /*0eb0*/  HADD2.F32 R8, -RZ, R29.H0_H0 ;  /* 0x2000001dff087230 */ /* 0x000fc40000004100 */
[----:B------:R-:W-:Y:S01]  /*0ec0*/  FFMA.FTZ R24, R24, R21, R17 ;  /* 0x0000001518187223 */ /* 0x000fe20000010011 */
[----:B------:R-:W-:Y:S01]  /*0ed0*/  HADD2.F32 R5, -RZ, R6.H0_H0 ;  /* 0x20000006ff057230 */ /* 0x000fe20000004100 */
[----:B------:R-:W-:Y:S01]  /*0ee0*/  IADD3 R0, P1, PT, R2, R11, RZ ;  /* 0x0000000b02007210 */ /* 0x000fe20007f3e0ff */
        /* <DEDUP_REMOVED lines=16> */
[----:B------:R-:W-:Y:S02]  /*0ff0*/  HADD2.F32 R7, -RZ, R7.H1_H1 ;  /* 0x30000007ff077230 */ /* 0x000fe40000004100 */
[----:B------:R-:W-:Y:S02]  /*1000*/  HADD2.F32 R3, -RZ, R15.H0_H0 ;  /* 0x2000000fff037230 */ /* 0x000fe40000004100 */
[----:B------:R-:W-:Y:S01]  /*1010*/  FFMA.FTZ R32, R5, R30, R32 ;  /* 0x0000001e05207223 */ /* 0x000fe20000010020 */
[----:B------:R-:W-:Y:S02]  /*1020*/  HADD2.F32 R4, -RZ, R31.H0_H0 ;  /* 0x2000001fff047230 */ /* 0x000fe40000004100 */
[----:B------:R-:W-:Y:S01]  /*1030*/  FFMA.FTZ R6, R7, R18, R6 ;  /* 0x0000001207067223 */ /* 0x000fe20000010006 */
[----:B------:R-:W-:-:S02]  /*1040*/  HADD2.F32 R15, -RZ, R15.H1_H1 ;  /* 0x3000000fff0f7230 */ /* 0x000fc40000004100 */
[----:B------:R-:W-:Y:S02]  /*1050*/  HADD2.F32 R31, -RZ, R31.H1_H1 ;  /* 0x3000001fff1f7230 */ /* 0x000fe40000004100 */
[----:B------:R-:W-:Y:S02]  /*1060*/  FFMA.FTZ R32, R3, R4, R32 ;  /* 0x0000000403207223 */ /* 0x000fe40000010020 */
[----:B------:R-:W2:Y:S02]  /*1070*/  SHFL.BFLY PT, R3, R6, 0x4, 0x1f ;  /* 0x0c801f0006037f89 */ /* 0x000ea400000e0000 */
[----:B------:R-:W-:-:S05]  /*1080*/  FFMA.FTZ R32, R15, R31, R32 ;  /* 0x0000001f0f207223 */ /* 0x000fca0000010020 */
[----:B------:R-:W3:Y:S01]  /*1090*/  SHFL.BFLY PT, R5, R32, 0x4, 0x1f ;  /* 0x0c801f0020057f89 */ /* 0x000ee200000e0000 */
[----:B--2---:R-:W-:-:S05]  /*10a0*/  FADD.FTZ R3, R6, R3 ;  /* 0x0000000306037221 */ /* 0x004fca0000010000 */
[----:B------:R-:W2:Y:S01]  /*10b0*/  SHFL.BFLY PT, R4, R3, 0x2, 0x1f ;  /* 0x0c401f0003047f89 */ /* 0x000ea200000e0000 */
[----:B---3--:R-:W-:-:S05]  /*10c0*/  FADD.FTZ R7, R32, R5 ;  /* 0x0000000520077221 */ /* 0x008fca0000010000 */
[----:B------:R-:W3:Y:S01]  /*10d0*/  SHFL.BFLY PT, R8, R7, 0x2, 0x1f ;  /* 0x0c401f0007087f89 */ /* 0x000ee200000e0000 */
[----:B--2---:R-:W-:Y:S01]  /*10e0*/  FADD.FTZ R4, R3, R4 ;  /* 0x0000000403047221 */ /* 0x004fe20000010000 */
[----:B------:R-:W-:Y:S02]  /*10f0*/  LEA.HI.X.SX32 R3, R2, RZ, 0x1, P1 ;  /* 0x000000ff02037211 */ /* 0x000fe400008f0eff */
[C---:B-1----:R-:W-:Y:S02]  /*1100*/  LEA R2, P1, R0.reuse, UR4, 0x2 ;  /* 0x0000000400027c11 */ /* 0x042fe4000f8210ff */
[----:B------:R-:W1:Y:S01]  /*1110*/  SHFL.BFLY PT, R5, R4, 0x1, 0x1f ;  /* 0x0c201f0004057f89 */ /* 0x000e6200000e0000 */
[----:B---3--:R-:W-:Y:S01]  /*1120*/  FADD.FTZ R8, R7, R8 ;  /* 0x0000000807087221 */ /* 0x008fe20000010000 */
[----:B------:R-:W-:-:S04]  /*1130*/  LEA.HI.X R3, R0, UR5, R3, 0x2, P1 ;  /* 0x0000000500037c11 */ /* 0x000fc800088f1403 */
[----:B------:R-:W2:Y:S01]  /*1140*/  SHFL.BFLY PT, R9, R8, 0x1, 0x1f ;  /* 0x0c201f0008097f89 */ /* 0x000ea200000e0000 */
[----:B-1----:R-:W-:-:S04]  /*1150*/  FADD.FTZ R5, R4, R5 ;  /* 0x0000000504057221 */ /* 0x002fc80000010000 */
[----:B0-----:R-:W-:Y:S01]  /*1160*/  @!P0 FMUL.FTZ R5, R5, UR8 ;  /* 0x0000000805058c20 */ /* 0x001fe20008410000 */
[----:B--2---:R-:W-:-:S04]  /*1170*/  FADD.FTZ R9, R8, R9 ;  /* 0x0000000908097221 */ /* 0x004fc80000010000 */
[----:B------:R0:W-:Y:S01]  /*1180*/  @!P0 STG.E desc[UR6][R2.64], R5 ;  /* 0x0000000502008986 */ /* 0x0001e2000c101906 */
[----:B------:R-:W-:Y:S01]  /*1190*/  FMUL.FTZ R9, R9, UR8 ;  /* 0x0000000809097c20 */ /* 0x000fe20008410000 */
[----:B------:R-:W-:Y:S06]  /*11a0*/  @P0 EXIT ;  /* 0x000000000000094d */ /* 0x000fec0003800000 */
[----:B------:R-:W-:Y:S01]  /*11b0*/  STG.E desc[UR6][R2.64+0x80], R9 ;  /* 0x0000800902007986 */ /* 0x000fe2000c101906 */
[----:B------:R-:W-:Y:S05]  /*11c0*/  EXIT ;  /* 0x000000000000794d */ /* 0x000fea0003800000 */
.L_x_1458:
        /* <DEDUP_REMOVED lines=11> */
.L_x_2440:


//--------------------- .text._ZN5flash25flash_bwd_dot_do_o_kernelILb1E23Flash_bwd_kernel_traitsILi128ELi64ELi64ELi8ELi4ELi2ELi2ELb1ELb0EN7cutlass6half_tE19Flash_kernel_traitsILi128ELi64ELi64ELi8ES3_EEEEvNS_16Flash_bwd_paramsE --------------------------
	.section	.text._ZN5flash25flash_bwd_dot_do_o_kernelILb1E23Flash_bwd_kernel_traitsILi128ELi64ELi64ELi8ELi4ELi2ELi2ELb1ELb0EN7cutlass6half_tE19Flash_kernel_traitsILi128ELi64ELi64ELi8ES3_EEEEvNS_16Flash_bwd_paramsE,"ax",@progbits
	.align	128
        .global         _ZN5flash25flash_bwd_dot_do_o_kernelILb1E23Flash_bwd_kernel_traitsILi128ELi64ELi64ELi8ELi4ELi2ELi2ELb1ELb0EN7cutlass6half_tE19Flash_kernel_traitsILi128ELi64ELi64ELi8ES3_EEEEvNS_16Flash_bwd_paramsE
        .type           _ZN5flash25flash_bwd_dot_do_o_kernelILb1E23Flash_bwd_kernel_traitsILi128ELi64ELi64ELi8ELi4ELi2ELi2ELb1ELb0EN7cutlass6half_tE19Flash_kernel_traitsILi128ELi64ELi64ELi8ES3_EEEEvNS_16Flash_bwd_paramsE,@function
        .size           _ZN5flash25flash_bwd_dot_do_o_kernelILb1E23Flash_bwd_kernel_traitsILi128ELi64ELi64ELi8ELi4ELi2ELi2ELb1ELb0EN7cutlass6half_tE19Flash_kernel_traitsILi128ELi64ELi64ELi8ES3_EEEEvNS_16Flash_bwd_paramsE,(.L_x_2441 - _ZN5flash25flash_bwd_dot_do_o_kernelILb1E23Flash_bwd_kernel_traitsILi128ELi64ELi64ELi8ELi4ELi2ELi2ELb1ELb0EN7cutlass6half_tE19Flash_kernel_traitsILi128ELi64ELi64ELi8ES3_EEEEvNS_16Flash_bwd_paramsE)
        .other          _ZN5flash25flash_bwd_dot_do_o_kernelILb1E23Flash_bwd_kernel_traitsILi128ELi64ELi64ELi8ELi4ELi2ELi2ELb1ELb0EN7cutlass6half_tE19Flash_kernel_traitsILi128ELi64ELi64ELi8ES3_EEEEvNS_16Flash_bwd_paramsE,@"STO_CUDA_ENTRY STV_DEFAULT"
_ZN5flash25flash_bwd_dot_do_o_kernelILb1E23Flash_bwd_kernel_traitsILi128ELi64ELi64ELi8ELi4ELi2ELi2ELb1ELb0EN7cutlass6half_tE19Flash_kernel_traitsILi128ELi64ELi64ELi8ES3_EEEEvNS_16Flash_bwd_paramsE:
.text._ZN5flash25flash_bwd_dot_do_o_kernelILb1E23Flash_bwd_kernel_traitsILi128ELi64ELi64ELi8ELi4ELi2ELi2ELb1ELb0EN7cutlass6half_tE19Flash_kernel_traitsILi128ELi64ELi64ELi8ES3_EEEEvNS_16Flash_bwd_paramsE:
[----:B------:R-:W-:Y:S08]  /*0000*/  LDC R1, c[0x0][0x37c] ;  /* 0x0000df00ff017b82 */ /* 0x000ff00000000800 */
[----:B------:R-:W0:Y:S01]  /*0010*/  LDC.64 R4, c[0x0][0x460] ;  /* 0x00011800ff047b82 */ /* 0x000e220000000a00 */
[----:B------:R-:W1:Y:S01]  /*0020*/  S2R R7, SR_CTAID.Y ;  /* 0x0000000000077919 */ /* 0x000e620000002600 */
[----:B------:R-:W2:Y:S06]  /*0030*/  LDCU.64 UR4, c[0x0][0x358] ;  /* 0x00006b00ff0477ac */ /* 0x000eac0008000a00 */
[----:B------:R-:W1:Y:S01]  /*0040*/  LDC.64 R2, c[0x0][0x460] ;  /* 0x00011800ff027b82 */ /* 0x000e620000000a00 */
[----:B0-----:R-:W-:-:S02]  /*0050*/  ISETP.NE.U32.AND P0, PT, R4, RZ, PT ;  /* 0x000000ff0400720c */ /* 0x001fc40003f05070 */
[----:B------:R-:W-:Y:S02]  /*0060*/  ISETP.NE.U32.AND P1, PT, R4, RZ, PT ;  /* 0x000000ff0400720c */ /* 0x000fe40003f25070 */
[C---:B------:R-:W-:Y:S02]  /*0070*/  ISETP.NE.AND.EX P0, PT, R5.reuse, RZ, PT, P0 ;  /* 0x000000ff0500720c */ /* 0x040fe40003f05300 */
[----:B------:R-:W-:Y:S02]  /*0080*/  ISETP.NE.AND.EX P1, PT, R5, RZ, PT, P1 ;  /* 0x000000ff0500720c */ /* 0x000fe40003f25310 */
[----:B------:R-:W-:Y:S01]  /*0090*/  MOV R5, 0xffffffff ;  /* 0xffffffff00057802 */ /* 0x000fe20000000f00 */
[----:B-1----:R-:W-:-:S08]  /*00a0*/  IMAD.WIDE.U32 R2, R7, 0x4, R2 ;  /* 0x0000000407027825 */ /* 0x002fd000078e0002 */
[----:B--2---:R-:W2:Y:S04]  /*00b0*/  @P0 LDG.E R5, desc[UR4][R2.64] ;  /* 0x0000000402050981 */ /* 0x004ea8000c1e1900 */
[----:B------:R-:W2:Y:S01]  /*00c0*/  @P1 LDG.E R4, desc[UR4][R2.64+0x4] ;  /* 0x0000040402041981 */ /* 0x000ea2000c1e1900 */
[----:B------:R-:W0:Y:S01]  /*00d0*/  @!P1 LDC R6, c[0x0][0x434] ;  /* 0x00010d00ff069b82 */ /* 0x000e220000000800 */
[----:B------:R-:W1:Y:S02]  /*00e0*/  S2R R0, SR_CTAID.X ;  /* 0x0000000000007919 */ /* 0x000e640000002500 */
[----:B-1----:R-:W-:Y:S02]  /*00f0*/  SHF.L.U32 R21, R0, 0x6, RZ ;  /* 0x0000000600157819 */ /* 0x002fe400000006ff */
[----:B--2---:R-:W-:-:S04]  /*0100*/  @P1 IADD3 R6, PT, PT, R4, -R5, RZ ;  /* 0x8000000504061210 */ /* 0x004fc80007ffe0ff */
[----:B0-----:R-:W-:-:S13]  /*0110*/  ISETP.GT.AND P1, PT, R6, R21, PT ;  /* 0x000000150600720c */ /* 0x001fda0003f24270 */
[----:B------:R-:W-:Y:S05]  /*0120*/  @!P1 EXIT ;  /* 0x000000000000994d */ /* 0x000fea0003800000 */
[----:B------:R-:W-:Y:S01]  /*0130*/  ISETP.NE.AND P1, PT, R5, -0x1, PT ;  /* 0xffffffff0500780c */ /* 0x000fe20003f25270 */
[----:B------:R-:W0:Y:S01]  /*0140*/  LDC R38, c[0x0][0x3e0] ;  /* 0x0000f800ff267b82 */ /* 0x000e220000000800 */
[----:B------:R-:W0:Y:S01]  /*0150*/  LDCU UR7, c[0x0][0x44c] ;  /* 0x00008980ff0777ac */ /* 0x000e220008000800 */
[----:B------:R-:W1:Y:S10]  /*0160*/  S2R R23, SR_CTAID.Z ;  /* 0x0000000000177919 */ /* 0x000e740000002700 */
[----:B------:R-:W2:Y:S08]  /*0170*/  @!P1 LDC.64 R2, c[0x0][0x588] ;  /* 0x00016200ff029b82 */ /* 0x000eb00000000a00 */
[----:B------:R-:W3:Y:S08]  /*0180*/  @!P1 LDC.64 R12, c[0x0][0x400] ;  /* 0x00010000ff0c9b82 */ /* 0x000ef00000000a00 */
[----:B------:R-:W4:Y:S08]  /*0190*/  @P1 LDC.64 R14, c[0x0][0x590] ;  /* 0x00016400ff0e1b82 */ /* 0x000f300000000a00 */
[----:B------:R-:W5:Y:S01]  /*01a0*/  @P1 LDC.64 R16, c[0x0][0x408] ;  /* 0x00010200ff101b82 */ /* 0x000f620000000a00 */
[----:B--2---:R-:W-:-:S04]  /*01b0*/  @!P1 IMAD.WIDE.U32 R10, R7, R2, RZ ;  /* 0x00000002070a9225 */ /* 0x004fc800078e00ff */
[C---:B------:R-:W-:Y:S02]  /*01c0*/  @!P1 IMAD R4, R7.reuse, R3, R11 ;  /* 0x0000000307049224 */ /* 0x040fe400078e020b */
[----:B---3--:R-:W-:-:S04]  /*01d0*/  @!P1 IMAD.WIDE.U32 R8, R7, R12, RZ ;  /* 0x0000000c07089225 */ /* 0x008fc800078e00ff */
[----:B------:R-:W-:Y:S01]  /*01e0*/  @!P1 IMAD R20, R7, R13, R9 ;  /* 0x0000000d07149224 */ /* 0x000fe200078e0209 */
[----:B------:R-:W-:Y:S01]  /*01f0*/  @!P1 MOV R22, R8 ;  /* 0x0000000800169202 */ /* 0x000fe20000000f00 */
[----:B----4-:R-:W-:-:S04]  /*0200*/  @P1 IMAD.WIDE.U32 R2, R5, R14, RZ ;  /* 0x0000000e05021225 */ /* 0x010fc800078e00ff */
[----:B------:R-:W-:Y:S01]  /*0210*/  @P1 IMAD R4, R5, R15, R3 ;  /* 0x0000000f05041224 */ /* 0x000fe200078e0203 */
[----:B------:R-:W-:Y:S01]  /*0220*/  @P1 MOV R10, R2 ;  /* 0x00000002000a1202 */ /* 0x000fe20000000f00 */
[----:B0-----:R-:W-:-:S04]  /*0230*/  IMAD.WIDE R2, R38, UR7, RZ ;  /* 0x0000000726027c25 */ /* 0x001fc8000f8e02ff */
[----:B-----5:R-:W-:-:S04]  /*0240*/  @P1 IMAD.WIDE.U32 R12, R5, R16, RZ ;  /* 0x00000010050c1225 */ /* 0x020fc800078e00ff */
[----:B------:R-:W-:Y:S01]  /*0250*/  @P1 IMAD R20, R5, R17, R13 ;  /* 0x0000001105141224 */ /* 0x000fe200078e020d */
[----:B------:R-:W-:Y:S01]  /*0260*/  @P1 MOV R22, R12 ;  /* 0x0000000c00161202 */ /* 0x000fe20000000f00 */
[----:B-1----:R-:W-:Y:S06]  /*0270*/  @P1 BRA `(.L_x_1459) ;  /* 0x0000000000441947 */ /* 0x002fec0003800000 */
[----:B------:R-:W0:Y:S02]  /*0280*/  LDCU UR8, c[0x0][0x444] ;  /* 0x00008880ff0877ac */ /* 0x000e240008000800 */
[----:B0-----:R-:W-:Y:S02]  /*0290*/  USHF.R.S32.HI UR6, URZ, 0x1f, UR8 ;  /* 0x0000001fff067899 */ /* 0x001fe40008011408 */
[----:B------:R-:W-:-:S04]  /*02a0*/  IMAD.WIDE.U32 R8, R7, UR8, RZ ;  /* 0x0000000807087c25 */ /* 0x000fc8000f8e00ff */
[----:B------:R-:W-:Y:S01]  /*02b0*/  IMAD R11, R7, UR6, RZ ;  /* 0x00000006070b7c24 */ /* 0x000fe2000f8e02ff */
[----:B------:R-:W-:Y:S01]  /*02c0*/  USHF.R.S32.HI UR6, URZ, 0x1f, UR7 ;  /* 0x0000001fff067899 */ /* 0x000fe20008011407 */
[----:B------:R-:W-:-:S03]  /*02d0*/  IMAD.WIDE.U32 R12, R8, R38, RZ ;  /* 0x00000026080c7225 */ /* 0x000fc600078e00ff */
[----:B------:R-:W-:Y:S02]  /*02e0*/  IADD3 R11, PT, PT, R9, R11, RZ ;  /* 0x0000000b090b7210 */ /* 0x000fe40007ffe0ff */
[----:B------:R-:W-:-:S03]  /*02f0*/  SHF.R.S32.HI R9, RZ, 0x1f, R38 ;  /* 0x0000001fff097819 */ /* 0x000fc60000011426 */
[----:B------:R-:W-:-:S04]  /*0300*/  IMAD R11, R11, R38, RZ ;  /* 0x000000260b0b7224 */ /* 0x000fc800078e02ff */
[----:B------:R-:W-:-:S05]  /*0310*/  IMAD R9, R9, R8, R11 ;  /* 0x0000000809097224 */ /* 0x000fca00078e020b */
[----:B------:R-:W-:-:S05]  /*0320*/  IADD3 R8, PT, PT, R13, R9, RZ ;  /* 0x000000090d087210 */ /* 0x000fca0007ffe0ff */
[----:B------:R-:W-:Y:S02]  /*0330*/  IMAD R11, R8, UR7, RZ ;  /* 0x00000007080b7c24 */ /* 0x000fe4000f8e02ff */
[----:B------:R-:W-:-:S04]  /*0340*/  IMAD.WIDE.U32 R8, R12, UR7, RZ ;  /* 0x000000070c087c25 */ /* 0x000fc8000f8e00ff */
[----:B------:R-:W-:Y:S01]  /*0350*/  IMAD R11, R12, UR6, R11 ;  /* 0x000000060c0b7c24 */ /* 0x000fe2000f8e020b */
[----:B------:R-:W-:-:S04]  /*0360*/  MOV R13, R8 ;  /* 0x00000008000d7202 */ /* 0x000fc80000000f00 */
[----:B------:R-:W-:Y:S01]  /*0370*/  IADD3 R15, PT, PT, R9, R11, RZ ;  /* 0x0000000b090f7210 */ /* 0x000fe20007ffe0ff */
[----:B------:R-:W-:Y:S06]  /*0380*/  BRA `(.L_x_1460) ;  /* 0x0000000000107947 */ /* 0x000fec0003800000 */
.L_x_1459:
[-C--:B------:R-:W-:Y:S02]  /*0390*/  IMAD R15, R3, R5.reuse, RZ ;  /* 0x00000005030f7224 */ /* 0x080fe400078e02ff */
[----:B------:R-:W-:-:S05]  /*03a0*/  IMAD.WIDE.U32 R8, R2, R5, RZ ;  /* 0x0000000502087225 */ /* 0x000fca00078e00ff */
[----:B------:R-:W-:Y:S02]  /*03b0*/  IADD3 R15, PT, PT, R9, R15, RZ ;  /* 0x0000000f090f7210 */ /* 0x000fe40007ffe0ff */
[----:B------:R-:W-:-:S07]  /*03c0*/  MOV R13, R8 ;  /* 0x00000008000d7202 */ /* 0x000fce0000000f00 */
.L_x_1460:
[----:B------:R-:W0:Y:S01]  /*03d0*/  LDCU.U8 UR6, c[0x0][0x548] ;  /* 0x0000a900ff0677ac */ /* 0x000e220008000000 */
[----:B------:R-:W-:-:S04]  /*03e0*/  SHF.L.U32 R12, R7, 0x7, RZ ;  /* 0x00000007070c7819 */ /* 0x000fc800000006ff */
[----:B------:R-:W-:-:S04]  /*03f0*/  SEL R8, R12, RZ, P0 ;  /* 0x000000ff0c087207 */ /* 0x000fc80000000000 */
[----:B------:R-:W-:-:S04]  /*0400*/  IADD3 R11, P0, PT, R21, R8, RZ ;  /* 0x00000008150b7210 */ /* 0x000fc80007f1e0ff */
[----:B------:R-:W-:Y:S01]  /*0410*/  IADD3.X R9, PT, PT, RZ, RZ, RZ, P0, !PT ;  /* 0x000000ffff097210 */ /* 0x000fe200007fe4ff */
[----:B0-----:R-:W-:-:S04]  /*0420*/  UISETP.NE.AND UP0, UPT, UR6, URZ, UPT ;  /* 0x000000ff0600728c */ /* 0x001fc8000bf05270 */
[-C--:B------:R-:W-:Y:S02]  /*0430*/  IMAD R14, R9, R2.reuse, RZ ;  /* 0x00000002090e7224 */ /* 0x080fe400078e02ff */
[----:B------:R-:W-:-:S04]  /*0440*/  IMAD.WIDE.U32 R8, R11, R2, RZ ;  /* 0x000000020b087225 */ /* 0x000fc800078e00ff */
[----:B------:R-:W-:Y:S02]  /*0450*/  IMAD R11, R3, R11, R14 ;  /* 0x0000000b030b7224 */ /* 0x000fe400078e020e */
[----:B------:R-:W-:-:S03]  /*0460*/  IMAD R3, R23, UR7, RZ ;  /* 0x0000000717037c24 */ /* 0x000fc6000f8e02ff */
[----:B------:R-:W-:Y:S01]  /*0470*/  IADD3 R14, PT, PT, R9, R11, RZ ;  /* 0x0000000b090e7210 */ /* 0x000fe20007ffe0ff */
[----:B------:R-:W-:Y:S06]  /*0480*/  BRA.U !UP0, `(.L_x_1461) ;  /* 0x0000000108247547 */ /* 0x000fec000b800000 */
[----:B------:R-:W0:Y:S01]  /*0490*/  LDC R16, c[0x0][0x444] ;  /* 0x00011100ff107b82 */ /* 0x000e220000000800 */
[----:B------:R-:W-:-:S07]  /*04a0*/  ISETP.NE.AND P0, PT, R5, -0x1, PT ;  /* 0xffffffff0500780c */ /* 0x000fce0003f05270 */
[----:B------:R-:W1:Y:S08]  /*04b0*/  LDC R2, c[0x0][0x430] ;  /* 0x00010c00ff027b82 */ /* 0x000e700000000800 */
[----:B------:R-:W1:Y:S01]  /*04c0*/  LDC R11, c[0x0][0x454] ;  /* 0x00011500ff0b7b82 */ /* 0x000e620000000800 */
[----:B0-----:R-:W-:-:S05]  /*04d0*/  @!P0 IMAD R5, R7, R16, RZ ;  /* 0x0000001007058224 */ /* 0x001fca00078e02ff */
[----:B------:R-:W-:Y:S02]  /*04e0*/  IADD3 R5, PT, PT, R12, R5, RZ ;  /* 0x000000050c057210 */ /* 0x000fe40007ffe0ff */
[----:B-1----:R-:W-:-:S05]  /*04f0*/  LEA R2, R2, R11, 0x7 ;  /* 0x0000000b02027211 */ /* 0x002fca00078e38ff */
[----:B------:R-:W-:Y:S01]  /*0500*/  IMAD R39, R2, R23, R5 ;  /* 0x0000001702277224 */ /* 0x000fe200078e0205 */
[----:B------:R-:W-:Y:S06]  /*0510*/  BRA `(.L_x_1462) ;  /* 0x00000000000c7947 */ /* 0x000fec0003800000 */
.L_x_1461:
[----:B------:R-:W0:Y:S01]  /*0520*/  LDC R2, c[0x0][0x444] ;  /* 0x00011100ff027b82 */ /* 0x000e220000000800 */
[----:B------:R-:W-:-:S04]  /*0530*/  IMAD R7, R7, R38, R23 ;  /* 0x0000002607077224 */ /* 0x000fc800078e0217 */
[----:B0-----:R-:W-:-:S07]  /*0540*/  IMAD R39, R7, R2, RZ ;  /* 0x0000000207277224 */ /* 0x001fce00078e02ff */
.L_x_1462:
[----:B------:R-:W0:Y:S01]  /*0550*/  S2R R41, SR_TID.X ;  /* 0x0000000000297919 */ /* 0x000e220000002100 */
[----:B------:R-:W1:Y:S01]  /*0560*/  LDCU.128 UR12, c[0x0][0x590] ;  /* 0x0000b200ff0c77ac */ /* 0x000e620008000c00 */
[----:B------:R-:W-:Y:S01]  /*0570*/  IMAD R38, R38, UR7, RZ ;  /* 0x0000000726267c24 */ /* 0x000fe2000f8e02ff */
[----:B------:R-:W-:Y:S01]  /*0580*/  IADD3 R12, P0, P1, R8, R13, R3 ;  /* 0x0000000d080c7210 */ /* 0x000fe2000791e003 */
[----:B------:R-:W-:Y:S01]  /*0590*/  BSSY.RECONVERGENT B0, `(.L_x_1463) ;  /* 0x000002e000007945 */ /* 0x000fe20003800200 */
[----:B------:R-:W2:Y:S01]  /*05a0*/  LDCU.64 UR8, c[0x0][0x570] ;  /* 0x0000ae00ff0877ac */ /* 0x000ea20008000a00 */
[----:B------:R-:W-:Y:S01]  /*05b0*/  IADD3 R11, PT, PT, -R21, R6, RZ ;  /* 0x00000006150b7210 */ /* 0x000fe20007ffe1ff */
[----:B------:R-:W3:Y:S01]  /*05c0*/  LDCU.64 UR10, c[0x0][0x408] ;  /* 0x00008100ff0a77ac */ /* 0x000ee20008000a00 */
[----:B0-----:R-:W-:Y:S02]  /*05d0*/  SHF.L.U32 R7, R41, 0x2, RZ ;  /* 0x0000000229077819 */ /* 0x001fe400000006ff */
[----:B------:R-:W-:-:S02]  /*05e0*/  SHF.R.U32.HI R5, RZ, 0x4, R41 ;  /* 0x00000004ff057819 */ /* 0x000fc40000011629 */
[----:B------:R-:W-:Y:S02]  /*05f0*/  LOP3.LUT R7, R7, 0x3c, RZ, 0xc0, !PT ;  /* 0x0000003c07077812 */ /* 0x000fe400078ec0ff */
[----:B------:R-:W-:Y:S02]  /*0600*/  SHF.L.U32 R2, R41, 0x3, RZ ;  /* 0x0000000329027819 */ /* 0x000fe400000006ff */
[----:B------:R-:W-:Y:S01]  /*0610*/  SHF.R.U32.HI R40, RZ, 0x3, R41 ;  /* 0x00000003ff287819 */ /* 0x000fe20000011629 */
[----:B------:R-:W-:Y:S01]  /*0620*/  IMAD R5, R38, R5, R7 ;  /* 0x0000000526057224 */ /* 0x000fe200078e0207 */
[----:B------:R-:W-:Y:S01]  /*0630*/  SHF.R.S32.HI R7, RZ, 0x1f, R3 ;  /* 0x0000001fff077819 */ /* 0x000fe20000011403 */
[----:B------:R-:W-:Y:S01]  /*0640*/  HFMA2 R3, -RZ, RZ, 0, 0 ;  /* 0x00000000ff037431 */ /* 0x000fe200000001ff */
[----:B------:R-:W-:Y:S02]  /*0650*/  LOP3.LUT R2, R2, 0x38, RZ, 0xc0, !PT ;  /* 0x0000003802027812 */ /* 0x000fe400078ec0ff */
[----:B------:R-:W-:-:S02]  /*0660*/  IADD3.X R14, PT, PT, R14, R15, R7, P0, P1 ;  /* 0x0000000f0e0e7210 */ /* 0x000fc400007e2407 */
[C---:B------:R-:W-:Y:S02]  /*0670*/  ISETP.GE.AND P1, PT, R40.reuse, R11, PT ;  /* 0x0000000b2800720c */ /* 0x040fe40003f26270 */
[----:B------:R-:W-:Y:S02]  /*0680*/  IADD3 R7, P0, PT, R5, R12, RZ ;  /* 0x0000000c05077210 */ /* 0x000fe40007f1e0ff */
[----:B------:R-:W-:Y:S02]  /*0690*/  CS2R R12, SRZ ;  /* 0x00000000000c7805 */ /* 0x000fe4000001ff00 */
[----:B------:R-:W-:Y:S01]  /*06a0*/  IADD3 R6, PT, PT, R40, 0x20, RZ ;  /* 0x0000002028067810 */ /* 0x000fe20007ffe0ff */
[----:B-1----:R-:W-:Y:S01]  /*06b0*/  IMAD.WIDE.U32 R8, R21, UR12, R2 ;  /* 0x0000000c15087c25 */ /* 0x002fe2000f8e0002 */
[----:B--2---:R-:W-:Y:S02]  /*06c0*/  LEA R36, P2, R7, UR8, 0x2 ;  /* 0x0000000807247c11 */ /* 0x004fe4000f8410ff */
[----:B------:R-:W-:Y:S01]  /*06d0*/  LOP3.LUT R46, R2, 0x40, RZ, 0xfc, !PT ;  /* 0x00000040022e7812 */ /* 0x000fe200078efcff */
[----:B------:R-:W-:Y:S01]  /*06e0*/  IMAD R9, R21, UR13, R9 ;  /* 0x0000000d15097c24 */ /* 0x000fe2000f8e0209 */
[----:B------:R-:W-:-:S02]  /*06f0*/  IADD3 R24, P3, PT, R10, R8, RZ ;  /* 0x000000080a187210 */ /* 0x000fc40007f7e0ff */
[----:B------:R-:W-:Y:S02]  /*0700*/  LEA.HI.X.SX32 R8, R5, R14, 0x1, P0 ;  /* 0x0000000e05087211 */ /* 0x000fe400000f0eff */
[----:B------:R-:W-:Y:S02]  /*0710*/  CS2R R14, SRZ ;  /* 0x00000000000e7805 */ /* 0x000fe4000001ff00 */
[----:B------:R-:W-:Y:S02]  /*0720*/  IADD3.X R25, PT, PT, R4, R9, RZ, P3, !PT ;  /* 0x0000000904197210 */ /* 0x000fe40001ffe4ff */
[----:B------:R-:W-:Y:S02]  /*0730*/  CS2R R4, SRZ ;  /* 0x0000000000047805 */ /* 0x000fe4000001ff00 */
[----:B------:R-:W-:Y:S02]  /*0740*/  LEA.HI.X R37, R7, UR9, R8, 0x2, P2 ;  /* 0x0000000907257c11 */ /* 0x000fe400090f1408 */
[----:B------:R-:W-:-:S02]  /*0750*/  CS2R R8, SRZ ;  /* 0x0000000000087805 */ /* 0x000fc4000001ff00 */
[----:B------:R-:W-:Y:S01]  /*0760*/  ISETP.GE.AND P0, PT, R6, R11, PT ;  /* 0x0000000b0600720c */ /* 0x000fe20003f06270 */
[C---:B------:R-:W-:Y:S01]  /*0770*/  IMAD.WIDE.U32 R24, R23.reuse, UR14, R24 ;  /* 0x0000000e17187c25 */ /* 0x040fe2000f8e0018 */
[----:B------:R-:W-:Y:S02]  /*0780*/  CS2R R6, SRZ ;  /* 0x0000000000067805 */ /* 0x000fe4000001ff00 */
[----:B------:R-:W-:Y:S01]  /*0790*/  CS2R R10, SRZ ;  /* 0x00000000000a7805 */ /* 0x000fe2000001ff00 */
[----:B------:R-:W-:Y:S01]  /*07a0*/  IMAD R27, R23, UR15, R25 ;  /* 0x0000000f171b7c24 */ /* 0x000fe2000f8e0219 */
[----:B---3--:R-:W-:Y:S07]  /*07b0*/  @P1 BRA `(.L_x_1464) ;  /* 0x00000000002c1947 */ /* 0x008fee0003800000 */
[----:B------:R-:W0:Y:S01]  /*07c0*/  LDCU UR6, c[0x0][0x440] ;  /* 0x00008800ff0677ac */ /* 0x000e220008000800 */
[----:B------:R-:W-:Y:S01]  /*07d0*/  MOV R26, R24 ;  /* 0x00000018001a7202 */ /* 0x000fe20000000f00 */
[----:B------:R-:W1:Y:S04]  /*07e0*/  LDCU.64 UR8, c[0x0][0x550] ;  /* 0x0000aa00ff0877ac */ /* 0x000e680008000a00 */
[----:B------:R-:W-:-:S04]  /*07f0*/  IMAD.WIDE.U32 R16, R40, UR12, R26 ;  /* 0x0000000c28107c25 */ /* 0x000fc8000f8e001a */
[----:B------:R-:W-:Y:S01]  /*0800*/  IMAD R17, R40, UR13, R17 ;  /* 0x0000000d28117c24 */ /* 0x000fe2000f8e0211 */
[----:B0-----:R-:W-:Y:S02]  /*0810*/  ISETP.GE.AND P2, PT, R2, UR6, PT ;  /* 0x0000000602007c0c */ /* 0x001fe4000bf46270 */
[----:B------:R-:W-:Y:S02]  /*0820*/  ISETP.GE.AND P3, PT, R46, UR6, PT ;  /* 0x000000062e007c0c */ /* 0x000fe4000bf66270 */
[----:B-1----:R-:W-:-:S04]  /*0830*/  LEA R18, P4, R16, UR8, 0x1 ;  /* 0x0000000810127c11 */ /* 0x002fc8000f8808ff */
[----:B------:R-:W-:-:S05]  /*0840*/  LEA.HI.X R19, R16, UR9, R17, 0x1, P4 ;  /* 0x0000000910137c11 */ /* 0x000fca000a0f0c11 */
[----:B------:R0:W5:Y:S04]  /*0850*/  @!P2 LDG.E.128 R4, desc[UR4][R18.64] ;  /* 0x000000041204a981 */ /* 0x000168000c1e1d00 */
[----:B------:R0:W5:Y:S02]  /*0860*/  @!P3 LDG.E.128 R8, desc[UR4][R18.64+0x80] ;  /* 0x000080041208b981 */ /* 0x000164000c1e1d00 */
.L_x_1464:
[----:B------:R-:W-:Y:S05]  /*0870*/  BSYNC.RECONVERGENT B0 ;  /* 0x0000000000007941 */ /* 0x000fea0003800200 */
.L_x_1463:
[----:B------:R-:W-:Y:S01]  /*0880*/  BSSY.RECONVERGENT B0, `(.L_x_1465) ;  /* 0x0000013000007945 */ /* 0x000fe20003800200 */
[----:B------:R-:W-:Y:S02]  /*0890*/  CS2R R16, SRZ ;  /* 0x0000000000107805 */ /* 0x000fe4000001ff00 */
[----:B0-----:R-:W-:Y:S01]  /*08a0*/  CS2R R18, SRZ ;  /* 0x0000000000127805 */ /* 0x001fe2000001ff00 */
[----:B------:R-:W-:Y:S06]  /*08b0*/  @P0 BRA `(.L_x_1466) ;  /* 0x00000000003c0947 */ /* 0x000fec0003800000 */
[----:B------:R-:W0:Y:S01]  /*08c0*/  LDCU UR6, c[0x0][0x440] ;  /* 0x00008800ff0677ac */ /* 0x000e220008000800 */
[----:B------:R-:W-:Y:S01]  /*08d0*/  IADD3 R29, P2, PT, R40, 0x20, RZ ;  /* 0x00000020281d7810 */ /* 0x000fe20007f5e0ff */
[----:B------:R-:W1:Y:S03]  /*08e0*/  LDCU.64 UR8, c[0x0][0x550] ;  /* 0x0000aa00ff0877ac */ /* 0x000e660008000a00 */
[----:B------:R-:W-:-:S05]  /*08f0*/  IADD3.X R25, PT, PT, RZ, RZ, RZ, P2, !PT ;  /* 0x000000ffff197210 */ /* 0x000fca00017fe4ff */
[----:B------:R-:W-:Y:S01]  /*0900*/  IMAD R26, R25, UR12, RZ ;  /* 0x0000000c191a7c24 */ /* 0x000fe2000f8e02ff */
[----:B------:R-:W-:-:S03]  /*0910*/  MOV R25, R27 ;  /* 0x0000001b00197202 */ /* 0x000fc60000000f00 */
[----:B------:R-:W-:Y:S01]  /*0920*/  IMAD.WIDE.U32 R24, R29, UR12, R24 ;  /* 0x0000000c1d187c25 */ /* 0x000fe2000f8e0018 */
[----:B0-----:R-:W-:-:S03]  /*0930*/  ISETP.GE.AND P3, PT, R2, UR6, PT ;  /* 0x0000000602007c0c */ /* 0x001fc6000bf66270 */
[----:B------:R-:W-:Y:S01]  /*0940*/  IMAD R29, R29, UR13, R26 ;  /* 0x0000000d1d1d7c24 */ /* 0x000fe2000f8e021a */
[----:B------:R-:W-:Y:S02]  /*0950*/  ISETP.GE.AND P4, PT, R46, UR6, PT ;  /* 0x000000062e007c0c */ /* 0x000fe4000bf86270 */
[----:B-1----:R-:W-:Y:S02]  /*0960*/  LEA R26, P2, R24, UR8, 0x1 ;  /* 0x00000008181a7c11 */ /* 0x002fe4000f8408ff */
[----:B------:R-:W-:-:S04]  /*0970*/  IADD3 R25, PT, PT, R25, R29, RZ ;  /* 0x0000001d19197210 */ /* 0x000fc80007ffe0ff */
[----:B------:R-:W-:-:S05]  /*0980*/  LEA.HI.X R27, R24, UR9, R25, 0x1, P2 ;  /* 0x00000009181b7c11 */ /* 0x000fca00090f0c19 */
[----:B------:R0:W5:Y:S04]  /*0990*/  @!P3 LDG.E.128 R12, desc[UR4][R26.64] ;  /* 0x000000041a0cb981 */ /* 0x000168000c1e1d00 */
[----:B------:R0:W5:Y:S02]  /*09a0*/  @!P4 LDG.E.128 R16, desc[UR4][R26.64+0x80] ;  /* 0x000080041a10c981 */ /* 0x000164000c1e1d00 */
.L_x_1466:
[----:B------:R-:W-:Y:S05]  /*09b0*/  BSYNC.RECONVERGENT B0 ;  /* 0x0000000000007941 */ /* 0x000fea0003800200 */
.L_x_1465:
[----:B------:R-:W1:Y:S01]  /*09c0*/  LDCU.64 UR6, c[0x0][0x410] ;  /* 0x00008200ff0677ac */ /* 0x000e620008000a00 */
[C---:B------:R-:W-:Y:S01]  /*09d0*/  IMAD.WIDE.U32 R24, R21.reuse, UR10, R2 ;  /* 0x0000000a15187c25 */ /* 0x040fe2000f8e0002 */
[----:B------:R-:W-:Y:S01]  /*09e0*/  BSSY.RECONVERGENT B0, `(.L_x_1467) ;  /* 0x0000016000007945 */ /* 0x000fe20003800200 */
[----:B0-----:R-:W-:Y:S02]  /*09f0*/  CS2R R26, SRZ ;  /* 0x00000000001a7805 */ /* 0x001fe4000001ff00 */
[----:B------:R-:W-:Y:S01]  /*0a00*/  IMAD R21, R21, UR11, R25 ;  /* 0x0000000b15157c24 */ /* 0x000fe2000f8e0219 */
[----:B------:R-:W-:Y:S02]  /*0a10*/  IADD3 R42, P2, PT, R22, R24, RZ ;  /* 0x00000018162a7210 */ /* 0x000fe40007f5e0ff */
[----:B------:R-:W-:Y:S02]  /*0a20*/  CS2R R24, SRZ ;  /* 0x0000000000187805 */ /* 0x000fe4000001ff00 */
[----:B------:R-:W-:-:S02]  /*0a30*/  IADD3.X R43, PT, PT, R20, R21, RZ, P2, !PT ;  /* 0x00000015142b7210 */ /* 0x000fc400017fe4ff */
[----:B------:R-:W-:Y:S01]  /*0a40*/  CS2R R20, SRZ ;  /* 0x0000000000147805 */ /* 0x000fe2000001ff00 */
[----:B-1----:R-:W-:-:S04]  /*0a50*/  IMAD.WIDE.U32 R42, R23, UR6, R42 ;  /* 0x00000006172a7c25 */ /* 0x002fc8000f8e002a */
[----:B------:R-:W-:Y:S01]  /*0a60*/  IMAD R45, R23, UR7, R43 ;  /* 0x00000007172d7c24 */ /* 0x000fe2000f8e022b */
[----:B------:R-:W-:Y:S01]  /*0a70*/  CS2R R22, SRZ ;  /* 0x0000000000167805 */ /* 0x000fe2000001ff00 */
[----:B------:R-:W-:Y:S06]  /*0a80*/  @P1 BRA `(.L_x_1468) ;  /* 0x00000000002c1947 */ /* 0x000fec0003800000 */
        /* <DEDUP_REMOVED lines=11> */
.L_x_1468:
[----:B------:R-:W-:Y:S05]  /*0b40*/  BSYNC.RECONVERGENT B0 ;  /* 0x0000000000007941 */ /* 0x000fea0003800200 */
.L_x_1467:
[----:B------:R-:W-:Y:S01]  /*0b50*/  BSSY.RECONVERGENT B0, `(.L_x_1469) ;  /* 0x0000016000007945 */ /* 0x000fe20003800200 */
[----:B------:R-:W-:Y:S02]  /*0b60*/  CS2R R28, SRZ ;  /* 0x00000000001c7805 */ /* 0x000fe4000001ff00 */
        /* <DEDUP_REMOVED lines=8> */
[----:B------:R-:W-:-:S05]  /*0bf0*/  IADD3.X R40, PT, PT, RZ, RZ, RZ, P0, !PT ;  /* 0x000000ffff287210 */ /* 0x000fca00007fe4ff */
[----:B------:R-:W-:Y:S01]  /*0c00*/  IMAD R40, R40, UR10, RZ ;  /* 0x0000000a28287c24 */ /* 0x000fe2000f8e02ff */
[----:B0-----:R-:W-:Y:S02]  /*0c10*/  ISETP.GE.AND P1, PT, R2, UR6, PT ;  /* 0x0000000602007c0c */ /* 0x001fe4000bf26270 */
[----:B------:R-:W-:Y:S02]  /*0c20*/  MOV R2, R42 ;  /* 0x0000002a00027202 */ /* 0x000fe40000000f00 */
[----:B------:R-:W-:-:S03]  /*0c30*/  ISETP.GE.AND P2, PT, R46, UR6, PT ;  /* 0x000000062e007c0c */ /* 0x000fc6000bf46270 */
[----:B------:R-:W-:-:S04]  /*0c40*/  IMAD.WIDE.U32 R2, R43, UR10, R2 ;  /* 0x0000000a2b027c25 */ /* 0x000fc8000f8e0002 */
[----:B------:R-:W-:Y:S01]  /*0c50*/  IMAD R43, R43, UR11, R40 ;  /* 0x0000000b2b2b7c24 */ /* 0x000fe2000f8e0228 */
[----:B-1----:R-:W-:-:S04]  /*0c60*/  LEA R42, P0, R2, UR8, 0x1 ;  /* 0x00000008022a7c11 */ /* 0x002fc8000f8008ff */
[----:B------:R-:W-:-:S04]  /*0c70*/  IADD3 R3, PT, PT, R3, R43, RZ ;  /* 0x0000002b03037210 */ /* 0x000fc80007ffe0ff */
[----:B------:R-:W-:-:S05]  /*0c80*/  LEA.HI.X R43, R2, UR9, R3, 0x1, P0 ;  /* 0x00000009022b7c11 */ /* 0x000fca00080f0c03 */
[----:B------:R0:W5:Y:S04]  /*0c90*/  @!P1 LDG.E.128 R28, desc[UR4][R42.64] ;  /* 0x000000042a1c9981 */ /* 0x000168000c1e1d00 */
[----:B------:R0:W5:Y:S02]  /*0ca0*/  @!P2 LDG.E.128 R32, desc[UR4][R42.64+0x80] ;  /* 0x000080042a20a981 */ /* 0x000164000c1e1d00 */
.L_x_1470:
[----:B------:R-:W-:Y:S05]  /*0cb0*/  BSYNC.RECONVERGENT B0 ;  /* 0x0000000000007941 */ /* 0x000fea0003800200 */
.L_x_1469:
[----:B-----5:R-:W-:Y:S01]  /*0cc0*/  HADD2.F32 R2, -RZ, R4.H1_H1 ;  /* 0x30000004ff027230 */ /* 0x020fe20000004100 */
[----:B------:R-:W1:Y:S01]  /*0cd0*/  LDCU.64 UR6, c[0x0][0x5e8] ;  /* 0x0000bd00ff0677ac */ /* 0x000e620008000a00 */
[----:B------:R-:W-:Y:S01]  /*0ce0*/  HADD2.F32 R3, -RZ, R20.H1_H1 ;  /* 0x30000014ff037230 */ /* 0x000fe20000004100 */
[----:B------:R-:W-:Y:S01]  /*0cf0*/  LEA R39, R0, R39, 0x6 ;  /* 0x0000002700277211 */ /* 0x000fe200078e30ff */
[----:B------:R-:W-:Y:S01]  /*0d00*/  HADD2.F32 R40, -RZ, R12.H1_H1 ;  /* 0x3000000cff287230 */ /* 0x000fe20000004100 */
[----:B------:R-:W2:Y:S01]  /*0d10*/  LDCU UR8, c[0x0][0x4f4] ;  /* 0x00009e80ff0877ac */ /* 0x000ea20008000800 */
[----:B------:R-:W-:Y:S02]  /*0d20*/  HADD2.F32 R45, -RZ, R28.H1_H1 ;  /* 0x3000001cff2d7230 */ /* 0x000fe40000004100 */
[----:B0-----:R-:W-:Y:S01]  /*0d30*/  FMUL.FTZ R43, R2, R3 ;  /* 0x00000003022b7220 */ /* 0x001fe20000410000 */
[----:B------:R-:W-:Y:S01]  /*0d40*/  HADD2.F32 R4, -RZ, R4.H0_H0 ;  /* 0x20000004ff047230 */ /* 0x000fe20000004100 */
[----:B------:R-:W-:Y:S01]  /*0d50*/  LOP3.LUT P0, RZ, R41, 0x7, RZ, 0xc0, !PT ;  /* 0x0000000729ff7812 */ /* 0x000fe2000780c0ff */
[----:B------:R-:W-:-:S02]  /*0d60*/  HADD2.F32 R3, -RZ, R20.H0_H0 ;  /* 0x20000014ff037230 */ /* 0x000fc40000004100 */
[----:B------:R-:W-:Y:S01]  /*0d70*/  FMUL.FTZ R40, R40, R45 ;  /* 0x0000002d28287220 */ /* 0x000fe20000410000 */
[----:B------:R-:W-:Y:S02]  /*0d80*/  HADD2.F32 R45, -RZ, R12.H0_H0 ;  /* 0x2000000cff2d7230 */ /* 0x000fe40000004100 */
[----:B------:R-:W-:Y:S02]  /*0d90*/  HADD2.F32 R28, -RZ, R28.H0_H0 ;  /* 0x2000001cff1c7230 */ /* 0x000fe40000004100 */
[----:B------:R-:W-:Y:S01]  /*0da0*/  FFMA.FTZ R43, R4, R3, R43 ;  /* 0x00000003042b7223 */ /* 0x000fe2000001002b */
[----:B------:R-:W-:Y:S02]  /*0db0*/  HADD2.F32 R4, -RZ, R29.H0_H0 ;  /* 0x2000001dff047230 */ /* 0x000fe40000004100 */
[----:B------:R-:W-:Y:S02]  /*0dc0*/  HADD2.F32 R2, -RZ, R5.H0_H0 ;  /* 0x20000005ff027230 */ /* 0x000fe40000004100 */
[----:B------:R-:W-:Y:S01]  /*0dd0*/  FFMA.FTZ R40, R45, R28, R40 ;  /* 0x0000001c2d287223 */ /* 0x000fe20000010028 */
[----:B------:R-:W-:-:S02]  /*0de0*/  HADD2.F32 R45, -RZ, R13.H0_H0 ;  /* 0x2000000dff2d7230 */ /* 0x000fc40000004100 */
[----:B------:R-:W-:Y:S02]  /*0df0*/  HADD2.F32 R3, -RZ, R21.H0_H0 ;  /* 0x20000015ff037230 */ /* 0x000fe40000004100 */
[----:B------:R-:W-:Y:S02]  /*0e00*/  HADD2.F32 R5, -RZ, R5.H1_H1 ;  /* 0x30000005ff057230 */ /* 0x000fe40000004100 */
[----:B------:R-:W-:Y:S01]  /*0e10*/  FFMA.FTZ R40, R45, R4, R40 ;  /* 0x000000042d287223 */ /* 0x000fe20000010028 */
[----:B------:R-:W-:Y:S02]  /*0e20*/  HADD2.F32 R4, -RZ, R21.H1_H1 ;  /* 0x30000015ff047230 */ /* 0x000fe40000004100 */
[----:B------:R-:W-:Y:S01]  /*0e30*/  FFMA.FTZ R12, R2, R3, R43 ;  /* 0x00000003020c7223 */ /* 0x000fe2000001002b */
[----:B------:R-:W-:Y:S02]  /*0e40*/  HADD2.F32 R13, -RZ, R13.H1_H1 ;  /* 0x3000000dff0d7230 */ /* 0x000fe40000004100 */
[----:B------:R-:W-:-:S02]  /*0e50*/  HADD2.F32 R29, -RZ, R29.H1_H1 ;  /* 0x3000001dff1d7230 */ /* 0x000fc40000004100 */
[----:B------:R-:W-:Y:S01]  /*0e60*/  FFMA.FTZ R12, R5, R4, R12 ;  /* 0x00000004050c7223 */ /* 0x000fe2000001000c */
[----:B------:R-:W-:Y:S02]  /*0e70*/  HADD2.F32 R3, -RZ, R6.H0_H0 ;  /* 0x20000006ff037230 */ /* 0x000fe40000004100 */
[----:B------:R-:W-:Y:S02]  /*0e80*/  HADD2.F32 R4, -RZ, R22.H0_H0 ;  /* 0x20000016ff047230 */ /* 0x000fe40000004100 */
[----:B------:R-:W-:Y:S01]  /*0e90*/  FFMA.FTZ R40, R13, R29, R40 ;  /* 0x0000001d0d287223 */ /* 0x000fe20000010028 */
[----:B------:R-:W-:Y:S02]  /*0ea0*/  HADD2.F32 R21, -RZ, R14.H0_H0 ;  /* 0x2000000eff157230 */ /* 0x000fe40000004100 */
[----:B------:R-:W-:Y:S02]  /*0eb0*/  HADD2.F32 R20, -RZ, R30.H0_H0 ;  /* 0x2000001eff147230 */ /* 0x000fe40000004100 */
[----:B------:R-:W-:Y:S01]  /*0ec0*/  FFMA.FTZ R3, R3, R4, R12 ;  /* 0x0000000403037223 */ /* 0x000fe2000001000c */
[----:B------:R-:W-:-:S02]  /*0ed0*/  HADD2.F32 R6, -RZ, R6.H1_H1 ;  /* 0x30000006ff067230 */ /* 0x000fc40000004100 */
[----:B------:R-:W-:Y:S02]  /*0ee0*/  HADD2.F32 R5, -RZ, R22.H1_H1 ;  /* 0x30000016ff057230 */ /* 0x000fe40000004100 */
[----:B------:R-:W-:Y:S01]  /*0ef0*/  FFMA.FTZ R40, R21, R20, R40 ;  /* 0x0000001415287223 */ /* 0x000fe20000010028 */
[--C-:B------:R-:W-:Y:S02]  /*0f00*/  HADD2.F32 R13, -RZ, R23.reuse.H0_H0 ;  /* 0x20000017ff0d7230 */ /* 0x100fe40000004100 */
[----:B------:R-:W-:Y:S02]  /*0f10*/  HADD2.F32 R12, -RZ, R23.H1_H1 ;  /* 0x30000017ff0c7230 */ /* 0x000fe40000004100 */
[----:B------:R-:W-:Y:S01]  /*0f20*/  FFMA.FTZ R21, R6, R5, R3 ;  /* 0x0000000506157223 */ /* 0x000fe20000010003 */
[----:B------:R-:W-:Y:S02]  /*0f30*/  HADD2.F32 R23, -RZ, R14.H1_H1 ;  /* 0x3000000eff177230 */ /* 0x000fe40000004100 */
[----:B------:R-:W-:-:S02]  /*0f40*/  HADD2.F32 R30, -RZ, R30.H1_H1 ;  /* 0x3000001eff1e7230 */ /* 0x000fc40000004100 */
[----:B------:R-:W-:Y:S02]  /*0f50*/  HADD2.F32 R2, -RZ, R7.H0_H0 ;  /* 0x20000007ff027230 */ /* 0x000fe40000004100 */
[----:B------:R-:W-:Y:S02]  /*0f60*/  HADD2.F32 R29, -RZ, R15.H0_H0 ;  /* 0x2000000fff1d7230 */ /* 0x000fe40000004100 */
[----:B------:R-:W-:Y:S01]  /*0f70*/  FFMA.FTZ R40, R23, R30, R40 ;  /* 0x0000001e17287223 */ /* 0x000fe20000010028 */
[----:B------:R-:W-:Y:S02]  /*0f80*/  HADD2.F32 R14, -RZ, R31.H0_H0 ;  /* 0x2000001fff0e7230 */ /* 0x000fe40000004100 */
[----:B------:R-:W-:Y:S01]  /*0f90*/  FFMA.FTZ R2, R2, R13, R21 ;  /* 0x0000000d02027223 */ /* 0x000fe20000010015 */
[----:B------:R-:W-:Y:S02]  /*0fa0*/  HADD2.F32 R7, -RZ, R7.H1_H1 ;  /* 0x30000007ff077230 */ /* 0x000fe40000004100 */
[----:B------:R-:W-:-:S02]  /*0fb0*/  HADD2.F32 R43, -RZ, R15.H1_H1 ;  /* 0x3000000fff2b7230 */ /* 0x000fc40000004100 */
[----:B------:R-:W-:Y:S01]  /*0fc0*/  FFMA.FTZ R40, R29, R14, R40 ;  /* 0x0000000e1d287223 */ /* 0x000fe20000010028 */
[----:B------:R-:W-:Y:S02]  /*0fd0*/  HADD2.F32 R31, -RZ, R31.H1_H1 ;  /* 0x3000001fff1f7230 */ /* 0x000fe40000004100 */
[----:B------:R-:W-:Y:S01]  /*0fe0*/  FFMA.FTZ R23, R7, R12, R2 ;  /* 0x0000000c07177223 */ /* 0x000fe20000010002 */
[----:B------:R-:W-:Y:S02]  /*0ff0*/  HADD2.F32 R6, -RZ, R8.H0_H0 ;  /* 0x20000008ff067230 */ /* 0x000fe40000004100 */
[----:B------:R-:W-:Y:S02]  /*1000*/  HADD2.F32 R15, -RZ, R24.H0_H0 ;  /* 0x20000018ff0f7230 */ /* 0x000fe40000004100 */
[----:B------:R-:W-:Y:S01]  /*1010*/  FFMA.FTZ R40, R43, R31, R40 ;  /* 0x0000001f2b287223 */ /* 0x000fe20000010028 */
[--C-:B------:R-:W-:Y:S02]  /*1020*/  HADD2.F32 R14, -RZ, R25.reuse.H0_H0 ;  /* 0x20000019ff0e7230 */ /* 0x100fe40000004100 */
[----:B------:R-:W-:-:S02]  /*1030*/  HADD2.F32 R20, -RZ, R25.H1_H1 ;  /* 0x30000019ff147230 */ /* 0x000fc40000004100 */
[----:B------:R-:W-:Y:S01]  /*1040*/  FFMA.FTZ R15, R6, R15, R23 ;  /* 0x0000000f060f7223 */ /* 0x000fe20000010017 */
[----:B------:R-:W-:Y:S02]  /*1050*/  HADD2.F32 R25, -RZ, R16.H0_H0 ;  /* 0x20000010ff197230 */ /* 0x000fe40000004100 */
[----:B------:R-:W-:Y:S02]  /*1060*/  HADD2.F32 R22, -RZ, R32.H0_H0 ;  /* 0x20000020ff167230 */ /* 0x000fe40000004100 */
        /* <DEDUP_REMOVED lines=14> */
[----:B------:R-:W-:Y:S01]  /*1150*/  HADD2.F32 R9, -RZ, R9.H1_H1 ;  /* 0x30000009ff097230 */ /* 0x000fe20000004100 */
[----:B------:R-:W0:Y:S01]  /*1160*/  S2R R14, SR_TID.X ;  /* 0x00000000000e7919 */ /* 0x000e220000002100 */
[----:B------:R-:W-:Y:S02]  /*1170*/  HADD2.F32 R5, -RZ, R18.H0_H0 ;  /* 0x20000012ff057230 */ /* 0x000fe40000004100 */
[----:B------:R-:W-:Y:S01]  /*1180*/  FFMA.FTZ R40, R17, R33, R40 ;  /* 0x0000002111287223 */ /* 0x000fe20000010028 */
[----:B------:R-:W-:Y:S02]  /*1190*/  HADD2.F32 R6, -RZ, R34.H0_H0 ;  /* 0x20000022ff067230 */ /* 0x000fe40000004100 */
[----:B------:R-:W-:Y:S01]  /*11a0*/  FFMA.FTZ R8, R9, R20, R8 ;  /* 0x0000001409087223 */ /* 0x000fe20000010008 */
[----:B------:R-:W-:-:S02]  /*11b0*/  HADD2.F32 R3, -RZ, R10.H0_H0 ;  /* 0x2000000aff037230 */ /* 0x000fc40000004100 */
[----:B------:R-:W-:Y:S02]  /*11c0*/  HADD2.F32 R12, -RZ, R26.H0_H0 ;  /* 0x2000001aff0c7230 */ /* 0x000fe40000004100 */
[----:B------:R-:W-:Y:S01]  /*11d0*/  FFMA.FTZ R40, R5, R6, R40 ;  /* 0x0000000605287223 */ /* 0x000fe20000010028 */
[----:B------:R-:W-:Y:S02]  /*11e0*/  HADD2.F32 R9, -RZ, R18.H1_H1 ;  /* 0x30000012ff097230 */ /* 0x000fe40000004100 */
        /* <DEDUP_REMOVED lines=14> */
[----:B------:R-:W-:Y:S02]  /*12d0*/  HADD2.F32 R11, -RZ, R11.H1_H1 ;  /* 0x3000000bff0b7230 */ /* 0x000fe40000004100 */
[----:B------:R-:W-:Y:S02]  /*12e0*/  HADD2.F32 R2, -RZ, R27.H1_H1 ;  /* 0x3000001bff027230 */ /* 0x000fe40000004100 */
[----:B------:R-:W-:Y:S01]  /*12f0*/  FFMA.FTZ R40, R19, R35, R40 ;  /* 0x0000002313287223 */ /* 0x000fe20000010028 */
[----:B0-----:R-:W-:Y:S01]  /*1300*/  SHF.R.U32.HI R14, RZ, 0x3, R14 ;  /* 0x00000003ff0e7819 */ /* 0x001fe2000001160e */
[----:B------:R-:W-:-:S04]  /*1310*/  IMAD.WIDE R8, R38, 0x80, RZ ;  /* 0x0000008026087825 */ /* 0x000fc800078e02ff */
[----:B------:R-:W-:Y:S01]  /*1320*/  FFMA.FTZ R4, R11, R2, R4 ;  /* 0x000000020b047223 */ /* 0x000fe20000010004 */
[----:B------:R-:W0:Y:S01]  /*1330*/  SHFL.BFLY PT, R5, R40, 0x4, 0x1f ;  /* 0x0c801f0028057f89 */ /* 0x000e2200000e0000 */
[----:B------:R-:W-:-:S03]  /*1340*/  IADD3 R14, P1, PT, R14, R39, RZ ;  /* 0x000000270e0e7210 */ /* 0x000fc60007f3e0ff */
[----:B------:R-:W3:Y:S01]  /*1350*/  SHFL.BFLY PT, R3, R4, 0x4, 0x1f ;  /* 0x0c801f0004037f89 */ /* 0x000ee200000e0000 */
[----:B------:R-:W-:Y:S01]  /*1360*/  LEA.HI.X.SX32 R39, R39, RZ, 0x1, P1 ;  /* 0x000000ff27277211 */ /* 0x000fe200008f0eff */
[----:B0-----:R-:W-:Y:S01]  /*1370*/  FADD.FTZ R7, R40, R5 ;  /* 0x0000000528077221 */ /* 0x001fe20000010000 */
[----:B------:R-:W-:Y:S01]  /*1380*/  SHF.L.U32 R5, R38, 0x2, RZ ;  /* 0x0000000226057819 */ /* 0x000fe200000006ff */
[----:B---3--:R-:W-:-:S03]  /*1390*/  FADD.FTZ R6, R4, R3 ;  /* 0x0000000304067221 */ /* 0x008fc60000010000 */
[----:B------:R-:W0:Y:S04]  /*13a0*/  SHFL.BFLY PT, R2, R7, 0x2, 0x1f ;  /* 0x0c401f0007027f89 */ /* 0x000e2800000e0000 */
[----:B------:R-:W3:Y:S01]  /*13b0*/  SHFL.BFLY PT, R3, R6, 0x2, 0x1f ;  /* 0x0c401f0006037f89 */ /* 0x000ee200000e0000 */
[----:B0-----:R-:W-:Y:S01]  /*13c0*/  FADD.FTZ R12, R7, R2 ;  /* 0x00000002070c7221 */ /* 0x001fe20000010000 */
[----:B---3--:R-:W-:-:S04]  /*13d0*/  FADD.FTZ R10, R6, R3 ;  /* 0x00000003060a7221 */ /* 0x008fc80000010000 */
[----:B------:R-:W0:Y:S01]  /*13e0*/  SHFL.BFLY PT, R13, R12, 0x1, 0x1f ;  /* 0x0c201f000c0d7f89 */ /* 0x000e2200000e0000 */
[----:B------:R-:W-:-:S03]  /*13f0*/  IMAD.WIDE R2, R5, 0x10, R36 ;  /* 0x0000001005027825 */ /* 0x000fc600078e0224 */
[----:B------:R-:W3:Y:S01]  /*1400*/  SHFL.BFLY PT, R11, R10, 0x1, 0x1f ;  /* 0x0c201f000a0b7f89 */ /* 0x000ee200000e0000 */
[----:B------:R-:W-:-:S04]  /*1410*/  IMAD.WIDE R4, R38, 0x40, R2 ;  /* 0x0000004026047825 */ /* 0x000fc800078e0202 */
[----:B------:R-:W-:-:S03]  /*1420*/  IMAD.WIDE R6, R38, 0x40, R4 ;  /* 0x0000004026067825 */ /* 0x000fc600078e0204 */
[----:B------:R-:W-:-:S04]  /*1430*/  IADD3 R8, P2, PT, R6, -R8, RZ ;  /* 0x8000000806087210 */ /* 0x000fc80007f5e0ff */
[----:B------:R-:W-:Y:S01]  /*1440*/  IADD3.X R9, PT, PT, R7, ~R9, RZ, P2, !PT ;  /* 0x8000000907097210 */ /* 0x000fe200017fe4ff */
[----:B0-----:R-:W-:Y:S01]  /*1450*/  FADD.FTZ R0, R12, R13 ;  /* 0x0000000d0c007221 */ /* 0x001fe20000010000 */
[----:B-1----:R-:W-:Y:S01]  /*1460*/  LEA R12, P1, R14, UR6, 0x2 ;  /* 0x000000060e0c7c11 */ /* 0x002fe2000f8210ff */
[----:B---3--:R-:W-:-:S03]  /*1470*/  FADD.FTZ R15, R10, R11 ;  /* 0x0000000b0a0f7221 */ /* 0x008fc60000010000 */
[----:B------:R-:W-:Y:S01]  /*1480*/  LEA.HI.X R13, R14, UR7, R39, 0x2, P1 ;  /* 0x000000070e0d7c11 */ /* 0x000fe200088f1427 */
[----:B--2---:R-:W-:Y:S01]  /*1490*/  FMUL.FTZ R17, R0, UR8 ;  /* 0x0000000800117c20 */ /* 0x004fe20008410000 */
[----:B------:R-:W-:-:S04]  /*14a0*/  IMAD.WIDE R10, R38, 0x40, R8 ;  /* 0x00000040260a7825 */ /* 0x000fc800078e0208 */
[----:B------:R-:W-:Y:S01]  /*14b0*/  @!P0 FMUL.FTZ R15, R15, UR8 ;  /* 0x000000080f0f8c20 */ /* 0x000fe20008410000 */
[----:B------:R-:W-:Y:S01]  /*14c0*/  @!P0 STG.E desc[UR4][R12.64+0x80], R17 ;  /* 0x000080110c008986 */ /* 0x000fe2000c101904 */
[----:B------:R-:W-:-:S03]  /*14d0*/  IMAD.WIDE R38, R38, 0x40, R10 ;  /* 0x0000004026267825 */ /* 0x000fc600078e020a */
[----:B------:R-:W-:Y:S04]  /*14e0*/  @!P0 STG.E desc[UR4][R12.64], R15 ;  /* 0x0000000f0c008986 */ /* 0x000fe8000c101904 */
[----:B------:R-:W-:Y:S04]  /*14f0*/  STG.E.128 desc[UR4][R36.64], RZ ;  /* 0x000000ff24007986 */ /* 0x000fe8000c101d04 */
[----:B------:R-:W-:Y:S04]  /*1500*/  STG.E.128 desc[UR4][R2.64], RZ ;  /* 0x000000ff02007986 */ /* 0x000fe8000c101d04 */
[----:B------:R-:W-:Y:S04]  /*1510*/  STG.E.128 desc[UR4][R4.64], RZ ;  /* 0x000000ff04007986 */ /* 0x000fe8000c101d04 */
[----:B------:R-:W-:Y:S04]  /*1520*/  STG.E.128 desc[UR4][R6.64], RZ ;  /* 0x000000ff06007986 */ /* 0x000fe8000c101d04 */
[----:B------:R-:W-:Y:S04]  /*1530*/  STG.E.128 desc[UR4][R36.64+0x100], RZ ;  /* 0x000100ff24007986 */ /* 0x000fe8000c101d04 */
[----:B------:R-:W-:Y:S04]  /*1540*/  STG.E.128 desc[UR4][R8.64+0x100], RZ ;  /* 0x000100ff08007986 */ /* 0x000fe8000c101d04 */
[----:B------:R-:W-:Y:S04]  /*1550*/  STG.E.128 desc[UR4][R10.64+0x100], RZ ;  /* 0x000100ff0a007986 */ /* 0x000fe8000c101d04 */
[----:B------:R-:W-:Y:S01]  /*1560*/  STG.E.128 desc[UR4][R38.64+0x100], RZ ;  /* 0x000100ff26007986 */ /* 0x000fe2000c101d04 */
[----:B------:R-:W-:Y:S05]  /*1570*/  EXIT ;  /* 0x000000000000794d */ /* 0x000fea0003800000 */
.L_x_1471:
        /* <DEDUP_REMOVED lines=16> */
.L_x_2441:


//--------------------- .text._ZN5flash27flash_bwd_convert_dq_kernelI23Flash_bwd_kernel_traitsILi128ELi64ELi128ELi8ELi2ELi4ELi2ELb0ELb0EN7cutlass6half_tE19Flash_kernel_traitsILi128ELi64ELi128ELi8ES3_EEEEvNS_16Flash_bwd_paramsEi --------------------------
	.section	.text._ZN5flash27flash_bwd_convert_dq_kernelI23Flash_bwd_kernel_traitsILi128ELi64ELi128ELi8ELi2ELi4ELi2ELb0ELb0EN7cutlass6half_tE19Flash_kernel_traitsILi128ELi64ELi128ELi8ES3_EEEEvNS_16Flash_bwd_paramsEi,"ax",@progbits
	.align	128
        .global         _ZN5flash27flash_bwd_convert_dq_kernelI23Flash_bwd_kernel_traitsILi128ELi64ELi128ELi8ELi2ELi4ELi2ELb0ELb0EN7cutlass6half_tE19Flash_kernel_traitsILi128ELi64ELi128ELi8ES3_EEEEvNS_16Flash_bwd_paramsEi
        .type           _ZN5flash27flash_bwd_convert_dq_kernelI23Flash_bwd_kernel_traitsILi128ELi64ELi128ELi8ELi2ELi4ELi2ELb0ELb0EN7cutlass6half_tE19Flash_kernel_traitsILi128ELi64ELi128ELi8ES3_EEEEvNS_16Flash_bwd_paramsEi,@function
        .size           _ZN5flash27flash_bwd_convert_dq_kernelI23Flash_bwd_kernel_traitsILi128ELi64ELi128ELi8ELi2ELi4ELi2ELb0ELb0EN7cutlass6half_tE19Flash_kernel_traitsILi128ELi64ELi128ELi8ES3_EEEEvNS_16Flash_bwd_paramsEi,(.L_x_2442 - _ZN5flash27flash_bwd_convert_dq_kernelI23Flash_bwd_kernel_traitsILi128ELi64ELi128ELi8ELi2ELi4ELi2ELb0ELb0EN7cutlass6half_tE19Flash_kernel_traitsILi128ELi64ELi128ELi8ES3_EEEEvNS_16Flash_bwd_paramsEi)
        .other          _ZN5flash27flash_bwd_convert_dq_kernelI23Flash_bwd_kernel_traitsILi128ELi64ELi128ELi8ELi2ELi4ELi2ELb0ELb0EN7cutlass6half_tE19Flash_kernel_traitsILi128ELi64ELi128ELi8ES3_EEEEvNS_16Flash_bwd_paramsEi,@"STO_CUDA_ENTRY STV_DEFAULT"
_ZN5flash27flash_bwd_convert_dq_kernelI23Flash_bwd_kernel_traitsILi128ELi64ELi128ELi8ELi2ELi4ELi2ELb0ELb0EN7cutlass6half_tE19Flash_kernel_traitsILi128ELi64ELi128ELi8ES3_EEEEvNS_16Flash_bwd_paramsEi:
.text._ZN5flash27flash_bwd_convert_dq_kernelI23Flash_bwd_kernel_traitsILi128ELi64ELi128ELi8ELi2ELi4ELi2ELb0ELb0EN7cutlass6half_tE19Flash_kernel_traitsILi128ELi64ELi128ELi8ES3_EEEEvNS_16Flash_bwd_paramsEi:
        /* <DEDUP_REMOVED lines=48> */
.L_x_1472:
[-C--:B------:R-:W-:Y:S02]  /*0300*/  IMAD R9, R3, R25.reuse, RZ ;  /* 0x0000001903097224 */ /* 0x080fe400078e02ff */
[----:B------:R-:W-:-:S04]  /*0310*/  IMAD.WIDE.U32 R24, R2, R25, RZ ;  /* 0x0000001902187225 */ /* 0x000fc800078e00ff */
[----:B------:R-:W-:-:S07]  /*0320*/  IMAD.IADD R22, R25, 0x1, R9 ;  /* 0x0000000119167824 */ /* 0x000fce00078e0209 */
.L_x_1473:
        /* <DEDUP_REMOVED lines=48> */
.L_x_1475:
        /* <DEDUP_REMOVED lines=80> */
.L_x_1474:
        /* <DEDUP_REMOVED lines=120> */
.L_x_1477:
[----:B------:R-:W-:Y:S05]  /*12b0*/  BSYNC.RECONVERGENT B0 ;  /* 0x0000000000007941 */ /* 0x000fea0003800200 */
.L_x_1476:
        /* <DEDUP_REMOVED lines=20> */
.L_x_1478:
        /* <DEDUP_REMOVED lines=16> */
.L_x_2442:


//--------------------- .text._ZN5flash44flash_bwd_dq_dk_dv_loop_seqk_parallel_kernelI23Flash_bwd_kernel_traitsILi128ELi64ELi128ELi8ELi2ELi4ELi2ELb0ELb0EN7cutlass6half_tE19Flash_kernel_traitsILi128ELi64ELi128ELi8ES3_EELb1ELb0ELb0ELb0ELb0ELb1ELb0EEEvNS_16Flash_bwd_paramsE --------------------------
	.section	.text._ZN5flash44flash_bwd_dq_dk_dv_loop_seqk_parallel_kernelI23Flash_bwd_kernel_traitsILi128ELi64ELi128ELi8ELi2ELi4ELi2ELb0ELb0EN7cutlass6half_tE19Flash_kernel_traitsILi128ELi64ELi128ELi8ES3_EELb1ELb0ELb0ELb0ELb0ELb1ELb0EEEvNS_16Flash_bwd_paramsE,"ax",@progbits
	.align	128
        .global         _ZN5flash44flash_bwd_dq_dk_dv_loop_seqk_parallel_kernelI23Flash_bwd_kernel_traitsILi128ELi64ELi128ELi8ELi2ELi4ELi2ELb0ELb0EN7cutlass6half_tE19Flash_kernel_traitsILi128ELi64ELi128ELi8ES3_EELb1ELb0ELb0ELb0ELb0ELb1ELb0EEEvNS_16Flash_bwd_paramsE
        .type           _ZN5flash44flash_bwd_dq_dk_dv_loop_seqk_parallel_kernelI23Flash_bwd_kernel_traitsILi128ELi64ELi128ELi8ELi2ELi4ELi2ELb0ELb0EN7cutlass6half_tE19Flash_kernel_traitsILi128ELi64ELi128ELi8ES3_EELb1ELb0ELb0ELb0ELb0ELb1ELb0EEEvNS_16Flash_bwd_paramsE,@function
        .size           _ZN5flash44flash_bwd_dq_dk_dv_loop_seqk_parallel_kernelI23Flash_bwd_kernel_traitsILi128ELi64ELi128ELi8ELi2ELi4ELi2ELb0ELb0EN7cutlass6half_tE19Flash_kernel_traitsILi128ELi64ELi128ELi8ES3_EELb1ELb0ELb0ELb0ELb0ELb1ELb0EEEvNS_16Flash_bwd_paramsE,(.L_x_2443 - _ZN5flash44flash_bwd_dq_dk_dv_loop_seqk_parallel_kernelI23Flash_bwd_kernel_traitsILi128ELi64ELi128ELi8ELi2ELi4ELi2ELb0ELb0EN7cutlass6half_tE19Flash_kernel_traitsILi128ELi64ELi128ELi8ES3_EELb1ELb0ELb0ELb0ELb0ELb1ELb0EEEvNS_16Flash_bwd_paramsE)
        .other          _ZN5flash44flash_bwd_dq_dk_dv_loop_seqk_parallel_kernelI23Flash_bwd_kernel_traitsILi128ELi64ELi128ELi8ELi2ELi4ELi2ELb0ELb0EN7cutlass6half_tE19Flash_kernel_traitsILi128ELi64ELi128ELi8ES3_EELb1ELb0ELb0ELb0ELb0ELb1ELb0EEEvNS_16Flash_bwd_paramsE,@"STO_CUDA_ENTRY STV_DEFAULT"
_ZN5flash44flash_bwd_dq_dk_dv_loop_seqk_parallel_kernelI23Flash_bwd_kernel_traitsILi128ELi64ELi128ELi8ELi2ELi4ELi2ELb0ELb0EN7cutlass6half_tE19Flash_kernel_traitsILi128ELi64ELi128ELi8ES3_EELb1ELb0ELb0ELb0ELb0ELb1ELb0EEEvNS_16Flash_bwd_paramsE:
.text._ZN5flash44flash_bwd_dq_dk_dv_loop_seqk_parallel_kernelI23Flash_bwd_kernel_traitsILi128ELi64ELi128ELi8ELi2ELi4ELi2ELb0ELb0EN7cutlass6half_tE19Flash_kernel_traitsILi128ELi64ELi128ELi8ES3_EELb1ELb0ELb0ELb0ELb0ELb1ELb0EEEvNS_16Flash_bwd_paramsE:
        /* <DEDUP_REMOVED lines=48> */
.L_x_1532:
        /* <DEDUP_REMOVED lines=52> */
.L_x_1479:
        /* <DEDUP_REMOVED lines=33> */
.L_x_1481:
[----:B------:R-:W1:Y:S01]  /*0850*/  LDCU.64 UR14, c[0x0][0x3b8] ;  /* 0x00007700ff0e77ac */ /* 0x000e620008000a00 */
[----:B------:R-:W-:-:S04]  /*0860*/  UIADD3 UR8, UPT, UPT, UR35, UR40, URZ ;  /* 0x0000002823087290 */ /* 0x000fc8000fffe0ff */
[----:B-1----:R-:W-:Y:S02]  /*0870*/  UIMAD.WIDE.U32 UR44, UR8, UR14, URZ ;  /* 0x0000000e082c72a5 */ /* 0x002fe4000f8e00ff */
[----:B------:R-:W-:-:S04]  /*0880*/  UIMAD UR8, UR8, UR15, URZ ;  /* 0x0000000f080872a4 */ /* 0x000fc8000f8e02ff */
[----:B------:R-:W-:-:S06]  /*0890*/  UIADD3 UR8, UPT, UPT, UR45, UR8, URZ ;  /* 0x000000082d087290 */ /* 0x000fcc000fffe0ff */
[----:B------:R-:W-:Y:S02]  /*08a0*/  MOV R22, UR8 ;  /* 0x0000000800167c02 */ /* 0x000fe40008000f00 */
.L_x_1482:
        /* <DEDUP_REMOVED lines=44> */
.L_x_1483:
[----:B------:R-:W1:Y:S01]  /*0b70*/  LDCU.64 UR12, c[0x0][0x3c0] ;  /* 0x00007800ff0c77ac */ /* 0x000e620008000a00 */
[----:B------:R-:W-:-:S04]  /*0b80*/  UIADD3 UR8, UPT, UPT, UR35, UR40, URZ ;  /* 0x0000002823087290 */ /* 0x000fc8000fffe0ff */
[----:B-1----:R-:W-:Y:S02]  /*0b90*/  UIMAD.WIDE.U32 UR10, UR8, UR12, URZ ;  /* 0x0000000c080a72a5 */ /* 0x002fe4000f8e00ff */
[----:B------:R-:W-:-:S04]  /*0ba0*/  UIMAD UR8, UR8, UR13, URZ ;  /* 0x0000000d080872a4 */ /* 0x000fc8000f8e02ff */
[----:B------:R-:W-:Y:S01]  /*0bb0*/  UIADD3 UR8, UPT, UPT, UR11, UR8, URZ ;  /* 0x000000080b087290 */ /* 0x000fe2000fffe0ff */
[----:B------:R-:W-:-:S05]  /*0bc0*/  UMOV UR46, UR10 ;  /* 0x0000000a002e7c82 */ /* 0x000fca0008000000 */
[----:B------:R-:W-:-:S07]  /*0bd0*/  MOV R18, UR8 ;  /* 0x0000000800127c02 */ /* 0x000fce0008000f00 */
.L_x_1484:
        /* <DEDUP_REMOVED lines=28> */
.L_x_1485:
[----:B------:R-:W-:Y:S02]  /*0da0*/  UIMAD.WIDE.U32 UR10, UR62, UR16, URZ ;  /* 0x000000103e0a72a5 */ /* 0x000fe4000f8e00ff */
[----:B------:R-:W-:-:S04]  /*0db0*/  UIMAD UR8, UR63, UR16, URZ ;  /* 0x000000103f0872a4 */ /* 0x000fc8000f8e02ff */
[----:B------:R-:W-:-:S12]  /*0dc0*/  UIADD3 UR8, UPT, UPT, UR11, UR8, URZ ;  /* 0x000000080b087290 */ /* 0x000fd8000fffe0ff */
.L_x_1486:
        /* <DEDUP_REMOVED lines=20> */
.L_x_1487:
[----:B------:R-:W1:Y:S01]  /*0f10*/  LDCU UR55, c[0x0][0x434] ;  /* 0x00008680ff3777ac */ /* 0x000e620008000800 */
[----:B------:R-:W-:-:S04]  /*0f20*/  UIMAD UR9, UR24, UR45, UR23 ;  /* 0x0000002d180972a4 */ /* 0x000fc8000f8e0217 */
[----:B-1----:R-:W-:Y:S02]  /*0f30*/  UIMAD UR55, UR9, UR55, URZ ;  /* 0x00000037093772a4 */ /* 0x002fe4000f8e02ff */
.L_x_1488:
        /* <DEDUP_REMOVED lines=11> */
.L_x_1489:
[----:B------:R-:W1:Y:S01]  /*0ff0*/  LDCU UR54, c[0x0][0x444] ;  /* 0x00008880ff3677ac */ /* 0x000e620008000800 */
[----:B------:R-:W-:-:S04]  /*1000*/  UIMAD UR9, UR24, UR45, UR23 ;  /* 0x0000002d180972a4 */ /* 0x000fc8000f8e0217 */
[----:B-1----:R-:W-:-:S12]  /*1010*/  UIMAD UR54, UR9, UR54, URZ ;  /* 0x00000036093672a4 */ /* 0x002fd8000f8e02ff */
.L_x_1490:
[----:B------:R-:W1:Y:S01]  /*1020*/  S2R R42, SR_TID.X ;  /* 0x00000000002a7919 */ /* 0x000e620000002100 */
[----:B------:R-:W-:Y:S01]  /*1030*/  USHF.R.S32.HI UR9, URZ, 0x1f, UR53 ;  /* 0x0000001fff097899 */ /* 0x000fe20008011435 */
[----:B------:R-:W2:Y:S01]  /*1040*/  LDC.64 R14, c[0x0][0x3b0] ;  /* 0x0000ec00ff0e7b82 */ /* 0x000ea20000000a00 */
[----:B------:R-:W-:Y:S01]  /*1050*/  UIADD3 UR53, UP1, UP0, UR60, UR10, UR53 ;  /* 0x0000000a3c357290 */ /* 0x000fe2000f83e035 */
[----:B------:R-:W-:Y:S01]  /*1060*/  IMAD.MOV.U32 R13, RZ, RZ, RZ ;  /* 0x000000ffff0d7224 */ /* 0x000fe200078e00ff */
[----:B------:R-:W-:Y:S01]  /*1070*/  ISETP.NE.AND P6, PT, RZ, UR56, PT ;  /* 0x00000038ff007c0c */ /* 0x000fe2000bfc5270 */
[----:B------:R-:W-:Y:S01]  /*1080*/  ULEA UR54, UR48, UR54, 0x6 ;  /* 0x0000003630367291 */ /* 0x000fe2000f8e30ff */
[----:B------:R-:W-:Y:S01]  /*1090*/  BSSY.RECONVERGENT B1, `(.L_x_1480) ;  /* 0x0000927000017945 */ /* 0x000fe20003800200 */
[----:B------:R-:W-:Y:S02]  /*10a0*/  UIADD3.X UR52, UPT, UPT, UR52, UR8, UR9, UP1, UP0 ;  /* 0x0000000834347290 */ /* 0x000fe40008fe0409 */
[----:B------:R-:W3:Y:S01]  /*10b0*/  LDC.64 R8, c[0x0][0x5f8] ;  /* 0x00017e00ff087b82 */ /* 0x000ee20000000a00 */
[----:B------:R-:W-:Y:S01]  /*10c0*/  UISETP.GT.AND UP0, UPT, UR43, URZ, UPT ;  /* 0x000000ff2b00728c */ /* 0x000fe2000bf04270 */
[----:B------:R-:W4:Y:S01]  /*10d0*/  LDCU.128 UR8, c[0x0][0x590] ;  /* 0x0000b200ff0877ac */ /* 0x000f220008000c00 */
[----:B------:R-:W-:Y:S01]  /*10e0*/  ULEA UR55, UR48, UR55, 0x6 ;  /* 0x0000003730377291 */ /* 0x000fe2000f8e30ff */
[----:B--2---:R-:W-:Y:S01]  /*10f0*/  IMAD R6, R14, UR51, RZ ;  /* 0x000000330e067c24 */ /* 0x004fe2000f8e02ff */
[----:B----4-:R-:W-:Y:S01]  /*1100*/  UIMAD UR16, UR51, UR8, URZ ;  /* 0x00000008331072a4 */ /* 0x010fe2000f8e02ff */
[C---:B-1----:R-:W-:Y:S01]  /*1110*/  IMAD.SHL.U32 R43, R42.reuse, 0x8, RZ ;  /* 0x000000082a2b7824 */ /* 0x042fe200078e00ff */
[--C-:B------:R-:W-:Y:S01]  /*1120*/  SHF.R.U32.HI R41, RZ, 0x3, R42.reuse ;  /* 0x00000003ff297819 */ /* 0x100fe2000001162a */
[----:B------:R-:W-:Y:S01]  /*1130*/  IMAD.U32 R0, RZ, RZ, UR8 ;  /* 0x00000008ff007e24 */ /* 0x000fe2000f8e00ff */
[----:B------:R-:W-:Y:S01]  /*1140*/  UIMAD UR16, UR49, UR9, UR16 ;  /* 0x00000009311072a4 */ /* 0x000fe2000f8e0210 */
[----:B------:R-:W-:Y:S01]  /*1150*/  LOP3.LUT R244, R42, 0x1f, RZ, 0xc0, !PT ;  /* 0x0000001f2af47812 */ /* 0x000fe200078ec0ff */
[----:B------:R-:W-:Y:S01]  /*1160*/  UIMAD UR51, UR45, UR57, URZ ;  /* 0x000000392d3372a4 */ /* 0x000fe2000f8e02ff */
[----:B------:R-:W-:Y:S01]  /*1170*/  LOP3.LUT R12, R43, 0x38, RZ, 0xc0, !PT ;  /* 0x000000382b0c7812 */ /* 0x000fe200078ec0ff */
[----:B------:R-:W1:Y:S01]  /*1180*/  LDCU.64 UR56, c[0x0][0x420] ;  /* 0x00008400ff3877ac */ /* 0x000e620008000a00 */
[----:B------:R-:W-:-:S02]  /*1190*/  SHF.R.U32.HI R238, RZ, 0x5, R42 ;  /* 0x00000005ffee7819 */ /* 0x000fc4000001162a */
[----:B------:R-:W-:Y:S01]  /*11a0*/  IADD3 R2, P0, PT, R12, UR58, RZ ;  /* 0x0000003a0c027c10 */ /* 0x000fe2000ff1e0ff */
[----:B------:R-:W-:Y:S01]  /*11b0*/  IMAD.WIDE.U32 R4, R14, UR49, R12 ;  /* 0x000000310e047c25 */ /* 0x000fe2000f8e000c */
[----:B------:R-:W2:Y:S03]  /*11c0*/  LDCU.64 UR58, c[0x0][0x5e8] ;  /* 0x0000bd00ff3a77ac */ /* 0x000ea60008000a00 */
[----:B------:R-:W-:Y:S02]  /*11d0*/  IMAD.X R3, RZ, RZ, UR17, P0 ;  /* 0x00000011ff037e24 */ /* 0x000fe400080e06ff */
[----:B------:R-:W-:-:S04]  /*11e0*/  IMAD.WIDE.U32 R2, R0, UR49, R2 ;  /* 0x0000003100027c25 */ /* 0x000fc8000f8e0002 */
[----:B------:R-:W-:Y:S01]  /*11f0*/  IMAD.U32 R0, RZ, RZ, UR10 ;  /* 0x0000000aff007e24 */ /* 0x000fe2000f8e00ff */
[----:B------:R-:W-:Y:S01]  /*1200*/  IADD3 R3, PT, PT, R3, UR16, RZ ;  /* 0x0000001003037c10 */ /* 0x000fe2000fffe0ff */
[----:B------:R-:W4:Y:S02]  /*1210*/  LDCU.64 UR16, c[0x0][0x3c8] ;  /* 0x00007900ff1077ac */ /* 0x000f240008000a00 */
[----:B------:R-:W-:Y:S01]  /*1220*/  IMAD.WIDE.U32 R2, R0, UR23, R2 ;  /* 0x0000001700027c25 */ /* 0x000fe2000f8e0002 */
[----:B--2---:R-:W-:-:S03]  /*1230*/  UIMAD.WIDE UR58, UR54, 0x4, UR58 ;  /* 0x00000004363a78a5 */ /* 0x004fc6000f8e023a */
[----:B------:R-:W-:Y:S01]  /*1240*/  IMAD.U32 R0, RZ, RZ, UR11 ;  /* 0x0000000bff007e24 */ /* 0x000fe2000f8e00ff */
[----:B------:R-:W2:Y:S03]  /*1250*/  LDCU.64 UR10, c[0x0][0x550] ;  /* 0x0000aa00ff0a77ac */ /* 0x000ea60008000a00 */
[----:B------:R-:W-:Y:S02]  /*1260*/  IMAD R3, R0, UR23, R3 ;  /* 0x0000001700037c24 */ /* 0x000fe4000f8e0203 */
[----:B------:R-:W-:Y:S01]  /*1270*/  IMAD R0, R15, UR49, R6 ;  /* 0x000000310f007c24 */ /* 0x000fe2000f8e0206 */
[----:B------:R-:W-:Y:S01]  /*1280*/  IADD3 R6, P0, PT, R4, UR50, RZ ;  /* 0x0000003204067c10 */ /* 0x000fe2000ff1e0ff */
[----:B------:R-:W-:Y:S01]  /*1290*/  IMAD.WIDE.U32 R2, R41, UR8, R2 ;  /* 0x0000000829027c25 */ /* 0x000fe2000f8e0002 */
[----:B------:R-:W-:Y:S02]  /*12a0*/  USHF.L.U32 UR49, UR8, 0x5, URZ ;  /* 0x0000000508317899 */ /* 0x000fe400080006ff */
[----:B------:R-:W-:Y:S01]  /*12b0*/  IADD3.X R7, PT, PT, R5, UR47, R0, P0, !PT ;  /* 0x0000002f05077c10 */ /* 0x000fe200087fe400 */
[----:B------:R-:W-:Y:S01]  /*12c0*/  IMAD R11, R41, UR9, R3 ;  /* 0x00000009290b7c24 */ /* 0x000fe2000f8e0203 */
[----:B----4-:R-:W-:Y:S01]  /*12d0*/  MOV R0, UR16 ;  /* 0x0000001000007c02 */ /* 0x010fe20008000f00 */
[----:B---3--:R-:W-:Y:S01]  /*12e0*/  IMAD.WIDE.U32 R4, R8, UR21, RZ ;  /* 0x0000001508047c25 */ /* 0x008fe2000f8e00ff */
[----:B------:R-:W-:Y:S01]  /*12f0*/  USHF.L.U64.HI UR47, UR8, 0x5, UR9 ;  /* 0x00000005082f7899 */ /* 0x000fe20008010209 */
[----:B------:R-:W3:Y:S02]  /*1300*/  LDCU.64 UR8, c[0x0][0x380] ;  /* 0x00007000ff0877ac */ /* 0x000ee40008000a00 */
[----:B------:R-:W-:Y:S01]  /*1310*/  IMAD.U32 R3, RZ, RZ, UR17 ;  /* 0x00000011ff037e24 */ /* 0x000fe2000f8e00ff */
[----:B------:R-:W-:Y:S01]  /*1320*/  SEL R4, R4, RZ, P6 ;  /* 0x000000ff04047207 */ /* 0x000fe20003000000 */
[----:B------:R-:W-:Y:S01]  /*1330*/  IMAD.WIDE.U32 R6, R0, UR23, R6 ;  /* 0x0000001700067c25 */ /* 0x000fe2000f8e0006 */
[----:B------:R-:W4:Y:S01]  /*1340*/  LDCU.64 UR16, c[0x0][0x570] ;  /* 0x0000ae00ff1077ac */ /* 0x000f220008000a00 */
[----:B--2---:R-:W-:-:S02]  /*1350*/  LEA R242, P2, R2, UR10, 0x1 ;  /* 0x0000000a02f27c11 */ /* 0x004fc4000f8408ff */
[----:B------:R-:W-:Y:S01]  /*1360*/  IMAD R0, R238, UR51, R244 ;  /* 0x00000033ee007c24 */ /* 0x000fe2000f8e02f4 */
[----:B------:R-:W-:Y:S01]  /*1370*/  USHF.L.U32 UR50, UR51, 0x6, URZ ;  /* 0x0000000633327899 */ /* 0x000fe200080006ff */
[----:B------:R-:W-:Y:S01]  /*1380*/  IMAD R8, R9, UR21, R5 ;  /* 0x0000001509087c24 */ /* 0x000fe2000f8e0205 */
[----:B------:R-:W-:Y:S01]  /*1390*/  LEA.HI.X R241, R2, UR11, R11, 0x1, P2 ;  /* 0x0000000b02f17c11 */ /* 0x000fe200090f0c0b */
[----:B------:R-:W-:Y:S01]  /*13a0*/  IMAD R3, R3, UR23, R7 ;  /* 0x0000001703037c24 */ /* 0x000fe2000f8e0207 */
[----:B------:R-:W-:Y:S01]  /*13b0*/  IADD3 R9, P1, P0, R0, UR53, R4 ;  /* 0x0000003500097c10 */ /* 0x000fe2000f83e004 */
[----:B------:R-:W-:Y:S01]  /*13c0*/  IMAD.MOV.U32 R2, RZ, RZ, R6 ;  /* 0x000000ffff027224 */ /* 0x000fe200078e0006 */
[----:B------:R-:W-:Y:S02]  /*13d0*/  SHF.R.S32.HI R5, RZ, 0x1f, R0 ;  /* 0x0000001fff057819 */ /* 0x000fe40000011400 */
[----:B------:R-:W-:Y:S01]  /*13e0*/  SEL R0, R8, RZ, P6 ;  /* 0x000000ff08007207 */ /* 0x000fe20003000000 */
[----:B------:R-:W-:Y:S01]  /*13f0*/  IMAD.WIDE.U32 R2, R41, R14, R2 ;  /* 0x0000000e29027225 */ /* 0x000fe200078e0002 */
[----:B------:R-:W-:-:S02]  /*1400*/  MOV R4, UR50 ;  /* 0x0000003200047c02 */ /* 0x000fc40008000f00 */
[----:B------:R-:W-:Y:S01]  /*1410*/  IADD3.X R5, PT, PT, R5, UR52, R0, P1, P0 ;  /* 0x0000003405057c10 */ /* 0x000fe20008fe0400 */
[----:B------:R-:W-:Y:S01]  /*1420*/  IMAD R3, R41, R15, R3 ;  /* 0x0000000f29037224 */ /* 0x000fe200078e0203 */
[----:B------:R-:W-:Y:S01]  /*1430*/  IADD3 R0, P0, PT, R9, UR50, RZ ;  /* 0x0000003209007c10 */ /* 0x000fe2000ff1e0ff */
[----:B-1----:R-:W-:Y:S01]  /*1440*/  UIMAD.WIDE UR52, UR55, 0x4, UR56 ;  /* 0x00000004373478a5 */ /* 0x002fe2000f8e0238 */
[----:B---3--:R-:W-:Y:S02]  /*1450*/  LEA R240, P1, R2, UR8, 0x1 ;  /* 0x0000000802f07c11 */ /* 0x008fe4000f8208ff */
[----:B------:R-:W-:Y:S01]  /*1460*/  LEA.HI.X.SX32 R4, R4, R5, 0x1, P0 ;  /* 0x0000000504047211 */ /* 0x000fe200000f0eff */
[----:B------:R-:W-:Y:S01]  /*1470*/  VIADD R5, R41, 0x20 ;  /* 0x0000002029057836 */ /* 0x000fe20000000000 */
[----:B----4-:R-:W-:Y:S01]  /*1480*/  LEA R234, P0, R0, UR16, 0x2 ;  /* 0x0000001000ea7c11 */ /* 0x010fe2000f8010ff */
[----:B------:R-:W-:Y:S01]  /*1490*/  UMOV UR16, UR58 ;  /* 0x0000003a00107c82 */ /* 0x000fe20008000000 */
[----:B------:R-:W-:-:S02]  /*14a0*/  LEA.HI.X R239, R2, UR9, R3, 0x1, P1 ;  /* 0x0000000902ef7c11 */ /* 0x000fc400088f0c03 */
[----:B------:R-:W-:Y:S01]  /*14b0*/  LEA.HI.X R235, R0, UR17, R4, 0x2, P0 ;  /* 0x0000001100eb7c11 */ /* 0x000fe200080f1404 */
[C---:B------:R-:W-:Y:S01]  /*14c0*/  IMAD.SHL.U32 R0, R14.reuse, 0x20, RZ ;  /* 0x000000200e007824 */ /* 0x040fe200078e00ff */
[C---:B------:R-:W-:Y:S01]  /*14d0*/  IADD3 R20, P2, PT, R41.reuse, 0x40, RZ ;  /* 0x0000004029147810 */ /* 0x040fe20007f5e0ff */
[----:B------:R-:W-:Y:S01]  /*14e0*/  UMOV UR17, UR59 ;  /* 0x0000003b00117c82 */ /* 0x000fe20008000000 */
[C---:B------:R-:W-:Y:S02]  /*14f0*/  IADD3 R16, P0, PT, R41.reuse, 0x20, RZ ;  /* 0x0000002029107810 */ /* 0x040fe40007f1e0ff */
[C---:B------:R-:W-:Y:S01]  /*1500*/  IADD3 R28, P1, PT, R41.reuse, 0x60, RZ ;  /* 0x00000060291c7810 */ /* 0x040fe20007f3e0ff */
[----:B------:R-:W-:Y:S01]  /*1510*/  IMAD.X R21, RZ, RZ, RZ, P2 ;  /* 0x000000ffff157224 */ /* 0x000fe200010e06ff */
[----:B------:R-:W-:Y:S01]  /*1520*/  SHF.L.U64.HI R15, R14, 0x5, R15 ;  /* 0x000000050e0f7819 */ /* 0x000fe2000001020f */
[C---:B------:R-:W-:Y:S01]  /*1530*/  VIADD R14, R41.reuse, 0x60 ;  /* 0x00000060290e7836 */ /* 0x040fe20000000000 */
        /* <DEDUP_REMOVED lines=17> */
.L_x_1492:
[----:B------:R-:W1:Y:S01]  /*1650*/  LDCU.64 UR12, c[0x0][0x5c0] ;  /* 0x0000b800ff0c77ac */ /* 0x000e620008000a00 */
[----:B------:R-:W-:-:S04]  /*1660*/  UIADD3 UR8, UPT, UPT, UR35, UR40, URZ ;  /* 0x0000002823087290 */ /* 0x000fc8000fffe0ff */
[----:B-1----:R-:W-:Y:S02]  /*1670*/  UIMAD.WIDE.U32 UR16, UR8, UR12, URZ ;  /* 0x0000000c081072a5 */ /* 0x002fe4000f8e00ff */
[----:B------:R-:W-:-:S04]  /*1680*/  UIMAD UR8, UR8, UR13, URZ ;  /* 0x0000000d080872a4 */ /* 0x000fc8000f8e02ff */
[----:B------:R-:W-:-:S06]  /*1690*/  UIADD3 UR8, UPT, UPT, UR17, UR8, URZ ;  /* 0x0000000811087290 */ /* 0x000fcc000fffe0ff */
[----:B------:R-:W-:Y:S02]  /*16a0*/  MOV R0, UR8 ;  /* 0x0000000800007c02 */ /* 0x000fe40008000f00 */
.L_x_1493:
        /* <DEDUP_REMOVED lines=13> */
.L_x_1494:
[----:B------:R-:W1:Y:S01]  /*1780*/  LDCU.64 UR10, c[0x0][0x5c8] ;  /* 0x0000b900ff0a77ac */ /* 0x000e620008000a00 */
[----:B------:R-:W-:-:S04]  /*1790*/  UIADD3 UR35, UPT, UPT, UR35, UR40, URZ ;  /* 0x0000002823237290 */ /* 0x000fc8000fffe0ff */
[----:B-1----:R-:W-:Y:S02]  /*17a0*/  UIMAD.WIDE.U32 UR14, UR35, UR10, URZ ;  /* 0x0000000a230e72a5 */ /* 0x002fe4000f8e00ff */
[----:B------:R-:W-:-:S04]  /*17b0*/  UIMAD UR35, UR35, UR11, URZ ;  /* 0x0000000b232372a4 */ /* 0x000fc8000f8e02ff */
[----:B------:R-:W-:-:S06]  /*17c0*/  UIADD3 UR35, UPT, UPT, UR15, UR35, URZ ;  /* 0x000000230f237290 */ /* 0x000fcc000fffe0ff */
[----:B------:R-:W-:-:S07]  /*17d0*/  MOV R9, UR35 ;  /* 0x0000002300097c02 */ /* 0x000fce0008000f00 */
.L_x_1495:
        /* <DEDUP_REMOVED lines=27> */
.L_x_1497:
[----:B------:R-:W-:Y:S05]  /*1990*/  BSYNC.RECONVERGENT B0 ;  /* 0x0000000000007941 */ /* 0x000fea0003800200 */
.L_x_1496:
        /* <DEDUP_REMOVED lines=13> */
.L_x_1499:
[----:B------:R-:W-:Y:S05]  /*1a70*/  BSYNC.RECONVERGENT B0 ;  /* 0x0000000000007941 */ /* 0x000fea0003800200 */
.L_x_1498:
        /* <DEDUP_REMOVED lines=13> */
.L_x_1501:
[----:B------:R-:W-:Y:S05]  /*1b50*/  BSYNC.RECONVERGENT B0 ;  /* 0x0000000000007941 */ /* 0x000fea0003800200 */
.L_x_1500:
        /* <DEDUP_REMOVED lines=13> */
.L_x_1503:
[----:B------:R-:W-:Y:S05]  /*1c30*/  BSYNC.RECONVERGENT B0 ;  /* 0x0000000000007941 */ /* 0x000fea0003800200 */
.L_x_1502:
        /* <DEDUP_REMOVED lines=22> */
.L_x_1505:
[----:B------:R-:W-:Y:S05]  /*1da0*/  BSYNC.RECONVERGENT B0 ;  /* 0x0000000000007941 */ /* 0x000fea0003800200 */
.L_x_1504:
        /* <DEDUP_REMOVED lines=13> */
.L_x_1507:
[----:B------:R-:W-:Y:S05]  /*1e80*/  BSYNC.RECONVERGENT B0 ;  /* 0x0000000000007941 */ /* 0x000fea0003800200 */
.L_x_1506:
        /* <DEDUP_REMOVED lines=13> */
.L_x_1509:
[----:B------:R-:W-:Y:S05]  /*1f60*/  BSYNC.RECONVERGENT B0 ;  /* 0x0000000000007941 */ /* 0x000fea0003800200 */
.L_x_1508:
        /* <DEDUP_REMOVED lines=13> */
.L_x_1491:
[----:B------:R-:W-:Y:S01]  /*2040*/  UIMAD UR43, UR48, -0x40, UR43 ;  /* 0xffffffc0302b78a4 */ /* 0x000fe2000f8e022b */
[----:B------:R-:W-:Y:S01]  /*2050*/  IMAD.U32 R2, RZ, RZ, UR14 ;  /* 0x0000000eff027e24 */ /* 0x000fe2000f8e00ff */
[----:B------:R-:W-:Y:S01]  /*2060*/  UIMAD UR54, UR41, UR14, URZ ;  /* 0x0000000e293672a4 */ /* 0x000fe2000f8e02ff */
[----:B------:R-:W-:Y:S01]  /*2070*/  IMAD.U32 R8, RZ, RZ, UR49 ;  /* 0x00000031ff087e24 */ /* 0x000fe2000f8e00ff */
[----:B------:R-:W1:Y:S01]  /*2080*/  LDCU.64 UR10, c[0x0][0x3d0] ;  /* 0x00007a00ff0a77ac */ /* 0x000e620008000a00 */
[----:B------:R-:W-:Y:S01]  /*2090*/  IMAD.WIDE.U32 R2, R2, UR37, R12 ;  /* 0x0000002502027c25 */ /* 0x000fe2000f8e000c */
[----:B------:R-:W-:Y:S01]  /*20a0*/  ISETP.GE.AND P5, PT, R5, UR43, PT ;  /* 0x0000002b05007c0c */ /* 0x000fe2000bfa6270 */
[----:B------:R-:W-:Y:S01]  /*20b0*/  @P6 BAR.SYNC.DEFER_BLOCKING 0x0 ;  /* 0x0000000000006b1d */ /* 0x000fe20000010000 */
[----:B------:R-:W-:Y:S01]  /*20c0*/  UIMAD UR54, UR37, UR15, UR54 ;  /* 0x0000000f253672a4 */ /* 0x000fe2000f8e0236 */
[----:B------:R-:W-:Y:S01]  /*20d0*/  IMAD.U32 R7, RZ, RZ, UR49 ;  /* 0x00000031ff077e24 */ /* 0x000fe2000f8e00ff */
[----:B------:R-:W-:Y:S01]  /*20e0*/  IADD3 R2, P0, PT, R2, UR44, RZ ;  /* 0x0000002c02027c10 */ /* 0x000fe2000ff1e0ff */
[----:B------:R-:W-:Y:S01]  /*20f0*/  UIADD3 UR50, UPT, UPT, -UR37, UR34, URZ ;  /* 0x0000002225327290 */ /* 0x000fe2000fffe1ff */
[----:B------:R-:W-:Y:S01]  /*2100*/  IMAD.U32 R6, RZ, RZ, UR47 ;  /* 0x0000002fff067e24 */ /* 0x000fe2000f8e00ff */
[----:B------:R-:W2:Y:S01]  /*2110*/  LDCU.64 UR8, c[0x0][0x3d8] ;  /* 0x00007b00ff0877ac */ /* 0x000ea20008000a00 */
[----:B------:R-:W-:Y:S01]  /*2120*/  IADD3.X R3, PT, PT, R22, UR54, R3, P0, !PT ;  /* 0x0000003616037c10 */ /* 0x000fe200087fe403 */
[----:B------:R-:W-:Y:S01]  /*2130*/  IMAD.U32 R4, RZ, RZ, UR12 ;  /* 0x0000000cff047e24 */ /* 0x000fe2000f8e00ff */
[----:B------:R-:W-:Y:S01]  /*2140*/  ISETP.GE.AND P6, PT, R41, UR43, PT ;  /* 0x0000002b29007c0c */ /* 0x000fe2000bfc6270 */
[----:B------:R-:W-:Y:S01]  /*2150*/  UIMAD UR41, UR41, UR12, URZ ;  /* 0x0000000c292972a4 */ /* 0x000fe2000f8e02ff */
[----:B------:R-:W-:Y:S01]  /*2160*/  ISETP.GE.AND P3, PT, R5, UR50, PT ;  /* 0x0000003205007c0c */ /* 0x000fe2000bf66270 */
[----:B------:R-:W-:Y:S01]  /*2170*/  IMAD.WIDE.U32 R4, R4, UR37, R12 ;  /* 0x0000002504047c25 */ /* 0x000fe2000f8e000c */
[----:B------:R-:W-:Y:S01]  /*2180*/  @!P5 LEA R8, P1, R8, R242, 0x1 ;  /* 0x000000f20808d211 */ /* 0x000fe200078208ff */
[----:B------:R-:W-:Y:S01]  /*2190*/  UIMAD UR41, UR37, UR13, UR41 ;  /* 0x0000000d252972a4 */ /* 0x000fe2000f8e0229 */
[----:B------:R-:W-:Y:S01]  /*21a0*/  @!P5 LEA R22, P4, R0, R240, 0x1 ;  /* 0x000000f00016d211 */ /* 0x000fe200078808ff */
[----:B-1----:R-:W-:Y:S01]  /*21b0*/  IMAD.WIDE.U32 R2, R10, UR10, R2 ;  /* 0x0000000a0a027c25 */ /* 0x002fe2000f8e0002 */
[----:B------:R-:W-:Y:S01]  /*21c0*/  @!P5 LEA.HI.X R9, R7, R241, R6, 0x1, P1 ;  /* 0x000000f10709d211 */ /* 0x000fe200008f0c06 */
[----:B------:R-:W1:Y:S01]  /*21d0*/  S2R R218, SR_TID.X ;  /* 0x0000000000da7919 */ /* 0x000e620000002100 */
[----:B------:R-:W-:Y:S01]  /*21e0*/  @!P5 LEA.HI.X R23, R0, R239, R15, 0x1, P4 ;  /* 0x000000ef0017d211 */ /* 0x000fe200020f0c0f */
[----:B------:R-:W-:Y:S01]  /*21f0*/  IMAD R0, R19, UR10, RZ ;  /* 0x0000000a13007c24 */ /* 0x000fe2000f8e02ff */
[----:B------:R-:W-:Y:S01]  /*2200*/  LOP3.LUT R6, R43, 0x1f8, RZ, 0xc0, !PT ;  /* 0x000001f82b067812 */ /* 0x000fe200078ec0ff */
[----:B------:R-:W-:Y:S01]  /*2210*/  IMAD.MOV.U32 R248, RZ, RZ, 0x7f800000 ;  /* 0x7f800000fff87424 */ /* 0x000fe200078e00ff */
[----:B------:R-:W-:Y:S01]  /*2220*/  ISETP.GE.AND P4, PT, R41, UR50, PT ;  /* 0x0000003229007c0c */ /* 0x000fe2000bf86270 */
[----:B--2---:R-:W-:Y:S01]  /*2230*/  IMAD R7, R19, UR8, RZ ;  /* 0x0000000813077c24 */ /* 0x004fe2000f8e02ff */
[----:B------:R-:W-:Y:S01]  /*2240*/  LOP3.LUT R6, R6, 0x38, R42, 0x78, !PT ;  /* 0x0000003806067812 */ /* 0x000fe200078e782a */
[----:B------:R-:W2:Y:S01]  /*2250*/  @!P3 LDC.64 R32, c[0x0][0x388] ;  /* 0x0000e200ff20bb82 */ /* 0x000ea20000000a00 */
[----:B------:R-:W-:Y:S01]  /*2260*/  IADD3 R4, P0, PT, R4, UR46, RZ ;  /* 0x0000002e04047c10 */ /* 0x000fe2000ff1e0ff */
[----:B------:R-:W-:Y:S01]  /*2270*/  IMAD R12, R10, UR9, R7 ;  /* 0x000000090a0c7c24 */ /* 0x000fe2000f8e0207 */
[----:B------:R-:W-:Y:S01]  /*2280*/  LOP3.LUT R6, R6, 0x1e00, R43, 0xf8, !PT ;  /* 0x00001e0006067812 */ /* 0x000fe200078ef82b */
[----:B------:R-:W-:Y:S01]  /*2290*/  @!P6 IMAD.MOV.U32 R7, RZ, RZ, R241 ;  /* 0x000000ffff07e224 */ /* 0x000fe200078e00f1 */
[----:B------:R-:W-:Y:S01]  /*22a0*/  ISETP.GE.AND P2, PT, R11, UR50, PT ;  /* 0x000000320b007c0c */ /* 0x000fe2000bf46270 */
[----:B------:R-:W-:Y:S01]  /*22b0*/  IMAD R11, R10, UR11, R0 ;  /* 0x0000000b0a0b7c24 */ /* 0x000fe2000f8e0200 */
[----:B------:R-:W-:Y:S01]  /*22c0*/  ISETP.GE.AND P1, PT, R14, UR50, PT ;  /* 0x000000320e007c0c */ /* 0x000fe2000bf26270 */
[----:B------:R-:W-:Y:S01]  /*22d0*/  IMAD.MOV.U32 R247, RZ, RZ, 0x7f800000 ;  /* 0x7f800000fff77424 */ /* 0x000fe200078e00ff */
[----:B------:R-:W-:Y:S01]  /*22e0*/  IADD3.X R5, PT, PT, R18, UR41, R5, P0, !PT ;  /* 0x0000002912057c10 */ /* 0x000fe200087fe405 */
[----:B------:R-:W3:Y:S01]  /*22f0*/  @!P4 LDC.64 R34, c[0x0][0x388] ;  /* 0x0000e200ff22cb82 */ /* 0x000ee20000000a00 */
[----:B------:R-:W-:Y:S01]  /*2300*/  LEA R0, R6, UR25, 0x1 ;  /* 0x0000001906007c11 */ /* 0x000fe2000f8e08ff */
[----:B------:R-:W-:-:S02]  /*2310*/  @!P6 IMAD.MOV.U32 R6, RZ, RZ, R242 ;  /* 0x000000ffff06e224 */ /* 0x000fc400078e00f2 */
[----:B------:R-:W-:Y:S02]  /*2320*/  IMAD.MOV.U32 R246, RZ, RZ, 0x7f800000 ;  /* 0x7f800000fff67424 */ /* 0x000fe400078e00ff */
[----:B------:R-:W-:Y:S01]  /*2330*/  IMAD.MOV.U32 R243, RZ, RZ, 0x7f800000 ;  /* 0x7f800000fff37424 */ /* 0x000fe200078e00ff */
[----:B------:R-:W-:Y:S01]  /*2340*/  @!PT LDS RZ, [RZ] ;  /* 0x00000000fffff984 */ /* 0x000fe20000000800 */
[----:B------:R-:W-:Y:S01]  /*2350*/  @!PT LDS RZ, [RZ] ;  /* 0x00000000fffff984 */ /* 0x000fe20000000800 */
[----:B------:R-:W-:Y:S01]  /*2360*/  @!PT LDS RZ, [RZ] ;  /* 0x00000000fffff984 */ /* 0x000fe20000000800 */
[----:B------:R-:W-:Y:S01]  /*2370*/  @!P6 LDGSTS.E.BYPASS.LTC128B.128 [R0+0x8000], desc[UR32][R6.64] ;  /* 0x080000000600efae */ /* 0x000fe2000b981a20 */
[----:B------:R-:W-:Y:S01]  /*2380*/  IMAD.WIDE.U32 R4, R10, UR8, R4 ;  /* 0x000000080a047c25 */ /* 0x000fe2000f8e0004 */
[----:B------:R-:W-:Y:S01]  /*2390*/  ULOP3.LUT UR8, UR48, 0x80000001, URZ, 0xc0, !UPT ;  /* 0x8000000130087892 */ /* 0x000fe2000f8ec0ff */
[----:B------:R-:W4:Y:S01]  /*23a0*/  @!P2 LDC.64 R30, c[0x0][0x388] ;  /* 0x0000e200ff1eab82 */ /* 0x000f220000000a00 */
[----:B------:R2:W-:Y:S01]  /*23b0*/  @!P6 LDGSTS.E.BYPASS.LTC128B.128 [R0+0xa000], desc[UR32][R6.64+0x80] ;  /* 0x0a0000800600efae */ /* 0x0005e2000b981a20 */
[----:B------:R-:W-:Y:S01]  /*23c0*/  IMAD.IADD R3, R3, 0x1, R11 ;  /* 0x0000000103037824 */ /* 0x000fe200078e020b */
[----:B------:R-:W-:Y:S01]  /*23d0*/  UISETP.NE.AND UP0, UPT, UR8, 0x1, UPT ;  /* 0x000000010800788c */ /* 0x000fe2000bf05270 */
[----:B------:R-:W-:Y:S01]  /*23e0*/  IMAD.IADD R5, R5, 0x1, R12 ;  /* 0x0000000105057824 */ /* 0x000fe200078e020c */
[----:B------:R-:W-:Y:S01]  /*23f0*/  @P6 STS.128 [R0+0x8000], RZ ;  /* 0x008000ff00006388 */ /* 0x000fe20000000c00 */
[----:B------:R-:W-:Y:S01]  /*2400*/  @!P4 IMAD.MOV.U32 R18, RZ, RZ, R2 ;  /* 0x000000ffff12c224 */ /* 0x000fe200078e0002 */
[----:B------:R-:W-:Y:S01]  /*2410*/  USEL UR8, URZ, 0x4000, UP0 ;  /* 0x00004000ff087887 */ /* 0x000fe20008000000 */
[----:B------:R-:W-:Y:S01]  /*2420*/  @!P4 IMAD.MOV.U32 R19, RZ, RZ, R3 ;  /* 0x000000ffff13c224 */ /* 0x000fe200078e0003 */
[----:B------:R-:W-:Y:S01]  /*2430*/  @P6 STS.128 [R0+0xa000], RZ ;  /* 0x00a000ff00006388 */ /* 0x000fe20000000c00 */
[----:B------:R-:W-:-:S02]  /*2440*/  @!P1 IMAD.MOV.U32 R24, RZ, RZ, R4 ;  /* 0x000000ffff189224 */ /* 0x000fc400078e0004 */
[----:B------:R-:W-:Y:S01]  /*2450*/  IMAD.SHL.U32 R207, R42, 0x40, RZ ;  /* 0x000000402acf7824 */ /* 0x000fe200078e00ff */
[----:B------:R-:W-:Y:S01]  /*2460*/  @P5 STS.128 [R0+0x9000], RZ ;  /* 0x009000ff00005388 */ /* 0x000fe20000000c00 */
[----:B------:R-:W-:Y:S01]  /*2470*/  @!P1 IMAD.MOV.U32 R25, RZ, RZ, R5 ;  /* 0x000000ffff199224 */ /* 0x000fe200078e0005 */
[----:B------:R-:W-:Y:S01]  /*2480*/  LOP3.LUT R238, R238, 0x1, RZ, 0xc0, !PT ;  /* 0x00000001eeee7812 */ /* 0x000fe200078ec0ff */
[--C-:B------:R-:W-:Y:S01]  /*2490*/  @!P2 IMAD.MOV.U32 R14, RZ, RZ, R2.reuse ;  /* 0x000000ffff0ea224 */ /* 0x100fe200078e0002 */
[----:B------:R-:W-:Y:S01]  /*24a0*/  @P5 STS.128 [R0+0xb000], RZ ;  /* 0x00b000ff00005388 */ /* 0x000fe20000000c00 */
[--C-:B------:R-:W-:Y:S01]  /*24b0*/  @!P2 IMAD.MOV.U32 R15, RZ, RZ, R3.reuse ;  /* 0x000000ffff0fa224 */ /* 0x100fe200078e0003 */
[----:B------:R-:W-:Y:S01]  /*24c0*/  UIMAD UR45, UR24, UR45, UR23 ;  /* 0x0000002d182d72a4 */ /* 0x000fe2000f8e0217 */
[----:B------:R-:W-:Y:S01]  /*24d0*/  @!P1 IMAD.MOV.U32 R26, RZ, RZ, R2 ;  /* 0x000000ffff1a9224 */ /* 0x000fe200078e0002 */
[----:B------:R-:W-:Y:S01]  /*24e0*/  @!PT LDS RZ, [RZ] ;  /* 0x00000000fffff984 */ /* 0x000fe20000000800 */
[----:B------:R-:W-:Y:S01]  /*24f0*/  @!PT LDS RZ, [RZ] ;  /* 0x00000000fffff984 */ /* 0x000fe20000000800 */
[----:B------:R-:W-:Y:S01]  /*2500*/  @!PT LDS RZ, [RZ] ;  /* 0x00000000fffff984 */ /* 0x000fe20000000800 */
[----:B------:R-:W-:Y:S01]  /*2510*/  @!P5 LDGSTS.E.BYPASS.LTC128B.128 [R0+0x9000], desc[UR32][R8.64] ;  /* 0x090000000800dfae */ /* 0x000fe2000b981a20 */
[----:B------:R-:W-:Y:S01]  /*2520*/  @!P1 IMAD.MOV.U32 R27, RZ, RZ, R3 ;  /* 0x000000ffff1b9224 */ /* 0x000fe200078e0003 */
[----:B------:R-:W3:Y:S01]  /*2530*/  LDC R236, c[0x0][0x44c] ;  /* 0x00011300ffec7b82 */ /* 0x000ee20000000800 */
[----:B------:R-:W-:Y:S01]  /*2540*/  @!P2 IMAD.MOV.U32 R12, RZ, RZ, R4 ;  /* 0x000000ffff0ca224 */ /* 0x000fe200078e0004 */
[----:B------:R4:W-:Y:S01]  /*2550*/  @!P5 LDGSTS.E.BYPASS.LTC128B.128 [R0+0xb000], desc[UR32][R8.64+0x80] ;  /* 0x0b0000800800dfae */ /* 0x0009e2000b981a20 */
[----:B------:R-:W-:-:S02]  /*2560*/  @!P2 IMAD.MOV.U32 R13, RZ, RZ, R5 ;  /* 0x000000ffff0da224 */ /* 0x000fc400078e0005 */
[----:B------:R-:W-:Y:S01]  /*2570*/  IMAD.SHL.U32 R208, R42, 0x20, RZ ;  /* 0x000000202ad07824 */ /* 0x000fe200078e00ff */
[--C-:B-1----:R-:W-:Y:S01]  /*2580*/  SHF.R.U32.HI R44, RZ, 0x1, R218.reuse ;  /* 0x00000001ff2c7819 */ /* 0x102fe200000116da */
[C---:B--2---:R-:W-:Y:S02]  /*2590*/  @!P3 IMAD R7, R17.reuse, UR14, RZ ;  /* 0x0000000e1107bc24 */ /* 0x044fe4000f8e02ff */
[----:B------:R-:W-:Y:S02]  /*25a0*/  IMAD.MOV.U32 R214, RZ, RZ, 0x40 ;  /* 0x00000040ffd67424 */ /* 0x000fe400078e00ff */
[----:B------:R-:W-:Y:S01]  /*25b0*/  IMAD.MOV.U32 R212, RZ, RZ, 0x20 ;  /* 0x00000020ffd47424 */ /* 0x000fe200078e00ff */
[----:B------:R-:W-:Y:S01]  /*25c0*/  SHF.R.U32.HI R221, RZ, 0x3, R218 ;  /* 0x00000003ffdd7819 */ /* 0x000fe200000116da */
[----:B------:R-:W-:Y:S02]  /*25d0*/  @!P3 IMAD R6, R17, UR12, RZ ;  /* 0x0000000c1106bc24 */ /* 0x000fe4000f8e02ff */
[----:B------:R-:W-:Y:S01]  /*25e0*/  IMAD.MOV.U32 R252, RZ, RZ, 0x10 ;  /* 0x00000010fffc7424 */ /* 0x000fe200078e00ff */
[----:B------:R-:W-:Y:S01]  /*25f0*/  UIADD3 UR37, UPT, UPT, UR37, 0x80, URZ ;  /* 0x0000008025257890 */ /* 0x000fe2000fffe0ff */
[C---:B------:R-:W-:Y:S01]  /*2600*/  @!P3 IMAD R37, R16.reuse, UR15, R7 ;  /* 0x0000000f1025bc24 */ /* 0x040fe2000f8e0207 */
[----:B------:R-:W-:Y:S01]  /*2610*/  CS2R R158, SRZ ;  /* 0x00000000009e7805 */ /* 0x000fe2000001ff00 */
[C---:B------:R-:W-:Y:S01]  /*2620*/  @!P3 IMAD R40, R16.reuse, UR13, R6 ;  /* 0x0000000d1028bc24 */ /* 0x040fe2000f8e0206 */
[----:B------:R-:W-:Y:S01]  /*2630*/  CS2R R156, SRZ ;  /* 0x00000000009c7805 */ /* 0x000fe2000001ff00 */
[----:B------:R-:W-:Y:S01]  /*2640*/  @!P3 IMAD.WIDE.U32 R6, R16, UR14, R2 ;  /* 0x0000000e1006bc25 */ /* 0x000fe2000f8e0002 */
[----:B------:R-:W-:-:S02]  /*2650*/  CS2R R162, SRZ ;  /* 0x0000000000a27805 */ /* 0x000fc4000001ff00 */
[----:B------:R-:W-:Y:S02]  /*2660*/  CS2R R160, SRZ ;  /* 0x0000000000a07805 */ /* 0x000fe4000001ff00 */
[----:B------:R-:W-:Y:S01]  /*2670*/  CS2R R154, SRZ ;  /* 0x00000000009a7805 */ /* 0x000fe2000001ff00 */
[C---:B------:R-:W-:Y:S01]  /*2680*/  @!P2 IMAD R3, R21.reuse, UR14, RZ ;  /* 0x0000000e1503ac24 */ /* 0x040fe2000f8e02ff */
[----:B------:R-:W-:Y:S01]  /*2690*/  CS2R R152, SRZ ;  /* 0x0000000000987805 */ /* 0x000fe2000001ff00 */
[----:B------:R-:W-:Y:S01]  /*26a0*/  @!P2 IMAD R2, R21, UR12, RZ ;  /* 0x0000000c1502ac24 */ /* 0x000fe2000f8e02ff */
[----:B------:R-:W-:Y:S01]  /*26b0*/  CS2R R150, SRZ ;  /* 0x0000000000967805 */ /* 0x000fe2000001ff00 */
[C---:B----4-:R-:W-:Y:S01]  /*26c0*/  @!P1 IMAD R9, R29.reuse, UR14, RZ ;  /* 0x0000000e1d099c24 */ /* 0x050fe2000f8e02ff */
[----:B------:R-:W-:Y:S01]  /*26d0*/  CS2R R148, SRZ ;  /* 0x0000000000947805 */ /* 0x000fe2000001ff00 */
[----:B------:R-:W-:Y:S01]  /*26e0*/  @!P1 IMAD R8, R29, UR12, RZ ;  /* 0x0000000c1d089c24 */ /* 0x000fe2000f8e02ff */
[----:B------:R-:W-:Y:S01]  /*26f0*/  CS2R R142, SRZ ;  /* 0x00000000008e7805 */ /* 0x000fe2000001ff00 */
[C---:B------:R-:W-:Y:S01]  /*2700*/  @!P1 IMAD R36, R28.reuse, UR15, R9 ;  /* 0x0000000f1c249c24 */ /* 0x040fe2000f8e0209 */
[----:B------:R-:W-:Y:S01]  /*2710*/  CS2R R140, SRZ ;  /* 0x00000000008c7805 */ /* 0x000fe2000001ff00 */
[----:B------:R-:W-:Y:S01]  /*2720*/  @!P1 IMAD R38, R28, UR13, R8 ;  /* 0x0000000d1c269c24 */ /* 0x000fe2000f8e0208 */
[----:B------:R-:W-:Y:S01]  /*2730*/  CS2R R146, SRZ ;  /* 0x0000000000927805 */ /* 0x000fe2000001ff00 */
[----:B------:R-:W-:Y:S01]  /*2740*/  @!P4 IMAD.WIDE.U32 R8, R41, UR14, R18 ;  /* 0x0000000e2908cc25 */ /* 0x000fe2000f8e0012 */
[----:B------:R-:W-:-:S02]  /*2750*/  CS2R R144, SRZ ;  /* 0x0000000000907805 */ /* 0x000fc4000001ff00 */
[----:B------:R-:W-:Y:S02]  /*2760*/  CS2R R138, SRZ ;  /* 0x00000000008a7805 */ /* 0x000fe4000001ff00 */
[----:B------:R-:W-:Y:S01]  /*2770*/  CS2R R136, SRZ ;  /* 0x0000000000887805 */ /* 0x000fe2000001ff00 */
[----:B------:R-:W-:Y:S01]  /*2780*/  @!P1 IMAD.WIDE.U32 R18, R28, UR12, R24 ;  /* 0x0000000c1c129c25 */ /* 0x000fe2000f8e0018 */
[----:B------:R-:W-:Y:S01]  /*2790*/  CS2R R134, SRZ ;  /* 0x0000000000867805 */ /* 0x000fe2000001ff00 */
[----:B------:R-:W1:Y:S01]  /*27a0*/  @!P1 LDC.64 R24, c[0x0][0x388] ;  /* 0x0000e200ff189b82 */ /* 0x000e620000000a00 */
[----:B------:R-:W-:Y:S01]  /*27b0*/  CS2R R132, SRZ ;  /* 0x0000000000847805 */ /* 0x000fe2000001ff00 */
[----:B------:R-:W-:Y:S01]  /*27c0*/  @!P3 IMAD.MOV.U32 R10, RZ, RZ, R4 ;  /* 0x000000ffff0ab224 */ /* 0x000fe200078e0004 */
[----:B------:R-:W-:Y:S01]  /*27d0*/  CS2R R126, SRZ ;  /* 0x00000000007e7805 */ /* 0x000fe2000001ff00 */
[----:B------:R-:W-:Y:S01]  /*27e0*/  @!P3 IMAD.MOV.U32 R11, RZ, RZ, R5 ;  /* 0x000000ffff0bb224 */ /* 0x000fe200078e0005 */
[----:B------:R-:W-:Y:S01]  /*27f0*/  CS2R R124, SRZ ;  /* 0x00000000007c7805 */ /* 0x000fe2000001ff00 */
        /* <DEDUP_REMOVED lines=8> */
[----:B------:R-:W-:Y:S01]  /*2880*/  @!P2 IMAD.WIDE.U32 R20, R20, UR12, R12 ;  /* 0x0000000c1414ac25 */ /* 0x000fe2000f8e000c */
[----:B------:R-:W-:Y:S02]  /*2890*/  CS2R R116, SRZ ;  /* 0x0000000000747805 */ /* 0x000fe4000001ff00 */
[----:B------:R-:W-:Y:S02]  /*28a0*/  CS2R R110, SRZ ;  /* 0x00000000006e7805 */ /* 0x000fe4000001ff00 */
[----:B------:R-:W-:Y:S01]  /*28b0*/  CS2R R108, SRZ ;  /* 0x00000000006c7805 */ /* 0x000fe2000001ff00 */
[----:B------:R-:W-:Y:S01]  /*28c0*/  @!P3 IMAD.WIDE.U32 R16, R16, UR12, R10 ;  /* 0x0000000c1010bc25 */ /* 0x000fe2000f8e000a */
[----:B---3--:R-:W-:-:S02]  /*28d0*/  @!P4 LEA R10, P0, R8, R34, 0x1 ;  /* 0x00000022080ac211 */ /* 0x008fc400078008ff */
[----:B------:R-:W-:Y:S02]  /*28e0*/  CS2R R114, SRZ ;  /* 0x0000000000727805 */ /* 0x000fe4000001ff00 */
[----:B------:R-:W-:Y:S01]  /*28f0*/  CS2R R112, SRZ ;  /* 0x0000000000707805 */ /* 0x000fe2000001ff00 */
[----:B------:R-:W-:Y:S01]  /*2900*/  VIADD R232, R0, UR8 ;  /* 0x0000000800e87c36 */ /* 0x000fe20008000000 */
[----:B------:R-:W-:Y:S01]  /*2910*/  CS2R R106, SRZ ;  /* 0x00000000006a7805 */ /* 0x000fe2000001ff00 */
[----:B------:R-:W-:Y:S01]  /*2920*/  @!P4 IMAD R9, R41, UR15, R9 ;  /* 0x0000000f2909cc24 */ /* 0x000fe2000f8e0209 */
[----:B------:R-:W-:Y:S01]  /*2930*/  CS2R R104, SRZ ;  /* 0x0000000000687805 */ /* 0x000fe2000001ff00 */
[----:B------:R-:W-:Y:S01]  /*2940*/  @!P6 IMAD.MOV.U32 R12, RZ, RZ, R240 ;  /* 0x000000ffff0ce224 */ /* 0x000fe200078e00f0 */
[----:B------:R-:W-:Y:S01]  /*2950*/  CS2R R102, SRZ ;  /* 0x0000000000667805 */ /* 0x000fe2000001ff00 */
[----:B------:R-:W-:Y:S01]  /*2960*/  @!P6 IMAD.MOV.U32 R13, RZ, RZ, R239 ;  /* 0x000000ffff0de224 */ /* 0x000fe200078e00ef */
[----:B------:R-:W-:Y:S01]  /*2970*/  @!P4 LEA.HI.X R11, R8, R35, R9, 0x1, P0 ;  /* 0x00000023080bc211 */ /* 0x000fe200000f0c09 */
[----:B------:R-:W-:Y:S01]  /*2980*/  @!P1 IMAD.WIDE.U32 R14, R28, UR14, R26 ;  /* 0x0000000e1c0e9c25 */ /* 0x000fe2000f8e001a */
[C---:B------:R-:W-:Y:S01]  /*2990*/  @!P3 LEA R8, P0, R6.reuse, R32, 0x1 ;  /* 0x000000200608b211 */ /* 0x040fe200078008ff */
[----:B------:R-:W2:Y:S01]  /*29a0*/  @!P4 LDC.64 R26, c[0x0][0x390] ;  /* 0x0000e400ff1acb82 */ /* 0x000ea20000000a00 */
[----:B------:R-:W-:Y:S01]  /*29b0*/  @!P6 LDGSTS.E.BYPASS.LTC128B.128 [R232], desc[UR32][R12.64] ;  /* 0x000000000ce8efae */ /* 0x000fe2000b981a20 */
[----:B------:R-:W-:Y:S01]  /*29c0*/  @!P3 IMAD.IADD R7, R7, 0x1, R37 ;  /* 0x000000010707b824 */ /* 0x000fe200078e0225 */
[----:B------:R-:W-:Y:S01]  /*29d0*/  CS2R R100, SRZ ;  /* 0x0000000000647805 */ /* 0x000fe2000001ff00 */
[----:B------:R-:W-:Y:S01]  /*29e0*/  @!P2 IMAD.IADD R3, R3, 0x1, R29 ;  /* 0x000000010303a824 */ /* 0x000fe200078e021d */
[----:B------:R3:W-:Y:S01]  /*29f0*/  @!P6 LDGSTS.E.BYPASS.LTC128B.128 [R232+0x2000], desc[UR32][R12.64+0x80] ;  /* 0x020000800ce8efae */ /* 0x0007e2000b981a20 */
[----:B------:R-:W-:Y:S01]  /*2a00*/  @!P4 IMAD.WIDE.U32 R4, R41, UR12, R4 ;  /* 0x0000000c2904cc25 */ /* 0x000fe2000f8e0004 */
[----:B------:R-:W-:-:S02]  /*2a10*/  @!P3 LEA.HI.X R9, R6, R33, R7, 0x1, P0 ;  /* 0x000000210609b211 */ /* 0x000fc400000f0c07 */
[----:B------:R-:W-:Y:S01]  /*2a20*/  CS2R R94, SRZ ;  /* 0x00000000005e7805 */ /* 0x000fe2000001ff00 */
[----:B------:R-:W-:Y:S01]  /*2a30*/  @P6 STS.128 [R232], RZ ;  /* 0x000000ffe8006388 */ /* 0x000fe20000000c00 */
[C---:B------:R-:W-:Y:S01]  /*2a40*/  @!P2 LEA R6, P0, R2.reuse, R30, 0x1 ;  /* 0x0000001e0206a211 */ /* 0x040fe200078008ff */
[----:B------:R-:W-:Y:S01]  /*2a50*/  @!P4 IMAD R5, R41, UR13, R5 ;  /* 0x0000000d2905cc24 */ /* 0x000fe2000f8e0205 */
[----:B------:R-:W-:Y:S01]  /*2a60*/  CS2R R92, SRZ ;  /* 0x00000000005c7805 */ /* 0x000fe2000001ff00 */
[----:B------:R-:W-:Y:S01]  /*2a70*/  @P6 STS.128 [R232+0x2000], RZ ;  /* 0x002000ffe8006388 */ /* 0x000fe20000000c00 */
[----:B------:R-:W-:Y:S01]  /*2a80*/  @!P2 LEA.HI.X R7, R2, R31, R3, 0x1, P0 ;  /* 0x0000001f0207a211 */ /* 0x000fe200000f0c03 */
[----:B------:R-:W-:Y:S01]  /*2a90*/  @!P1 IMAD.IADD R3, R15, 0x1, R36 ;  /* 0x000000010f039824 */ /* 0x000fe200078e0224 */
[----:B-1----:R-:W-:Y:S01]  /*2aa0*/  @!P1 LEA R2, P0, R14, R24, 0x1 ;  /* 0x000000180e029211 */ /* 0x002fe200078008ff */
[----:B------:R-:W-:Y:S01]  /*2ab0*/  @P5 STS.128 [R232+0x1000], RZ ;  /* 0x001000ffe8005388 */ /* 0x000fe20000000c00 */
[----:B------:R-:W-:Y:S01]  /*2ac0*/  IMAD.SHL.U32 R217, R218, 0x8, RZ ;  /* 0x00000008dad97824 */ /* 0x000fe200078e00ff */
[----:B------:R-:W-:-:S02]  /*2ad0*/  CS2R R98, SRZ ;  /* 0x0000000000627805 */ /* 0x000fc4000001ff00 */
[----:B------:R-:W-:Y:S01]  /*2ae0*/  @!P1 LEA.HI.X R3, R14, R25, R3, 0x1, P0 ;  /* 0x000000190e039211 */ /* 0x000fe200000f0c03 */
[----:B------:R-:W-:Y:S01]  /*2af0*/  @P5 STS.128 [R232+0x3000], RZ ;  /* 0x003000ffe8005388 */ /* 0x000fe20000000c00 */
[----:B------:R-:W1:Y:S01]  /*2b00*/  LDC.64 R14, c[0x0][0x528] ;  /* 0x00014a00ff0e7b82 */ /* 0x000e620000000a00 */
[----:B------:R-:W-:Y:S01]  /*2b10*/  IMAD.SHL.U32 R45, R218, 0x2, RZ ;  /* 0x00000002da2d7824 */ /* 0x000fe200078e00ff */
        /* <DEDUP_REMOVED lines=9> */
[----:B------:R-:W-:-:S02]  /*2bb0*/  CS2R R84, SRZ ;  /* 0x0000000000547805 */ /* 0x000fc4000001ff00 */
[----:B------:R-:W-:Y:S01]  /*2bc0*/  CS2R R78, SRZ ;  /* 0x00000000004e7805 */ /* 0x000fe2000001ff00 */
[----:B---3--:R-:W3:Y:S01]  /*2bd0*/  @!P2 LDC.64 R12, c[0x0][0x390] ;  /* 0x0000e400ff0cab82 */ /* 0x008ee20000000a00 */
        /* <DEDUP_REMOVED lines=8> */
[----:B------:R-:W-:Y:S01]  /*2c60*/  @P4 STS.128 [R0+0xc000], RZ ;  /* 0x00c000ff00004388 */ /* 0x000fe20000000c00 */
[----:B------:R-:W-:Y:S02]  /*2c70*/  CS2R R68, SRZ ;  /* 0x0000000000447805 */ /* 0x000fe4000001ff00 */
[----:B------:R-:W-:Y:S02]  /*2c80*/  CS2R R62, SRZ ;  /* 0x00000000003e7805 */ /* 0x000fe4000001ff00 */
[----:B------:R-:W-:Y:S01]  /*2c90*/  CS2R R60, SRZ ;  /* 0x00000000003c7805 */ /* 0x000fe2000001ff00 */
[----:B------:R-:W-:Y:S01]  /*2ca0*/  @P4 STS.128 [R0+0x10000], RZ ;  /* 0x010000ff00004388 */ /* 0x000fe20000000c00 */
        /* <DEDUP_REMOVED lines=9> */
[----:B------:R-:W-:Y:S01]  /*2d40*/  CS2R R50, SRZ ;  /* 0x0000000000327805 */ /* 0x000fe2000001ff00 */
[----:B----4-:R-:W4:Y:S01]  /*2d50*/  @!P1 LDC.64 R22, c[0x0][0x390] ;  /* 0x0000e400ff169b82 */ /* 0x010f220000000a00 */
[----:B------:R-:W-:Y:S01]  /*2d60*/  @!PT LDS RZ, [RZ] ;  /* 0x00000000fffff984 */ /* 0x000fe20000000800 */
[----:B------:R-:W-:Y:S01]  /*2d70*/  @!PT LDS RZ, [RZ] ;  /* 0x00000000fffff984 */ /* 0x000fe20000000800 */
[----:B------:R-:W-:Y:S01]  /*2d80*/  @!PT LDS RZ, [RZ] ;  /* 0x00000000fffff984 */ /* 0x000fe20000000800 */
[----:B------:R-:W-:Y:S01]  /*2d90*/  @!P3 LDGSTS.E.BYPASS.LTC128B.128 [R0+0xd000], desc[UR32][R8.64] ;  /* 0x0d0000000800bfae */ /* 0x000fe2000b981a20 */
[----:B------:R-:W-:Y:S01]  /*2da0*/  CS2R R48, SRZ ;  /* 0x0000000000307805 */ /* 0x000fe2000001ff00 */
[----:B------:R-:W-:-:S02]  /*2db0*/  USHF.L.U32 UR51, UR51, 0x3, URZ ;  /* 0x0000000333337899 */ /* 0x000fc400080006ff */
[----:B------:R1:W-:Y:S01]  /*2dc0*/  @!P3 LDGSTS.E.BYPASS.LTC128B.128 [R0+0x11000], desc[UR32][R8.64+0x80] ;  /* 0x110000800800bfae */ /* 0x0003e2000b981a20 */
[----:B------:R-:W1:Y:S02]  /*2dd0*/  LDCU UR9, c[0x0][0x3e0] ;  /* 0x00007c00ff0977ac */ /* 0x000e640008000800 */
[----:B--2---:R-:W2:Y:S01]  /*2de0*/  @!P3 LDC.64 R10, c[0x0][0x390] ;  /* 0x0000e400ff0abb82 */ /* 0x004ea20000000a00 */
[----:B------:R-:W-:Y:S01]  /*2df0*/  @P2 STS.128 [R0+0xe000], RZ ;  /* 0x00e000ff00002388 */ /* 0x000fe20000000c00 */
[----:B------:R-:W1:Y:S03]  /*2e00*/  LDCU UR11, c[0x0][0x45c] ;  /* 0x00008b80ff0b77ac */ /* 0x000e660008000800 */
[----:B------:R-:W-:Y:S01]  /*2e10*/  @P2 STS.128 [R0+0x12000], RZ ;  /* 0x012000ff00002388 */ /* 0x000fe20000000c00 */
[----:B------:R-:W1:Y:S03]  /*2e20*/  LDCU.U8 UR10, c[0x0][0x4f8] ;  /* 0x00009f00ff0a77ac */ /* 0x000e660008000000 */
[----:B------:R-:W-:Y:S01]  /*2e30*/  @!PT LDS RZ, [RZ] ;  /* 0x00000000fffff984 */ /* 0x000fe20000000800 */
[----:B------:R-:W-:Y:S01]  /*2e40*/  @!PT LDS RZ, [RZ] ;  /* 0x00000000fffff984 */ /* 0x000fe20000000800 */
[----:B------:R-:W-:Y:S01]  /*2e50*/  @!PT LDS RZ, [RZ] ;  /* 0x00000000fffff984 */ /* 0x000fe20000000800 */
[----:B------:R-:W-:Y:S04]  /*2e60*/  @!P2 LDGSTS.E.BYPASS.LTC128B.128 [R0+0xe000], desc[UR32][R6.64] ;  /* 0x0e0000000600afae */ /* 0x000fe8000b981a20 */
[----:B------:R2:W-:Y:S04]  /*2e70*/  @!P2 LDGSTS.E.BYPASS.LTC128B.128 [R0+0x12000], desc[UR32][R6.64+0x80] ;  /* 0x120000800600afae */ /* 0x0005e8000b981a20 */
[----:B------:R-:W-:Y:S04]  /*2e80*/  @P1 STS.128 [R0+0xf000], RZ ;  /* 0x00f000ff00001388 */ /* 0x000fe80000000c00 */
[----:B------:R-:W-:Y:S01]  /*2e90*/  @P1 STS.128 [R0+0x13000], RZ ;  /* 0x013000ff00001388 */ /* 0x000fe20000000c00 */
[----:B-1----:R-:W-:-:S03]  /*2ea0*/  @!P4 LEA R8, P0, R4, R26, 0x1 ;  /* 0x0000001a0408c211 */ /* 0x002fc600078008ff */
[----:B------:R-:W-:Y:S01]  /*2eb0*/  @!PT LDS RZ, [RZ] ;  /* 0x00000000fffff984 */ /* 0x000fe20000000800 */
[----:B------:R-:W-:Y:S01]  /*2ec0*/  @!PT LDS RZ, [RZ] ;  /* 0x00000000fffff984 */ /* 0x000fe20000000800 */
[----:B------:R-:W-:Y:S01]  /*2ed0*/  @!PT LDS RZ, [RZ] ;  /* 0x00000000fffff984 */ /* 0x000fe20000000800 */
[----:B------:R-:W-:Y:S01]  /*2ee0*/  @!P1 LDGSTS.E.BYPASS.LTC128B.128 [R0+0xf000], desc[UR32][R2.64] ;  /* 0x0f00000002009fae */ /* 0x000fe2000b981a20 */
[----:B------:R-:W-:Y:S01]  /*2ef0*/  @!P4 LEA.HI.X R9, R4, R27, R5, 0x1, P0 ;  /* 0x0000001b0409c211 */ /* 0x000fe200000f0c05 */
[----:B------:R-:W-:Y:S02]  /*2f00*/  @!P3 IMAD.IADD R4, R17, 0x1, R40 ;  /* 0x000000011104b824 */ /* 0x000fe400078e0228 */
[----:B------:R4:W-:Y:S04]  /*2f10*/  @!P1 LDGSTS.E.BYPASS.LTC128B.128 [R0+0x13000], desc[UR32][R2.64+0x80] ;  /* 0x1300008002009fae */ /* 0x0009e8000b981a20 */
[----:B------:R-:W-:Y:S04]  /*2f20*/  @!P4 LDGSTS.E.BYPASS.LTC128B.128 [R0+0x14000], desc[UR32][R8.64] ;  /* 0x140000000800cfae */ /* 0x000fe8000b981a20 */
[----:B------:R-:W-:Y:S01]  /*2f30*/  @!P4 LDGSTS.E.BYPASS.LTC128B.128 [R0+0x18000], desc[UR32][R8.64+0x80] ;  /* 0x180000800800cfae */ /* 0x000fe2000b981a20 */
[----:B--2---:R-:W-:Y:S01]  /*2f40*/  @!P3 LEA R6, P0, R16, R10, 0x1 ;  /* 0x0000000a1006b211 */ /* 0x004fe200078008ff */
[----:B------:R-:W-:-:S02]  /*2f50*/  @!P1 IMAD.IADD R10, R19, 0x1, R38 ;  /* 0x00000001130a9824 */ /* 0x000fc400078e0226 */
[----:B------:R-:W-:Y:S01]  /*2f60*/  @P4 STS.128 [R0+0x14000], RZ ;  /* 0x014000ff00004388 */ /* 0x000fe20000000c00 */
[----:B------:R-:W-:-:S03]  /*2f70*/  @!P3 LEA.HI.X R7, R16, R11, R4, 0x1, P0 ;  /* 0x0000000b1007b211 */ /* 0x000fc600000f0c04 */
[----:B------:R-:W-:Y:S01]  /*2f80*/  @P4 STS.128 [R0+0x18000], RZ ;  /* 0x018000ff00004388 */ /* 0x000fe20000000c00 */
[----:B---3--:R-:W-:-:S03]  /*2f90*/  @!P2 LEA R4, P5, R20, R12, 0x1 ;  /* 0x0000000c1404a211 */ /* 0x008fc600078a08ff */
[----:B------:R-:W-:Y:S04]  /*2fa0*/  @P3 STS.128 [R0+0x15000], RZ ;  /* 0x015000ff00003388 */ /* 0x000fe80000000c00 */
[----:B------:R-:W-:Y:S01]  /*2fb0*/  @P3 STS.128 [R0+0x19000], RZ ;  /* 0x019000ff00003388 */ /* 0x000fe20000000c00 */
[----:B----4-:R-:W-:-:S03]  /*2fc0*/  @!P1 LEA R2, P0, R18, R22, 0x1 ;  /* 0x0000001612029211 */ /* 0x010fc600078008ff */
[----:B------:R-:W-:Y:S01]  /*2fd0*/  @!PT LDS RZ, [RZ] ;  /* 0x00000000fffff984 */ /* 0x000fe20000000800 */
[----:B------:R-:W-:Y:S01]  /*2fe0*/  @!PT LDS RZ, [RZ] ;  /* 0x00000000fffff984 */ /* 0x000fe20000000800 */
[----:B------:R-:W-:Y:S01]  /*2ff0*/  @!PT LDS RZ, [RZ] ;  /* 0x00000000fffff984 */ /* 0x000fe20000000800 */
[----:B------:R-:W-:Y:S01]  /*3000*/  @!P3 LDGSTS.E.BYPASS.LTC128B.128 [R0+0x15000], desc[UR32][R6.64] ;  /* 0x150000000600bfae */ /* 0x000fe2000b981a20 */
[----:B------:R-:W-:-:S03]  /*3010*/  @!P2 IMAD.IADD R3, R21, 0x1, R39 ;  /* 0x000000011503a824 */ /* 0x000fc600078e0227 */
[----:B------:R-:W-:Y:S02]  /*3020*/  @!P3 LDGSTS.E.BYPASS.LTC128B.128 [R0+0x19000], desc[UR32][R6.64+0x80] ;  /* 0x190000800600bfae */ /* 0x000fe4000b981a20 */
[----:B------:R-:W-:Y:S02]  /*3030*/  @!P2 LEA.HI.X R5, R20, R13, R3, 0x1, P5 ;  /* 0x0000000d1405a211 */ /* 0x000fe400028f0c03 */
[----:B------:R-:W-:Y:S01]  /*3040*/  @!P1 LEA.HI.X R3, R18, R23, R10, 0x1, P0 ;  /* 0x0000001712039211 */ /* 0x000fe200000f0c0a */
[----:B------:R-:W-:Y:S04]  /*3050*/  @P2 STS.128 [R0+0x16000], RZ ;  /* 0x016000ff00002388 */ /* 0x000fe80000000c00 */
[----:B------:R-:W-:Y:S04]  /*3060*/  @P2 STS.128 [R0+0x1a000], RZ ;  /* 0x01a000ff00002388 */ /* 0x000fe80000000c00 */
        /* <DEDUP_REMOVED lines=12> */
[----:B------:R-:W-:-:S03]  /*3130*/  IMAD.SHL.U32 R10, R218, 0x20, RZ ;  /* 0x00000020da0a7824 */ /* 0x000fc600078e00ff */
[----:B------:R-:W0:Y:S04]  /*3140*/  LDGDEPBAR ;  /* 0x00000000000079af */ /* 0x000e280000000000 */
[----:B------:R-:W3:Y:S04]  /*3150*/  LDG.E.64 R6, desc[UR32][R14.64+0x8] ;  /* 0x000008200e067981 */ /* 0x000ee8000c1e1b00 */
[----:B------:R-:W4:Y:S01]  /*3160*/  LDG.E.64 R8, desc[UR32][R14.64] ;  /* 0x000000200e087981 */ /* 0x000f22000c1e1b00 */
[----:B-1----:R-:W-:-:S04]  /*3170*/  SHF.R.U32.HI R5, RZ, 0x1, R42 ;  /* 0x00000001ff057819 */ /* 0x002fc8000001162a */
[----:B------:R-:W-:Y:S02]  /*3180*/  LOP3.LUT R237, R5, 0x10, RZ, 0xc0, !PT ;  /* 0x0000001005ed7812 */ /* 0x000fe400078ec0ff */
[----:B--2---:R-:W-:-:S04]  /*3190*/  SHF.R.U32.HI R0, RZ, 0x2, R42 ;  /* 0x00000002ff007819 */ /* 0x004fc8000001162a */
[----:B------:R-:W-:-:S04]  /*31a0*/  LOP3.LUT R237, R237, 0x7, R0, 0xf8, !PT ;  /* 0x00000007eded7812 */ /* 0x000fc800078ef800 */
[C---:B------:R-:W-:Y:S01]  /*31b0*/  LOP3.LUT R2, R237.reuse, 0x20, RZ, 0xfc, !PT ;  /* 0x00000020ed027812 */ /* 0x040fe200078efcff */
[C---:B------:R-:W-:Y:S01]  /*31c0*/  VIADD R3, R237.reuse, 0x8 ;  /* 0x00000008ed037836 */ /* 0x040fe20000000000 */
[C---:B------:R-:W-:Y:S01]  /*31d0*/  ISETP.GE.AND P3, PT, R237.reuse, UR43, PT ;  /* 0x0000002bed007c0c */ /* 0x040fe2000bf66270 */
[----:B------:R-:W-:Y:S01]  /*31e0*/  VIADD R0, R237, 0x28 ;  /* 0x00000028ed007836 */ /* 0x000fe20000000000 */
[----:B------:R-:W-:Y:S01]  /*31f0*/  ISETP.GE.AND P1, PT, R2, UR43, PT ;  /* 0x0000002b02007c0c */ /* 0x000fe2000bf26270 */
[----:B------:R-:W-:Y:S01]  /*3200*/  IMAD.MOV.U32 R2, RZ, RZ, 0x4 ;  /* 0x00000004ff027424 */ /* 0x000fe200078e00ff */
[----:B------:R-:W-:Y:S02]  /*3210*/  ISETP.GE.AND P2, PT, R3, UR43, PT ;  /* 0x0000002b03007c0c */ /* 0x000fe4000bf46270 */
[----:B------:R-:W-:Y:S01]  /*3220*/  ISETP.GE.AND P0, PT, R0, UR43, PT ;  /* 0x0000002b00007c0c */ /* 0x000fe2000bf06270 */
[----:B------:R-:W-:-:S04]  /*3230*/  IMAD.WIDE.U32 R2, R237, R2, UR52 ;  /* 0x00000034ed027e25 */ /* 0x000fc8000f8e0002 */
[----:B------:R-:W-:Y:S02]  /*3240*/  IMAD.U32 R0, RZ, RZ, UR42 ;  /* 0x0000002aff007e24 */ /* 0x000fe4000f8e00ff */
[----:B------:R-:W5:Y:S04]  /*3250*/  @!P3 LDG.E R248, desc[UR32][R2.64] ;  /* 0x0000002002f8b981 */ /* 0x000f68000c1e1900 */
[----:B------:R-:W5:Y:S04]  /*3260*/  @!P2 LDG.E R247, desc[UR32][R2.64+0x20] ;  /* 0x0000202002f7a981 */ /* 0x000f68000c1e1900 */
[----:B------:R-:W5:Y:S04]  /*3270*/  @!P1 LDG.E R246, desc[UR32][R2.64+0x80] ;  /* 0x0000802002f69981 */ /* 0x000f68000c1e1900 */
[----:B------:R1:W5:Y:S01]  /*3280*/  @!P0 LDG.E R243, desc[UR32][R2.64+0xa0] ;  /* 0x0000a02002f38981 */ /* 0x000362000c1e1900 */
[----:B------:R-:W-:Y:S01]  /*3290*/  IMAD R238, R0, 0x4, R238 ;  /* 0x0000000400ee7824 */ /* 0x000fe200078e02ee */
[----:B------:R-:W-:Y:S01]  /*32a0*/  LOP3.LUT R4, R207, 0x200, RZ, 0xc0, !PT ;  /* 0x00000200cf047812 */ /* 0x000fe200078ec0ff */
[----:B------:R-:W-:Y:S01]  /*32b0*/  USHF.L.U32 UR45, UR45, 0x5, URZ ;  /* 0x000000052d2d7899 */ /* 0x000fe200080006ff */
[----:B------:R-:W-:-:S02]  /*32c0*/  R2P PR, R42, 0x6 ;  /* 0x000000062a007804 */ /* 0x000fc40000000000 */
[----:B------:R-:W-:Y:S02]  /*32d0*/  CS2R R40, SRZ ;  /* 0x0000000000287805 */ /* 0x000fe4000001ff00 */
[----:B------:R-:W-:Y:S01]  /*32e0*/  LOP3.LUT R4, R4, 0x400, R208, 0xf8, !PT ;  /* 0x0000040004047812 */ /* 0x000fe200078ef8d0 */
[----:B------:R-:W-:Y:S01]  /*32f0*/  USHF.R.S32.HI UR12, URZ, 0x1f, UR45 ;  /* 0x0000001fff0c7899 */ /* 0x000fe2000801142d */
[----:B------:R-:W-:Y:S02]  /*3300*/  CS2R R38, SRZ ;  /* 0x0000000000267805 */ /* 0x000fe4000001ff00 */
[----:B------:R-:W-:Y:S02]  /*3310*/  SEL R214, R214, 0xffffffc0, !P2 ;  /* 0xffffffc0d6d67807 */ /* 0x000fe40005000000 */
[----:B------:R-:W-:Y:S02]  /*3320*/  CS2R R36, SRZ ;  /* 0x0000000000247805 */ /* 0x000fe4000001ff00 */
[----:B------:R-:W-:Y:S01]  /*3330*/  SEL R212, R212, 0xffffffe0, !P1 ;  /* 0xffffffe0d4d47807 */ /* 0x000fe20004800000 */
[----:B------:R-:W-:Y:S01]  /*3340*/  VIADD R238, R238, 0xfffffffc ;  /* 0xfffffffceeee7836 */ /* 0x000fe20000000000 */
[C---:B------:R-:W-:Y:S01]  /*3350*/  LOP3.LUT P4, RZ, R218.reuse, 0x2, RZ, 0xc0, !PT ;  /* 0x00000002daff7812 */ /* 0x040fe2000788c0ff */
[----:B------:R-:W-:Y:S01]  /*3360*/  UISETP.GE.AND UP1, UPT, UR37, UR34, UPT ;  /* 0x000000222500728c */ /* 0x000fe2000bf26270 */
[----:B------:R-:W-:-:S02]  /*3370*/  LOP3.LUT P5, RZ, R218, 0x8, RZ, 0xc0, !PT ;  /* 0x00000008daff7812 */ /* 0x000fc400078ac0ff */
[----:B-1----:R-:W-:Y:S02]  /*3380*/  LOP3.LUT R2, R207, 0x1c0, RZ, 0xc0, !PT ;  /* 0x000001c0cf027812 */ /* 0x002fe400078ec0ff */
[--C-:B------:R-:W-:Y:S02]  /*3390*/  SHF.R.U32.HI R3, RZ, 0x4, R42.reuse ;  /* 0x00000004ff037819 */ /* 0x100fe4000001162a */
[----:B------:R-:W-:Y:S02]  /*33a0*/  LOP3.LUT R0, R2, 0x38, R43, 0xf8, !PT ;  /* 0x0000003802007812 */ /* 0x000fe400078ef82b */
[----:B------:R-:W-:Y:S02]  /*33b0*/  LOP3.LUT R2, R3, 0x8, RZ, 0xc0, !PT ;  /* 0x0000000803027812 */ /* 0x000fe400078ec0ff */
[----:B------:R-:W-:Y:S02]  /*33c0*/  LOP3.LUT R3, R0, 0x8, R5, 0x78, !PT ;  /* 0x0000000800037812 */ /* 0x000fe400078e7805 */
[----:B------:R-:W-:-:S02]  /*33d0*/  LOP3.LUT R2, R2, 0x10, R42, 0xf8, !PT ;  /* 0x0000001002027812 */ /* 0x000fc400078ef82a */
[----:B------:R-:W-:Y:S01]  /*33e0*/  LOP3.LUT R213, R4, R3, RZ, 0xfc, !PT ;  /* 0x0000000304d57212 */ /* 0x000fe200078efcff */
[----:B------:R-:W-:Y:S01]  /*33f0*/  IMAD.SHL.U32 R3, R218, 0x10, RZ ;  /* 0x00000010da037824 */ /* 0x000fe200078e00ff */
[----:B------:R-:W-:Y:S02]  /*3400*/  LOP3.LUT R2, R2, R0, RZ, 0x3c, !PT ;  /* 0x0000000002027212 */ /* 0x000fe400078e3cff */
[----:B------:R-:W-:Y:S02]  /*3410*/  LOP3.LUT R0, R0, 0x8, R42, 0x78, !PT ;  /* 0x0000000800007812 */ /* 0x000fe400078e782a */
[----:B------:R-:W-:Y:S02]  /*3420*/  CS2R R42, SRZ ;  /* 0x00000000002a7805 */ /* 0x000fe4000001ff00 */
[----:B------:R-:W-:Y:S01]  /*3430*/  LOP3.LUT R207, R2, 0x200, R207, 0xf8, !PT ;  /* 0x0000020002cf7812 */ /* 0x000fe200078ef8cf */
[----:B------:R-:W-:Y:S01]  /*3440*/  IMAD.SHL.U32 R2, R218, 0x40, RZ ;  /* 0x00000040da027824 */ /* 0x000fe200078e00ff */
[----:B------:R-:W-:-:S02]  /*3450*/  LOP3.LUT R208, R0, 0x7a00, R208, 0xf8, !PT ;  /* 0x00007a0000d07812 */ /* 0x000fc400078ef8d0 */
[----:B------:R-:W-:Y:S02]  /*3460*/  LOP3.LUT R3, R3, 0x1c0, RZ, 0xc0, !PT ;  /* 0x000001c003037812 */ /* 0x000fe400078ec0ff */
[C---:B------:R-:W-:Y:S02]  /*3470*/  LOP3.LUT R0, R2.reuse, 0x1c0, RZ, 0xc0, !PT ;  /* 0x000001c002007812 */ /* 0x040fe400078ec0ff */
[----:B------:R-:W-:Y:S02]  /*3480*/  LOP3.LUT R2, R2, 0x200, RZ, 0xc0, !PT ;  /* 0x0000020002027812 */ /* 0x000fe400078ec0ff */
[----:B------:R-:W-:Y:S02]  /*3490*/  LOP3.LUT R0, R0, 0x38, R217, 0xf8, !PT ;  /* 0x0000003800007812 */ /* 0x000fe400078ef8d9 */
[----:B------:R-:W-:Y:S02]  /*34a0*/  LOP3.LUT R2, R2, 0x400, R10, 0xf8, !PT ;  /* 0x0000040002027812 */ /* 0x000fe400078ef80a */
[----:B------:R-:W-:-:S02]  /*34b0*/  LOP3.LUT R5, R0, 0x8, R218, 0x78, !PT ;  /* 0x0000000800057812 */ /* 0x000fc400078e78da */
[----:B------:R-:W-:Y:S02]  /*34c0*/  LOP3.LUT R0, R0, 0x8, R44, 0x78, !PT ;  /* 0x0000000800007812 */ /* 0x000fe400078e782c */
[----:B------:R-:W-:Y:S02]  /*34d0*/  LEA R208, R208, UR25, 0x1 ;  /* 0x00000019d0d07c11 */ /* 0x000fe4000f8e08ff */
[----:B------:R-:W-:Y:S01]  /*34e0*/  LOP3.LUT R216, R2, R0, RZ, 0xfc, !PT ;  /* 0x0000000002d87212 */ /* 0x000fe200078efcff */
[----:B------:R-:W-:Y:S01]  /*34f0*/  IMAD.SHL.U32 R0, R218, 0x2, RZ ;  /* 0x00000002da007824 */ /* 0x000fe200078e00ff */
[----:B------:R-:W-:Y:S01]  /*3500*/  LOP3.LUT R4, R45, 0x7006, R10, 0xc8, !PT ;  /* 0x000070062d047812 */ /* 0x000fe200078ec80a */
[--C-:B------:R-:W-:Y:S01]  /*3510*/  IMAD.IADD R209, R214, 0x1, R208.reuse ;  /* 0x00000001d6d17824 */ /* 0x100fe200078e02d0 */
[----:B------:R-:W-:Y:S01]  /*3520*/  LOP3.LUT R3, R3, 0x38, R45, 0xf8, !PT ;  /* 0x0000003803037812 */ /* 0x000fe200078ef82d */
[C---:B------:R-:W-:Y:S01]  /*3530*/  IMAD.IADD R210, R212.reuse, 0x1, R208 ;  /* 0x00000001d4d27824 */ /* 0x040fe200078e02d0 */
[----:B------:R-:W-:Y:S01]  /*3540*/  LEA R213, R213, UR25, 0x1 ;  /* 0x00000019d5d57c11 */ /* 0x000fe2000f8e08ff */
[----:B------:R-:W-:Y:S01]  /*3550*/  IMAD.IADD R211, R212, 0x1, R209 ;  /* 0x00000001d4d37824 */ /* 0x000fe200078e02d1 */
[----:B------:R-:W-:-:S02]  /*3560*/  LEA R207, R207, UR25, 0x1 ;  /* 0x00000019cfcf7c11 */ /* 0x000fc4000f8e08ff */
[----:B------:R-:W-:Y:S01]  /*3570*/  LOP3.LUT R4, R4, 0x400, R10, 0xf8, !PT ;  /* 0x0000040004047812 */ /* 0x000fe200078ef80a */
[----:B------:R-:W-:Y:S01]  /*3580*/  VIADD R213, R213, UR8 ;  /* 0x00000008d5d57c36 */ /* 0x000fe20008000000 */
[----:B------:R-:W-:Y:S02]  /*3590*/  LOP3.LUT R3, R3, 0x20, R44, 0x78, !PT ;  /* 0x0000002003037812 */ /* 0x000fe400078e782c */
[----:B------:R-:W-:Y:S02]  /*35a0*/  CS2R R44, SRZ ;  /* 0x00000000002c7805 */ /* 0x000fe4000001ff00 */
[----:B------:R-:W-:Y:S01]  /*35b0*/  LOP3.LUT R215, R0, 0x20, RZ, 0xc0, !PT ;  /* 0x0000002000d77812 */ /* 0x000fe200078ec0ff */
[----:B------:R-:W-:Y:S01]  /*35c0*/  VIADD R207, R207, UR8 ;  /* 0x00000008cfcf7c36 */ /* 0x000fe20008000000 */
[----:B------:R-:W-:Y:S02]  /*35d0*/  LOP3.LUT R251, R5, 0x7a00, R10, 0xf8, !PT ;  /* 0x00007a0005fb7812 */ /* 0x000fe400078ef80a */
[----:B------:R-:W-:-:S02]  /*35e0*/  LOP3.LUT R250, R4, R3, RZ, 0xfc, !PT ;  /* 0x0000000304fa7212 */ /* 0x000fc400078efcff */
[----:B------:R-:W-:Y:S02]  /*35f0*/  LOP3.LUT R215, R215, 0x18, R221, 0xf8, !PT ;  /* 0x00000018d7d77812 */ /* 0x000fe400078ef8dd */
[----:B---3--:R-:W-:-:S04]  /*3600*/  IADD3 R244, P3, P0, R6, UR45, R244 ;  /* 0x0000002d06f47c10 */ /* 0x008fc8000f87e0f4 */
[----:B------:R-:W-:Y:S01]  /*3610*/  IADD3.X R249, PT, PT, R7, UR12, RZ, P3, P0 ;  /* 0x0000000c07f97c10 */ /* 0x000fe20009fe04ff */
[----:B------:R-:W1:Y:S01]  /*3620*/  LDCU UR12, c[0x0][0x590] ;  /* 0x0000b200ff0c77ac */ /* 0x000e620008000800 */
[----:B----4-:R-:W-:Y:S01]  /*3630*/  R2UR UR54, R9 ;  /* 0x00000000093672ca */ /* 0x010fe200000e0000 */
[----:B------:R-:W-:Y:S01]  /*3640*/  IMAD.WIDE.U32 R244, R244, -0x2daee0ad, RZ ;  /* 0xd2511f53f4f47825 */ /* 0x000fe200078e00ff */
[----:B------:R-:W-:Y:S02]  /*3650*/  R2UR UR55, R8 ;  /* 0x00000000083772ca */ /* 0x000fe400000e0000 */
[----:B------:R-:W-:-:S04]  /*3660*/  LOP3.LUT P3, RZ, R218, 0x4, RZ, 0xc0, !PT ;  /* 0x00000004daff7812 */ /* 0x000fc8000786c0ff */
[----:B------:R-:W-:-:S05]  /*3670*/  SEL R252, R252, 0xfffffff0, !P3 ;  /* 0xfffffff0fcfc7807 */ /* 0x000fca0005800000 */
[----:B------:R-:W-:Y:S02]  /*3680*/  UIADD3 UR46, UPT, UPT, UR54, -0x4498517b, URZ ;  /* 0xbb67ae85362e7890 */ /* 0x000fe4000fffe0ff */
[----:B------:R-:W-:Y:S02]  /*3690*/  UIADD3 UR50, UPT, UPT, UR55, -0x61c88647, URZ ;  /* 0x9e3779b937327890 */ /* 0x000fe4000fffe0ff */
[----:B-1----:R-:W-:Y:S02]  /*36a0*/  USHF.L.U32 UR12, UR12, 0x6, URZ ;  /* 0x000000060c0c7899 */ /* 0x002fe400080006ff */
        /* <DEDUP_REMOVED lines=9> */
[----:B------:R-:W-:-:S12]  /*3740*/  UIADD3 UR13, UPT, UPT, UR54, 0x646e171e, URZ ;  /* 0x646e171e360d7890 */ /* 0x000fd8000fffe0ff */
.L_x_1513:
        /* <DEDUP_REMOVED lines=9> */
[----:B------:R-:W-:Y:S01]  /*37e0*/  IMAD.MOV.U32 R206, RZ, RZ, 0x20 ;  /* 0x00000020ffce7424 */ /* 0x000fe200078e00ff */
[----:B------:R-:W-:Y:S01]  /*37f0*/  PLOP3.LUT P1, PT, PT, PT, UP1, 0x80, 0x8 ;  /* 0x000000000008781c */ /* 0x000fe20003f2f018 */
[----:B------:R-:W-:Y:S03]  /*3800*/  UISETP.NE.AND UP2, UPT, UR48, URZ, UPT ;  /* 0x000000ff3000728c */ /* 0x000fe6000bf45270 */
[----:B------:R-:W-:Y:S01]  /*3810*/  SEL R212, R206, 0xffffffe0, !P4 ;  /* 0xffffffe0ced47807 */ /* 0x000fe20006000000 */
        /* <DEDUP_REMOVED lines=19> */
[----:B------:R-:W3:Y:S01]  /*3950*/  LDSM.16.M88.4 R196, [R209+0xc800] ;  /* 0x00c80000d1c4783b */ /* 0x000ee20000000200 */
[-C--:B------:R-:W-:Y:S07]  /*3960*/  HMMA.16816.F32 R28, R28, R166.reuse, RZ ;  /* 0x000000a61c1c723c */ /* 0x080fee00000018ff */
[----:B------:R-:W-:Y:S01]  /*3970*/  LDSM.16.M88.4 R200, [R213+0x3000] ;  /* 0x00300000d5c8783b */ /* 0x000fe20000000200 */
[----:B------:R-:W-:Y:S07]  /*3980*/  HMMA.16816.F32 R32, R32, R166, RZ ;  /* 0x000000a62020723c */ /* 0x000fee00000018ff */
[----:B------:R-:W-:Y:S01]  /*3990*/  LDSM.16.M88.4 R164, [R2] ;  /* 0x0000000002a4783b */ /* 0x000fe20000000200 */
        /* <DEDUP_REMOVED lines=10> */
[----:B------:R-:W4:Y:S07]  /*3a40*/  LDSM.16.M88.4 R168, [R211+0xc800] ;  /* 0x00c80000d3a8783b */ /* 0x000f2e0000000200 */
[-C--:B------:R-:W-:Y:S01]  /*3a50*/  HMMA.16816.F32 R4, R184, R188.reuse, R4 ;  /* 0x000000bcb804723c */ /* 0x080fe20000001804 */
[----:B------:R-:W-:Y:S07]  /*3a60*/  LDSM.16.M88.4 R180, [R213+0x2000] ;  /* 0x00200000d5b4783b */ /* 0x000fee0000000200 */
[C---:B---3--:R-:W-:Y:S08]  /*3a70*/  HMMA.16816.F32 R8, R192.reuse, R188, R8 ;  /* 0x000000bcc008723c */ /* 0x048ff00000001808 */
[-C--:B------:R-:W-:Y:S08]  /*3a80*/  HMMA.16816.F32 R12, R192, R190.reuse, R12 ;  /* 0x000000bec00c723c */ /* 0x080ff0000000180c */
[C---:B------:R-:W-:Y:S01]  /*3a90*/  HMMA.16816.F32 R16, R184.reuse, R190, R16 ;  /* 0x000000beb810723c */ /* 0x040fe20000001810 */
[----:B------:R-:W3:Y:S07]  /*3aa0*/  LDSM.16.M88.4 R188, [R208+0x10000] ;  /* 0x01000000d0bc783b */ /* 0x000eee0000000200 */
[-C--:B------:R-:W-:Y:S08]  /*3ab0*/  HMMA.16816.F32 R20, R184, R196.reuse, R20 ;  /* 0x000000c4b814723c */ /* 0x080ff00000001814 */
[C---:B------:R-:W-:Y:S08]  /*3ac0*/  HMMA.16816.F32 R24, R192.reuse, R196, R24 ;  /* 0x000000c4c018723c */ /* 0x040ff00000001818 */
[-C--:B------:R-:W-:Y:S01]  /*3ad0*/  HMMA.16816.F32 R28, R192, R198.reuse, R28 ;  /* 0x000000c6c01c723c */ /* 0x080fe2000000181c */
[----:B------:R4:W3:Y:S07]  /*3ae0*/  LDSM.16.M88.4 R192, [R208+0x10800] ;  /* 0x01080000d0c0783b */ /* 0x0008ee0000000200 */
[----:B------:R-:W-:Y:S01]  /*3af0*/  HMMA.16816.F32 R32, R184, R198, R32 ;  /* 0x000000c6b820723c */ /* 0x000fe20000001820 */
[----:B------:R-:W-:Y:S07]  /*3b00*/  LDSM.16.M88.4 R184, [R0+0x3000] ;  /* 0x0030000000b8783b */ /* 0x000fee0000000200 */
[-C--:B-1----:R-:W-:Y:S01]  /*3b10*/  HMMA.16816.F32 R4, R164, R172.reuse, R4 ;  /* 0x000000aca404723c */ /* 0x082fe20000001804 */
[----:B------:R-:W-:Y:S07]  /*3b20*/  LDSM.16.M88.4 R196, [R3+0x3000] ;  /* 0x0030000003c4783b */ /* 0x000fee0000000200 */
[C---:B--2---:R-:W-:Y:S04]  /*3b30*/  HMMA.16816.F32 R8, R176.reuse, R172, R8 ;  /* 0x000000acb008723c */ /* 0x044fe80000001808 */
[----:B----4-:R-:W-:Y:S04]  /*3b40*/  LEA R208, R251, UR4, 0x1 ;  /* 0x00000004fbd07c11 */ /* 0x010fe8000f8e08ff */
[-C--:B------:R-:W-:Y:S08]  /*3b50*/  HMMA.16816.F32 R12, R176, R174.reuse, R12 ;  /* 0x000000aeb00c723c */ /* 0x080ff0000000180c */
[C---:B------:R-:W-:Y:S01]  /*3b60*/  HMMA.16816.F32 R16, R164.reuse, R174, R16 ;  /* 0x000000aea410723c */ /* 0x040fe20000001810 */
[----:B------:R1:W-:Y:S07]  /*3b70*/  LDSM.16.M88.4 R172, [R0+0x2000] ;  /* 0x0020000000ac783b */ /* 0x0003ee0000000200 */
[-C--:B------:R-:W-:Y:S08]  /*3b80*/  HMMA.16816.F32 R20, R164, R168.reuse, R20 ;  /* 0x000000a8a414723c */ /* 0x080ff00000001814 */
[C---:B------:R-:W-:Y:S08]  /*3b90*/  HMMA.16816.F32 R24, R176.reuse, R168, R24 ;  /* 0x000000a8b018723c */ /* 0x040ff00000001818 */
[-C--:B------:R-:W-:Y:S01]  /*3ba0*/  HMMA.16816.F32 R28, R176, R170.reuse, R28 ;  /* 0x000000aab01c723c */ /* 0x080fe2000000181c */
[----:B------:R-:W2:Y:S01]  /*3bb0*/  LDSM.16.M88.4 R176, [R210+0x10000] ;  /* 0x01000000d2b0783b */ /* 0x000ea20000000200 */
[----:B-1----:R-:W-:Y:S06]  /*3bc0*/  IMAD.U32 R0, RZ, RZ, UR36 ;  /* 0x00000024ff007e24 */ /* 0x002fec000f8e00ff */
[----:B------:R-:W-:Y:S01]  /*3bd0*/  HMMA.16816.F32 R32, R164, R170, R32 ;  /* 0x000000aaa420723c */ /* 0x000fe20000001820 */
[----:B------:R1:W4:Y:S07]  /*3be0*/  LDSM.16.M88.4 R164, [R210+0x10800] ;  /* 0x01080000d2a4783b */ /* 0x00032e0000000200 */
[-C--:B---3--:R-:W-:Y:S01]  /*3bf0*/  HMMA.16816.F32 R4, R180, R188.reuse, R4 ;  /* 0x000000bcb404723c */ /* 0x088fe20000001804 */
[----:B------:R3:W-:Y:S07]  /*3c00*/  LDSM.16.M88.4 R168, [R3+0x2000] ;  /* 0x0020000003a8783b */ /* 0x0007ee0000000200 */
[C---:B------:R-:W-:Y:S08]  /*3c10*/  HMMA.16816.F32 R8, R200.reuse, R188, R8 ;  /* 0x000000bcc808723c */ /* 0x040ff00000001808 */
[-C--:B------:R-:W-:Y:S03]  /*3c20*/  HMMA.16816.F32 R12, R200, R190.reuse, R12 ;  /* 0x000000bec80c723c */ /* 0x080fe6000000180c */
[--C-:B-1----:R-:W-:Y:S05]  /*3c30*/  IMAD.IADD R210, R212, 0x1, R208.reuse ;  /* 0x00000001d4d27824 */ /* 0x102fea00078e02d0 */
[C---:B------:R-:W-:Y:S01]  /*3c40*/  HMMA.16816.F32 R16, R180.reuse, R190, R16 ;  /* 0x000000beb410723c */ /* 0x040fe20000001810 */
[----:B------:R-:W1:Y:S03]  /*3c50*/  LDSM.16.M88.4 R188, [R209+0x10000] ;  /* 0x01000000d1bc783b */ /* 0x000e660000000200 */
[----:B---3-5:R-:W-:Y:S04]  /*3c60*/  FMUL.FTZ R3, R247, 1.4426950216293334961 ;  /* 0x3fb8aa3bf7037820 */ /* 0x028fe80000410000 */
[-C--:B------:R-:W-:Y:S08]  /*3c70*/  HMMA.16816.F32 R20, R180, R192.reuse, R20 ;  /* 0x000000c0b414723c */ /* 0x080ff00000001814 */
[C---:B------:R-:W-:Y:S08]  /*3c80*/  HMMA.16816.F32 R24, R200.reuse, R192, R24 ;  /* 0x000000c0c818723c */ /* 0x040ff00000001818 */
[-C--:B------:R-:W-:Y:S08]  /*3c90*/  HMMA.16816.F32 R28, R200, R194.reuse, R28 ;  /* 0x000000c2c81c723c */ /* 0x080ff0000000181c */
[----:B------:R-:W-:Y:S01]  /*3ca0*/  HMMA.16816.F32 R32, R180, R194, R32 ;  /* 0x000000c2b420723c */ /* 0x000fe20000001820 */
[----:B------:R3:W1:Y:S07]  /*3cb0*/  LDSM.16.M88.4 R180, [R209+0x10800] ;  /* 0x01080000d1b4783b */ /* 0x00066e0000000200 */
[-C--:B--2---:R-:W-:Y:S01]  /*3cc0*/  HMMA.16816.F32 R4, R172, R176.reuse, R4 ;  /* 0x000000b0ac04723c */ /* 0x084fe20000001804 */
[----:B------:R-:W-:Y:S07]  /*3cd0*/  LDSM.16.M88.4 R192, [R211+0x10000] ;  /* 0x01000000d3c0783b */ /* 0x000fee0000000200 */
[C---:B------:R-:W-:Y:S08]  /*3ce0*/  HMMA.16816.F32 R8, R184.reuse, R176, R8 ;  /* 0x000000b0b808723c */ /* 0x040ff00000001808 */
[-C--:B------:R-:W-:Y:S01]  /*3cf0*/  HMMA.16816.F32 R12, R184, R178.reuse, R12 ;  /* 0x000000b2b80c723c */ /* 0x080fe2000000180c */
[----:B---3--:R-:W-:Y:S05]  /*3d00*/  IMAD.MOV.U32 R209, RZ, RZ, 0x40 ;  /* 0x00000040ffd17424 */ /* 0x008fea00078e00ff */
[----:B------:R-:W-:Y:S02]  /*3d10*/  SEL R214, R209, 0xffffffc0, !P3 ;  /* 0xffffffc0d1d67807 */ /* 0x000fe40005800000 */
[C---:B------:R-:W-:Y:S01]  /*3d20*/  HMMA.16816.F32 R16, R172.reuse, R178, R16 ;  /* 0x000000b2ac10723c */ /* 0x040fe20000001810 */
[----:B------:R-:W2:Y:S03]  /*3d30*/  LDSM.16.M88.4 R176, [R2+0x2000] ;  /* 0x0020000002b0783b */ /* 0x000ea60000000200 */
[----:B------:R-:W-:Y:S04]  /*3d40*/  IMAD.IADD R209, R214, 0x1, R208 ;  /* 0x00000001d6d17824 */ /* 0x000fe800078e02d0 */
[-C--:B----4-:R-:W-:Y:S08]  /*3d50*/  HMMA.16816.F32 R20, R172, R164.reuse, R20 ;  /* 0x000000a4ac14723c */ /* 0x090ff00000001814 */
[C---:B------:R-:W-:Y:S08]  /*3d60*/  HMMA.16816.F32 R24, R184.reuse, R164, R24 ;  /* 0x000000a4b818723c */ /* 0x040ff00000001818 */
[-C--:B------:R-:W-:Y:S08]  /*3d70*/  HMMA.16816.F32 R28, R184, R166.reuse, R28 ;  /* 0x000000a6b81c723c */ /* 0x080ff0000000181c */
[----:B------:R-:W-:Y:S01]  /*3d80*/  HMMA.16816.F32 R32, R172, R166, R32 ;  /* 0x000000a6ac20723c */ /* 0x000fe20000001820 */
[----:B------:R-:W3:Y:S03]  /*3d90*/  LDSM.16.M88.4 R164, [R2+0x3000] ;  /* 0x0030000002a4783b */ /* 0x000ee60000000200 */
[----:B------:R-:W-:Y:S02]  /*3da0*/  @P0 LOP3.LUT R172, R205, 0x6, RZ, 0xc0, !PT ;  /* 0x00000006cdac0812 */ /* 0x000fe400078ec0ff */
[----:B------:R-:W-:Y:S02]  /*3db0*/  PLOP3.LUT P0, PT, PT, PT, UP1, 0x80, 0x8 ;  /* 0x000000000008781c */ /* 0x000fe40003f0f018 */
[-C--:B-1----:R-:W-:Y:S05]  /*3dc0*/  HMMA.16816.F32 R4, R168, R188.reuse, R4 ;  /* 0x000000bca804723c */ /* 0x082fea0000001804 */
[----:B------:R-:W-:Y:S02]  /*3dd0*/  @P6 LOP3.LUT R172, R172, 0x1e0, R204, 0xf8, !PT ;  /* 0x000001e0acac6812 */ /* 0x000fe400078ef8cc */
[----:B------:R-:W-:Y:S01]  /*3de0*/  LEA R204, R216, UR4, 0x1 ;  /* 0x00000004d8cc7c11 */ /* 0x000fe2000f8e08ff */
[C---:B------:R-:W-:Y:S01]  /*3df0*/  HMMA.16816.F32 R8, R196.reuse, R188, R8 ;  /* 0x000000bcc408723c */ /* 0x040fe20000001808 */
[----:B------:R-:W-:Y:S03]  /*3e00*/  PLOP3.LUT P6, PT, PT, PT, UP1, 0x80, 0x8 ;  /* 0x000000000008781c */ /* 0x000fe60003fcf018 */
[----:B------:R-:W-:Y:S01]  /*3e10*/  IMAD.IADD R206, R204, 0x1, R212 ;  /* 0x00000001ccce7824 */ /* 0x000fe200078e02d4 */
[----:B------:R-:W-:Y:S01]  /*3e20*/  SHF.R.U32.HI R175, RZ, 0x6, R218 ;  /* 0x00000006ffaf7819 */ /* 0x000fe200000116da */
[----:B------:R-:W-:Y:S01]  /*3e30*/  @P2 IMAD R172, R0, 0x80, R172 ;  /* 0x0000008000ac2824 */ /* 0x000fe200078e02ac */
[----:B------:R-:W-:Y:S01]  /*3e40*/  PLOP3.LUT P2, PT, PT, PT, UP1, 0x80, 0x8 ;  /* 0x000000000008781c */ /* 0x000fe20003f4f018 */
[-C--:B------:R-:W-:Y:S03]  /*3e50*/  HMMA.16816.F32 R12, R196, R190.reuse, R12 ;  /* 0x000000bec40c723c */ /* 0x080fe6000000180c */
[----:B------:R-:W-:Y:S05]  /*3e60*/  @P1 ISETP.GE.AND P1, PT, R172, UR34, PT ;  /* 0x00000022ac001c0c */ /* 0x000fea000bf26270 */
[C---:B------:R-:W-:Y:S08]  /*3e70*/  HMMA.16816.F32 R16, R168.reuse, R190, R16 ;  /* 0x000000bea810723c */ /* 0x040ff00000001810 */
[-C--:B------:R-:W-:Y:S08]  /*3e80*/  HMMA.16816.F32 R20, R168, R180.reuse, R20 ;  /* 0x000000b4a814723c */ /* 0x080ff00000001814 */
[C---:B------:R-:W-:Y:S04]  /*3e90*/  HMMA.16816.F32 R24, R196.reuse, R180, R24 ;  /* 0x000000b4c418723c */ /* 0x040fe80000001818 */
[----:B------:R-:W-:Y:S04]  /*3ea0*/  LEA R180, R250, UR4, 0x1 ;  /* 0x00000004fab47c11 */ /* 0x000fe8000f8e08ff */
[-C--:B------:R-:W-:Y:S03]  /*3eb0*/  HMMA.16816.F32 R28, R196, R182.reuse, R28 ;  /* 0x000000b6c41c723c */ /* 0x080fe6000000181c */
[C---:B------:R-:W-:Y:S02]  /*3ec0*/  VIADD R173, R180.reuse, 0x20000 ;  /* 0x00020000b4ad7836 */ /* 0x040fe40000000000 */
[----:B------:R-:W-:Y:S02]  /*3ed0*/  VIADD R181, R180, 0x20020 ;  /* 0x00020020b4b57836 */ /* 0x000fe40000000000 */
[----:B------:R-:W-:Y:S01]  /*3ee0*/  @P5 VIADD R181, R173, 0xffffffe0 ;  /* 0xffffffe0adb55836 */ /* 0x000fe20000000000 */
[----:B------:R-:W-:Y:S01]  /*3ef0*/  HMMA.16816.F32 R32, R168, R182, R32 ;  /* 0x000000b6a820723c */ /* 0x000fe20000001820 */
[----:B------:R1:W4:Y:S03]  /*3f00*/  LDSM.16.M88.4 R168, [R211+0x10800] ;  /* 0x01080000d3a8783b */ /* 0x0003260000000200 */
[----:B------:R-:W-:Y:S04]  /*3f10*/  IMAD.WIDE.U32 R182, R238, -0x326172a9, RZ ;  /* 0xcd9e8d57eeb67825 */ /* 0x000fe800078e00ff */
[-C--:B--2---:R-:W-:Y:S08]  /*3f20*/  HMMA.16816.F32 R4, R176, R192.reuse, R4 ;  /* 0x000000c0b004723c */ /* 0x084ff00000001804 */
[C---:B---3--:R-:W-:Y:S08]  /*3f30*/  HMMA.16816.F32 R8, R164.reuse, R192, R8 ;  /* 0x000000c0a408723c */ /* 0x048ff00000001808 */
[-C--:B------:R-:W-:Y:S03]  /*3f40*/  HMMA.16816.F32 R12, R164, R194.reuse, R12 ;  /* 0x000000c2a40c723c */ /* 0x080fe6000000180c */
[----:B------:R-:W-:Y:S01]  /*3f50*/  @P0 FSEL R4, R4, -INF , !P1 ;  /* 0xff80000004040808 */ /* 0x000fe20004800000 */
[----:B-1----:R-:W-:Y:S01]  /*3f60*/  IMAD.IADD R211, R212, 0x1, R209 ;  /* 0x00000001d4d37824 */ /* 0x002fe200078e02d1 */
[----:B------:R-:W-:Y:S02]  /*3f70*/  PLOP3.LUT P0, PT, PT, PT, UP1, 0x80, 0x8 ;  /* 0x000000000008781c */ /* 0x000fe40003f0f018 */
[----:B------:R-:W-:Y:S01]  /*3f80*/  @P6 FSEL R6, R6, -INF , !P1 ;  /* 0xff80000006066808 */ /* 0x000fe20004800000 */
[C---:B------:R-:W-:Y:S01]  /*3f90*/  HMMA.16816.F32 R16, R176.reuse, R194, R16 ;  /* 0x000000c2b010723c */ /* 0x040fe20000001810 */
[----:B------:R-:W-:Y:S03]  /*3fa0*/  PLOP3.LUT P6, PT, PT, PT, UP1, 0x80, 0x8 ;  /* 0x000000000008781c */ /* 0x000fe60003fcf018 */
[----:B------:R-:W-:Y:S02]  /*3fb0*/  @P2 FSEL R8, R8, -INF , !P1 ;  /* 0xff80000008082808 */ /* 0x000fe40004800000 */
[----:B------:R-:W-:Y:S02]  /*3fc0*/  PLOP3.LUT P2, PT, PT, PT, UP1, 0x80, 0x8 ;  /* 0x000000000008781c */ /* 0x000fe40003f4f018 */
[-C--:B----4-:R-:W-:Y:S03]  /*3fd0*/  HMMA.16816.F32 R20, R176, R168.reuse, R20 ;  /* 0x000000a8b014723c */ /* 0x090fe60000001814 */
[----:B------:R-:W-:Y:S02]  /*3fe0*/  @P0 FSEL R10, R10, -INF , !P1 ;  /* 0xff8000000a0a0808 */ /* 0x000fe40004800000 */
[----:B------:R-:W-:Y:S01]  /*3ff0*/  PLOP3.LUT P1, PT, PT, PT, UP1, 0x80, 0x8 ;  /* 0x000000000008781c */ /* 0x000fe20003f2f018 */
[C---:B------:R-:W-:Y:S01]  /*4000*/  @P6 VIADD R0, R172.reuse, 0x1 ;  /* 0x00000001ac006836 */ /* 0x040fe20000000000 */
[----:B------:R-:W-:Y:S01]  /*4010*/  PLOP3.LUT P0, PT, PT, PT, UP1, 0x80, 0x8 ;  /* 0x000000000008781c */ /* 0x000fe20003f0f018 */
[C---:B------:R-:W-:Y:S01]  /*4020*/  HMMA.16816.F32 R24, R164.reuse, R168, R24 ;  /* 0x000000a8a418723c */ /* 0x040fe20000001818 */
[----:B------:R-:W-:Y:S01]  /*4030*/  PLOP3.LUT P6, PT, PT, PT, UP1, 0x80, 0x8 ;  /* 0x000000000008781c */ /* 0x000fe20003fcf018 */
[----:B------:R-:W-:Y:S02]  /*4040*/  IMAD.U32 R169, RZ, RZ, UR36 ;  /* 0x00000024ffa97e24 */ /* 0x000fe4000f8e00ff */
[----:B------:R-:W-:Y:S01]  /*4050*/  @P2 VIADD R2, R172, 0x8 ;  /* 0x00000008ac022836 */ /* 0x000fe20000000000 */
[----:B------:R-:W-:Y:S01]  /*4060*/  PLOP3.LUT P2, PT, PT, PT, UP1, 0x80, 0x8 ;  /* 0x000000000008781c */ /* 0x000fe20003f4f018 */
[----:B------:R-:W-:Y:S01]  /*4070*/  FMUL.FTZ R168, R248, 1.4426950216293334961 ;  /* 0x3fb8aa3bf8a87820 */ /* 0x000fe20000410000 */
[----:B------:R-:W-:Y:S01]  /*4080*/  IMAD R169, R169, 0x4, R175 ;  /* 0x00000004a9a97824 */ /* 0x000fe200078e02af */
[-C--:B------:R-:W-:Y:S03]  /*4090*/  HMMA.16816.F32 R28, R164, R170.reuse, R28 ;  /* 0x000000aaa41c723c */ /* 0x080fe6000000181c */
[----:B------:R-:W-:Y:S02]  /*40a0*/  @P1 ISETP.GE.AND P1, PT, R0, UR34, PT ;  /* 0x0000002200001c0c */ /* 0x000fe4000bf26270 */
[----:B------:R-:W-:Y:S02]  /*40b0*/  LOP3.LUT R169, R169, UR54, R245, 0x96, !PT ;  /* 0x00000036a9a97c12 */ /* 0x000fe4000f8e96f5 */
[----:B------:R-:W-:Y:S01]  /*40c0*/  @P0 FSEL R5, R5, -INF , !P1 ;  /* 0xff80000005050808 */ /* 0x000fe20004800000 */
[----:B------:R-:W-:Y:S01]  /*40d0*/  HMMA.16816.F32 R32, R176, R170, R32 ;  /* 0x000000aab020723c */ /* 0x000fe20000001820 */
[----:B------:R-:W-:Y:S03]  /*40e0*/  PLOP3.LUT P0, PT, PT, PT, UP1, 0x80, 0x8 ;  /* 0x000000000008781c */ /* 0x000fe60003f0f018 */
[----:B------:R-:W-:Y:S02]  /*40f0*/  @P6 FSEL R7, R7, -INF , !P1 ;  /* 0xff80000007076808 */ /* 0x000fe40004800000 */
[----:B------:R-:W-:Y:S02]  /*4100*/  PLOP3.LUT P6, PT, PT, PT, UP1, 0x80, 0x8 ;  /* 0x000000000008781c */ /* 0x000fe40003fcf018 */
[----:B------:R-:W-:Y:S02]  /*4110*/  @P2 FSEL R9, R9, -INF , !P1 ;  /* 0xff80000009092808 */ /* 0x000fe40004800000 */
[----:B------:R-:W-:Y:S04]  /*4120*/  PLOP3.LUT P2, PT, PT, PT, UP1, 0x80, 0x8 ;  /* 0x000000000008781c */ /* 0x000fe80003f4f018 */
[----:B------:R-:W-:Y:S02]  /*4130*/  @P0 FSEL R11, R11, -INF , !P1 ;  /* 0xff8000000b0b0808 */ /* 0x000fe40004800000 */
[----:B------:R-:W-:Y:S02]  /*4140*/  PLOP3.LUT P0, PT, PT, PT, UP1, 0x80, 0x8 ;  /* 0x000000000008781c */ /* 0x000fe40003f0f018 */
[----:B------:R-:W-:Y:S02]  /*4150*/  PLOP3.LUT P1, PT, PT, PT, UP1, 0x80, 0x8 ;  /* 0x000000000008781c */ /* 0x000fe40003f2f018 */
[----:B------:R-:W-:Y:S04]  /*4160*/  @P6 ISETP.GE.AND P6, PT, R2, UR34, PT ;  /* 0x0000002202006c0c */ /* 0x000fe8000bfc6270 */
[----:B------:R-:W-:Y:S02]  /*4170*/  @P2 FSEL R12, R12, -INF , !P6 ;  /* 0xff8000000c0c2808 */ /* 0x000fe40007000000 */
[----:B------:R-:W-:Y:S03]  /*4180*/  PLOP3.LUT P2, PT, PT, PT, UP1, 0x80, 0x8 ;  /* 0x000000000008781c */ /* 0x000fe60003f4f018 */
[----:B------:R-:W-:Y:S02]  /*4190*/  @P0 FSEL R14, R14, -INF , !P6 ;  /* 0xff8000000e0e0808 */ /* 0x000fe40007000000 */
[----:B------:R-:W-:Y:S02]  /*41a0*/  @P1 FSEL R16, R16, -INF , !P6 ;  /* 0xff80000010101808 */ /* 0x000fe40007000000 */
[----:B------:R-:W-:Y:S02]  /*41b0*/  PLOP3.LUT P0, PT, PT, PT, UP1, 0x80, 0x8 ;  /* 0x000000000008781c */ /* 0x000fe40003f0f018 */
[----:B------:R-:W-:Y:S04]  /*41c0*/  PLOP3.LUT P1, PT, PT, PT, UP1, 0x80, 0x8 ;  /* 0x000000000008781c */ /* 0x000fe80003f2f018 */
[----:B------:R-:W-:Y:S02]  /*41d0*/  @P2 FSEL R18, R18, -INF , !P6 ;  /* 0xff80000012122808 */ /* 0x000fe40007000000 */
[----:B------:R-:W-:Y:S02]  /*41e0*/  PLOP3.LUT P6, PT, PT, PT, UP1, 0x80, 0x8 ;  /* 0x000000000008781c */ /* 0x000fe40003fcf018 */
[----:B------:R-:W-:Y:S03]  /*41f0*/  PLOP3.LUT P2, PT, PT, PT, UP1, 0x80, 0x8 ;  /* 0x000000000008781c */ /* 0x000fe60003f4f018 */
[C---:B------:R-:W-:Y:S01]  /*4200*/  @P0 VIADD R0, R172.reuse, 0x9 ;  /* 0x00000009ac000836 */ /* 0x040fe20000000000 */
[----:B------:R-:W-:Y:S01]  /*4210*/  PLOP3.LUT P0, PT, PT, PT, UP1, 0x80, 0x8 ;  /* 0x000000000008781c */ /* 0x000fe20003f0f018 */
[----:B------:R-:W-:Y:S01]  /*4220*/  @P1 VIADD R2, R172, 0x10 ;  /* 0x00000010ac021836 */ /* 0x000fe20000000000 */
[----:B------:R-:W-:Y:S05]  /*4230*/  PLOP3.LUT P1, PT, PT, PT, UP1, 0x80, 0x8 ;  /* 0x000000000008781c */ /* 0x000fea0003f2f018 */
[----:B------:R-:W-:Y:S01]  /*4240*/  @P6 ISETP.GE.AND P6, PT, R0, UR34, PT ;  /* 0x0000002200006c0c */ /* 0x000fe2000bfc6270 */
[----:B------:R-:W-:Y:S03]  /*4250*/  FMUL.FTZ R0, R243, 1.4426950216293334961 ;  /* 0x3fb8aa3bf3007820 */ /* 0x000fe60000410000 */
[----:B------:R-:W-:Y:S02]  /*4260*/  @P2 FSEL R13, R13, -INF , !P6 ;  /* 0xff8000000d0d2808 */ /* 0x000fe40007000000 */
[----:B------:R-:W-:Y:S02]  /*4270*/  PLOP3.LUT P2, PT, PT, PT, UP1, 0x80, 0x8 ;  /* 0x000000000008781c */ /* 0x000fe40003f4f018 */
[----:B------:R-:W-:Y:S02]  /*4280*/  @P0 FSEL R15, R15, -INF , !P6 ;  /* 0xff8000000f0f0808 */ /* 0x000fe40007000000 */
[----:B------:R-:W-:Y:S02]  /*4290*/  @P1 FSEL R17, R17, -INF , !P6 ;  /* 0xff80000011111808 */ /* 0x000fe40007000000 */
[----:B------:R-:W-:Y:S02]  /*42a0*/  PLOP3.LUT P0, PT, PT, PT, UP1, 0x80, 0x8 ;  /* 0x000000000008781c */ /* 0x000fe40003f0f018 */
[----:B------:R-:W-:Y:S05]  /*42b0*/  PLOP3.LUT P1, PT, PT, PT, UP1, 0x80, 0x8 ;  /* 0x000000000008781c */ /* 0x000fea0003f2f018 */
[----:B------:R-:W-:Y:S01]  /*42c0*/  @P2 ISETP.GE.AND P2, PT, R2, UR34, PT ;  /* 0x0000002202002c0c */ /* 0x000fe2000bf46270 */
[----:B------:R-:W-:Y:S05]  /*42d0*/  FMUL.FTZ R2, R246, 1.4426950216293334961 ;  /* 0x3fb8aa3bf6027820 */ /* 0x000fea0000410000 */
[----:B------:R-:W-:Y:S02]  /*42e0*/  @P0 FSEL R19, R19, -INF , !P6 ;  /* 0xff80000013130808 */ /* 0x000fe40007000000 */
[----:B------:R-:W-:Y:S02]  /*42f0*/  @P1 FSEL R20, R20, -INF , !P2 ;  /* 0xff80000014141808 */ /* 0x000fe40005000000 */
[----:B------:R-:W-:Y:S02]  /*4300*/  PLOP3.LUT P0, PT, PT, PT, UP1, 0x80, 0x8 ;  /* 0x000000000008781c */ /* 0x000fe40003f0f018 */
[----:B------:R-:W-:Y:S02]  /*4310*/  PLOP3.LUT P6, PT, PT, PT, UP1, 0x80, 0x8 ;  /* 0x000000000008781c */ /* 0x000fe40003fcf018 */
[----:B------:R-:W-:Y:S09]  /*4320*/  PLOP3.LUT P1, PT, PT, PT, UP1, 0x80, 0x8 ;  /* 0x000000000008781c */ /* 0x000ff20003f2f018 */
[----:B------:R-:W-:Y:S02]  /*4330*/  @P0 FSEL R22, R22, -INF , !P2 ;  /* 0xff80000016160808 */ /* 0x000fe40005000000 */
[----:B------:R-:W-:Y:S02]  /*4340*/  FSETP.NEU.FTZ.AND P0, PT, R248, -INF , PT ;  /* 0xff800000f800780b */ /* 0x000fe40003f1d000 */
[----:B------:R-:W-:Y:S02]  /*4350*/  @P6 FSEL R24, R24, -INF , !P2 ;  /* 0xff80000018186808 */ /* 0x000fe40005000000 */
[----:B------:R-:W-:Y:S02]  /*4360*/  @P1 FSEL R26, R26, -INF , !P2 ;  /* 0xff8000001a1a1808 */ /* 0x000fe40005000000 */
[----:B------:R-:W-:Y:S02]  /*4370*/  FSETP.NEU.FTZ.AND P1, PT, R247, -INF , PT ;  /* 0xff800000f700780b */ /* 0x000fe40003f3d000 */
[----:B------:R-:W-:Y:S02]  /*4380*/  PLOP3.LUT P6, PT, PT, PT, UP1, 0x80, 0x8 ;  /* 0x000000000008781c */ /* 0x000fe40003fcf018 */
[----:B------:R-:W-:Y:S02]  /*4390*/  FSEL R168, R168, RZ, P0 ;  /* 0x000000ffa8a87208 */ /* 0x000fe40000000000 */
[----:B------:R-:W-:Y:S02]  /*43a0*/  FSEL R3, R3, RZ, P1 ;  /* 0x000000ff03037208 */ /* 0x000fe40000800000 */
[----:B------:R-:W-:Y:S01]  /*43b0*/  FSETP.NEU.FTZ.AND P0, PT, R243, -INF , PT ;  /* 0xff800000f300780b */ /* 0x000fe20003f1d000 */
[--C-:B------:R-:W-:Y:S01]  /*43c0*/  FFMA.FTZ R184, R4, UR11, -R168.reuse ;  /* 0x0000000b04b87c23 */ /* 0x100fe200080108a8 */
[----:B------:R-:W-:Y:S01]  /*43d0*/  PLOP3.LUT P1, PT, PT, PT, UP1, 0x80, 0x8 ;  /* 0x000000000008781c */ /* 0x000fe20003f2f018 */
[----:B------:R-:W-:Y:S01]  /*43e0*/  FFMA.FTZ R5, R5, UR11, -R168 ;  /* 0x0000000b05057c23 */ /* 0x000fe200080108a8 */
[----:B------:R-:W-:Y:S01]  /*43f0*/  FSEL R0, R0, RZ, P0 ;  /* 0x000000ff00007208 */ /* 0x000fe20000000000 */
[----:B------:R1:W2:Y:S01]  /*4400*/  MUFU.EX2 R222, R184 ;  /* 0x000000b800de7308 */ /* 0x0002a20000000800 */
[----:B------:R-:W-:Y:S01]  /*4410*/  PLOP3.LUT P0, PT, PT, PT, UP1, 0x80, 0x8 ;  /* 0x000000000008781c */ /* 0x000fe20003f0f018 */
[----:B------:R-:W-:Y:S01]  /*4420*/  @P6 VIADD R174, R172, 0x11 ;  /* 0x00000011acae6836 */ /* 0x000fe20000000000 */
[----:B------:R-:W-:Y:S01]  /*4430*/  FSETP.NEU.FTZ.AND P2, PT, R246, -INF , PT ;  /* 0xff800000f600780b */ /* 0x000fe20003f5d000 */
[--C-:B------:R-:W-:Y:S01]  /*4440*/  FFMA.FTZ R6, R6, UR11, -R3.reuse ;  /* 0x0000000b06067c23 */ /* 0x100fe20008010803 */
[----:B------:R-:W-:Y:S01]  /*4450*/  PLOP3.LUT P6, PT, PT, PT, UP1, 0x80, 0x8 ;  /* 0x000000000008781c */ /* 0x000fe20003fcf018 */
[----:B------:R-:W-:Y:S01]  /*4460*/  FFMA.FTZ R7, R7, UR11, -R3 ;  /* 0x0000000b07077c23 */ /* 0x000fe20008010803 */
[----:B------:R-:W-:Y:S03]  /*4470*/  FSEL R2, R2, RZ, P2 ;  /* 0x000000ff02027208 */ /* 0x000fe60001000000 */
[----:B------:R-:W3:Y:S01]  /*4480*/  MUFU.EX2 R220, R5 ;  /* 0x0000000500dc7308 */ /* 0x000ee20000000800 */
[----:B------:R-:W-:Y:S01]  /*4490*/  PLOP3.LUT P2, PT, PT, PT, UP1, 0x80, 0x8 ;  /* 0x000000000008781c */ /* 0x000fe20003f4f018 */
[--C-:B------:R-:W-:Y:S01]  /*44a0*/  FFMA.FTZ R10, R10, UR11, -R0.reuse ;  /* 0x0000000b0a0a7c23 */ /* 0x100fe20008010800 */
[----:B------:R-:W-:Y:S01]  /*44b0*/  @P1 ISETP.GE.AND P1, PT, R174, UR34, PT ;  /* 0x00000022ae001c0c */ /* 0x000fe2000bf26270 */
[----:B------:R-:W-:Y:S02]  /*44c0*/  VIADD R174, R238, 0x2 ;  /* 0x00000002eeae7836 */ /* 0x000fe40000000000 */
[----:B------:R-:W-:Y:S01]  /*44d0*/  FFMA.FTZ R11, R11, UR11, -R0 ;  /* 0x0000000b0b0b7c23 */ /* 0x000fe20008010800 */
[--C-:B------:R-:W-:Y:S01]  /*44e0*/  FFMA.FTZ R8, R8, UR11, -R2.reuse ;  /* 0x0000000b08087c23 */ /* 0x100fe20008010802 */
[----:B------:R-:W-:Y:S01]  /*44f0*/  @P0 FSEL R21, R21, -INF , !P1 ;  /* 0xff80000015150808 */ /* 0x000fe20004800000 */
[----:B------:R-:W-:Y:S01]  /*4500*/  IMAD.WIDE.U32 R174, R174, -0x326172a9, RZ ;  /* 0xcd9e8d57aeae7825 */ /* 0x000fe200078e00ff */
[----:B------:R-:W-:Y:S01]  /*4510*/  PLOP3.LUT P0, PT, PT, PT, UP1, 0x80, 0x8 ;  /* 0x000000000008781c */ /* 0x000fe20003f0f018 */
[----:B------:R4:W3:Y:S02]  /*4520*/  MUFU.EX2 R219, R6 ;  /* 0x0000000600db7308 */ /* 0x0008e40000000800 */
[--C-:B------:R-:W-:Y:S01]  /*4530*/  FFMA.FTZ R9, R9, UR11, -R2.reuse ;  /* 0x0000000b09097c23 */ /* 0x100fe20008010802 */
[C---:B------:R-:W-:Y:S01]  /*4540*/  @P6 VIADD R185, R172.reuse, 0x19 ;  /* 0x00000019acb96836 */ /* 0x040fe20000000000 */
[----:B------:R-:W-:Y:S01]  /*4550*/  PLOP3.LUT P6, PT, PT, PT, UP1, 0x80, 0x8 ;  /* 0x000000000008781c */ /* 0x000fe20003fcf018 */
[----:B------:R-:W-:Y:S01]  /*4560*/  @P2 VIADD R186, R172, 0x18 ;  /* 0x00000018acba2836 */ /* 0x000fe20000000000 */
[----:B------:R-:W-:Y:S01]  /*4570*/  LOP3.LUT R4, R249, UR55, R175, 0x96, !PT ;  /* 0x00000037f9047c12 */ /* 0x000fe2000f8e96af */
[----:B------:R-:W-:Y:S01]  /*4580*/  IMAD.WIDE.U32 R172, R169, -0x326172a9, RZ ;  /* 0xcd9e8d57a9ac7825 */ /* 0x000fe200078e00ff */
[----:B------:R-:W-:Y:S02]  /*4590*/  LOP3.LUT R169, R249, UR55, R183, 0x96, !PT ;  /* 0x00000037f9a97c12 */ /* 0x000fe4000f8e96b7 */
[----:B------:R2:W3:Y:S01]  /*45a0*/  MUFU.EX2 R203, R7 ;  /* 0x0000000700cb7308 */ /* 0x0004e20000000800 */
[----:B------:R-:W-:Y:S01]  /*45b0*/  PLOP3.LUT P2, PT, PT, PT, UP1, 0x80, 0x8 ;  /* 0x000000000008781c */ /* 0x000fe20003f4f018 */
[----:B------:R-:W-:Y:S01]  /*45c0*/  IMAD.WIDE.U32 R190, R4, -0x2daee0ad, RZ ;  /* 0xd2511f5304be7825 */ /* 0x000fe200078e00ff */
[----:B------:R-:W-:Y:S02]  /*45d0*/  LOP3.LUT R182, R182, UR50, R173, 0x96, !PT ;  /* 0x00000032b6b67c12 */ /* 0x000fe4000f8e96ad */
[----:B------:R-:W-:Y:S01]  /*45e0*/  @P0 FSEL R23, R23, -INF , !P1 ;  /* 0xff80000017170808 */ /* 0x000fe20004800000 */
[----:B------:R-:W-:Y:S01]  /*45f0*/  IMAD.WIDE.U32 R192, R169, -0x2daee0ad, RZ ;  /* 0xd2511f53a9c07825 */ /* 0x000fe200078e00ff */
[----:B------:R-:W-:Y:S03]  /*4600*/  PLOP3.LUT P0, PT, PT, PT, UP1, 0x80, 0x8 ;  /* 0x000000000008781c */ /* 0x000fe60003f0f018 */
[----:B------:R3:W-:Y:S01]  /*4610*/  MUFU.EX2 R230, R10 ;  /* 0x0000000a00e67308 */ /* 0x0007e20000000800 */
[----:B------:R-:W-:Y:S01]  /*4620*/  @P6 ISETP.GE.AND P6, PT, R185, UR34, PT ;  /* 0x00000022b9006c0c */ /* 0x000fe2000bfc6270 */
[----:B------:R-:W-:Y:S01]  /*4630*/  IMAD.WIDE.U32 R182, R182, -0x2daee0ad, RZ ;  /* 0xd2511f53b6b67825 */ /* 0x000fe200078e00ff */
[C---:B-1----:R-:W-:Y:S02]  /*4640*/  LOP3.LUT R184, R244.reuse, UR46, R193, 0x96, !PT ;  /* 0x0000002ef4b87c12 */ /* 0x042fe4000f8e96c1 */
[----:B------:R-:W-:Y:S01]  /*4650*/  LOP3.LUT R4, R244, UR46, R191, 0x96, !PT ;  /* 0x0000002ef4047c12 */ /* 0x000fe2000f8e96bf */
[--C-:B------:R-:W-:Y:S01]  /*4660*/  FFMA.FTZ R12, R12, UR11, -R2.reuse ;  /* 0x0000000b0c0c7c23 */ /* 0x100fe20008010802 */
[----:B------:R-:W-:Y:S01]  /*4670*/  LOP3.LUT R174, R174, UR50, R173, 0x96, !PT ;  /* 0x00000032aeae7c12 */ /* 0x000fe2000f8e96ad */
[----:B------:R-:W-:Y:S01]  /*4680*/  IMAD.WIDE.U32 R184, R184, -0x326172a9, RZ ;  /* 0xcd9e8d57b8b87825 */ /* 0x000fe200078e00ff */
[----:B------:R-:W-:Y:S01]  /*4690*/  @P2 ISETP.GE.AND P2, PT, R186, UR34, PT ;  /* 0x00000022ba002c0c */ /* 0x000fe2000bf46270 */
[----:B------:R-:W-:Y:S01]  /*46a0*/  MUFU.EX2 R228, R11 ;  /* 0x0000000b00e47308 */ /* 0x000fe20000000800 */
[----:B----4-:R-:W-:Y:S01]  /*46b0*/  LOP3.LUT R6, R192, UR44, R183, 0x96, !PT ;  /* 0x0000002cc0067c12 */ /* 0x010fe2000f8e96b7 */
[----:B------:R-:W-:Y:S01]  /*46c0*/  IMAD.WIDE.U32 R4, R4, -0x326172a9, RZ ;  /* 0xcd9e8d5704047825 */ /* 0x000fe200078e00ff */
[----:B------:R-:W-:Y:S02]  /*46d0*/  @P0 FSEL R25, R25, -INF , !P1 ;  /* 0xff80000019190808 */ /* 0x000fe40004800000 */
[----:B------:R-:W-:Y:S01]  /*46e0*/  PLOP3.LUT P0, PT, PT, PT, UP1, 0x80, 0x8 ;  /* 0x000000000008781c */ /* 0x000fe20003f0f018 */
[----:B------:R-:W-:Y:S01]  /*46f0*/  IMAD.WIDE.U32 R174, R174, -0x2daee0ad, RZ ;  /* 0xd2511f53aeae7825 */ /* 0x000fe200078e00ff */
[C---:B------:R-:W-:Y:S03]  /*4700*/  LOP3.LUT R188, R172.reuse, UR45, R185, 0x96, !PT ;  /* 0x0000002dacbc7c12 */ /* 0x040fe6000f8e96b9 */
[----:B------:R1:W4:Y:S01]  /*4710*/  MUFU.EX2 R229, R8 ;  /* 0x0000000800e57308 */ /* 0x0003220000000800 */
[----:B------:R-:W-:Y:S01]  /*4720*/  LOP3.LUT R186, R172, UR45, R5, 0x96, !PT ;  /* 0x0000002dacba7c12 */ /* 0x000fe2000f8e9605 */
[----:B--2---:R-:W-:Y:S01]  /*4730*/  IMAD.WIDE.U32 R6, R6, -0x326172a9, RZ ;  /* 0xcd9e8d5706067825 */ /* 0x004fe200078e00ff */
[----:B------:R-:W-:Y:S03]  /*4740*/  LOP3.LUT R172, R190, UR44, R175, 0x96, !PT ;  /* 0x0000002cbeac7c12 */ /* 0x000fe6000f8e96af */
[----:B------:R-:W-:Y:S01]  /*4750*/  FFMA.FTZ R13, R13, UR11, -R2 ;  /* 0x0000000b0d0d7c23 */ /* 0x000fe20008010802 */
[----:B------:R-:W-:Y:S01]  /*4760*/  IMAD.WIDE.U32 R188, R188, -0x2daee0ad, RZ ;  /* 0xd2511f53bcbc7825 */ /* 0x000fe200078e00ff */
[----:B------:R-:W-:Y:S02]  /*4770*/  LOP3.LUT R184, R184, UR43, R7, 0x96, !PT ;  /* 0x0000002bb8b87c12 */ /* 0x000fe4000f8e9607 */
[----:B------:R2:W4:Y:S01]  /*4780*/  MUFU.EX2 R227, R9 ;  /* 0x0000000900e37308 */ /* 0x0005220000000800 */
[--C-:B------:R-:W-:Y:S01]  /*4790*/  FFMA.FTZ R14, R14, UR11, -R0.reuse ;  /* 0x0000000b0e0e7c23 */ /* 0x100fe20008010800 */
[----:B------:R-:W-:Y:S01]  /*47a0*/  @P0 FSEL R27, R27, -INF , !P1 ;  /* 0xff8000001b1b0808 */ /* 0x000fe20004800000 */
[----:B------:R-:W-:Y:S01]  /*47b0*/  IMAD.WIDE.U32 R186, R186, -0x2daee0ad, RZ ;  /* 0xd2511f53baba7825 */ /* 0x000fe200078e00ff */
[----:B------:R-:W-:Y:S02]  /*47c0*/  PLOP3.LUT P1, PT, PT, PT, UP1, 0x80, 0x8 ;  /* 0x000000000008781c */ /* 0x000fe40003f2f018 */
[----:B------:R-:W-:Y:S01]  /*47d0*/  LOP3.LUT R175, R182, UR42, R189, 0x96, !PT ;  /* 0x0000002ab6af7c12 */ /* 0x000fe2000f8e96bd */
[----:B------:R-:W-:Y:S01]  /*47e0*/  IMAD.WIDE.U32 R172, R172, -0x326172a9, RZ ;  /* 0xcd9e8d57acac7825 */ /* 0x000fe200078e00ff */
[----:B------:R-:W-:Y:S02]  /*47f0*/  PLOP3.LUT P0, PT, PT, PT, UP1, 0x80, 0x8 ;  /* 0x000000000008781c */ /* 0x000fe40003f0f018 */
[----:B------:R4:W4:Y:S01]  /*4800*/  MUFU.EX2 R224, R12 ;  /* 0x0000000c00e07308 */ /* 0x0009220000000800 */
[----:B------:R-:W-:Y:S01]  /*4810*/  LOP3.LUT R5, R174, UR42, R187, 0x96, !PT ;  /* 0x0000002aae057c12 */ /* 0x000fe2000f8e96bb */
[----:B------:R-:W-:Y:S01]  /*4820*/  IMAD.WIDE.U32 R174, R175, -0x326172a9, RZ ;  /* 0xcd9e8d57afae7825 */ /* 0x000fe200078e00ff */
[----:B------:R-:W-:Y:S03]  /*4830*/  LOP3.LUT R7, R4, UR43, R173, 0x96, !PT ;  /* 0x0000002b04077c12 */ /* 0x000fe6000f8e96ad */
[----:B------:R-:W-:Y:S01]  /*4840*/  FFMA.FTZ R15, R15, UR11, -R0 ;  /* 0x0000000b0f0f7c23 */ /* 0x000fe20008010800 */
[----:B------:R-:W-:Y:S01]  /*4850*/  IMAD.WIDE.U32 R166, R5, -0x326172a9, RZ ;  /* 0xcd9e8d5705a67825 */ /* 0x000fe200078e00ff */
[----:B------:R-:W-:Y:S02]  /*4860*/  LOP3.LUT R173, R6, UR41, R175, 0x96, !PT ;  /* 0x0000002906ad7c12 */ /* 0x000fe4000f8e96af */
[----:B------:R-:W4:Y:S01]  /*4870*/  MUFU.EX2 R223, R13 ;  /* 0x0000000d00df7308 */ /* 0x000f220000000800 */
[----:B------:R-:W-:Y:S01]  /*4880*/  @P1 FSEL R28, R28, -INF , !P2 ;  /* 0xff8000001c1c1808 */ /* 0x000fe20005000000 */
[----:B------:R-:W-:Y:S01]  /*4890*/  IMAD.WIDE.U32 R4, R184, -0x2daee0ad, RZ ;  /* 0xd2511f53b8047825 */ /* 0x000fe200078e00ff */
[----:B------:R-:W-:Y:S02]  /*48a0*/  PLOP3.LUT P1, PT, PT, PT, UP1, 0x80, 0x8 ;  /* 0x000000000008781c */ /* 0x000fe40003f2f018 */
[----:B------:R-:W-:Y:S01]  /*48b0*/  @P0 FSEL R30, R30, -INF , !P2 ;  /* 0xff8000001e1e0808 */ /* 0x000fe20005000000 */
[----:B------:R-:W-:Y:S01]  /*48c0*/  IMAD.WIDE.U32 R164, R7, -0x2daee0ad, RZ ;  /* 0xd2511f5307a47825 */ /* 0x000fe200078e00ff */
[----:B---3--:R-:W-:Y:S03]  /*48d0*/  LOP3.LUT R10, R172, UR41, R167, 0x96, !PT ;  /* 0x00000029ac0a7c12 */ /* 0x008fe6000f8e96a7 */
[----:B------:R3:W3:Y:S01]  /*48e0*/  MUFU.EX2 R226, R14 ;  /* 0x0000000e00e27308 */ /* 0x0006e20000000800 */
[----:B------:R-:W-:Y:S01]  /*48f0*/  PLOP3.LUT P0, PT, PT, PT, UP1, 0x80, 0x8 ;  /* 0x000000000008781c */ /* 0x000fe20003f0f018 */
[----:B------:R-:W-:Y:S01]  /*4900*/  IMAD.WIDE.U32 R172, R173, -0x2daee0ad, RZ ;  /* 0xd2511f53adac7825 */ /* 0x000fe200078e00ff */
[----:B------:R-:W-:Y:S02]  /*4910*/  LOP3.LUT R5, R188, UR37, R5, 0x96, !PT ;  /* 0x00000025bc057c12 */ /* 0x000fe4000f8e9605 */
[----:B-1----:R-:W-:Y:S01]  /*4920*/  LOP3.LUT R8, R186, UR37, R165, 0x96, !PT ;  /* 0x00000025ba087c12 */ /* 0x002fe2000f8e96a5 */
[----:B------:R-:W-:Y:S01]  /*4930*/  IMAD.WIDE.U32 R10, R10, -0x2daee0ad, RZ ;  /* 0xd2511f530a0a7825 */ /* 0x000fe200078e00ff */
[----:B------:R-:W-:Y:S03]  /*4940*/  LOP3.LUT R6, R4, UR15, R173, 0x96, !PT ;  /* 0x0000000f04067c12 */ /* 0x000fe6000f8e96ad */
[----:B------:R-:W1:Y:S01]  /*4950*/  MUFU.EX2 R225, R15 ;  /* 0x0000000f00e17308 */ /* 0x000e620000000800 */
[----:B------:R-:W-:Y:S01]  /*4960*/  @P1 FSEL R32, R32, -INF , !P2 ;  /* 0xff80000020201808 */ /* 0x000fe20005000000 */
[----:B------:R-:W-:Y:S01]  /*4970*/  IMAD.WIDE.U32 R4, R5, -0x326172a9, RZ ;  /* 0xcd9e8d5705047825 */ /* 0x000fe200078e00ff */
[----:B------:R-:W-:Y:S02]  /*4980*/  PLOP3.LUT P1, PT, PT, PT, UP1, 0x80, 0x8 ;  /* 0x000000000008781c */ /* 0x000fe40003f2f018 */
[----:B------:R-:W-:Y:S01]  /*4990*/  LOP3.LUT R164, R164, UR15, R11, 0x96, !PT ;  /* 0x0000000fa4a47c12 */ /* 0x000fe2000f8e960b */
[----:B------:R-:W-:Y:S01]  /*49a0*/  IMAD.WIDE.U32 R6, R6, -0x326172a9, RZ ;  /* 0xcd9e8d5706067825 */ /* 0x000fe200078e00ff */
[----:B------:R-:W-:Y:S02]  /*49b0*/  @P0 FSEL R34, R34, -INF , !P2 ;  /* 0xff80000022220808 */ /* 0x000fe40005000000 */
[----:B------:R-:W-:Y:S01]  /*49c0*/  PLOP3.LUT P2, PT, PT, PT, UP1, 0x80, 0x8 ;  /* 0x000000000008781c */ /* 0x000fe20003f4f018 */
[----:B--2---:R-:W-:Y:S01]  /*49d0*/  IMAD.WIDE.U32 R8, R8, -0x326172a9, RZ ;  /* 0xcd9e8d5708087825 */ /* 0x004fe200078e00ff */
[----:B------:R-:W-:Y:S02]  /*49e0*/  LOP3.LUT R7, R4, UR14, R7, 0x96, !PT ;  /* 0x0000000e04077c12 */ /* 0x000fe4000f8e9607 */
[----:B------:R-:W-:Y:S01]  /*49f0*/  LOP3.LUT R174, R174, UR24, R5, 0x96, !PT ;  /* 0x00000018aeae7c12 */ /* 0x000fe2000f8e9605 */
[----:B------:R-:W-:Y:S01]  /*4a00*/  IMAD.WIDE.U32 R4, R164, -0x326172a9, RZ ;  /* 0xcd9e8d57a4047825 */ /* 0x000fe200078e00ff */
[----:B------:R-:W-:Y:S02]  /*4a10*/  PLOP3.LUT P0, PT, PT, PT, UP1, 0x80, 0x8 ;  /* 0x000000000008781c */ /* 0x000fe40003f0f018 */
[C---:B----4-:R-:W-:Y:S01]  /*4a20*/  PRMT R12, R6.reuse, 0x7770, RZ ;  /* 0x00007770060c7816 */ /* 0x050fe200000000ff */
[--C-:B------:R-:W-:Y:S01]  /*4a30*/  FFMA.FTZ R17, R17, UR11, -R168.reuse ;  /* 0x0000000b11117c23 */ /* 0x100fe200080108a8 */
[----:B------:R-:W-:Y:S01]  /*4a40*/  PRMT R11, R6, 0x7771, RZ ;  /* 0x00007771060b7816 */ /* 0x000fe200000000ff */
[--C-:B------:R-:W-:Y:S01]  /*4a50*/  FFMA.FTZ R16, R16, UR11, -R168.reuse ;  /* 0x0000000b10107c23 */ /* 0x100fe200080108a8 */
[C---:B---3--:R-:W-:Y:S01]  /*4a60*/  PRMT R14, R6.reuse, 0x7772, RZ ;  /* 0x00007772060e7816 */ /* 0x048fe200000000ff */
[----:B------:R-:W-:Y:S01]  /*4a70*/  MUFU.EX2 R193, R17 ;  /* 0x0000001100c17308 */ /* 0x000fe20000000800 */
[----:B------:R-:W-:Y:S01]  /*4a80*/  PRMT R13, R6, 0x7773, RZ ;  /* 0x00007773060d7816 */ /* 0x000fe200000000ff */
[--C-:B------:R-:W-:Y:S01]  /*4a90*/  FFMA.FTZ R18, R18, UR11, -R3.reuse ;  /* 0x0000000b12127c23 */ /* 0x100fe20008010803 */
[----:B------:R-:W-:Y:S01]  /*4aa0*/  LOP3.LUT R6, R7, 0xffff, RZ, 0xc0, !PT ;  /* 0x0000ffff07067812 */ /* 0x000fe200078ec0ff */
[----:B------:R-:W-:Y:S01]  /*4ab0*/  FFMA.FTZ R19, R19, UR11, -R3 ;  /* 0x0000000b13137c23 */ /* 0x000fe20008010803 */
[----:B------:R-:W-:Y:S01]  /*4ac0*/  @P1 FSEL R29, R29, -INF , !P6 ;  /* 0xff8000001d1d1808 */ /* 0x000fe20007000000 */
[--C-:B------:R-:W-:Y:S01]  /*4ad0*/  FFMA.FTZ R20, R20, UR11, -R168.reuse ;  /* 0x0000000b14147c23 */ /* 0x100fe200080108a8 */
[----:B------:R-:W-:Y:S03]  /*4ae0*/  PLOP3.LUT P1, PT, PT, PT, UP1, 0x80, 0x8 ;  /* 0x000000000008781c */ /* 0x000fe60003f2f018 */
[----:B------:R-:W2:Y:S01]  /*4af0*/  MUFU.EX2 R196, R16 ;  /* 0x0000001000c47308 */ /* 0x000ea20000000800 */
[----:B------:R-:W-:Y:S01]  /*4b00*/  LOP3.LUT R5, R8, UR14, R5, 0x96, !PT ;  /* 0x0000000e08057c12 */ /* 0x000fe2000f8e9605 */
[----:B------:R-:W-:Y:S01]  /*4b10*/  FFMA.FTZ R21, R21, UR11, -R168 ;  /* 0x0000000b15157c23 */ /* 0x000fe200080108a8 */
[----:B------:R-:W-:Y:S01]  /*4b20*/  LOP3.LUT R8, R7, 0xff, RZ, 0xc0, !PT ;  /* 0x000000ff07087812 */ /* 0x000fe200078ec0ff */
[--C-:B------:R-:W-:Y:S01]  /*4b30*/  FFMA.FTZ R23, R23, UR11, -R3.reuse ;  /* 0x0000000b17177c23 */ /* 0x100fe20008010803 */
[----:B------:R-:W-:Y:S01]  /*4b40*/  SHF.R.U32.HI R6, RZ, 0x8, R6 ;  /* 0x00000008ff067819 */ /* 0x000fe20000011606 */
[----:B------:R-:W-:Y:S01]  /*4b50*/  FFMA.FTZ R25, R25, UR11, -R2 ;  /* 0x0000000b19197c23 */ /* 0x000fe20008010802 */
[----:B------:R-:W-:Y:S03]  /*4b60*/  @P2 FSEL R31, R31, -INF , !P6 ;  /* 0xff8000001f1f2808 */ /* 0x000fe60007000000 */
[----:B------:R-:W3:Y:S01]  /*4b70*/  MUFU.EX2 R201, R18 ;  /* 0x0000001200c97308 */ /* 0x000ee20000000800 */
[----:B------:R-:W-:Y:S01]  /*4b80*/  ISETP.LE.U32.AND P2, PT, R8, UR10, PT ;  /* 0x0000000a08007c0c */ /* 0x000fe2000bf43070 */
[--C-:B------:R-:W-:Y:S01]  /*4b90*/  FFMA.FTZ R22, R22, UR11, -R3.reuse ;  /* 0x0000000b16167c23 */ /* 0x100fe20008010803 */
[----:B------:R-:W-:Y:S01]  /*4ba0*/  LOP3.LUT R6, R6, 0xffff, RZ, 0xc0, !PT ;  /* 0x0000ffff06067812 */ /* 0x000fe200078ec0ff */
[----:B------:R-:W-:Y:S01]  /*4bb0*/  FFMA.FTZ R34, R34, UR11, -R3 ;  /* 0x0000000b22227c23 */ /* 0x000fe20008010803 */
[----:B------:R-:W-:Y:S01]  /*4bc0*/  PRMT R8, R7, 0x7632, R8 ;  /* 0x0000763207087816 */ /* 0x000fe20000000008 */
[----:B------:R-:W-:Y:S01]  /*4bd0*/  FFMA.FTZ R32, R32, UR11, -R168 ;  /* 0x0000000b20207c23 */ /* 0x000fe200080108a8 */
[----:B------:R-:W-:Y:S03]  /*4be0*/  LOP3.LUT R166, R166, UR24, R9, 0x96, !PT ;  /* 0x00000018a6a67c12 */ /* 0x000fe6000f8e9609 */
[----:B------:R-:W4:Y:S01]  /*4bf0*/  MUFU.EX2 R200, R19 ;  /* 0x0000001300c87308 */ /* 0x000f220000000800 */
[----:B------:R-:W-:Y:S01]  /*4c00*/  @P0 FSEL R33, R33, -INF , !P6 ;  /* 0xff80000021210808 */ /* 0x000fe20007000000 */
[----:B------:R-:W-:Y:S01]  /*4c10*/  FFMA.FTZ R24, R24, UR11, -R2 ;  /* 0x0000000b18187c23 */ /* 0x000fe20008010802 */
[----:B------:R-:W-:Y:S01]  /*4c20*/  ISETP.LE.U32.AND P0, PT, R6, UR10, PT ;  /* 0x0000000a06007c0c */ /* 0x000fe2000bf03070 */
[----:B------:R-:W-:Y:S01]  /*4c30*/  FFMA.FTZ R27, R27, UR11, -R0 ;  /* 0x0000000b1b1b7c23 */ /* 0x000fe20008010800 */
[----:B------:R-:W-:Y:S01]  /*4c40*/  SHF.R.U32.HI R9, RZ, 0x18, R7 ;  /* 0x00000018ff097819 */ /* 0x000fe20000011607 */
[----:B------:R-:W-:Y:S01]  /*4c50*/  @!P2 FADD.FTZ R222, -R222, -RZ ;  /* 0x800000ffdedea221 */ /* 0x000fe20000010100 */
[----:B------:R-:W-:Y:S03]  /*4c60*/  LOP3.LUT R7, R8, 0xff, RZ, 0xc0, !PT ;  /* 0x000000ff08077812 */ /* 0x000fe600078ec0ff */
[----:B------:R-:W-:Y:S01]  /*4c70*/  MUFU.EX2 R191, R20 ;  /* 0x0000001400bf7308 */ /* 0x000fe20000000800 */
[----:B------:R-:W-:Y:S01]  /*4c80*/  LOP3.LUT R6, R5, 0xffff, RZ, 0xc0, !PT ;  /* 0x0000ffff05067812 */ /* 0x000fe200078ec0ff */
[----:B------:R-:W-:Y:S01]  /*4c90*/  FFMA.FTZ R168, R33, UR11, -R168 ;  /* 0x0000000b21a87c23 */ /* 0x000fe200080108a8 */
[----:B------:R-:W-:Y:S01]  /*4ca0*/  @P1 FSEL R35, R35, -INF , !P6 ;  /* 0xff80000023231808 */ /* 0x000fe20007000000 */
[--C-:B------:R-:W-:Y:S01]  /*4cb0*/  FFMA.FTZ R28, R28, UR11, -R2.reuse ;  /* 0x0000000b1c1c7c23 */ /* 0x100fe20008010802 */
[----:B------:R-:W-:Y:S01]  /*4cc0*/  ISETP.LE.U32.AND P6, PT, R7, UR10, PT ;  /* 0x0000000a07007c0c */ /* 0x000fe2000bfc3070 */
[----:B------:R-:W-:Y:S01]  /*4cd0*/  FFMA.FTZ R2, R29, UR11, -R2 ;  /* 0x0000000b1d027c23 */ /* 0x000fe20008010802 */
[----:B------:R-:W-:Y:S01]  /*4ce0*/  SHF.R.U32.HI R6, RZ, 0x8, R6 ;  /* 0x00000008ff067819 */ /* 0x000fe20000011606 */
[----:B------:R-:W-:Y:S01]  /*4cf0*/  @!P0 FADD.FTZ R220, -R220, -RZ ;  /* 0x800000ffdcdc8221 */ /* 0x000fe20000010100 */
[----:B------:R-:W-:Y:S01]  /*4d00*/  ISETP.LE.U32.AND P1, PT, R9, UR10, PT ;  /* 0x0000000a09007c0c */ /* 0x000fe2000bf23070 */
[----:B------:R-:W4:Y:S01]  /*4d10*/  MUFU.EX2 R190, R21 ;  /* 0x0000001500be7308 */ /* 0x000f220000000800 */
[----:B------:R-:W-:Y:S01]  /*4d20*/  LOP3.LUT R7, R5, 0xff, RZ, 0xc0, !PT ;  /* 0x000000ff05077812 */ /* 0x000fe200078ec0ff */
[----:B------:R-:W-:Y:S01]  /*4d30*/  FFMA.FTZ R3, R35, UR11, -R3 ;  /* 0x0000000b23037c23 */ /* 0x000fe20008010803 */
[----:B------:R-:W-:Y:S01]  /*4d40*/  LOP3.LUT R6, R6, 0xffff, RZ, 0xc0, !PT ;  /* 0x0000ffff06067812 */ /* 0x000fe200078ec0ff */
[----:B------:R-:W-:Y:S01]  /*4d50*/  IMAD.IADD R182, R180, 0x1, R252 ;  /* 0x00000001b4b67824 */ /* 0x000fe200078e02fc */
[----:B------:R-:W-:Y:S01]  /*4d60*/  ISETP.LE.U32.AND P2, PT, R7, UR10, PT ;  /* 0x0000000a07007c0c */ /* 0x000fe2000bf43070 */
[--C-:B------:R-:W-:Y:S01]  /*4d70*/  FFMA.FTZ R30, R30, UR11, -R0.reuse ;  /* 0x0000000b1e1e7c23 */ /* 0x100fe20008010800 */
[----:B------:R-:W-:Y:S01]  /*4d80*/  ISETP.LE.U32.AND P0, PT, R6, UR10, PT ;  /* 0x0000000a06007c0c */ /* 0x000fe2000bf03070 */
[----:B------:R-:W-:Y:S01]  /*4d90*/  @!P6 FADD.FTZ R219, -R219, -RZ ;  /* 0x800000ffdbdbe221 */ /* 0x000fe20000010100 */
[----:B------:R-:W-:Y:S01]  /*4da0*/  PRMT R6, R4, 0x7770, RZ ;  /* 0x0000777004067816 */ /* 0x000fe200000000ff */
[----:B------:R-:W4:Y:S01]  /*4db0*/  MUFU.EX2 R195, R23 ;  /* 0x0000001700c37308 */ /* 0x000f220000000800 */
[----:B------:R-:W-:Y:S01]  /*4dc0*/  PRMT R7, R5, 0x7632, R7 ;  /* 0x0000763205077816 */ /* 0x000fe20000000007 */
[----:B------:R-:W-:Y:S01]  /*4dd0*/  @!P1 FADD.FTZ R203, -R203, -RZ ;  /* 0x800000ffcbcb9221 */ /* 0x000fe20000010100 */
[----:B------:R-:W-:Y:S01]  /*4de0*/  ISETP.LE.U32.AND P6, PT, R6, UR10, PT ;  /* 0x0000000a06007c0c */ /* 0x000fe2000bfc3070 */
[--C-:B------:R-:W-:Y:S01]  /*4df0*/  FFMA.FTZ R26, R26, UR11, -R0.reuse ;  /* 0x0000000b1a1a7c23 */ /* 0x100fe20008010800 */
[----:B------:R-:W-:Y:S01]  /*4e00*/  LOP3.LUT R6, R7, 0xff, RZ, 0xc0, !PT ;  /* 0x000000ff07067812 */ /* 0x000fe200078ec0ff */
[----:B------:R-:W-:Y:S01]  /*4e10*/  FFMA.FTZ R0, R31, UR11, -R0 ;  /* 0x0000000b1f007c23 */ /* 0x000fe20008010800 */
[----:B------:R-:W-:Y:S01]  /*4e20*/  SHF.R.U32.HI R5, RZ, 0x18, R5 ;  /* 0x00000018ff057819 */ /* 0x000fe20000011605 */
[----:B------:R-:W-:Y:S01]  /*4e30*/  @!P2 FADD.FTZ R229, -R229, -RZ ;  /* 0x800000ffe5e5a221 */ /* 0x000fe20000010100 */
[----:B------:R-:W-:Y:S01]  /*4e40*/  ISETP.LE.U32.AND P1, PT, R6, UR10, PT ;  /* 0x0000000a06007c0c */ /* 0x000fe2000bf23070 */
[----:B------:R-:W-:Y:S01]  /*4e50*/  @!P0 FADD.FTZ R227, -R227, -RZ ;  /* 0x800000ffe3e38221 */ /* 0x000fe20000010100 */
[----:B------:R-:W-:Y:S01]  /*4e60*/  ISETP.LE.U32.AND P2, PT, R5, UR10, PT ;  /* 0x0000000a05007c0c */ /* 0x000fe2000bf43070 */
[----:B------:R-:W-:Y:S01]  /*4e70*/  IMAD.WIDE.U32 R6, R174, -0x2daee0ad, RZ ;  /* 0xd2511f53ae067825 */ /* 0x000fe200078e00ff */
[----:B------:R-:W-:Y:S01]  /*4e80*/  PRMT R5, R4, 0x7771, RZ ;  /* 0x0000777104057816 */ /* 0x000fe200000000ff */
[----:B------:R-:W-:Y:S02]  /*4e90*/  MUFU.EX2 R198, R25 ;  /* 0x0000001900c67308 */ /* 0x000fe40000000800 */
[----:B------:R-:W-:Y:S01]  /*4ea0*/  @!P6 FADD.FTZ R224, -R224, -RZ ;  /* 0x800000ffe0e0e221 */ /* 0x000fe20000010100 */
[----:B------:R-:W-:Y:S01]  /*4eb0*/  ISETP.GT.U32.AND P0, PT, R5, UR10, PT ;  /* 0x0000000a05007c0c */ /* 0x000fe2000bf04070 */
[----:B------:R-:W-:Y:S01]  /*4ec0*/  IMAD.SHL.U32 R184, R218, 0x40, RZ ;  /* 0x00000040dab87824 */ /* 0x000fe200078e00ff */
[C---:B------:R-:W-:Y:S02]  /*4ed0*/  PRMT R5, R4.reuse, 0x7772, RZ ;  /* 0x0000777204057816 */ /* 0x040fe400000000ff */
[----:B------:R-:W-:Y:S01]  /*4ee0*/  PRMT R4, R4, 0x7773, RZ ;  /* 0x0000777304047816 */ /* 0x000fe200000000ff */
[----:B------:R-:W-:Y:S01]  /*4ef0*/  @!P1 FADD.FTZ R230, -R230, -RZ ;  /* 0x800000ffe6e69221 */ /* 0x000fe20000010100 */
[----:B------:R-:W-:Y:S01]  /*4f00*/  ISETP.GT.U32.AND P1, PT, R5, UR10, PT ;  /* 0x0000000a05007c0c */ /* 0x000fe2000bf24070 */
[----:B------:R-:W-:Y:S01]  /*4f10*/  @!P2 FADD.FTZ R228, -R228, -RZ ;  /* 0x800000ffe4e4a221 */ /* 0x000fe20000010100 */
[----:B------:R-:W-:Y:S01]  /*4f20*/  ISETP.GT.U32.AND P2, PT, R4, UR10, PT ;  /* 0x0000000a04007c0c */ /* 0x000fe2000bf44070 */
[----:B------:R-:W-:Y:S01]  /*4f30*/  IMAD.WIDE.U32 R4, R166, -0x2daee0ad, RZ ;  /* 0xd2511f53a6047825 */ /* 0x000fe200078e00ff */
[----:B------:R-:W-:Y:S01]  /*4f40*/  LOP3.LUT R7, R172, UR13, R7, 0x96, !PT ;  /* 0x0000000dac077c12 */ /* 0x000fe2000f8e9607 */
[----:B------:R-:W4:Y:S01]  /*4f50*/  MUFU.EX2 R197, R22 ;  /* 0x0000001600c57308 */ /* 0x000f220000000800 */
[----:B------:R-:W-:Y:S01]  /*4f60*/  ISETP.LE.U32.AND P6, PT, R12, UR10, PT ;  /* 0x0000000a0c007c0c */ /* 0x000fe2000bfc3070 */
[----:B------:R-:W-:Y:S01]  /*4f70*/  @P0 FADD.FTZ R223, -R223, -RZ ;  /* 0x800000ffdfdf0221 */ /* 0x000fe20000010100 */
[----:B------:R-:W-:Y:S02]  /*4f80*/  ISETP.GT.U32.AND P0, PT, R11, UR10, PT ;  /* 0x0000000a0b007c0c */ /* 0x000fe4000bf04070 */
[C---:B------:R-:W-:Y:S02]  /*4f90*/  LOP3.LUT R8, R7.reuse, 0xffff, RZ, 0xc0, !PT ;  /* 0x0000ffff07087812 */ /* 0x040fe400078ec0ff */
[----:B------:R-:W-:Y:S01]  /*4fa0*/  LOP3.LUT R9, R7, 0xff, RZ, 0xc0, !PT ;  /* 0x000000ff07097812 */ /* 0x000fe200078ec0ff */
[----:B------:R-:W-:Y:S01]  /*4fb0*/  @P1 FADD.FTZ R226, -R226, -RZ ;  /* 0x800000ffe2e21221 */ /* 0x000fe20000010100 */
[----:B------:R-:W-:Y:S01]  /*4fc0*/  ISETP.GT.U32.AND P1, PT, R14, UR10, PT ;  /* 0x0000000a0e007c0c */ /* 0x000fe2000bf24070 */
[----:B-1----:R-:W-:Y:S01]  /*4fd0*/  @P2 FADD.FTZ R225, -R225, -RZ ;  /* 0x800000ffe1e12221 */ /* 0x002fe20000010100 */
[----:B------:R-:W-:Y:S01]  /*4fe0*/  SHF.R.U32.HI R8, RZ, 0x8, R8 ;  /* 0x00000008ff087819 */ /* 0x000fe20000011608 */
[----:B------:R-:W-:Y:S01]  /*4ff0*/  MUFU.EX2 R186, R3 ;  /* 0x0000000300ba7308 */ /* 0x000fe20000000800 */
[----:B------:R-:W-:Y:S01]  /*5000*/  ISETP.GT.U32.AND P2, PT, R13, UR10, PT ;  /* 0x0000000a0d007c0c */ /* 0x000fe2000bf44070 */
[----:B--2---:R-:W-:Y:S01]  /*5010*/  @!P6 FADD.FTZ R196, -R196, -RZ ;  /* 0x800000ffc4c4e221 */ /* 0x004fe20000010100 */
[----:B------:R-:W-:Y:S01]  /*5020*/  LOP3.LUT R8, R8, 0xffff, RZ, 0xc0, !PT ;  /* 0x0000ffff08087812 */ /* 0x000fe200078ec0ff */
[----:B------:R-:W-:Y:S01]  /*5030*/  @P0 FADD.FTZ R193, -R193, -RZ ;  /* 0x800000ffc1c10221 */ /* 0x000fe20000010100 */
[----:B------:R-:W-:Y:S02]  /*5040*/  LOP3.LUT R5, R10, UR13, R5, 0x96, !PT ;  /* 0x0000000d0a057c12 */ /* 0x000fe4000f8e9605 */
[----:B------:R-:W-:Y:S03]  /*5050*/  ISETP.LE.U32.AND P0, PT, R8, UR10, PT ;  /* 0x0000000a08007c0c */ /* 0x000fe6000bf03070 */
[----:B------:R-:W-:Y:S01]  /*5060*/  MUFU.EX2 R185, R168 ;  /* 0x000000a800b97308 */ /* 0x000fe20000000800 */
[----:B------:R-:W-:Y:S01]  /*5070*/  ISETP.LE.U32.AND P6, PT, R9, UR10, PT ;  /* 0x0000000a09007c0c */ /* 0x000fe2000bfc3070 */
[----:B---3--:R-:W-:Y:S01]  /*5080*/  @P1 FADD.FTZ R201, -R201, -RZ ;  /* 0x800000ffc9c91221 */ /* 0x008fe20000010100 */
[--C-:B------:R-:W-:Y:S02]  /*5090*/  SHF.R.U32.HI R8, RZ, 0x18, R7.reuse ;  /* 0x00000018ff087819 */ /* 0x100fe40000011607 */
[----:B------:R-:W-:Y:S01]  /*50a0*/  PRMT R7, R7, 0x7632, R7 ;  /* 0x0000763207077816 */ /* 0x000fe20000000007 */
[----:B----4-:R-:W-:Y:S01]  /*50b0*/  @P2 FADD.FTZ R200, -R200, -RZ ;  /* 0x800000ffc8c82221 */ /* 0x010fe20000010100 */
[----:B------:R-:W-:Y:S03]  /*50c0*/  LOP3.LUT R9, R5, 0xffff, RZ, 0xc0, !PT ;  /* 0x0000ffff05097812 */ /* 0x000fe600078ec0ff */
[----:B------:R-:W1:Y:S01]  /*50d0*/  MUFU.EX2 R199, R24 ;  /* 0x0000001800c77308 */ /* 0x000e620000000800 */
[----:B------:R-:W-:Y:S02]  /*50e0*/  ISETP.LE.U32.AND P1, PT, R8, UR10, PT ;  /* 0x0000000a08007c0c */ /* 0x000fe4000bf23070 */
[----:B------:R-:W-:Y:S01]  /*50f0*/  LOP3.LUT R8, R7, 0xff, RZ, 0xc0, !PT ;  /* 0x000000ff07087812 */ /* 0x000fe200078ec0ff */
[----:B------:R-:W-:Y:S01]  /*5100*/  @!P0 FADD.FTZ R190, -R190, -RZ ;  /* 0x800000ffbebe8221 */ /* 0x000fe20000010100 */
[----:B------:R-:W-:Y:S01]  /*5110*/  SHF.R.U32.HI R7, RZ, 0x8, R9 ;  /* 0x00000008ff077819 */ /* 0x000fe20000011609 */
[----:B------:R-:W-:Y:S01]  /*5120*/  @!P6 FADD.FTZ R191, -R191, -RZ ;  /* 0x800000ffbfbfe221 */ /* 0x000fe20000010100 */
[----:B------:R-:W-:Y:S03]  /*5130*/  ISETP.LE.U32.AND P2, PT, R8, UR10, PT ;  /* 0x0000000a08007c0c */ /* 0x000fe6000bf43070 */
[----:B------:R-:W2:Y:S01]  /*5140*/  MUFU.EX2 R202, R27 ;  /* 0x0000001b00ca7308 */ /* 0x000ea20000000800 */
[----:B------:R-:W-:Y:S02]  /*5150*/  LOP3.LUT R8, R5, 0xff, RZ, 0xc0, !PT ;  /* 0x000000ff05087812 */ /* 0x000fe400078ec0ff */
[----:B------:R-:W-:Y:S02]  /*5160*/  LOP3.LUT R7, R7, 0xffff, RZ, 0xc0, !PT ;  /* 0x0000ffff07077812 */ /* 0x000fe400078ec0ff */
[----:B------:R-:W-:Y:S01]  /*5170*/  ISETP.LE.U32.AND P6, PT, R8, UR10, PT ;  /* 0x0000000a08007c0c */ /* 0x000fe2000bfc3070 */
[----:B------:R-:W-:Y:S01]  /*5180*/  @!P1 FADD.FTZ R195, -R195, -RZ ;  /* 0x800000ffc3c39221 */ /* 0x000fe20000010100 */
[----:B------:R-:W-:Y:S03]  /*5190*/  ISETP.LE.U32.AND P0, PT, R7, UR10, PT ;  /* 0x0000000a07007c0c */ /* 0x000fe6000bf03070 */
[----:B------:R-:W-:Y:S01]  /*51a0*/  MUFU.EX2 R188, R2 ;  /* 0x0000000200bc7308 */ /* 0x000fe20000000800 */
[----:B------:R-:W-:Y:S02]  /*51b0*/  PRMT R8, R5, 0x7632, R8 ;  /* 0x0000763205087816 */ /* 0x000fe40000000008 */
[----:B------:R-:W-:Y:S01]  /*51c0*/  SHF.R.U32.HI R7, RZ, 0x18, R5 ;  /* 0x00000018ff077819 */ /* 0x000fe20000011605 */
[----:B------:R-:W-:Y:S01]  /*51d0*/  @!P2 FADD.FTZ R197, -R197, -RZ ;  /* 0x800000ffc5c5a221 */ /* 0x000fe20000010100 */
[----:B------:R-:W-:Y:S02]  /*51e0*/  LOP3.LUT R5, R8, 0xff, RZ, 0xc0, !PT ;  /* 0x000000ff08057812 */ /* 0x000fe400078ec0ff */
[----:B------:R-:W-:Y:S03]  /*51f0*/  ISETP.LE.U32.AND P2, PT, R7, UR10, PT ;  /* 0x0000000a07007c0c */ /* 0x000fe6000bf43070 */
[----:B------:R-:W3:Y:S01]  /*5200*/  MUFU.EX2 R183, R32 ;  /* 0x0000002000b77308 */ /* 0x000ee20000000800 */
[----:B------:R-:W-:Y:S01]  /*5210*/  ISETP.LE.U32.AND P1, PT, R5, UR10, PT ;  /* 0x0000000a05007c0c */ /* 0x000fe2000bf23070 */
[----:B-1----:R-:W-:Y:S01]  /*5220*/  @!P6 FADD.FTZ R199, -R199, -RZ ;  /* 0x800000ffc7c7e221 */ /* 0x002fe20000010100 */
[----:B------:R-:W-:Y:S01]  /*5230*/  PRMT R5, R6, 0x7771, RZ ;  /* 0x0000777106057816 */ /* 0x000fe200000000ff */
[----:B------:R-:W-:Y:S01]  /*5240*/  @!P0 FADD.FTZ R198, -R198, -RZ ;  /* 0x800000ffc6c68221 */ /* 0x000fe20000010100 */
[----:B------:R-:W-:Y:S02]  /*5250*/  PRMT R3, R4, 0x7771, RZ ;  /* 0x0000777104037816 */ /* 0x000fe400000000ff */
[----:B------:R-:W-:Y:S03]  /*5260*/  ISETP.GT.U32.AND P0, PT, R5, UR10, PT ;  /* 0x0000000a05007c0c */ /* 0x000fe6000bf04070 */
[----:B------:R1:W-:Y:S01]  /*5270*/  MUFU.EX2 R192, R0 ;  /* 0x0000000000c07308 */ /* 0x0003e20000000800 */
[C---:B------:R-:W-:Y:S02]  /*5280*/  PRMT R7, R6.reuse, 0x7770, RZ ;  /* 0x0000777006077816 */ /* 0x040fe400000000ff */
[----:B------:R-:W-:Y:S01]  /*5290*/  PRMT R8, R6, 0x7772, RZ ;  /* 0x0000777206087816 */ /* 0x000fe200000000ff */
[----:B--2---:R-:W-:Y:S01]  /*52a0*/  @!P2 FADD.FTZ R202, -R202, -RZ ;  /* 0x800000ffcacaa221 */ /* 0x004fe20000010100 */
[----:B------:R-:W-:Y:S02]  /*52b0*/  PRMT R6, R6, 0x7773, RZ ;  /* 0x0000777306067816 */ /* 0x000fe400000000ff */
[----:B------:R-:W-:Y:S03]  /*52c0*/  ISETP.LE.U32.AND P6, PT, R7, UR10, PT ;  /* 0x0000000a07007c0c */ /* 0x000fe6000bfc3070 */
[----:B------:R-:W2:Y:S01]  /*52d0*/  MUFU.EX2 R205, R26 ;  /* 0x0000001a00cd7308 */ /* 0x000ea20000000800 */
[----:B------:R-:W-:Y:S02]  /*52e0*/  ISETP.GT.U32.AND P2, PT, R6, UR10, PT ;  /* 0x0000000a06007c0c */ /* 0x000fe4000bf44070 */
[C---:B------:R-:W-:Y:S01]  /*52f0*/  PRMT R6, R4.reuse, 0x7770, RZ ;  /* 0x0000777004067816 */ /* 0x040fe200000000ff */
[----:B------:R-:W-:Y:S01]  /*5300*/  @P0 FADD.FTZ R185, -R185, -RZ ;  /* 0x800000ffb9b90221 */ /* 0x000fe20000010100 */
[----:B------:R-:W-:Y:S02]  /*5310*/  ISETP.GT.U32.AND P0, PT, R3, UR10, PT ;  /* 0x0000000a03007c0c */ /* 0x000fe4000bf04070 */
[----:B------:R-:W-:Y:S03]  /*5320*/  F2FP.RELU.F16.F32.PACK_AB R3, R203, R219 ;  /* 0x000000dbcb03723e */ /* 0x000fe600000008ff */
[----:B------:R-:W4:Y:S01]  /*5330*/  MUFU.EX2 R187, R34 ;  /* 0x0000002200bb7308 */ /* 0x000f220000000800 */
[----:B------:R-:W-:Y:S01]  /*5340*/  PRMT R7, R4, 0x7772, RZ ;  /* 0x0000777204077816 */ /* 0x000fe200000000ff */
[----:B-1----:R-:W-:Y:S01]  /*5350*/  IMAD.IADD R0, R252, 0x1, R181 ;  /* 0x00000001fc007824 */ /* 0x002fe200078e02b5 */
[----:B------:R-:W-:Y:S01]  /*5360*/  PRMT R5, R4, 0x7773, RZ ;  /* 0x0000777304057816 */ /* 0x000fe200000000ff */
[----:B------:R1:W-:Y:S01]  /*5370*/  STS [R180+0x20400], R3 ;  /* 0x02040003b4007388 */ /* 0x0003e20000000800 */
[----:B------:R-:W-:Y:S01]  /*5380*/  F2FP.RELU.F16.F32.PACK_AB R4, R220, R222 ;  /* 0x000000dedc04723e */ /* 0x000fe200000008ff */
[----:B------:R-:W-:Y:S01]  /*5390*/  @P2 FADD.FTZ R186, -R186, -RZ ;  /* 0x800000ffbaba2221 */ /* 0x000fe20000010100 */
[----:B------:R-:W-:Y:S01]  /*53a0*/  F2FP.RELU.F16.F32.PACK_AB R2, R200, R201 ;  /* 0x000000c9c802723e */ /* 0x000fe200000008ff */
[----:B---3--:R-:W-:Y:S01]  /*53b0*/  @!P6 FADD.FTZ R183, -R183, -RZ ;  /* 0x800000ffb7b7e221 */ /* 0x008fe20000010100 */
[----:B------:R-:W-:Y:S01]  /*53c0*/  ISETP.GT.U32.AND P2, PT, R5, UR10, PT ;  /* 0x0000000a05007c0c */ /* 0x000fe2000bf44070 */
[----:B------:R3:W-:Y:S01]  /*53d0*/  STS [R180+0x20000], R4 ;  /* 0x02000004b4007388 */ /* 0x0007e20000000800 */
[----:B------:R-:W-:Y:S01]  /*53e0*/  F2FP.RELU.F16.F32.PACK_AB R5, R227, R229 ;  /* 0x000000e5e305723e */ /* 0x000fe200000008ff */
[----:B--2---:R-:W-:Y:S01]  /*53f0*/  @!P1 FADD.FTZ R205, -R205, -RZ ;  /* 0x800000ffcdcd9221 */ /* 0x004fe20000010100 */
[----:B------:R-:W-:Y:S01]  /*5400*/  ISETP.LE.U32.AND P6, PT, R6, UR10, PT ;  /* 0x0000000a06007c0c */ /* 0x000fe2000bfc3070 */
[----:B------:R2:W-:Y:S01]  /*5410*/  STS [R182+0x20400], R2 ;  /* 0x02040002b6007388 */ /* 0x0005e20000000800 */
[----:B------:R-:W-:Y:S01]  /*5420*/  F2FP.RELU.F16.F32.PACK_AB R6, R223, R224 ;  /* 0x000000e0df06723e */ /* 0x000fe200000008ff */
[----:B------:R-:W3:Y:S01]  /*5430*/  MUFU.EX2 R189, R28 ;  /* 0x0000001c00bd7308 */ /* 0x000ee20000000800 */
[----:B------:R-:W-:Y:S01]  /*5440*/  ISETP.GT.U32.AND P1, PT, R8, UR10, PT ;  /* 0x0000000a08007c0c */ /* 0x000fe2000bf24070 */
[----:B------:R-:W-:Y:S04]  /*5450*/  @P0 FADD.FTZ R188, -R188, -RZ ;  /* 0x800000ffbcbc0221 */ /* 0x000fe80000010100 */
[----:B------:R-:W-:Y:S01]  /*5460*/  @P2 FADD.FTZ R192, -R192, -RZ ;  /* 0x800000ffc0c02221 */ /* 0x000fe20000010100 */
[----:B------:R-:W-:Y:S03]  /*5470*/  FSETP.GE.FTZ.AND P2, PT, R220, RZ, PT ;  /* 0x000000ffdc00720b */ /* 0x000fe60003f56000 */
[----:B------:R-:W2:Y:S01]  /*5480*/  MUFU.EX2 R194, R30 ;  /* 0x0000001e00c27308 */ /* 0x000ea20000000800 */
[----:B-1----:R-:W-:Y:S03]  /*5490*/  F2FP.RELU.F16.F32.PACK_AB R3, R193, R196 ;  /* 0x000000c4c103723e */ /* 0x002fe600000008ff */
[----:B----4-:R-:W-:Y:S01]  /*54a0*/  @P1 FADD.FTZ R187, -R187, -RZ ;  /* 0x800000ffbbbb1221 */ /* 0x010fe20000010100 */
[----:B------:R-:W-:Y:S01]  /*54b0*/  ISETP.GT.U32.AND P1, PT, R7, UR10, PT ;  /* 0x0000000a07007c0c */ /* 0x000fe2000bf24070 */
[----:B---3--:R-:W-:Y:S01]  /*54c0*/  @!P6 FADD.FTZ R189, -R189, -RZ ;  /* 0x800000ffbdbde221 */ /* 0x008fe20000010100 */
[----:B------:R1:W-:Y:S01]  /*54d0*/  STS [R182+0x20000], R3 ;  /* 0x02000003b6007388 */ /* 0x0003e20000000800 */
[----:B------:R-:W-:Y:S03]  /*54e0*/  F2FP.RELU.F16.F32.PACK_AB R4, R228, R230 ;  /* 0x000000e6e404723e */ /* 0x000fe600000008ff */
[----:B------:R3:W-:Y:S01]  /*54f0*/  STS [R180+0x21000], R5 ;  /* 0x02100005b4007388 */ /* 0x0007e20000000800 */
[----:B--2---:R-:W-:Y:S03]  /*5500*/  F2FP.RELU.F16.F32.PACK_AB R2, R185, R183 ;  /* 0x000000b7b902723e */ /* 0x004fe600000008ff */
[----:B------:R2:W-:Y:S03]  /*5510*/  STS [R180+0x21400], R4 ;  /* 0x02140004b4007388 */ /* 0x0005e60000000800 */
[----:B------:R-:W-:Y:S01]  /*5520*/  @P1 FADD.FTZ R194, -R194, -RZ ;  /* 0x800000ffc2c21221 */ /* 0x000fe20000010100 */
[----:B------:R-:W-:Y:S01]  /*5530*/  FSETP.GE.FTZ.AND P1, PT, R219, RZ, PT ;  /* 0x000000ffdb00720b */ /* 0x000fe20003f36000 */
[----:B------:R-:W-:Y:S01]  /*5540*/  STS [R182+0x21000], R6 ;  /* 0x02100006b6007388 */ /* 0x000fe20000000800 */
[----:B-1----:R-:W-:Y:S02]  /*5550*/  F2FP.RELU.F16.F32.PACK_AB R3, R195, R197 ;  /* 0x000000c5c303723e */ /* 0x002fe400000008ff */
[----:B---3--:R-:W-:Y:S02]  /*5560*/  F2FP.RELU.F16.F32.PACK_AB R5, R225, R226 ;  /* 0x000000e2e105723e */ /* 0x008fe400000008ff */
[----:B--2---:R-:W-:Y:S03]  /*5570*/  F2FP.RELU.F16.F32.PACK_AB R4, R190, R191 ;  /* 0x000000bfbe04723e */ /* 0x004fe600000008ff */
[----:B------:R-:W-:Y:S04]  /*5580*/  STS [R182+0x21400], R5 ;  /* 0x02140005b6007388 */ /* 0x000fe80000000800 */
[----:B------:R1:W-:Y:S04]  /*5590*/  STS [R181], R4 ;  /* 0x00000004b5007388 */ /* 0x0003e80000000800 */
[----:B------:R2:W-:Y:S04]  /*55a0*/  STS [R181+0x400], R3 ;  /* 0x00040003b5007388 */ /* 0x0005e80000000800 */
[----:B------:R3:W-:Y:S01]  /*55b0*/  STS [R0], R2 ;  /* 0x0000000200007388 */ /* 0x0007e20000000800 */
[----:B-1----:R-:W-:Y:S02]  /*55c0*/  F2FP.RELU.F16.F32.PACK_AB R4, R202, R205 ;  /* 0x000000cdca04723e */ /* 0x002fe400000008ff */
[----:B--2---:R-:W-:Y:S02]  /*55d0*/  F2FP.RELU.F16.F32.PACK_AB R3, R198, R199 ;  /* 0x000000c7c603723e */ /* 0x004fe400000008ff */
[----:B---3--:R-:W-:Y:S05]  /*55e0*/  F2FP.RELU.F16.F32.PACK_AB R2, R186, R187 ;  /* 0x000000bbba02723e */ /* 0x008fea00000008ff */
[----:B------:R1:W-:Y:S04]  /*55f0*/  STS [R0+0x400], R2 ;  /* 0x0004000200007388 */ /* 0x0003e80000000800 */
[----:B------:R2:W-:Y:S04]  /*5600*/  STS [R181+0x1000], R3 ;  /* 0x00100003b5007388 */ /* 0x0005e80000000800 */
[----:B------:R-:W-:Y:S01]  /*5610*/  STS [R181+0x1400], R4 ;  /* 0x00140004b5007388 */ /* 0x000fe20000000800 */
[----:B-1----:R-:W-:Y:S02]  /*5620*/  F2FP.RELU.F16.F32.PACK_AB R2, R192, R194 ;  /* 0x000000c2c002723e */ /* 0x002fe400000008ff */
[----:B--2---:R-:W-:Y:S03]  /*5630*/  F2FP.RELU.F16.F32.PACK_AB R3, R188, R189 ;  /* 0x000000bdbc03723e */ /* 0x004fe600000008ff */
        /* <DEDUP_REMOVED lines=91> */
[----:B------:R-:W-:Y:S02]  /*5bf0*/  LEA.HI.X R179, R237, R165, RZ, 0x2, P0 ;  /* 0x000000a5edb37211 */ /* 0x000fe400000f14ff */
[----:B------:R-:W-:Y:S03]  /*5c00*/  FSETP.GE.FTZ.AND P0, PT, R222, RZ, PT ;  /* 0x000000ffde00720b */ /* 0x000fe60003f16000 */
[----:B------:R-:W-:Y:S01]  /*5c10*/  HMMA.16816.F32 R32, R172, R166, R32 ;  /* 0x000000a6ac20723c */ /* 0x000fe20000001820 */
[----:B------:R-:W2:Y:S04]  /*5c20*/  LDG.E R177, desc[UR32][R178.64] ;  /* 0x00000020b2b17981 */ /* 0x000ea8000c1e1900 */
[----:B------:R-:W3:Y:S04]  /*5c30*/  LDG.E R176, desc[UR32][R178.64+0x20] ;  /* 0x00002020b2b07981 */ /* 0x000ee8000c1e1900 */
[----:B------:R-:W1:Y:S02]  /*5c40*/  LDSM.16.M88.4 R164, [R2+0xa000] ;  /* 0x00a0000002a4783b */ /* 0x000e640000000200 */
[-C--:B-1----:R-:W-:Y:S11]  /*5c50*/  HMMA.16816.F32 R4, R164, R168.reuse, R4 ;  /* 0x000000a8a404723c */ /* 0x082ff60000001804 */
[----:B------:R-:W-:Y:S08]  /*5c60*/  @!UPT UIADD3 URZ, UPT, UPT, URZ, URZ, URZ ;  /* 0x000000fffffff290 */ /* 0x000ff0000fffe0ff */
[C---:B--2---:R-:W-:Y:S01]  /*5c70*/  FADD.FTZ R0, -R177.reuse, R4 ;  /* 0x00000004b1007221 */ /* 0x044fe20000010100 */
[----:B------:R-:W-:Y:S01]  /*5c80*/  FADD.FTZ R4, -R177, R5 ;  /* 0x00000005b1047221 */ /* 0x000fe20000010100 */
[----:B---3--:R-:W-:Y:S03]  /*5c90*/  FADD.FTZ R3, -R176, R6 ;  /* 0x00000006b0037221 */ /* 0x008fe60000010100 */
[-C--:B------:R-:W-:Y:S02]  /*5ca0*/  FSEL R0, R0, R177.reuse, P0 ;  /* 0x000000b100007208 */ /* 0x080fe40000000000 */
[----:B------:R-:W-:Y:S02]  /*5cb0*/  FSEL R4, R4, R177, P2 ;  /* 0x000000b104047208 */ /* 0x000fe40001000000 */
[----:B------:R-:W-:Y:S01]  /*5cc0*/  FSEL R3, R3, R176, P1 ;  /* 0x000000b003037208 */ /* 0x000fe20000800000 */
[----:B------:R-:W-:Y:S01]  /*5cd0*/  FMUL.FTZ R222, R222, R0 ;  /* 0x00000000dede7220 */ /* 0x000fe20000410000 */
[----:B------:R-:W-:Y:S01]  /*5ce0*/  FADD.FTZ R0, -R176, R7 ;  /* 0x00000007b0007221 */ /* 0x000fe20000010100 */
[----:B------:R-:W-:Y:S01]  /*5cf0*/  FMUL.FTZ R220, R220, R4 ;  /* 0x00000004dcdc7220 */ /* 0x000fe20000410000 */
[----:B------:R-:W-:Y:S01]  /*5d00*/  FSETP.GE.FTZ.AND P0, PT, R203, RZ, PT ;  /* 0x000000ffcb00720b */ /* 0x000fe20003f16000 */
[----:B------:R-:W1:Y:S01]  /*5d10*/  LDSM.16.M88.4 R4, [R2+0xb000] ;  /* 0x00b000000204783b */ /* 0x000e620000000200 */
[----:B------:R-:W-:Y:S01]  /*5d20*/  FMUL.FTZ R172, R219, R3 ;  /* 0x00000003dbac7220 */ /* 0x000fe20000410000 */
[----:B------:R-:W-:Y:S02]  /*5d30*/  FSETP.GE.FTZ.AND P1, PT, R196, RZ, PT ;  /* 0x000000ffc400720b */ /* 0x000fe40003f36000 */
[----:B------:R-:W-:Y:S02]  /*5d40*/  FSEL R0, R0, R176, P0 ;  /* 0x000000b000007208 */ /* 0x000fe40000000000 */
[----:B------:R-:W-:Y:S02]  /*5d50*/  FSETP.GE.FTZ.AND P0, PT, R193, RZ, PT ;  /* 0x000000ffc100720b */ /* 0x000fe40003f16000 */
[----:B------:R2:W5:Y:S01]  /*5d60*/  LDG.E R3, desc[UR32][R178.64+0x80] ;  /* 0x00008020b2037981 */ /* 0x000562000c1e1900 */
[----:B------:R-:W-:Y:S01]  /*5d70*/  FSETP.GE.FTZ.AND P2, PT, R191, RZ, PT ;  /* 0x000000ffbf00720b */ /* 0x000fe20003f56000 */
[----:B------:R-:W-:Y:S01]  /*5d80*/  FMUL.FTZ R203, R203, R0 ;  /* 0x00000000cbcb7220 */ /* 0x000fe20000410000 */
[--C-:B------:R-:W-:Y:S04]  /*5d90*/  SHF.R.U32.HI R0, RZ, 0x4, R218.reuse ;  /* 0x00000004ff007819 */ /* 0x100fe800000116da */
[----:B------:R-:W-:Y:S02]  /*5da0*/  LOP3.LUT R219, R0, 0x8, RZ, 0xc0, !PT ;  /* 0x0000000800db7812 */ /* 0x000fe400078ec0ff */
[----:B------:R-:W-:Y:S04]  /*5db0*/  LOP3.LUT R0, R184, 0x1c0, RZ, 0xc0, !PT ;  /* 0x000001c0b8007812 */ /* 0x000fe800078ec0ff */
[----:B------:R-:W-:Y:S01]  /*5dc0*/  LOP3.LUT R0, R0, 0x38, R217, 0xf8, !PT ;  /* 0x0000003800007812 */ /* 0x000fe200078ef8d9 */
[C---:B-1----:R-:W-:Y:S08]  /*5dd0*/  HMMA.16816.F32 R8, R4.reuse, R168, R8 ;  /* 0x000000a80408723c */ /* 0x042ff00000001808 */
[-C--:B------:R-:W-:Y:S08]  /*5de0*/  HMMA.16816.F32 R12, R4, R170.reuse, R12 ;  /* 0x000000aa040c723c */ /* 0x080ff0000000180c */
[C---:B------:R-:W-:Y:S01]  /*5df0*/  HMMA.16816.F32 R16, R164.reuse, R170, R16 ;  /* 0x000000aaa410723c */ /* 0x040fe20000001810 */
[----:B------:R-:W1:Y:S11]  /*5e00*/  LDSM.16.M88.4 R168, [R211+0x18800] ;  /* 0x01880000d3a8783b */ /* 0x000e760000000200 */
[----:B------:R-:W-:Y:S07]  /*5e10*/  @!UPT UIADD3 URZ, UPT, UPT, URZ, URZ, URZ ;  /* 0x000000fffffff290 */ /* 0x000fee000fffe0ff */
[----:B------:R-:W-:Y:S05]  /*5e20*/  FADD.FTZ R2, -R177, R17 ;  /* 0x00000011b1027221 */ /* 0x000fea0000010100 */
[-C--:B------:R-:W-:Y:S02]  /*5e30*/  FSEL R2, R2, R177.reuse, P0 ;  /* 0x000000b102027208 */ /* 0x080fe40000000000 */
[----:B------:R-:W-:Y:S03]  /*5e40*/  FSETP.GE.FTZ.AND P0, PT, R185, RZ, PT ;  /* 0x000000ffb900720b */ /* 0x000fe60003f16000 */
[----:B------:R-:W-:Y:S01]  /*5e50*/  FMUL.FTZ R17, R193, R2 ;  /* 0x00000002c1117220 */ /* 0x000fe20000410000 */
[----:B------:R-:W-:Y:S04]  /*5e60*/  LOP3.LUT R2, R219, 0x10, R218, 0xf8, !PT ;  /* 0x00000010db027812 */ /* 0x000fe800078ef8da */
[----:B------:R-:W-:Y:S01]  /*5e70*/  LOP3.LUT R0, R2, R0, RZ, 0x3c, !PT ;  /* 0x0000000002007212 */ /* 0x000fe200078e3cff */
[-C--:B-1----:R-:W-:Y:S08]  /*5e80*/  HMMA.16816.F32 R20, R164, R168.reuse, R20 ;  /* 0x000000a8a414723c */ /* 0x082ff00000001814 */
[C---:B------:R-:W-:Y:S01]  /*5e90*/  HMMA.16816.F32 R24, R4.reuse, R168, R24 ;  /* 0x000000a80418723c */ /* 0x040fe20000001818 */
[----:B------:R2:W5:Y:S07]  /*5ea0*/  LDG.E R168, desc[UR32][R178.64+0xa0] ;  /* 0x0000a020b2a87981 */ /* 0x00056e000c1e1900 */
[-C--:B------:R-:W-:Y:S03]  /*5eb0*/  HMMA.16816.F32 R28, R4, R170.reuse, R28 ;  /* 0x000000aa041c723c */ /* 0x080fe6000000181c */
[C---:B------:R-:W-:Y:S01]  /*5ec0*/  FADD.FTZ R4, -R177.reuse, R16 ;  /* 0x00000010b1047221 */ /* 0x040fe20000010100 */
[----:B------:R-:W-:Y:S01]  /*5ed0*/  F2FP.F16.F32.PACK_AB R16, R220, R222 ;  /* 0x000000dedc10723e */ /* 0x000fe200000000ff */
[C---:B------:R-:W-:Y:S01]  /*5ee0*/  FADD.FTZ R20, -R177.reuse, R20 ;  /* 0x00000014b1147221 */ /* 0x040fe20000010100 */
[----:B------:R-:W-:Y:S02]  /*5ef0*/  FADD.FTZ R21, -R177, R21 ;  /* 0x00000015b1157221 */ /* 0x000fe40000010100 */
[-C--:B------:R-:W-:Y:S01]  /*5f00*/  FSEL R4, R4, R177.reuse, P1 ;  /* 0x000000b104047208 */ /* 0x080fe20000800000 */
[----:B------:R-:W-:Y:S04]  /*5f10*/  HMMA.16816.F32 R32, R164, R170, R32 ;  /* 0x000000aaa420723c */ /* 0x000fe80000001820 */
[----:B------:R-:W-:Y:S01]  /*5f20*/  FSETP.GE.FTZ.AND P1, PT, R190, RZ, PT ;  /* 0x000000ffbe00720b */ /* 0x000fe20003f36000 */
[----:B------:R-:W-:Y:S01]  /*5f30*/  FMUL.FTZ R5, R196, R4 ;  /* 0x00000004c4057220 */ /* 0x000fe20000410000 */
[-C--:B------:R-:W-:Y:S02]  /*5f40*/  FSEL R20, R20, R177.reuse, P2 ;  /* 0x000000b114147208 */ /* 0x080fe40001000000 */
[----:B------:R-:W-:Y:S02]  /*5f50*/  FSEL R21, R21, R177, P1 ;  /* 0x000000b115157208 */ /* 0x000fe40000800000 */
[----:B------:R-:W-:Y:S01]  /*5f60*/  FSETP.GE.FTZ.AND P1, PT, R183, RZ, PT ;  /* 0x000000ffb700720b */ /* 0x000fe20003f36000 */
[----:B------:R-:W-:Y:S01]  /*5f70*/  FMUL.FTZ R4, R191, R20 ;  /* 0x00000014bf047220 */ /* 0x000fe20000410000 */
[----:B------:R-:W-:Y:S01]  /*5f80*/  F2FP.F16.F32.PACK_AB R17, R17, R5 ;  /* 0x000000051111723e */ /* 0x000fe200000000ff */
[----:B------:R-:W-:Y:S05]  /*5f90*/  FMUL.FTZ R20, R190, R21 ;  /* 0x00000015be147220 */ /* 0x000fea0000410000 */
[----:B------:R-:W-:Y:S01]  /*5fa0*/  F2FP.F16.F32.PACK_AB R20, R20, R4 ;  /* 0x000000041414723e */ /* 0x000fe200000000ff */
[C---:B------:R-:W-:Y:S05]  /*5fb0*/  FADD.FTZ R32, -R177.reuse, R32 ;  /* 0x00000020b1207221 */ /* 0x040fea0000010100 */
[----:B------:R-:W-:Y:S01]  /*5fc0*/  FSEL R32, R32, R177, P1 ;  /* 0x000000b120207208 */ /* 0x000fe20000800000 */
[----:B------:R-:W-:Y:S04]  /*5fd0*/  @P0 FADD.FTZ R177, -R177, R33 ;  /* 0x00000021b1b10221 */ /* 0x000fe80000010100 */
[----:B------:R-:W-:Y:S01]  /*5fe0*/  FMUL.FTZ R32, R183, R32 ;  /* 0x00000020b7207220 */ /* 0x000fe20000410000 */
[----:B--2---:R-:W-:Y:S06]  /*5ff0*/  BRA.U !UP2, `(.L_x_1511) ;  /* 0x000000010a647547 */ /* 0x004fec000b800000 */
        /* <DEDUP_REMOVED lines=25> */
.L_x_1511:
[C---:B------:R-:W-:Y:S01]  /*6190*/  FADD.FTZ R18, -R176.reuse, R18 ;  /* 0x00000012b0127221 */ /* 0x040fe20000010100 */
[----:B------:R-:W-:Y:S01]  /*61a0*/  FADD.FTZ R2, -R176, R19 ;  /* 0x00000013b0027221 */ /* 0x000fe20000010100 */
[----:B------:R-:W-:Y:S01]  /*61b0*/  FSETP.GE.FTZ.AND P1, PT, R201, RZ, PT ;  /* 0x000000ffc900720b */ /* 0x000fe20003f36000 */
[----:B------:R-:W-:Y:S01]  /*61c0*/  STS [R180+0x1c000], R16 ;  /* 0x01c00010b4007388 */ /* 0x000fe20000000800 */
[----:B------:R-:W-:Y:S01]  /*61d0*/  FSETP.GE.FTZ.AND P0, PT, R200, RZ, PT ;  /* 0x000000ffc800720b */ /* 0x000fe20003f16000 */
[----:B------:R-:W-:Y:S01]  /*61e0*/  FADD.FTZ R23, -R176, R23 ;  /* 0x00000017b0177221 */ /* 0x000fe20000010100 */
[-C--:B------:R-:W-:Y:S01]  /*61f0*/  FSEL R18, R18, R176.reuse, P1 ;  /* 0x000000b012127208 */ /* 0x080fe20000800000 */
[----:B------:R-:W-:Y:S01]  /*6200*/  FADD.FTZ R22, -R176, R22 ;  /* 0x00000016b0167221 */ /* 0x000fe20000010100 */
[----:B------:R-:W-:Y:S01]  /*6210*/  FSEL R2, R2, R176, P0 ;  /* 0x000000b002027208 */ /* 0x000fe20000000000 */
[----:B------:R-:W-:Y:S01]  /*6220*/  FADD.FTZ R34, -R176, R34 ;  /* 0x00000022b0227221 */ /* 0x000fe20000010100 */
[----:B-1----:R-:W-:Y:S01]  /*6230*/  F2FP.F16.F32.PACK_AB R4, R203, R172 ;  /* 0x000000accb04723e */ /* 0x002fe200000000ff */
[----:B------:R-:W-:Y:S01]  /*6240*/  FMUL.FTZ R5, R201, R18 ;  /* 0x00000012c9057220 */ /* 0x000fe20000410000 */
[----:B------:R-:W-:Y:S01]  /*6250*/  FSETP.GE.FTZ.AND P0, PT, R186, RZ, PT ;  /* 0x000000ffba00720b */ /* 0x000fe20003f16000 */
[----:B------:R-:W-:Y:S01]  /*6260*/  FMUL.FTZ R2, R200, R2 ;  /* 0x00000002c8027220 */ /* 0x000fe20000410000 */
[----:B------:R-:W-:Y:S01]  /*6270*/  FSETP.GE.FTZ.AND P1, PT, R195, RZ, PT ;  /* 0x000000ffc300720b */ /* 0x000fe20003f36000 */
[----:B------:R1:W-:Y:S01]  /*6280*/  STS [R180+0x1c400], R4 ;  /* 0x01c40004b4007388 */ /* 0x0003e20000000800 */
[----:B------:R-:W-:Y:S01]  /*6290*/  FSETP.GE.FTZ.AND P2, PT, R197, RZ, PT ;  /* 0x000000ffc500720b */ /* 0x000fe20003f56000 */
[C---:B-----5:R-:W-:Y:S01]  /*62a0*/  FADD.FTZ R9, -R3.reuse, R9 ;  /* 0x0000000903097221 */ /* 0x060fe20000010100 */
[----:B------:R-:W-:Y:S01]  /*62b0*/  F2FP.F16.F32.PACK_AB R2, R2, R5 ;  /* 0x000000050202723e */ /* 0x000fe200000000ff */
[----:B------:R-:W-:Y:S01]  /*62c0*/  FADD.FTZ R5, -R3, R8 ;  /* 0x0000000803057221 */ /* 0x000fe20000010100 */
[-C--:B------:R-:W-:Y:S01]  /*62d0*/  FSEL R23, R23, R176.reuse, P1 ;  /* 0x000000b017177208 */ /* 0x080fe20000800000 */
[----:B------:R-:W-:Y:S01]  /*62e0*/  FADD.FTZ R12, -R3, R12 ;  /* 0x0000000c030c7221 */ /* 0x000fe20000010100 */
[----:B------:R-:W-:Y:S01]  /*62f0*/  FSETP.GE.FTZ.AND P1, PT, R187, RZ, PT ;  /* 0x000000ffbb00720b */ /* 0x000fe20003f36000 */
[----:B------:R2:W-:Y:S01]  /*6300*/  STS [R182+0x1c400], R2 ;  /* 0x01c40002b6007388 */ /* 0x0005e20000000800 */
[-C--:B------:R-:W-:Y:S01]  /*6310*/  FSEL R22, R22, R176.reuse, P2 ;  /* 0x000000b016167208 */ /* 0x080fe20001000000 */
[----:B------:R-:W-:Y:S01]  /*6320*/  FADD.FTZ R8, -R3, R13 ;  /* 0x0000000d03087221 */ /* 0x000fe20000010100 */
[----:B------:R-:W-:Y:S01]  /*6330*/  FSEL R34, R34, R176, P1 ;  /* 0x000000b022227208 */ /* 0x000fe20000800000 */
[----:B------:R-:W-:Y:S01]  /*6340*/  @P0 FADD.FTZ R176, -R176, R35 ;  /* 0x00000023b0b00221 */ /* 0x000fe20000010100 */
[----:B------:R-:W-:Y:S01]  /*6350*/  FSETP.GE.FTZ.AND P1, PT, R229, RZ, PT ;  /* 0x000000ffe500720b */ /* 0x000fe20003f36000 */
[----:B------:R-:W-:Y:S01]  /*6360*/  STS [R182+0x1c000], R17 ;  /* 0x01c00011b6007388 */ /* 0x000fe20000000800 */
[----:B------:R-:W-:Y:S01]  /*6370*/  FSETP.GE.FTZ.AND P0, PT, R227, RZ, PT ;  /* 0x000000ffe300720b */ /* 0x000fe20003f16000 */
[----:B------:R-:W-:Y:S01]  /*6380*/  FADD.FTZ R24, -R3, R24 ;  /* 0x0000001803187221 */ /* 0x000fe20000010100 */
[----:B------:R-:W-:Y:S01]  /*6390*/  FSEL R5, R5, R3, P1 ;  /* 0x0000000305057208 */ /* 0x000fe20000800000 */
[----:B------:R-:W-:Y:S01]  /*63a0*/  FADD.FTZ R28, -R3, R28 ;  /* 0x0000001c031c7221 */ /* 0x000fe20000010100 */
[----:B------:R-:W-:Y:S01]  /*63b0*/  FSETP.GE.FTZ.AND P2, PT, R198, RZ, PT ;  /* 0x000000ffc600720b */ /* 0x000fe20003f56000 */
[C---:B------:R-:W-:Y:S01]  /*63c0*/  FADD.FTZ R11, -R168.reuse, R11 ;  /* 0x0000000ba80b7221 */ /* 0x040fe20000010100 */
[----:B------:R-:W-:Y:S01]  /*63d0*/  FSETP.GE.FTZ.AND P1, PT, R223, RZ, PT ;  /* 0x000000ffdf00720b */ /* 0x000fe20003f36000 */
[----:B------:R-:W-:Y:S01]  /*63e0*/  FMUL.FTZ R6, R229, R5 ;  /* 0x00000005e5067220 */ /* 0x000fe20000410000 */
[----:B------:R-:W-:Y:S01]  /*63f0*/  FSETP.GE.FTZ.AND P6, PT, R199, RZ, PT ;  /* 0x000000ffc700720b */ /* 0x000fe20003fd6000 */
[C---:B------:R-:W-:Y:S01]  /*6400*/  FADD.FTZ R14, -R168.reuse, R14 ;  /* 0x0000000ea80e7221 */ /* 0x040fe20000010100 */
[-C--:B-1----:R-:W-:Y:S01]  /*6410*/  FSEL R4, R9, R3.reuse, P0 ;  /* 0x0000000309047208 */ /* 0x082fe20000000000 */
[----:B------:R-:W-:Y:S01]  /*6420*/  FADD.FTZ R27, -R168, R27 ;  /* 0x0000001ba81b7221 */ /* 0x000fe20000010100 */
[----:B------:R-:W-:Y:S01]  /*6430*/  FSETP.GE.FTZ.AND P0, PT, R224, RZ, PT ;  /* 0x000000ffe000720b */ /* 0x000fe20003f16000 */
[----:B------:R-:W-:Y:S01]  /*6440*/  FMUL.FTZ R22, R197, R22 ;  /* 0x00000016c5167220 */ /* 0x000fe20000410000 */
[-C--:B------:R-:W-:Y:S01]  /*6450*/  FSEL R8, R8, R3.reuse, P1 ;  /* 0x0000000308087208 */ /* 0x080fe20000800000 */
[----:B------:R-:W-:Y:S01]  /*6460*/  FMUL.FTZ R5, R227, R4 ;  /* 0x00000004e3057220 */ /* 0x000fe20000410000 */
[----:B------:R-:W-:Y:S01]  /*6470*/  FSEL R4, R12, R3, P0 ;  /* 0x000000030c047208 */ /* 0x000fe20000000000 */
[----:B------:R-:W-:Y:S01]  /*6480*/  FMUL.FTZ R19, R195, R23 ;  /* 0x00000017c3137220 */ /* 0x000fe20000410000 */
[----:B--2---:R-:W-:Y:S01]  /*6490*/  FADD.FTZ R2, -R3, R25 ;  /* 0x0000001903027221 */ /* 0x004fe20000010100 */
[----:B------:R-:W-:Y:S01]  /*64a0*/  FSETP.GE.FTZ.AND P0, PT, R188, RZ, PT ;  /* 0x000000ffbc00720b */ /* 0x000fe20003f16000 */
[----:B------:R-:W-:Y:S01]  /*64b0*/  FMUL.FTZ R8, R223, R8 ;  /* 0x00000008df087220 */ /* 0x000fe20000410000 */
[----:B------:R-:W-:Y:S01]  /*64c0*/  FSETP.GE.FTZ.AND P1, PT, R189, RZ, PT ;  /* 0x000000ffbd00720b */ /* 0x000fe20003f36000 */
[----:B------:R-:W-:Y:S01]  /*64d0*/  FMUL.FTZ R4, R224, R4 ;  /* 0x00000004e0047220 */ /* 0x000fe20000410000 */
[-C--:B------:R-:W-:Y:S01]  /*64e0*/  FSEL R2, R2, R3.reuse, P2 ;  /* 0x0000000302027208 */ /* 0x080fe20001000000 */
[----:B------:R-:W-:Y:S01]  /*64f0*/  FADD.FTZ R30, -R168, R30 ;  /* 0x0000001ea81e7221 */ /* 0x000fe20000010100 */
[----:B------:R-:W-:Y:S01]  /*6500*/  FSEL R24, R24, R3, P6 ;  /* 0x0000000318187208 */ /* 0x000fe20003000000 */
[----:B------:R-:W-:Y:S01]  /*6510*/  FMUL.FTZ R177, R185, R177 ;  /* 0x000000b1b9b17220 */ /* 0x000fe20000410000 */
[----:B------:R-:W-:Y:S01]  /*6520*/  FSEL R28, R28, R3, P1 ;  /* 0x000000031c1c7208 */ /* 0x000fe20000800000 */
[----:B------:R-:W-:Y:S01]  /*6530*/  FMUL.FTZ R12, R198, R2 ;  /* 0x00000002c60c7220 */ /* 0x000fe20000410000 */
[----:B------:R-:W-:Y:S01]  /*6540*/  F2FP.F16.F32.PACK_AB R2, R5, R6 ;  /* 0x000000060502723e */ /* 0x000fe200000000ff */
[----:B------:R-:W-:Y:S01]  /*6550*/  FMUL.FTZ R34, R187, R34 ;  /* 0x00000022bb227220 */ /* 0x000fe20000410000 */
[----:B------:R-:W-:Y:S01]  /*6560*/  FSETP.GE.FTZ.AND P1, PT, R228, RZ, PT ;  /* 0x000000ffe400720b */ /* 0x000fe20003f36000 */
[----:B------:R-:W-:Y:S01]  /*6570*/  @P0 FADD.FTZ R3, -R3, R29 ;  /* 0x0000001d03030221 */ /* 0x000fe20000010100 */
[----:B------:R-:W-:Y:S01]  /*6580*/  FSETP.GE.FTZ.AND P2, PT, R230, RZ, PT ;  /* 0x000000ffe600720b */ /* 0x000fe20003f56000 */
[----:B------:R1:W-:Y:S01]  /*6590*/  STS [R180+0x1d000], R2 ;  /* 0x01d00002b4007388 */ /* 0x0003e20000000800 */
[-C--:B------:R-:W-:Y:S01]  /*65a0*/  FSEL R11, R11, R168.reuse, P1 ;  /* 0x000000a80b0b7208 */ /* 0x080fe20000800000 */
[----:B------:R-:W-:Y:S01]  /*65b0*/  FMUL.FTZ R9, R188, R3 ;  /* 0x00000003bc097220 */ /* 0x000fe20000410000 */
[----:B------:R-:W-:Y:S01]  /*65c0*/  FADD.FTZ R3, -R168, R10 ;  /* 0x0000000aa8037221 */ /* 0x000fe20000010100 */
[----:B------:R-:W-:Y:S01]  /*65d0*/  FSETP.GE.FTZ.AND P0, PT, R226, RZ, PT ;  /* 0x000000ffe200720b */ /* 0x000fe20003f16000 */
[----:B------:R-:W-:Y:S01]  /*65e0*/  IMAD.MOV.U32 R10, RZ, RZ, 0x10 ;  /* 0x00000010ff0a7424 */ /* 0x000fe200078e00ff */
[----:B------:R-:W-:Y:S01]  /*65f0*/  FSETP.GE.FTZ.AND P1, PT, R225, RZ, PT ;  /* 0x000000ffe100720b */ /* 0x000fe20003f36000 */
[----:B------:R-:W-:Y:S01]  /*6600*/  FMUL.FTZ R5, R228, R11 ;  /* 0x0000000be4057220 */ /* 0x000fe20000410000 */
[----:B------:R-:W-:Y:S01]  /*6610*/  FSEL R3, R3, R168, P2 ;  /* 0x000000a803037208 */ /* 0x000fe20001000000 */
[----:B------:R-:W-:Y:S01]  /*6620*/  FMUL.FTZ R16, R186, R176 ;  /* 0x000000b0ba107220 */ /* 0x000fe20000410000 */
[----:B------:R-:W-:Y:S01]  /*6630*/  FSEL R14, R14, R168, P0 ;  /* 0x000000a80e0e7208 */ /* 0x000fe20000000000 */
[----:B------:R-:W-:Y:S01]  /*6640*/  FMUL.FTZ R24, R199, R24 ;  /* 0x00000018c7187220 */ /* 0x000fe20000410000 */
[----:B------:R-:W-:Y:S01]  /*6650*/  F2FP.F16.F32.PACK_AB R8, R8, R4 ;  /* 0x000000040808723e */ /* 0x000fe200000000ff */
[----:B------:R-:W-:Y:S01]  /*6660*/  FMUL.FTZ R6, R230, R3 ;  /* 0x00000003e6067220 */ /* 0x000fe20000410000 */
[----:B------:R-:W-:Y:S01]  /*6670*/  FSETP.GE.FTZ.AND P0, PT, R192, RZ, PT ;  /* 0x000000ffc000720b */ /* 0x000fe20003f16000 */
[----:B------:R-:W-:Y:S01]  /*6680*/  FMUL.FTZ R14, R226, R14 ;  /* 0x0000000ee20e7220 */ /* 0x000fe20000410000 */
[----:B------:R-:W-:Y:S01]  /*6690*/  FADD.FTZ R3, -R168, R26 ;  /* 0x0000001aa8037221 */ /* 0x000fe20000010100 */
[----:B------:R-:W-:Y:S01]  /*66a0*/  FSETP.GE.FTZ.AND P2, PT, R202, RZ, PT ;  /* 0x000000ffca00720b */ /* 0x000fe20003f56000 */
[----:B------:R-:W-:Y:S01]  /*66b0*/  FMUL.FTZ R28, R189, R28 ;  /* 0x0000001cbd1c7220 */ /* 0x000fe20000410000 */
[----:B------:R-:W-:Y:S01]  /*66c0*/  F2FP.F16.F32.PACK_AB R5, R5, R6 ;  /* 0x000000060505723e */ /* 0x000fe200000000ff */
[----:B------:R-:W-:Y:S01]  /*66d0*/  IMAD.SHL.U32 R220, R218, 0x20, RZ ;  /* 0x00000020dadc7824 */ /* 0x000fe200078e00ff */
[----:B------:R-:W-:Y:S01]  /*66e0*/  FSETP.GE.FTZ.AND P6, PT, R205, RZ, PT ;  /* 0x000000ffcd00720b */ /* 0x000fe20003fd6000 */
[----:B------:R-:W-:Y:S01]  /*66f0*/  IMAD R233, R236, UR9, RZ ;  /* 0x00000009ece97c24 */ /* 0x000fe2000f8e02ff */
[-C--:B------:R-:W-:Y:S01]  /*6700*/  FSEL R27, R27, R168.reuse, P2 ;  /* 0x000000a81b1b7208 */ /* 0x080fe20001000000 */
[----:B------:R2:W-:Y:S01]  /*6710*/  STS [R180+0x1d400], R5 ;  /* 0x01d40005b4007388 */ /* 0x0005e20000000800 */
[----:B-1----:R-:W-:Y:S01]  /*6720*/  FADD.FTZ R2, -R168, R15 ;  /* 0x0000000fa8027221 */ /* 0x002fe20000010100 */
[----:B------:R-:W-:Y:S02]  /*6730*/  FSEL R3, R3, R168, P6 ;  /* 0x000000a803037208 */ /* 0x000fe40003000000 */
[----:B------:R-:W-:Y:S01]  /*6740*/  F2FP.F16.F32.PACK_AB R19, R19, R22 ;  /* 0x000000161313723e */ /* 0x000fe200000000ff */
[----:B------:R-:W-:Y:S01]  /*6750*/  STS [R182+0x1d000], R8 ;  /* 0x01d00008b6007388 */ /* 0x000fe20000000800 */
[----:B------:R-:W-:Y:S01]  /*6760*/  FSEL R2, R2, R168, P1 ;  /* 0x000000a802027208 */ /* 0x000fe20000800000 */
[----:B------:R-:W-:Y:S01]  /*6770*/  FMUL.FTZ R6, R202, R27 ;  /* 0x0000001bca067220 */ /* 0x000fe20000410000 */
        /* <DEDUP_REMOVED lines=10> */
[----:B------:R-:W-:Y:S02]  /*6820*/  F2FP.F16.F32.PACK_AB R12, R12, R24 ;  /* 0x000000180c0c723e */ /* 0x000fe400000000ff */
[----:B------:R1:W-:Y:S01]  /*6830*/  STS [R182+0x1d400], R4 ;  /* 0x01d40004b6007388 */ /* 0x0003e20000000800 */
[----:B------:R-:W-:Y:S02]  /*6840*/  F2FP.F16.F32.PACK_AB R6, R6, R3 ;  /* 0x000000030606723e */ /* 0x000fe400000000ff */
[----:B------:R-:W-:Y:S01]  /*6850*/  F2FP.F16.F32.PACK_AB R9, R9, R28 ;  /* 0x0000001c0909723e */ /* 0x000fe200000000ff */
[----:B------:R-:W-:Y:S01]  /*6860*/  STS [R181+-0x4000], R20 ;  /* 0xffc00014b5007388 */ /* 0x000fe20000000800 */
[----:B--2---:R-:W-:Y:S02]  /*6870*/  SEL R5, R10, 0xfffffff0, !P3 ;  /* 0xfffffff00a057807 */ /* 0x004fe40005800000 */
[----:B------:R-:W-:Y:S01]  /*6880*/  F2FP.F16.F32.PACK_AB R7, R7, R30 ;  /* 0x0000001e0707723e */ /* 0x000fe200000000ff */
[----:B------:R-:W-:Y:S01]  /*6890*/  STS [R181+-0x3c00], R19 ;  /* 0xffc40013b5007388 */ /* 0x000fe20000000800 */
[----:B------:R-:W-:Y:S02]  /*68a0*/  SHF.R.U32.HI R2, RZ, 0x1, R218 ;  /* 0x00000001ff027819 */ /* 0x000fe400000116da */
[----:B------:R-:W-:Y:S02]  /*68b0*/  LOP3.LUT R180, R0, 0x200, R184, 0xf8, !PT ;  /* 0x0000020000b47812 */ /* 0x000fe400078ef8b8 */
[----:B------:R-:W-:Y:S02]  /*68c0*/  LOP3.LUT R3, R2, 0x30, RZ, 0xc0, !PT ;  /* 0x0000003002037812 */ /* 0x000fe400078ec0ff */
[----:B------:R-:W-:Y:S02]  /*68d0*/  LEA R180, R180, UR4, 0x1 ;  /* 0x00000004b4b47c11 */ /* 0x000fe4000f8e08ff */
[----:B------:R-:W-:Y:S03]  /*68e0*/  LOP3.LUT R3, R3, 0x8, R218, 0xf8, !PT ;  /* 0x0000000803037812 */ /* 0x000fe600078ef8da */
[C---:B------:R-:W-:Y:S01]  /*68f0*/  VIADD R0, R180.reuse, 0x8040 ;  /* 0x00008040b4007836 */ /* 0x040fe20000000000 */
[----:B------:R-:W-:Y:S01]  /*6900*/  LOP3.LUT R3, R3, 0x1c0, R184, 0xf8, !PT ;  /* 0x000001c003037812 */ /* 0x000fe200078ef8b8 */
[----:B-1----:R-:W-:Y:S03]  /*6910*/  IMAD.IADD R4, R5, 0x1, R181 ;  /* 0x0000000105047824 */ /* 0x002fe600078e02b5 */
[----:B------:R-:W-:Y:S02]  /*6920*/  LOP3.LUT R3, R3, 0x38, R217, 0x78, !PT ;  /* 0x0000003803037812 */ /* 0x000fe400078e78d9 */
[----:B------:R-:W-:Y:S02]  /*6930*/  STS [R4+-0x4000], R18 ;  /* 0xffc0001204007388 */ /* 0x000fe40000000800 */
[----:B------:R-:W-:Y:S02]  /*6940*/  LOP3.LUT R3, R3, 0x200, R220, 0xf8, !PT ;  /* 0x0000020003037812 */ /* 0x000fe400078ef8dc */
[----:B------:R1:W-:Y:S02]  /*6950*/  STS [R4+-0x3c00], R16 ;  /* 0xffc4001004007388 */ /* 0x0003e40000000800 */
[----:B------:R-:W-:Y:S02]  /*6960*/  LEA R3, R3, UR4, 0x1 ;  /* 0x0000000403037c11 */ /* 0x000fe4000f8e08ff */
[----:B------:R-:W-:Y:S04]  /*6970*/  STS [R181+-0x3000], R12 ;  /* 0xffd0000cb5007388 */ /* 0x000fe80000000800 */
[----:B------:R-:W-:Y:S04]  /*6980*/  STS [R181+-0x2c00], R6 ;  /* 0xffd40006b5007388 */ /* 0x000fe80000000800 */
[----:B------:R-:W-:Y:S04]  /*6990*/  STS [R4+-0x3000], R9 ;  /* 0xffd0000904007388 */ /* 0x000fe80000000800 */
[----:B------:R-:W-:Y:S01]  /*69a0*/  STS [R4+-0x2c00], R7 ;  /* 0xffd4000704007388 */ /* 0x000fe20000000800 */
[----:B------:R-:W-:Y:S01]  /*69b0*/  BAR.SYNC.DEFER_BLOCKING 0x0 ;  /* 0x0000000000007b1d */ /* 0x000fe20000010000 */
[----:B-1----:R-:W-:Y:S04]  /*69c0*/  VIADD R16, R180, 0x8000 ;  /* 0x00008000b4107836 */ /* 0x002fe80000000000 */
[----:B------:R-:W-:Y:S01]  /*69d0*/  @P3 VIADD R0, R16, 0xffffffc0 ;  /* 0xffffffc010003836 */ /* 0x000fe20000000000 */
[----:B------:R-:W-:Y:S08]  /*69e0*/  LDSM.16.MT88.4 R4, [R3+0x20000] ;  /* 0x020000000304783b */ /* 0x000ff00000004200 */
[----:B------:R-:W1:Y:S08]  /*69f0*/  LDSM.16.MT88.4 R8, [R180+0x8000] ;  /* 0x00800000b408783b */ /* 0x000e700000004200 */
[----:B------:R-:W2:Y:S08]  /*6a00*/  LDSM.16.MT88.4 R12, [R3+0x22000] ;  /* 0x02200000030c783b */ /* 0x000eb00000004200 */
[----:B------:R-:W3:Y:S08]  /*6a10*/  LDSM.16.MT88.4 R16, [R0] ;  /* 0x000000000010783b */ /* 0x000ef00000004200 */
[----:B------:R-:W4:Y:S08]  /*6a20*/  LDSM.16.MT88.4 R20, [R180+0xa000] ;  /* 0x00a00000b414783b */ /* 0x000f300000004200 */
[----:B------:R-:W4:Y:S01]  /*6a30*/  LDSM.16.MT88.4 R24, [R0+0x2000] ;  /* 0x002000000018783b */ /* 0x000f220000004200 */
[-C--:B-1----:R-:W-:Y:S07]  /*6a40*/  HMMA.16816.F32 R36, R4, R8.reuse, R36 ;  /* 0x000000080424723c */ /* 0x082fee0000001824 */
[----:B------:R-:W-:Y:S01]  /*6a50*/  LDSM.16.MT88.4 R28, [R3+0x20800] ;  /* 0x02080000031c783b */ /* 0x000fe20000004200 */
[C---:B--2---:R-:W-:Y:S07]  /*6a60*/  HMMA.16816.F32 R40, R12.reuse, R8, R40 ;  /* 0x000000080c28723c */ /* 0x044fee0000001828 */
[----:B------:R-:W1:Y:S01]  /*6a70*/  LDSM.16.MT88.4 R32, [R180+0x8800] ;  /* 0x00880000b420783b */ /* 0x000e620000004200 */
[-C--:B------:R-:W-:Y:S07]  /*6a80*/  HMMA.16816.F32 R44, R12, R10.reuse, R44 ;  /* 0x0000000a0c2c723c */ /* 0x080fee000000182c */
[----:B------:R-:W2:Y:S01]  /*6a90*/  LDSM.16.MT88.4 R164, [R3+0x22800] ;  /* 0x0228000003a4783b */ /* 0x000ea20000004200 */
[C---:B------:R-:W-:Y:S07]  /*6aa0*/  HMMA.16816.F32 R48, R4.reuse, R10, R48 ;  /* 0x0000000a0430723c */ /* 0x040fee0000001830 */
[----:B------:R-:W2:Y:S01]  /*6ab0*/  LDSM.16.MT88.4 R168, [R0+0x800] ;  /* 0x0008000000a8783b */ /* 0x000ea20000004200 */
[-C--:B---3--:R-:W-:Y:S07]  /*6ac0*/  HMMA.16816.F32 R52, R4, R16.reuse, R52 ;  /* 0x000000100434723c */ /* 0x088fee0000001834 */
[----:B------:R-:W3:Y:S01]  /*6ad0*/  LDSM.16.MT88.4 R172, [R180+0xa800] ;  /* 0x00a80000b4ac783b */ /* 0x000ee20000004200 */
[C---:B------:R-:W-:Y:S07]  /*6ae0*/  HMMA.16816.F32 R56, R12.reuse, R16, R56 ;  /* 0x000000100c38723c */ /* 0x040fee0000001838 */
[----:B------:R-:W3:Y:S01]  /*6af0*/  LDSM.16.MT88.4 R8, [R0+0x2800] ;  /* 0x002800000008783b */ /* 0x000ee20000004200 */
[-C--:B------:R-:W-:Y:S07]  /*6b00*/  HMMA.16816.F32 R60, R12, R18.reuse, R60 ;  /* 0x000000120c3c723c */ /* 0x080fee000000183c */
[----:B------:R-:W-:Y:S01]  /*6b10*/  LDSM.16.MT88.4 R176, [R3+0x23800] ;  /* 0x0238000003b0783b */ /* 0x000fe20000004200 */
[C---:B------:R-:W-:Y:S07]  /*6b20*/  HMMA.16816.F32 R64, R4.reuse, R18, R64 ;  /* 0x000000120440723c */ /* 0x040fee0000001840 */
[----:B------:R-:W-:Y:S01]  /*6b30*/  LDSM.16.MT88.4 R16, [R3+0x23000] ;  /* 0x023000000310783b */ /* 0x000fe20000004200 */
        /* <DEDUP_REMOVED lines=10> */
[----:B------:R-:W4:Y:S07]  /*6be0*/  LDSM.16.MT88.4 R4, [R3+0x21000] ;  /* 0x021000000304783b */ /* 0x000f2e0000004200 */
[-C--:B-1----:R-:W-:Y:S01]  /*6bf0*/  HMMA.16816.F32 R36, R28, R32.reuse, R36 ;  /* 0x000000201c24723c */ /* 0x082fe20000001824 */
[----:B------:R-:W1:Y:S07]  /*6c00*/  LDSM.16.MT88.4 R24, [R180+0xb000] ;  /* 0x00b00000b418783b */ /* 0x000e6e0000004200 */
[C---:B--2---:R-:W-:Y:S08]  /*6c10*/  HMMA.16816.F32 R40, R164.reuse, R32, R40 ;  /* 0x00000020a428723c */ /* 0x044ff00000001828 */
[-C--:B------:R-:W-:Y:S08]  /*6c20*/  HMMA.16816.F32 R44, R164, R34.reuse, R44 ;  /* 0x00000022a42c723c */ /* 0x080ff0000000182c */
[C---:B------:R-:W-:Y:S01]  /*6c30*/  HMMA.16816.F32 R48, R28.reuse, R34, R48 ;  /* 0x000000221c30723c */ /* 0x040fe20000001830 */
[----:B------:R-:W2:Y:S07]  /*6c40*/  LDSM.16.MT88.4 R32, [R0+0x3000] ;  /* 0x003000000020783b */ /* 0x000eae0000004200 */
[-C--:B------:R-:W-:Y:S08]  /*6c50*/  HMMA.16816.F32 R52, R28, R168.reuse, R52 ;  /* 0x000000a81c34723c */ /* 0x080ff00000001834 */
[C---:B------:R-:W-:Y:S08]  /*6c60*/  HMMA.16816.F32 R56, R164.reuse, R168, R56 ;  /* 0x000000a8a438723c */ /* 0x040ff00000001838 */
[-C--:B------:R-:W-:Y:S08]  /*6c70*/  HMMA.16816.F32 R60, R164, R170.reuse, R60 ;  /* 0x000000aaa43c723c */ /* 0x080ff0000000183c */
[C---:B------:R-:W-:Y:S01]  /*6c80*/  HMMA.16816.F32 R64, R28.reuse, R170, R64 ;  /* 0x000000aa1c40723c */ /* 0x040fe20000001840 */
[----:B------:R-:W-:Y:S07]  /*6c90*/  LDSM.16.MT88.4 R168, [R3+0x21800] ;  /* 0x0218000003a8783b */ /* 0x000fee0000004200 */
[-C--:B---3--:R-:W-:Y:S08]  /*6ca0*/  HMMA.16816.F32 R68, R28, R172.reuse, R68 ;  /* 0x000000ac1c44723c */ /* 0x088ff00000001844 */
[C---:B------:R-:W-:Y:S08]  /*6cb0*/  HMMA.16816.F32 R72, R164.reuse, R172, R72 ;  /* 0x000000aca448723c */ /* 0x040ff00000001848 */
[-C--:B------:R-:W-:Y:S08]  /*6cc0*/  HMMA.16816.F32 R76, R164, R174.reuse, R76 ;  /* 0x000000aea44c723c */ /* 0x080ff0000000184c */
[C---:B------:R-:W-:Y:S01]  /*6cd0*/  HMMA.16816.F32 R80, R28.reuse, R174, R80 ;  /* 0x000000ae1c50723c */ /* 0x040fe20000001850 */
[----:B------:R-:W3:Y:S07]  /*6ce0*/  LDSM.16.MT88.4 R172, [R180+0x9800] ;  /* 0x00980000b4ac783b */ /* 0x000eee0000004200 */
[-C--:B------:R-:W-:Y:S01]  /*6cf0*/  HMMA.16816.F32 R84, R28, R8.reuse, R84 ;  /* 0x000000081c54723c */ /* 0x080fe20000001854 */
[----:B------:R-:W-:Y:S07]  /*6d00*/  LDSM.16.MT88.4 R180, [R180+0xb800] ;  /* 0x00b80000b4b4783b */ /* 0x000fee0000004200 */
[C---:B------:R-:W-:Y:S08]  /*6d10*/  HMMA.16816.F32 R88, R164.reuse, R8, R88 ;  /* 0x00000008a458723c */ /* 0x040ff00000001858 */
[-C--:B------:R-:W-:Y:S01]  /*6d20*/  HMMA.16816.F32 R92, R164, R10.reuse, R92 ;  /* 0x0000000aa45c723c */ /* 0x080fe2000000185c */
[----:B------:R-:W3:Y:S07]  /*6d30*/  LDSM.16.MT88.4 R164, [R0+0x1800] ;  /* 0x0018000000a4783b */ /* 0x000eee0000004200 */
[----:B------:R-:W-:Y:S01]  /*6d40*/  HMMA.16816.F32 R96, R28, R10, R96 ;  /* 0x0000000a1c60723c */ /* 0x000fe20000001860 */
[----:B------:R1:W3:Y:S07]  /*6d50*/  LDSM.16.MT88.4 R8, [R0+0x3800] ;  /* 0x003800000008783b */ /* 0x0002ee0000004200 */
[-C--:B----4-:R-:W-:Y:S01]  /*6d60*/  HMMA.16816.F32 R36, R4, R12.reuse, R36 ;  /* 0x0000000c0424723c */ /* 0x090fe20000001824 */
[----:B------:R-:W-:Y:S07]  /*6d70*/  BAR.SYNC.DEFER_BLOCKING 0x0 ;  /* 0x0000000000007b1d */ /* 0x000fee0000010000 */
[C---:B------:R-:W-:Y:S08]  /*6d80*/  HMMA.16816.F32 R40, R16.reuse, R12, R40 ;  /* 0x0000000c1028723c */ /* 0x040ff00000001828 */
[-C--:B------:R-:W-:Y:S03]  /*6d90*/  HMMA.16816.F32 R44, R16, R14.reuse, R44 ;  /* 0x0000000e102c723c */ /* 0x080fe6000000182c */
[----:B-1----:R-:W-:Y:S05]  /*6da0*/  IMAD.U32 R0, R233, -0x40, RZ ;  /* 0xffffffc0e9007824 */ /* 0x002fea00078e00ff */
        /* <DEDUP_REMOVED lines=9> */
[-C--:B--2---:R-:W-:Y:S08]  /*6e40*/  HMMA.16816.F32 R84, R4, R32.reuse, R84 ;  /* 0x000000200454723c */ /* 0x084ff00000001854 */
[C---:B------:R-:W-:Y:S08]  /*6e50*/  HMMA.16816.F32 R88, R16.reuse, R32, R88 ;  /* 0x000000201058723c */ /* 0x040ff00000001858 */
[-C--:B------:R-:W-:Y:S08]  /*6e60*/  HMMA.16816.F32 R92, R16, R34.reuse, R92 ;  /* 0x00000022105c723c */ /* 0x080ff0000000185c */
[----:B------:R-:W-:Y:S04]  /*6e70*/  HMMA.16816.F32 R96, R4, R34, R96 ;  /* 0x000000220460723c */ /* 0x000fe80000001860 */
[C---:B------:R-:W-:Y:S04]  /*6e80*/  LEA R4, P0, R0.reuse, R234, 0x2 ;  /* 0x000000ea00047211 */ /* 0x040fe800078010ff */
[-C--:B---3--:R-:W-:Y:S05]  /*6e90*/  HMMA.16816.F32 R36, R168, R172.reuse, R36 ;  /* 0x000000aca824723c */ /* 0x088fea0000001824 */
[----:B------:R-:W-:Y:S01]  /*6ea0*/  LEA.HI.X.SX32 R0, R0, R235, 0x2, P0 ;  /* 0x000000eb00007211 */ /* 0x000fe200000f16ff */
[----:B------:R-:W-:Y:S02]  /*6eb0*/  IMAD.MOV.U32 R234, RZ, RZ, R4 ;  /* 0x000000ffffea7224 */ /* 0x000fe400078e0004 */
        /* <DEDUP_REMOVED lines=42> */
.L_x_1512:
        /* <DEDUP_REMOVED lines=151> */
[----:B------:R-:W-:Y:S01]  /*7ad0*/  LEA.HI.X.SX32 R195, R233, R185, 0x5, P0 ;  /* 0x000000b9e9c37211 */ /* 0x000fe200000f2eff */
[----:B---3--:R-:W-:Y:S03]  /*7ae0*/  VIADD R0, R207, 0x40 ;  /* 0x00000040cf007836 */ /* 0x008fe60000000000 */
[----:B------:R-:W-:Y:S01]  /*7af0*/  REDG.E.ADD.F32.FTZ.RN.STRONG.GPU desc[UR32][R224.64], R5 ;  /* 0x00000005e00079a6 */ /* 0x000fe2000c12f320 */
[C---:B------:R-:W-:Y:S04]  /*7b00*/  HMMA.16816.F32 R16, R164.reuse, R174, R16 ;  /* 0x000000aea410723c */ /* 0x040fe80000001810 */
[----:B------:R1:W-:Y:S01]  /*7b10*/  REDG.E.ADD.F32.FTZ.RN.STRONG.GPU desc[UR32][R222.64], R6 ;  /* 0x00000006de0079a6 */ /* 0x0003e2000c12f320 */
[----:B------:R-:W-:Y:S04]  /*7b20*/  IMAD.WIDE R204, R233, -0xc0, R194 ;  /* 0xffffff40e9cc7825 */ /* 0x000fe800078e02c2 */
[----:B------:R2:W-:Y:S01]  /*7b30*/  REDG.E.ADD.F32.FTZ.RN.STRONG.GPU desc[UR32][R202.64], R7 ;  /* 0x00000007ca0079a6 */ /* 0x0005e2000c12f320 */
[----:B------:R-:W-:Y:S01]  /*7b40*/  @P3 VIADD R0, R207, 0xffffffc0 ;  /* 0xffffffc0cf003836 */ /* 0x000fe20000000000 */
        /* <DEDUP_REMOVED lines=150> */
[----:B------:R-:W1:Y:S01]  /*84b0*/  LDCU UR9, c[0x0][0x4fc] ;  /* 0x00009f80ff0977ac */ /* 0x000e620008000800 */
[C---:B------:R-:W-:Y:S02]  /*84c0*/  SHF.L.U32 R206, R218.reuse, 0x1, RZ ;  /* 0x00000001dace7819 */ /* 0x040fe400000006ff */
[C---:B------:R-:W-:Y:S01]  /*84d0*/  LOP3.LUT P1, RZ, R218.reuse, 0x10, RZ, 0xc0, !PT ;  /* 0x00000010daff7812 */ /* 0x040fe2000782c0ff */
[----:B------:R-:W2:Y:S01]  /*84e0*/  LDCU UR8, c[0x0][0x500] ;  /* 0x0000a000ff0877ac */ /* 0x000ea20008000800 */
[----:B------:R-:W-:Y:S01]  /*84f0*/  LOP3.LUT P0, RZ, R218, 0x8, RZ, 0xc0, !PT ;  /* 0x00000008daff7812 */ /* 0x000fe2000780c0ff */
[----:B------:R-:W-:Y:S01]  /*8500*/  UISETP.NE.AND UP0, UPT, UR40, -0x1, UPT ;  /* 0xffffffff2800788c */ /* 0x000fe2000bf05270 */
[----:B------:R-:W-:Y:S01]  /*8510*/  UMOV UR24, UR18 ;  /* 0x0000001200187c82 */ /* 0x000fe20008000000 */
[----:B-1----:R-:W-:Y:S01]  /*8520*/  FMUL.FTZ R0, R60, UR9 ;  /* 0x000000093c007c20 */ /* 0x002fe20008410000 */
[----:B------:R-:W-:Y:S01]  /*8530*/  FMUL.FTZ R22, R61, UR9 ;  /* 0x000000093d167c20 */ /* 0x000fe20008410000 */
[----:B------:R-:W-:Y:S01]  /*8540*/  FMUL.FTZ R2, R58, UR9 ;  /* 0x000000093a027c20 */ /* 0x000fe20008410000 */
[----:B------:R-:W-:Y:S01]  /*8550*/  FMUL.FTZ R25, R59, UR9 ;  /* 0x000000093b197c20 */ /* 0x000fe20008410000 */
[----:B------:R-:W-:Y:S01]  /*8560*/  FMUL.FTZ R4, R54, UR9 ;  /* 0x0000000936047c20 */ /* 0x000fe20008410000 */
[----:B------:R-:W-:Y:S01]  /*8570*/  FMUL.FTZ R27, R55, UR9 ;  /* 0x00000009371b7c20 */ /* 0x000fe20008410000 */
[----:B------:R-:W-:Y:S01]  /*8580*/  F2FP.F16.F32.PACK_AB R22, R22, R0 ;  /* 0x000000001616723e */ /* 0x000fe200000000ff */
[----:B------:R-:W-:Y:S01]  /*8590*/  FMUL.FTZ R172, R36, UR9 ;  /* 0x0000000924ac7c20 */ /* 0x000fe20008410000 */
[----:B------:R-:W-:Y:S01]  /*85a0*/  SHF.L.U32 R0, R218, 0x4, RZ ;  /* 0x00000004da007819 */ /* 0x000fe200000006ff */
[----:B------:R-:W-:Y:S01]  /*85b0*/  FMUL.FTZ R34, R41, UR9 ;  /* 0x0000000929227c20 */ /* 0x000fe20008410000 */
[----:B------:R-:W-:Y:S01]  /*85c0*/  F2FP.F16.F32.PACK_AB R25, R25, R2 ;  /* 0x000000021919723e */ /* 0x000fe200000000ff */
[----:B------:R-:W-:Y:S01]  /*85d0*/  FMUL.FTZ R169, R42, UR9 ;  /* 0x000000092aa97c20 */ /* 0x000fe20008410000 */
[----:B------:R-:W-:Y:S01]  /*85e0*/  LOP3.LUT R2, R220, 0xc00, RZ, 0xc0, !PT ;  /* 0x00000c00dc027812 */ /* 0x000fe200078ec0ff */
[----:B------:R-:W-:Y:S01]  /*85f0*/  FMUL.FTZ R36, R37, UR9 ;  /* 0x0000000925247c20 */ /* 0x000fe20008410000 */
[----:B------:R-:W-:Y:S01]  /*8600*/  LOP3.LUT R0, R0, 0x1c0, RZ, 0xc0, !PT ;  /* 0x000001c000007812 */ /* 0x000fe200078ec0ff */
[----:B------:R-:W-:Y:S01]  /*8610*/  FMUL.FTZ R171, R38, UR9 ;  /* 0x0000000926ab7c20 */ /* 0x000fe20008410000 */
[--C-:B------:R-:W-:Y:S01]  /*8620*/  LOP3.LUT R2, R2, 0x6, R206.reuse, 0xf8, !PT ;  /* 0x0000000602027812 */ /* 0x100fe200078ef8ce */
[----:B------:R-:W-:Y:S01]  /*8630*/  FMUL.FTZ R3, R56, UR9 ;  /* 0x0000000938037c20 */ /* 0x000fe20008410000 */
[----:B------:R-:W-:Y:S01]  /*8640*/  LOP3.LUT R0, R0, 0x38, R206, 0xf8, !PT ;  /* 0x0000003800007812 */ /* 0x000fe200078ef8ce */
[----:B------:R-:W-:Y:S01]  /*8650*/  FMUL.FTZ R26, R57, UR9 ;  /* 0x00000009391a7c20 */ /* 0x000fe20008410000 */
[----:B------:R-:W-:Y:S01]  /*8660*/  F2FP.F16.F32.PACK_AB R27, R27, R4 ;  /* 0x000000041b1b723e */ /* 0x000fe200000000ff */
[----:B--2---:R-:W-:Y:S01]  /*8670*/  FMUL.FTZ R100, R100, UR8 ;  /* 0x0000000864647c20 */ /* 0x004fe20008410000 */
[----:B------:R-:W-:Y:S01]  /*8680*/  LOP3.LUT R0, R2, R0, R219, 0xf6, !PT ;  /* 0x0000000002007212 */ /* 0x000fe200078ef6db */
[----:B------:R-:W-:Y:S01]  /*8690*/  FMUL.FTZ R42, R101, UR8 ;  /* 0x00000008652a7c20 */ /* 0x000fe20008410000 */
[----:B------:R-:W-:Y:S01]  /*86a0*/  MOV R4, 0x20 ;  /* 0x0000002000047802 */ /* 0x000fe20000000f00 */
[----:B------:R-:W-:Y:S01]  /*86b0*/  FMUL.FTZ R102, R102, UR8 ;  /* 0x0000000866667c20 */ /* 0x000fe20008410000 */
[----:B------:R-:W-:Y:S01]  /*86c0*/  LEA R0, R0, UR4, 0x1 ;  /* 0x0000000400007c11 */ /* 0x000fe2000f8e08ff */
        /* <DEDUP_REMOVED lines=11> */
[----:B------:R-:W-:Y:S01]  /*8780*/  SEL R4, R4, 0xffffffe0, !P0 ;  /* 0xffffffe004047807 */ /* 0x000fe20004000000 */
        /* <DEDUP_REMOVED lines=18> */
[----:B------:R-:W-:Y:S01]  /*88b0*/  F2FP.F16.F32.PACK_AB R26, R26, R3 ;  /* 0x000000031a1a723e */ /* 0x000fe200000000ff */
[----:B------:R-:W-:Y:S01]  /*88c0*/  FMUL.FTZ R164, R52, UR9 ;  /* 0x0000000934a47c20 */ /* 0x000fe20008410000 */
[----:B------:R-:W-:Y:S01]  /*88d0*/  IADD3 R2, PT, PT, R0, 0xc040, RZ ;  /* 0x0000c04000027810 */ /* 0x000fe20007ffe0ff */
        /* <DEDUP_REMOVED lines=8> */
[----:B------:R-:W-:Y:S01]  /*8960*/  IADD3 R3, PT, PT, R0, R4, RZ ;  /* 0x0000000400037210 */ /* 0x000fe20007ffe0ff */
[----:B------:R-:W-:Y:S01]  /*8970*/  FMUL.FTZ R124, R124, UR8 ;  /* 0x000000087c7c7c20 */ /* 0x000fe20008410000 */
[----:B------:R-:W-:Y:S01]  /*8980*/  @P1 IADD3 R2, PT, PT, R61, -0x40, RZ ;  /* 0xffffffc03d021810 */ /* 0x000fe20007ffe0ff */
        /* <DEDUP_REMOVED lines=28> */
[----:B------:R1:W-:Y:S01]  /*8b50*/  STS [R0+0xc000], R42 ;  /* 0x00c0002a00007388 */ /* 0x0003e20000000800 */
[----:B------:R-:W-:Y:S01]  /*8b60*/  F2FP.F16.F32.PACK_AB R53, R53, R130 ;  /* 0x000000823535723e */ /* 0x000fe200000000ff */
[----:B------:R-:W-:Y:S01]  /*8b70*/  FMUL.FTZ R140, R140, UR8 ;  /* 0x000000088c8c7c20 */ /* 0x000fe20008410000 */
[----:B------:R-:W-:Y:S01]  /*8b80*/  IADD3 R4, PT, PT, R4, R2, RZ ;  /* 0x0000000204047210 */ /* 0x000fe20007ffe0ff */
        /* <DEDUP_REMOVED lines=40> */
[----:B------:R-:W-:Y:S01]  /*8e10*/  F2FP.F16.F32.PACK_AB R44, R44, R140 ;  /* 0x0000008c2c2c723e */ /* 0x000fe200000000ff */
[----:B------:R1:W-:Y:S01]  /*8e20*/  STS [R4+0x400], R53 ;  /* 0x0004003504007388 */ /* 0x0003e20000000800 */
        /* <DEDUP_REMOVED lines=30> */
[----:B------:R-:W-:Y:S01]  /*9010*/  FMUL.FTZ R19, R71, UR9 ;  /* 0x0000000947137c20 */ /* 0x000fe20008410000 */
[----:B------:R1:W-:Y:S01]  /*9020*/  STS [R3+0x10400], R45 ;  /* 0x0104002d03007388 */ /* 0x0003e20000000800 */
[----:B------:R-:W-:Y:S01]  /*9030*/  F2FP.F16.F32.PACK_AB R30, R30, R166 ;  /* 0x000000a61e1e723e */ /* 0x000fe200000000ff */
[----:B------:R-:W-:Y:S01]  /*9040*/  FMUL.FTZ R80, R80, UR9 ;  /* 0x0000000950507c20 */ /* 0x000fe20008410000 */
[----:B------:R-:W-:Y:S01]  /*9050*/  F2FP.F16.F32.PACK_AB R29, R29, R165 ;  /* 0x000000a51d1d723e */ /* 0x000fe200000000ff */
[----:B------:R1:W-:Y:S01]  /*9060*/  STS [R0+0x12000], R48 ;  /* 0x0120003000007388 */ /* 0x0003e20000000800 */
[----:B------:R-:W-:Y:S01]  /*9070*/  FMUL.FTZ R16, R81, UR9 ;  /* 0x0000000951107c20 */ /* 0x000fe20008410000 */
[----:B------:R-:W-:Y:S01]  /*9080*/  FMUL.FTZ R82, R82, UR9 ;  /* 0x0000000952527c20 */ /* 0x000fe20008410000 */
[----:B------:R-:W-:Y:S01]  /*9090*/  FMUL.FTZ R15, R83, UR9 ;  /* 0x00000009530f7c20 */ /* 0x000fe20008410000 */
        /* <DEDUP_REMOVED lines=15> */
[----:B------:R-:W-:Y:S01]  /*9190*/  FMUL.FTZ R84, R84, UR9 ;  /* 0x0000000954547c20 */ /* 0x000fe20008410000 */
        /* <DEDUP_REMOVED lines=84> */
.L_x_1514:
[----:B------:R-:W2:Y:S01]  /*96e0*/  LDCU.64 UR12, c[0x0][0x5c0] ;  /* 0x0000b800ff0c77ac */ /* 0x000ea20008000a00 */
[----:B------:R-:W-:-:S04]  /*96f0*/  UIADD3 UR8, UPT, UPT, UR35, UR40, URZ ;  /* 0x0000002823087290 */ /* 0x000fc8000fffe0ff */
[----:B--2---:R-:W-:Y:S02]  /*9700*/  UIMAD.WIDE.U32 UR42, UR8, UR12, URZ ;  /* 0x0000000c082a72a5 */ /* 0x004fe4000f8e00ff */
[----:B------:R-:W-:-:S04]  /*9710*/  UIMAD UR8, UR8, UR13, URZ ;  /* 0x0000000d080872a4 */ /* 0x000fc8000f8e02ff */
[----:B------:R-:W-:-:S06]  /*9720*/  UIADD3 UR8, UPT, UPT, UR43, UR8, URZ ;  /* 0x000000082b087290 */ /* 0x000fcc000fffe0ff */
[----:B-1----:R-:W-:Y:S02]  /*9730*/  MOV R4, UR8 ;  /* 0x0000000800047c02 */ /* 0x002fe40008000f00 */
.L_x_1515:
        /* <DEDUP_REMOVED lines=12> */
.L_x_1516:
[----:B------:R-:W1:Y:S01]  /*9800*/  LDCU.64 UR10, c[0x0][0x5c8] ;  /* 0x0000b900ff0a77ac */ /* 0x000e620008000a00 */
[----:B------:R-:W-:-:S04]  /*9810*/  UIADD3 UR8, UPT, UPT, UR35, UR40, URZ ;  /* 0x0000002823087290 */ /* 0x000fc8000fffe0ff */
[----:B-1----:R-:W-:Y:S02]  /*9820*/  UIMAD.WIDE.U32 UR16, UR8, UR10, URZ ;  /* 0x0000000a081072a5 */ /* 0x002fe4000f8e00ff */
[----:B------:R-:W-:-:S04]  /*9830*/  UIMAD UR8, UR8, UR11, URZ ;  /* 0x0000000b080872a4 */ /* 0x000fc8000f8e02ff */
[----:B------:R-:W-:-:S06]  /*9840*/  UIADD3 UR8, UPT, UPT, UR17, UR8, URZ ;  /* 0x0000000811087290 */ /* 0x000fcc000fffe0ff */
[----:B------:R-:W-:-:S07]  /*9850*/  MOV R31, UR8 ;  /* 0x00000008001f7c02 */ /* 0x000fce0008000f00 */
.L_x_1517:
        /* <DEDUP_REMOVED lines=55> */
.L_x_1519:
[----:B------:R-:W-:Y:S05]  /*9bd0*/  BSYNC.RECONVERGENT B0 ;  /* 0x0000000000007941 */ /* 0x000fea0003800200 */
.L_x_1518:
        /* <DEDUP_REMOVED lines=13> */
.L_x_1521:
[----:B------:R-:W-:Y:S05]  /*9cb0*/  BSYNC.RECONVERGENT B0 ;  /* 0x0000000000007941 */ /* 0x000fea0003800200 */
.L_x_1520:
        /* <DEDUP_REMOVED lines=17> */
.L_x_1523:
[----:B------:R-:W-:Y:S05]  /*9dd0*/  BSYNC.RECONVERGENT B0 ;  /* 0x0000000000007941 */ /* 0x000fea0003800200 */
.L_x_1522:
        /* <DEDUP_REMOVED lines=18> */
.L_x_1525:
[----:B------:R-:W-:Y:S05]  /*9f00*/  BSYNC.RECONVERGENT B0 ;  /* 0x0000000000007941 */ /* 0x000fea0003800200 */
.L_x_1524:
        /* <DEDUP_REMOVED lines=22> */
.L_x_1527:
[----:B------:R-:W-:Y:S05]  /*a070*/  BSYNC.RECONVERGENT B0 ;  /* 0x0000000000007941 */ /* 0x000fea0003800200 */
.L_x_1526:
        /* <DEDUP_REMOVED lines=13> */
.L_x_1529:
[----:B------:R-:W-:Y:S05]  /*a150*/  BSYNC.RECONVERGENT B0 ;  /* 0x0000000000007941 */ /* 0x000fea0003800200 */
.L_x_1528:
        /* <DEDUP_REMOVED lines=13> */
.L_x_1531:
[----:B------:R-:W-:Y:S05]  /*a230*/  BSYNC.RECONVERGENT B0 ;  /* 0x0000000000007941 */ /* 0x000fea0003800200 */
.L_x_1530:
        /* <DEDUP_REMOVED lines=12> */
.L_x_1510:
[----:B------:R-:W-:Y:S05]  /*a300*/  BSYNC.RECONVERGENT B1 ;  /* 0x0000000000017941 */ /* 0x000fea0003800200 */
.L_x_1480:
        /* <DEDUP_REMOVED lines=11> */
.L_x_1533:
        /* <DEDUP_REMOVED lines=12> */
.L_x_2443:


//--------------------- .text._ZN5flash44flash_bwd_dq_dk_dv_loop_seqk_parallel_kernelI23Flash_bwd_kernel_traitsILi128ELi64ELi128ELi8ELi2ELi4ELi2ELb0ELb0EN7cutlass6half_tE19Flash_kernel_traitsILi128ELi64ELi128ELi8ES3_EELb0ELb0ELb0ELb0ELb0ELb1ELb1EEEvNS_16Flash_bwd_paramsE --------------------------
	.section	.text._ZN5flash44flash_bwd_dq_dk_dv_loop_seqk_parallel_kernelI23Flash_bwd_kernel_traitsILi128ELi64ELi128ELi8ELi2ELi4ELi2ELb0ELb0EN7cutlass6half_tE19Flash_kernel_traitsILi128ELi64ELi128ELi8ES3_EELb0ELb0ELb0ELb0ELb0ELb1ELb1EEEvNS_16Flash_bwd_paramsE,"ax",@progbits
	.align	128
        .global         _ZN5flash44flash_bwd_dq_dk_dv_loop_seqk_parallel_kernelI23Flash_bwd_kernel_traitsILi128ELi64ELi128ELi8ELi2ELi4ELi2ELb0ELb0EN7cutlass6half_tE19Flash_kernel_traitsILi128ELi64ELi128ELi8ES3_EELb0ELb0ELb0ELb0ELb0ELb1ELb1EEEvNS_16Flash_bwd_paramsE
        .type           _ZN5flash44flash_bwd_dq_dk_dv_loop_seqk_parallel_kernelI23Flash_bwd_kernel_traitsILi128ELi64ELi128ELi8ELi2ELi4ELi2ELb0ELb0EN7cutlass6half_tE19Flash_kernel_traitsILi128ELi64ELi128ELi8ES3_EELb0ELb0ELb0ELb0ELb0ELb1ELb1EEEvNS_16Flash_bwd_paramsE,@function
        .size           _ZN5flash44flash_bwd_dq_dk_dv_loop_seqk_parallel_kernelI23Flash_bwd_kernel_traitsILi128ELi64ELi128ELi8ELi2ELi4ELi2ELb0ELb0EN7cutlass6half_tE19Flash_kernel_traitsILi128ELi64ELi128ELi8ES3_EELb0ELb0ELb0ELb0ELb0ELb1ELb1EEEvNS_16Flash_bwd_paramsE,(.L_x_2444 - _ZN5flash44flash_bwd_dq_dk_dv_loop_seqk_parallel_kernelI23Flash_bwd_kernel_traitsILi128ELi64ELi128ELi8ELi2ELi4ELi2ELb0ELb0EN7cutlass6half_tE19Flash_kernel_traitsILi128ELi64ELi128ELi8ES3_EELb0ELb0ELb0ELb0ELb0ELb1ELb1EEEvNS_16Flash_bwd_paramsE)
        .other          _ZN5flash44flash_bwd_dq_dk_dv_loop_seqk_parallel_kernelI23Flash_bwd_kernel_traitsILi128ELi64ELi128ELi8ELi2ELi4ELi2ELb0ELb0EN7cutlass6half_tE19Flash_kernel_traitsILi128ELi64ELi128ELi8ES3_EELb0ELb0ELb0ELb0ELb0ELb1ELb1EEEvNS_16Flash_bwd_paramsE,@"STO_CUDA_ENTRY STV_DEFAULT"
_ZN5flash44flash_bwd_dq_dk_dv_loop_seqk_parallel_kernelI23Flash_bwd_kernel_traitsILi128ELi64ELi128ELi8ELi2ELi4ELi2ELb0ELb0EN7cutlass6half_tE19Flash_kernel_traitsILi128ELi64ELi128ELi8ES3_EELb0ELb0ELb0ELb0ELb0ELb1ELb1EEEvNS_16Flash_bwd_paramsE:
.text._ZN5flash44flash_bwd_dq_dk_dv_loop_seqk_parallel_kernelI23Flash_bwd_kernel_traitsILi128ELi64ELi128ELi8ELi2ELi4ELi2ELb0ELb0EN7cutlass6half_tE19Flash_kernel_traitsILi128ELi64ELi128ELi8ES3_EELb0ELb0ELb0ELb0ELb0ELb1ELb1EEEvNS_16Flash_bwd_paramsE:
        /* <DEDUP_REMOVED lines=49> */
.L_x_1587:
[----:B------:R-:W5:Y:S01]  /*0310*/  LDCU.64 UR8, c[0x0][0x478] ;  /* 0x00008f00ff0877ac */ /* 0x000f620008000a00 */
[----:B------:R-:W-:Y:S02]  /*0320*/  PLOP3.LUT P1, PT, PT, PT, UP3, 0x80, 0x8 ;  /* 0x000000000008781c */ /* 0x000fe40003f2f038 */
[----:B------:R-:W-:Y:S01]  /*0330*/  PLOP3.LUT P4, PT, PT, PT, UP5, 0x80, 0x8 ;  /* 0x000000000008781c */ /* 0x000fe20003f8f058 */
[----:B------:R-:W-:Y:S01]  /*0340*/  @UP3 ULEA UR12, UP0, UR38, UR6, 0x2 ;  /* 0x00000006260c3291 */ /* 0x000fe2000f8010ff */
[----:B------:R-:W-:Y:S01]  /*0350*/  PLOP3.LUT P2, PT, PT, PT, UP4, 0x80, 0x8 ;  /* 0x000000000008781c */ /* 0x000fe20003f4f048 */
[----:B------:R-:W-:Y:S02]  /*0360*/  UISETP.NE.AND UP2, UPT, UR26, URZ, UPT ;  /* 0x000000ff1a00728c */ /* 0x000fe4000bf45270 */
[----:B------:R-:W-:Y:S02]  /*0370*/  @UP3 ULEA.HI.X UR13, UR38, UR7, URZ, 0x2, UP0 ;  /* 0x00000007260d3291 */ /* 0x000fe400080f14ff */
[----:B-1-34-:R-:W-:-:S04]  /*0380*/  IMAD.U32 R4, RZ, RZ, UR12 ;  /* 0x0000000cff047e24 */ /* 0x01afc8000f8e00ff */
        /* <DEDUP_REMOVED lines=44> */
.L_x_1534:
        /* <DEDUP_REMOVED lines=35> */
.L_x_1536:
[----:B------:R-:W1:Y:S01]  /*0880*/  LDCU.64 UR14, c[0x0][0x3b8] ;  /* 0x00007700ff0e77ac */ /* 0x000e620008000a00 */
[----:B------:R-:W-:-:S04]  /*0890*/  UIADD3 UR8, UPT, UPT, UR34, UR40, URZ ;  /* 0x0000002822087290 */ /* 0x000fc8000fffe0ff */
[----:B-1----:R-:W-:Y:S02]  /*08a0*/  UIMAD.WIDE.U32 UR10, UR8, UR14, URZ ;  /* 0x0000000e080a72a5 */ /* 0x002fe4000f8e00ff */
[----:B------:R-:W-:-:S04]  /*08b0*/  UIMAD UR8, UR8, UR15, URZ ;  /* 0x0000000f080872a4 */ /* 0x000fc8000f8e02ff */
[----:B------:R-:W-:Y:S01]  /*08c0*/  UIADD3 UR8, UPT, UPT, UR11, UR8, URZ ;  /* 0x000000080b087290 */ /* 0x000fe2000fffe0ff */
[----:B------:R-:W-:-:S05]  /*08d0*/  UMOV UR44, UR10 ;  /* 0x0000000a002c7c82 */ /* 0x000fca0008000000 */
[----:B------:R-:W-:Y:S02]  /*08e0*/  MOV R21, UR8 ;  /* 0x0000000800157c02 */ /* 0x000fe40008000f00 */
.L_x_1537:
        /* <DEDUP_REMOVED lines=44> */
.L_x_1538:
[----:B------:R-:W1:Y:S01]  /*0bb0*/  LDCU.64 UR12, c[0x0][0x3c0] ;  /* 0x00007800ff0c77ac */ /* 0x000e620008000a00 */
[----:B------:R-:W-:-:S04]  /*0bc0*/  UIADD3 UR8, UPT, UPT, UR34, UR40, URZ ;  /* 0x0000002822087290 */ /* 0x000fc8000fffe0ff */
[----:B-1----:R-:W-:Y:S02]  /*0bd0*/  UIMAD.WIDE.U32 UR10, UR8, UR12, URZ ;  /* 0x0000000c080a72a5 */ /* 0x002fe4000f8e00ff */
[----:B------:R-:W-:-:S04]  /*0be0*/  UIMAD UR8, UR8, UR13, URZ ;  /* 0x0000000d080872a4 */ /* 0x000fc8000f8e02ff */
[----:B------:R-:W-:Y:S01]  /*0bf0*/  UIADD3 UR8, UPT, UPT, UR11, UR8, URZ ;  /* 0x000000080b087290 */ /* 0x000fe2000fffe0ff */
[----:B------:R-:W-:-:S05]  /*0c00*/  UMOV UR46, UR10 ;  /* 0x0000000a002e7c82 */ /* 0x000fca0008000000 */
[----:B------:R-:W-:-:S07]  /*0c10*/  MOV R19, UR8 ;  /* 0x0000000800137c02 */ /* 0x000fce0008000f00 */
.L_x_1539:
        /* <DEDUP_REMOVED lines=27> */
.L_x_1540:
[----:B------:R-:W-:Y:S02]  /*0dd0*/  UIMAD.WIDE.U32 UR52, UR62, UR16, URZ ;  /* 0x000000103e3472a5 */ /* 0x000fe4000f8e00ff */
[----:B------:R-:W-:-:S04]  /*0de0*/  UIMAD UR8, UR63, UR16, URZ ;  /* 0x000000103f0872a4 */ /* 0x000fc8000f8e02ff */
[----:B------:R-:W-:Y:S02]  /*0df0*/  UIADD3 UR8, UPT, UPT, UR53, UR8, URZ ;  /* 0x0000000835087290 */ /* 0x000fe4000fffe0ff */
.L_x_1541:
        /* <DEDUP_REMOVED lines=20> */
.L_x_1542:
[----:B------:R-:W1:Y:S01]  /*0f40*/  LDCU UR54, c[0x0][0x434] ;  /* 0x00008680ff3677ac */ /* 0x000e620008000800 */
[----:B------:R-:W-:-:S04]  /*0f50*/  UIMAD UR11, UR38, UR17, UR23 ;  /* 0x00000011260b72a4 */ /* 0x000fc8000f8e0217 */
[----:B-1----:R-:W-:Y:S02]  /*0f60*/  UIMAD UR54, UR11, UR54, URZ ;  /* 0x000000360b3672a4 */ /* 0x002fe4000f8e02ff */
.L_x_1543:
        /* <DEDUP_REMOVED lines=11> */
.L_x_1544:
[----:B------:R-:W1:Y:S01]  /*1020*/  LDCU UR53, c[0x0][0x444] ;  /* 0x00008880ff3577ac */ /* 0x000e620008000800 */
[----:B------:R-:W-:-:S04]  /*1030*/  UIMAD UR10, UR38, UR17, UR23 ;  /* 0x00000011260a72a4 */ /* 0x000fc8000f8e0217 */
[----:B-1----:R-:W-:-:S12]  /*1040*/  UIMAD UR53, UR10, UR53, URZ ;  /* 0x000000350a3572a4 */ /* 0x002fd8000f8e02ff */
.L_x_1545:
        /* <DEDUP_REMOVED lines=29> */
[----:B------:R-:W-:Y:S01]  /*1220*/  IMAD R8, R9, UR55, R8 ;  /* 0x0000003709087c24 */ /* 0x000fe2000f8e0208 */
[----:B------:R-:W-:Y:S01]  /*1230*/  USHF.L.U32 UR55, UR55, 0x6, URZ ;  /* 0x0000000637377899 */ /* 0x000fe200080006ff */
        /* <DEDUP_REMOVED lines=19> */
[----:B-----5:R-:W-:-:S03]  /*1370*/  LEA R24, P2, R6, UR10, 0x1 ;  /* 0x0000000a06187c11 */ /* 0x020fc6000f8408ff */
[----:B------:R-:W-:Y:S01]  /*1380*/  IMAD.WIDE.U32 R2, R0, UR23, R2 ;  /* 0x0000001700027c25 */ /* 0x000fe2000f8e0002 */
[----:B------:R-:W-:Y:S01]  /*1390*/  SEL R4, R4, RZ, P6 ;  /* 0x000000ff04047207 */ /* 0x000fe20003000000 */
[----:B------:R2:W-:Y:S01]  /*13a0*/  STL [R1+0x14], R24 ;  /* 0x0000141801007387 */ /* 0x0005e20000100800 */
[----:B------:R-:W-:Y:S01]  /*13b0*/  LEA.HI.X R25, R6, UR11, R15, 0x1, P2 ;  /* 0x0000000b06197c11 */ /* 0x000fe200090f0c0f */
[----:B------:R-:W-:Y:S01]  /*13c0*/  IMAD.U32 R0, RZ, RZ, UR17 ;  /* 0x00000011ff007e24 */ /* 0x000fe2000f8e00ff */
[----:B------:R-:W-:Y:S01]  /*13d0*/  IADD3 R9, P1, P0, R8, UR52, R4 ;  /* 0x0000003408097c10 */ /* 0x000fe2000f83e004 */
[----:B------:R-:W-:Y:S01]  /*13e0*/  IMAD R7, R17, UR21, R5 ;  /* 0x0000001511077c24 */ /* 0x000fe2000f8e0205 */
[----:B------:R-:W-:Y:S01]  /*13f0*/  SHF.R.S32.HI R5, RZ, 0x1f, R8 ;  /* 0x0000001fff057819 */ /* 0x000fe20000011408 */
[----:B------:R-:W-:Y:S01]  /*1400*/  IMAD R3, R0, UR23, R3 ;  /* 0x0000001700037c24 */ /* 0x000fe2000f8e0203 */
[----:B------:R-:W3:Y:S01]  /*1410*/  LDCU.64 UR16, c[0x0][0x570] ;  /* 0x0000ae00ff1077ac */ /* 0x000ee20008000a00 */
[----:B------:R2:W-:Y:S01]  /*1420*/  STL [R1+0x10], R25 ;  /* 0x0000101901007387 */ /* 0x0005e20000100800 */
[----:B------:R-:W-:Y:S01]  /*1430*/  SEL R0, R7, RZ, P6 ;  /* 0x000000ff07007207 */ /* 0x000fe20003000000 */
[----:B------:R-:W-:Y:S01]  /*1440*/  IMAD.WIDE.U32 R2, R39, R10, R2 ;  /* 0x0000000a27027225 */ /* 0x000fe200078e0002 */
[----:B------:R-:W-:-:S02]  /*1450*/  MOV R4, UR55 ;  /* 0x0000003700047c02 */ /* 0x000fc40008000f00 */
[----:B------:R-:W-:Y:S01]  /*1460*/  IADD3.X R5, PT, PT, R5, UR51, R0, P1, P0 ;  /* 0x0000003305057c10 */ /* 0x000fe20008fe0400 */
[----:B------:R-:W-:Y:S01]  /*1470*/  IMAD R3, R39, R11, R3 ;  /* 0x0000000b27037224 */ /* 0x000fe200078e0203 */
[C---:B-1----:R-:W-:Y:S02]  /*1480*/  LEA R22, P1, R2.reuse, UR8, 0x1 ;  /* 0x0000000802167c11 */ /* 0x042fe4000f8208ff */
[----:B------:R-:W-:Y:S02]  /*1490*/  IADD3 R0, P0, PT, R9, UR55, RZ ;  /* 0x0000003709007c10 */ /* 0x000fe4000ff1e0ff */
[----:B------:R-:W-:Y:S01]  /*14a0*/  LEA.HI.X R23, R2, UR9, R3, 0x1, P1 ;  /* 0x0000000902177c11 */ /* 0x000fe200088f0c03 */
[----:B------:R2:W-:Y:S01]  /*14b0*/  STL [R1+0xc], R22 ;  /* 0x00000c1601007387 */ /* 0x0005e20000100800 */
[----:B------:R-:W-:Y:S01]  /*14c0*/  LEA.HI.X.SX32 R4, R4, R5, 0x1, P0 ;  /* 0x0000000504047211 */ /* 0x000fe200000f0eff */
[C---:B------:R-:W-:Y:S01]  /*14d0*/  VIADD R5, R39.reuse, 0x40 ;  /* 0x0000004027057836 */ /* 0x040fe20000000000 */
[C---:B------:R-:W-:Y:S01]  /*14e0*/  IADD3 R27, P2, PT, R39.reuse, 0x60, RZ ;  /* 0x00000060271b7810 */ /* 0x040fe20007f5e0ff */
[----:B------:R2:W-:Y:S01]  /*14f0*/  STL [R1+0x8], R23 ;  /* 0x0000081701007387 */ /* 0x0005e20000100800 */
[C---:B---3--:R-:W-:Y:S01]  /*1500*/  LEA R244, P0, R0.reuse, UR16, 0x2 ;  /* 0x0000001000f47c11 */ /* 0x048fe2000f8010ff */
[----:B------:R-:W-:Y:S01]  /*1510*/  UMOV UR16, UR58 ;  /* 0x0000003a00107c82 */ /* 0x000fe20008000000 */
[C---:B------:R-:W-:Y:S01]  /*1520*/  IADD3 R26, P1, PT, R39.reuse, 0x40, RZ ;  /* 0x00000040271a7810 */ /* 0x040fe20007f3e0ff */
[----:B------:R-:W-:Y:S01]  /*1530*/  IMAD.X R37, RZ, RZ, RZ, P2 ;  /* 0x000000ffff257224 */ /* 0x000fe200010e06ff */
[----:B------:R-:W-:Y:S01]  /*1540*/  LEA.HI.X R245, R0, UR17, R4, 0x2, P0 ;  /* 0x0000001100f57c11 */ /* 0x000fe200080f1404 */
[C---:B------:R-:W-:Y:S01]  /*1550*/  IMAD.SHL.U32 R0, R10.reuse, 0x20, RZ ;  /* 0x000000200a007824 */ /* 0x040fe200078e00ff */
[C---:B------:R-:W-:Y:S01]  /*1560*/  IADD3 R18, P0, PT, R39.reuse, 0x20, RZ ;  /* 0x0000002027127810 */ /* 0x040fe20007f1e0ff */
[C---:B------:R-:W-:Y:S01]  /*1570*/  VIADD R4, R39.reuse, 0x20 ;  /* 0x0000002027047836 */ /* 0x040fe20000000000 */
[----:B------:R-:W-:Y:S01]  /*1580*/  SHF.L.U64.HI R11, R10, 0x5, R11 ;  /* 0x000000050a0b7819 */ /* 0x000fe2000001020b */
[----:B------:R-:W-:Y:S01]  /*1590*/  UMOV UR17, UR59 ;  /* 0x0000003b00117c82 */ /* 0x000fe20008000000 */
[----:B------:R-:W-:Y:S01]  /*15a0*/  IADD3 R8, PT, PT, R39, 0x60, RZ ;  /* 0x0000006027087810 */ /* 0x000fe20007ffe0ff */
[----:B------:R-:W-:Y:S01]  /*15b0*/  IMAD.X R15, RZ, RZ, RZ, P0 ;  /* 0x000000ffff0f7224 */ /* 0x000fe200000e06ff */
[----:B------:R-:W-:Y:S01]  /*15c0*/  IADD3.X R32, PT, PT, RZ, RZ, RZ, P1, !PT ;  /* 0x000000ffff207210 */ /* 0x000fe20000ffe4ff */
[----:B------:R-:W-:Y:S06]  /*15d0*/  BRA.U UP0, `(.L_x_1546) ;  /* 0x0000000900b07547 */ /* 0x000fec000b800000 */
[----:B------:R-:W-:Y:S05]  /*15e0*/  BRA.U UP2, `(.L_x_1547) ;  /* 0x0000000102307547 */ /* 0x000fea000b800000 */
[----:B------:R-:W1:Y:S01]  /*15f0*/  LDCU.64 UR12, c[0x0][0x5c0] ;  /* 0x0000b800ff0c77ac */ /* 0x000e620008000a00 */
[----:B------:R-:W3:Y:S01]  /*1600*/  LDCU.64 UR8, c[0x0][0x5a8] ;  /* 0x0000b500ff0877ac */ /* 0x000ee20008000a00 */
[----:B------:R-:W-:-:S04]  /*1610*/  USHF.R.S32.HI UR10, URZ, 0x1f, UR34 ;  /* 0x0000001fff0a7899 */ /* 0x000fc80008011422 */
[----:B-1----:R-:W-:Y:S02]  /*1620*/  UIMAD UR10, UR10, UR12, URZ ;  /* 0x0000000c0a0a72a4 */ /* 0x002fe4000f8e02ff */
[----:B------:R-:W-:Y:S02]  /*1630*/  UIMAD.WIDE.U32 UR14, UR34, UR12, URZ ;  /* 0x0000000c220e72a5 */ /* 0x000fe4000f8e00ff */
[----:B------:R-:W-:-:S04]  /*1640*/  UIMAD UR10, UR34, UR13, UR10 ;  /* 0x0000000d220a72a4 */ /* 0x000fc8000f8e020a */
[----:B------:R-:W-:-:S03]  /*1650*/  UIADD3 UR11, UPT, UPT, UR15, UR10, URZ ;  /* 0x0000000a0f0b7290 */ /* 0x000fc6000fffe0ff */
[----:B------:R-:W-:Y:S02]  /*1660*/  UMOV UR10, UR14 ;  /* 0x0000000e000a7c82 */ /* 0x000fe40008000000 */
[----:B---3--:R-:W-:-:S04]  /*1670*/  UIMAD.WIDE.U32 UR16, UR38, UR8, UR10 ;  /* 0x00000008261072a5 */ /* 0x008fc8000f8e000a */
[----:B------:R-:W-:-:S06]  /*1680*/  UIMAD UR9, UR38, UR9, UR17 ;  /* 0x00000009260972a4 */ /* 0x000fcc000f8e0211 */
[----:B------:R-:W-:Y:S01]  /*1690*/  MOV R0, UR9 ;  /* 0x0000000900007c02 */ /* 0x000fe20008000f00 */
[----:B------:R-:W-:Y:S05]  /*16a0*/  BRA `(.L_x_1548) ;  /* 0x0000000000187947 */ /* 0x000fea0003800000 */
.L_x_1547:
[----:B------:R-:W1:Y:S01]  /*16b0*/  LDCU.64 UR12, c[0x0][0x5c0] ;  /* 0x0000b800ff0c77ac */ /* 0x000e620008000a00 */
[----:B------:R-:W-:-:S04]  /*16c0*/  UIADD3 UR8, UPT, UPT, UR34, UR40, URZ ;  /* 0x0000002822087290 */ /* 0x000fc8000fffe0ff */
[----:B-1----:R-:W-:Y:S02]  /*16d0*/  UIMAD.WIDE.U32 UR16, UR8, UR12, URZ ;  /* 0x0000000c081072a5 */ /* 0x002fe4000f8e00ff */
[----:B------:R-:W-:-:S04]  /*16e0*/  UIMAD UR8, UR8, UR13, URZ ;  /* 0x0000000d080872a4 */ /* 0x000fc8000f8e02ff */
[----:B------:R-:W-:-:S06]  /*16f0*/  UIADD3 UR8, UPT, UPT, UR17, UR8, URZ ;  /* 0x0000000811087290 */ /* 0x000fcc000fffe0ff */
[----:B------:R-:W-:Y:S02]  /*1700*/  MOV R0, UR8 ;  /* 0x0000000800007c02 */ /* 0x000fe40008000f00 */
.L_x_1548:
        /* <DEDUP_REMOVED lines=12> */
[----:B------:R-:W-:Y:S06]  /*17d0*/  BRA `(.L_x_1550) ;  /* 0x0000000000187947 */ /* 0x000fec0003800000 */
.L_x_1549:
[----:B------:R-:W1:Y:S01]  /*17e0*/  LDCU.64 UR10, c[0x0][0x5c8] ;  /* 0x0000b900ff0a77ac */ /* 0x000e620008000a00 */
[----:B------:R-:W-:-:S04]  /*17f0*/  UIADD3 UR34, UPT, UPT, UR34, UR40, URZ ;  /* 0x0000002822227290 */ /* 0x000fc8000fffe0ff */
[----:B-1----:R-:W-:Y:S02]  /*1800*/  UIMAD.WIDE.U32 UR14, UR34, UR10, URZ ;  /* 0x0000000a220e72a5 */ /* 0x002fe4000f8e00ff */
[----:B------:R-:W-:-:S04]  /*1810*/  UIMAD UR34, UR34, UR11, URZ ;  /* 0x0000000b222272a4 */ /* 0x000fc8000f8e02ff */
[----:B------:R-:W-:-:S06]  /*1820*/  UIADD3 UR34, UPT, UPT, UR15, UR34, URZ ;  /* 0x000000220f227290 */ /* 0x000fcc000fffe0ff */
[----:B------:R-:W-:-:S07]  /*1830*/  MOV R9, UR34 ;  /* 0x0000002200097c02 */ /* 0x000fce0008000f00 */
.L_x_1550:
        /* <DEDUP_REMOVED lines=27> */
.L_x_1552:
[----:B------:R-:W-:Y:S05]  /*19f0*/  BSYNC.RECONVERGENT B0 ;  /* 0x0000000000007941 */ /* 0x000fea0003800200 */
.L_x_1551:
        /* <DEDUP_REMOVED lines=13> */
.L_x_1554:
[----:B------:R-:W-:Y:S05]  /*1ad0*/  BSYNC.RECONVERGENT B0 ;  /* 0x0000000000007941 */ /* 0x000fea0003800200 */
.L_x_1553:
        /* <DEDUP_REMOVED lines=9> */
[----:B-1-3--:R-:W-:-:S04]  /*1b70*/  LEA R4, P0, R2, UR8, 0x1 ;  /* 0x0000000802047c11 */ /* 0x00afc8000f8008ff */
[----:B------:R-:W-:-:S05]  /*1b80*/  LEA.HI.X R5, R2, UR9, R0, 0x1, P0 ;  /* 0x0000000902057c11 */ /* 0x000fca00080f0c00 */
[----:B------:R4:W-:Y:S04]  /*1b90*/  STG.E.128 desc[UR32][R4.64], RZ ;  /* 0x000000ff04007986 */ /* 0x0009e8000c101d20 */
[----:B------:R4:W-:Y:S02]  /*1ba0*/  STG.E.128 desc[UR32][R4.64+0x80], RZ ;  /* 0x000080ff04007986 */ /* 0x0009e4000c101d20 */
.L_x_1556:
[----:B------:R-:W-:Y:S05]  /*1bb0*/  BSYNC.RECONVERGENT B0 ;  /* 0x0000000000007941 */ /* 0x000fea0003800200 */
.L_x_1555:
[----:B------:R-:W-:Y:S04]  /*1bc0*/  BSSY.RECONVERGENT B0, `(.L_x_1557) ;  /* 0x000000d000007945 */ /* 0x000fe80003800200 */
[----:B------:R-:W-:Y:S05]  /*1bd0*/  @P1 BRA `(.L_x_1558) ;  /* 0x00000000002c1947 */ /* 0x000fea0003800000 */
[----:B------:R-:W5:Y:S01]  /*1be0*/  LDCU.64 UR8, c[0x0][0x560] ;  /* 0x0000ac00ff0877ac */ /* 0x000f620008000a00 */
[----:B------:R-:W-:Y:S01]  /*1bf0*/  MOV R2, R6 ;  /* 0x0000000600027202 */ /* 0x000fe20000000f00 */
[----:B------:R-:W-:Y:S01]  /*1c00*/  IMAD R0, R37, UR12, RZ ;  /* 0x0000000c25007c24 */ /* 0x000fe2000f8e02ff */
[----:B------:R-:W-:-:S03]  /*1c10*/  MOV R3, R8 ;  /* 0x0000000800037202 */ /* 0x000fc60000000f00 */
[C---:B------:R-:W-:Y:S02]  /*1c20*/  IMAD R0, R27.reuse, UR13, R0 ;  /* 0x0000000d1b007c24 */ /* 0x040fe4000f8e0200 */
[----:B-1-34-:R-:W-:-:S05]  /*1c30*/  IMAD.WIDE.U32 R4, R27, UR12, R2 ;  /* 0x0000000c1b047c25 */ /* 0x01afca000f8e0002 */
[----:B------:R-:W-:Y:S02]  /*1c40*/  IADD3 R0, PT, PT, R5, R0, RZ ;  /* 0x0000000005007210 */ /* 0x000fe40007ffe0ff */
[----:B-----5:R-:W-:-:S04]  /*1c50*/  LEA R2, P0, R4, UR8, 0x1 ;  /* 0x0000000804027c11 */ /* 0x020fc8000f8008ff */
[----:B------:R-:W-:-:S05]  /*1c60*/  LEA.HI.X R3, R4, UR9, R0, 0x1, P0 ;  /* 0x0000000904037c11 */ /* 0x000fca00080f0c00 */
[----:B------:R1:W-:Y:S04]  /*1c70*/  STG.E.128 desc[UR32][R2.64], RZ ;  /* 0x000000ff02007986 */ /* 0x0003e8000c101d20 */
[----:B------:R1:W-:Y:S02]  /*1c80*/  STG.E.128 desc[UR32][R2.64+0x80], RZ ;  /* 0x000080ff02007986 */ /* 0x0003e4000c101d20 */
.L_x_1558:
[----:B------:R-:W-:Y:S05]  /*1c90*/  BSYNC.RECONVERGENT B0 ;  /* 0x0000000000007941 */ /* 0x000fea0003800200 */
.L_x_1557:
[----:B------:R-:W5:Y:S01]  /*1ca0*/  LDCU.64 UR8, c[0x0][0x5e0] ;  /* 0x0000bc00ff0877ac */ /* 0x000f620008000a00 */
[----:B-1----:R-:W-:Y:S01]  /*1cb0*/  MOV R2, UR10 ;  /* 0x0000000a00027c02 */ /* 0x002fe20008000f00 */
[----:B------:R-:W-:Y:S01]  /*1cc0*/  BSSY.RECONVERGENT B0, `(.L_x_1559) ;  /* 0x0000014000007945 */ /* 0x000fe20003800200 */
[----:B------:R-:W-:-:S03]  /*1cd0*/  UIMAD UR41, UR41, UR10, URZ ;  /* 0x0000000a292972a4 */ /* 0x000fc6000f8e02ff */
[----:B------:R-:W-:Y:S01]  /*1ce0*/  IMAD.WIDE.U32 R2, R2, UR39, R12 ;  /* 0x0000002702027c25 */ /* 0x000fe2000f8e000c */
[----:B------:R-:W-:Y:S02]  /*1cf0*/  UIMAD UR41, UR39, UR11, UR41 ;  /* 0x0000000b272972a4 */ /* 0x000fe4000f8e0229 */
[----:B------:R-:W-:-:S04]  /*1d00*/  IADD3 R2, P0, PT, R2, UR14, RZ ;  /* 0x0000000e02027c10 */ /* 0x000fc8000ff1e0ff */
[----:B------:R-:W-:Y:S02]  /*1d10*/  IADD3.X R3, PT, PT, R9, UR41, R3, P0, !PT ;  /* 0x0000002909037c10 */ /* 0x000fe400087fe403 */
[----:B-----5:R-:W-:Y:S02]  /*1d20*/  MOV R0, UR8 ;  /* 0x0000000800007c02 */ /* 0x020fe40008000f00 */
[----:B---34-:R-:W-:-:S03]  /*1d30*/  MOV R4, UR9 ;  /* 0x0000000900047c02 */ /* 0x018fc60008000f00 */
        /* <DEDUP_REMOVED lines=12> */
.L_x_1560:
[----:B------:R-:W-:Y:S05]  /*1e00*/  BSYNC.RECONVERGENT B0 ;  /* 0x0000000000007941 */ /* 0x000fea0003800200 */
.L_x_1559:
        /* <DEDUP_REMOVED lines=13> */
.L_x_1562:
[----:B------:R-:W-:Y:S05]  /*1ee0*/  BSYNC.RECONVERGENT B0 ;  /* 0x0000000000007941 */ /* 0x000fea0003800200 */
.L_x_1561:
        /* <DEDUP_REMOVED lines=13> */
.L_x_1564:
[----:B------:R-:W-:Y:S05]  /*1fc0*/  BSYNC.RECONVERGENT B0 ;  /* 0x0000000000007941 */ /* 0x000fea0003800200 */
.L_x_1563:
        /* <DEDUP_REMOVED lines=11> */
[----:B------:R1:W-:Y:S01]  /*2080*/  STG.E.128 desc[UR32][R2.64+0x80], RZ ;  /* 0x000080ff02007986 */ /* 0x0003e2000c101d20 */
[----:B------:R-:W-:Y:S05]  /*2090*/  BRA `(.L_x_1565) ;  /* 0x0000007c00dc7947 */ /* 0x000fea0003800000 */
.L_x_1546:
        /* <DEDUP_REMOVED lines=17> */
[----:B------:R-:W-:Y:S01]  /*21b0*/  SHF.R.U32.HI R42, RZ, 0x1, R40 ;  /* 0x00000001ff2a7819 */ /* 0x000fe20000011628 */
[----:B------:R-:W-:Y:S01]  /*21c0*/  UIMAD UR9, UR39, UR13, UR9 ;  /* 0x0000000d270972a4 */ /* 0x000fe2000f8e0209 */
[----:B------:R-:W-:Y:S01]  /*21d0*/  @!P0 LEA R4, P5, R4, R24, 0x1 ;  /* 0x0000001804048211 */ /* 0x000fe200078a08ff */
[----:B------:R-:W1:Y:S01]  /*21e0*/  LDCU.64 UR10, c[0x0][0x3d0] ;  /* 0x00007a00ff0a77ac */ /* 0x000e620008000a00 */
[----:B------:R-:W-:Y:S01]  /*21f0*/  IADD3.X R9, PT, PT, R21, UR8, R3, P4, !PT ;  /* 0x0000000815097c10 */ /* 0x000fe2000a7fe403 */
[----:B------:R-:W-:Y:S01]  /*2200*/  IMAD.MOV.U32 R43, RZ, RZ, 0x7f800000 ;  /* 0x7f800000ff2b7424 */ /* 0x000fe200078e00ff */
[----:B------:R-:W-:Y:S01]  /*2210*/  @!P0 LEA.HI.X R5, R7, R25, R5, 0x1, P5 ;  /* 0x0000001907058211 */ /* 0x000fe200028f0c05 */
[----:B------:R-:W-:Y:S01]  /*2220*/  ULOP3.LUT UR8, UR49, 0x80000001, URZ, 0xc0, !UPT ;  /* 0x8000000131087892 */ /* 0x000fe2000f8ec0ff */
[----:B------:R-:W-:Y:S01]  /*2230*/  @!P0 LEA R10, P5, R0, R22, 0x1 ;  /* 0x00000016000a8211 */ /* 0x000fe200078a08ff */
[----:B------:R-:W-:Y:S01]  /*2240*/  IMAD.WIDE.U32 R6, R6, UR39, R12 ;  /* 0x0000002706067c25 */ /* 0x000fe2000f8e000c */
[----:B------:R-:W-:Y:S01]  /*2250*/  SHF.R.U32.HI R3, RZ, 0x2, R40 ;  /* 0x00000002ff037819 */ /* 0x000fe20000011628 */
[----:B------:R-:W-:Y:S01]  /*2260*/  UISETP.NE.AND UP0, UPT, UR8, 0x1, UPT ;  /* 0x000000010800788c */ /* 0x000fe2000bf05270 */
[----:B------:R-:W-:Y:S01]  /*2270*/  @!P0 LEA.HI.X R11, R0, R23, R11, 0x1, P5 ;  /* 0x00000017000b8211 */ /* 0x000fe200028f0c0b */
[----:B------:R-:W3:Y:S01]  /*2280*/  @!P2 LDC.64 R34, c[0x0][0x388] ;  /* 0x0000e200ff22ab82 */ /* 0x000ee20000000a00 */
[----:B------:R-:W-:Y:S01]  /*2290*/  ISETP.GE.AND P5, PT, R39, UR42, PT ;  /* 0x0000002a27007c0c */ /* 0x000fe2000bfa6270 */
[----:B------:R-:W-:Y:S01]  /*22a0*/  USEL UR41, URZ, 0x4000, UP0 ;  /* 0x00004000ff297887 */ /* 0x000fe20008000000 */
[----:B------:R-:W-:-:S02]  /*22b0*/  LOP3.LUT R0, R41, 0x1f8, RZ, 0xc0, !PT ;  /* 0x000001f829007812 */ /* 0x000fc400078ec0ff */
[----:B------:R-:W-:Y:S02]  /*22c0*/  IADD3 R6, P4, PT, R6, UR46, RZ ;  /* 0x0000002e06067c10 */ /* 0x000fe4000ff9e0ff */
[----:B------:R-:W-:Y:S02]  /*22d0*/  LOP3.LUT R0, R0, 0x38, R40, 0x78, !PT ;  /* 0x0000003800007812 */ /* 0x000fe400078e7828 */
[----:B------:R-:W-:Y:S02]  /*22e0*/  LOP3.LUT R2, R42, 0x10, RZ, 0xc0, !PT ;  /* 0x000000102a027812 */ /* 0x000fe400078ec0ff */
[----:B------:R-:W-:Y:S02]  /*22f0*/  LOP3.LUT R0, R0, 0x1e00, R41, 0xf8, !PT ;  /* 0x00001e0000007812 */ /* 0x000fe400078ef829 */
[----:B------:R-:W-:Y:S01]  /*2300*/  IADD3.X R7, PT, PT, R19, UR9, R7, P4, !PT ;  /* 0x0000000913077c10 */ /* 0x000fe2000a7fe407 */
[----:B------:R-:W4:Y:S01]  /*2310*/  LDCU.64 UR8, c[0x0][0x3d8] ;  /* 0x00007b00ff0877ac */ /* 0x000f220008000a00 */
[----:B------:R-:W-:Y:S01]  /*2320*/  LOP3.LUT R44, R2, 0x7, R3, 0xf8, !PT ;  /* 0x00000007022c7812 */ /* 0x000fe200078ef803 */
[----:B------:R-:W-:Y:S01]  /*2330*/  @!P5 IMAD.MOV.U32 R2, RZ, RZ, R24 ;  /* 0x000000ffff02d224 */ /* 0x000fe200078e0018 */
[----:B------:R-:W-:Y:S01]  /*2340*/  LEA R0, R0, UR24, 0x1 ;  /* 0x0000001800007c11 */ /* 0x000fe2000f8e08ff */
[----:B------:R-:W-:Y:S01]  /*2350*/  @!P5 IMAD.MOV.U32 R3, RZ, RZ, R25 ;  /* 0x000000ffff03d224 */ /* 0x000fe200078e0019 */
[----:B------:R-:W-:Y:S01]  /*2360*/  ISETP.GE.AND P4, PT, R39, UR38, PT ;  /* 0x0000002627007c0c */ /* 0x000fe2000bf86270 */
[----:B------:R-:W-:Y:S02]  /*2370*/  STL [R1+0x4], R44 ;  /* 0x0000042c01007387 */ /* 0x000fe40000100800 */
[----:B------:R-:W-:-:S02]  /*2380*/  VIADD R13, R0, UR41 ;  /* 0x00000029000d7c36 */ /* 0x000fc40008000000 */
[----:B------:R-:W-:Y:S01]  /*2390*/  @!PT LDS RZ, [RZ] ;  /* 0x00000000fffff984 */ /* 0x000fe20000000800 */
[----:B------:R-:W-:Y:S01]  /*23a0*/  @!PT LDS RZ, [RZ] ;  /* 0x00000000fffff984 */ /* 0x000fe20000000800 */
[----:B------:R-:W-:Y:S01]  /*23b0*/  @!PT LDS RZ, [RZ] ;  /* 0x00000000fffff984 */ /* 0x000fe20000000800 */
[----:B------:R-:W-:Y:S04]  /*23c0*/  @!P5 LDGSTS.E.BYPASS.LTC128B.128 [R0+0x8000], desc[UR32][R2.64] ;  /* 0x080000000200dfae */ /* 0x000fe8000b981a20 */
[----:B------:R5:W-:Y:S04]  /*23d0*/  @!P5 LDGSTS.E.BYPASS.LTC128B.128 [R0+0xa000], desc[UR32][R2.64+0x80] ;  /* 0x0a0000800200dfae */ /* 0x000be8000b981a20 */
[----:B------:R-:W-:Y:S01]  /*23e0*/  @P5 STS.128 [R0+0x8000], RZ ;  /* 0x008000ff00005388 */ /* 0x000fe20000000c00 */
[----:B------:R-:W3:Y:S03]  /*23f0*/  @!P4 LDC.64 R28, c[0x0][0x388] ;  /* 0x0000e200ff1ccb82 */ /* 0x000ee60000000a00 */
[----:B------:R-:W-:Y:S04]  /*2400*/  @P5 STS.128 [R0+0xa000], RZ ;  /* 0x00a000ff00005388 */ /* 0x000fe80000000c00 */
[----:B------:R-:W-:Y:S01]  /*2410*/  @P0 STS.128 [R0+0x9000], RZ ;  /* 0x009000ff00000388 */ /* 0x000fe20000000c00 */
[----:B------:R-:W3:Y:S03]  /*2420*/  @!P4 LDC.64 R30, c[0x0][0x390] ;  /* 0x0000e400ff1ecb82 */ /* 0x000ee60000000a00 */
[----:B------:R-:W-:Y:S04]  /*2430*/  @P0 STS.128 [R0+0xb000], RZ ;  /* 0x00b000ff00000388 */ /* 0x000fe80000000c00 */
[----:B------:R-:W-:Y:S01]  /*2440*/  @!PT LDS RZ, [RZ] ;  /* 0x00000000fffff984 */ /* 0x000fe20000000800 */
[----:B------:R-:W-:Y:S01]  /*2450*/  @!PT LDS RZ, [RZ] ;  /* 0x00000000fffff984 */ /* 0x000fe20000000800 */
[----:B------:R-:W-:Y:S01]  /*2460*/  @!PT LDS RZ, [RZ] ;  /* 0x00000000fffff984 */ /* 0x000fe20000000800 */
[----:B------:R-:W-:Y:S04]  /*2470*/  @!P0 LDGSTS.E.BYPASS.LTC128B.128 [R0+0x9000], desc[UR32][R4.64] ;  /* 0x0900000004008fae */ /* 0x000fe8000b981a20 */
[----:B------:R2:W-:Y:S01]  /*2480*/  @!P0 LDGSTS.E.BYPASS.LTC128B.128 [R0+0xb000], desc[UR32][R4.64+0x80] ;  /* 0x0b00008004008fae */ /* 0x0005e2000b981a20 */
[----:B-----5:R-:W-:-:S03]  /*2490*/  @!P5 IMAD.MOV.U32 R2, RZ, RZ, R22 ;  /* 0x000000ffff02d224 */ /* 0x020fc600078e0016 */
[----:B------:R-:W-:Y:S01]  /*24a0*/  STL [R1], R13 ;  /* 0x0000000d01007387 */ /* 0x000fe20000100800 */
[----:B------:R-:W-:-:S05]  /*24b0*/  @!P5 IMAD.MOV.U32 R3, RZ, RZ, R23 ;  /* 0x000000ffff03d224 */ /* 0x000fca00078e0017 */
[----:B------:R-:W-:Y:S04]  /*24c0*/  @!P5 LDGSTS.E.BYPASS.LTC128B.128 [R13], desc[UR32][R2.64] ;  /* 0x00000000020ddfae */ /* 0x000fe8000b981a20 */
[----:B------:R5:W-:Y:S04]  /*24d0*/  @!P5 LDGSTS.E.BYPASS.LTC128B.128 [R13+0x2000], desc[UR32][R2.64+0x80] ;  /* 0x02000080020ddfae */ /* 0x000be8000b981a20 */
[----:B------:R-:W-:Y:S04]  /*24e0*/  @P5 STS.128 [R13], RZ ;  /* 0x000000ff0d005388 */ /* 0x000fe80000000c00 */
[----:B------:R-:W-:Y:S04]  /*24f0*/  @P5 STS.128 [R13+0x2000], RZ ;  /* 0x002000ff0d005388 */ /* 0x000fe80000000c00 */
[----:B------:R-:W-:Y:S01]  /*2500*/  @P0 STS.128 [R13+0x1000], RZ ;  /* 0x001000ff0d000388 */ /* 0x000fe20000000c00 */
[----:B--2---:R-:W-:-:S02]  /*2510*/  VIADD R5, R44, 0x8 ;  /* 0x000000082c057836 */ /* 0x004fc40000000000 */
[C---:B-1----:R-:W-:Y:S01]  /*2520*/  IMAD R4, R20.reuse, UR10, RZ ;  /* 0x0000000a14047c24 */ /* 0x042fe2000f8e02ff */
[----:B------:R1:W-:Y:S02]  /*2530*/  @P0 STS.128 [R13+0x3000], RZ ;  /* 0x003000ff0d000388 */ /* 0x0003e40000000c00 */
[----:B------:R-:W-:Y:S01]  /*2540*/  ISETP.GE.AND P6, PT, R5, UR42, PT ;  /* 0x0000002a05007c0c */ /* 0x000fe2000bfc6270 */
[----:B----4-:R-:W-:Y:S01]  /*2550*/  IMAD R5, R20, UR8, RZ ;  /* 0x0000000814057c24 */ /* 0x010fe2000f8e02ff */
[----:B------:R-:W-:Y:S01]  /*2560*/  @!PT LDS RZ, [RZ] ;  /* 0x00000000fffff984 */ /* 0x000fe20000000800 */
[----:B------:R-:W-:Y:S01]  /*2570*/  @!PT LDS RZ, [RZ] ;  /* 0x00000000fffff984 */ /* 0x000fe20000000800 */
[----:B------:R-:W-:Y:S01]  /*2580*/  @!PT LDS RZ, [RZ] ;  /* 0x00000000fffff984 */ /* 0x000fe20000000800 */
[----:B------:R-:W-:Y:S01]  /*2590*/  @!P0 LDGSTS.E.BYPASS.LTC128B.128 [R13+0x1000], desc[UR32][R10.64] ;  /* 0x010000000a0d8fae */ /* 0x000fe2000b981a20 */
[----:B------:R-:W2:Y:S01]  /*25a0*/  @!P3 LDC.64 R20, c[0x0][0x388] ;  /* 0x0000e200ff14bb82 */ /* 0x000ea20000000a00 */
[----:B------:R-:W-:Y:S01]  /*25b0*/  IMAD R12, R14, UR11, R4 ;  /* 0x0000000b0e0c7c24 */ /* 0x000fe2000f8e0204 */
[----:B------:R-:W-:Y:S01]  /*25c0*/  LOP3.LUT R4, R44, 0x20, RZ, 0xfc, !PT ;  /* 0x000000202c047812 */ /* 0x000fe200078efcff */
[----:B------:R4:W-:Y:S01]  /*25d0*/  @!P0 LDGSTS.E.BYPASS.LTC128B.128 [R13+0x3000], desc[UR32][R10.64+0x80] ;  /* 0x030000800a0d8fae */ /* 0x0009e2000b981a20 */
[----:B------:R-:W3:Y:S01]  /*25e0*/  S2R R221, SR_TID.X ;  /* 0x0000000000dd7919 */ /* 0x000ee20000002100 */
[----:B-----5:R-:W-:Y:S01]  /*25f0*/  IMAD.WIDE.U32 R2, R14, UR10, R8 ;  /* 0x0000000a0e027c25 */ /* 0x020fe2000f8e0008 */
[----:B------:R-:W-:Y:S01]  /*2600*/  ISETP.GE.AND P5, PT, R4, UR42, PT ;  /* 0x0000002a04007c0c */ /* 0x000fe2000bfa6270 */
[----:B------:R-:W5:Y:S02]  /*2610*/  LDCU UR11, c[0x0][0x590] ;  /* 0x0000b200ff0b77ac */ /* 0x000f640008000800 */
[----:B------:R-:W-:-:S02]  /*2620*/  IMAD.IADD R3, R3, 0x1, R12 ;  /* 0x0000000103037824 */ /* 0x000fc400078e020c */
[----:B------:R-:W-:Y:S02]  /*2630*/  IMAD R12, R14, UR9, R5 ;  /* 0x000000090e0c7c24 */ /* 0x000fe4000f8e0205 */
[----:B------:R-:W-:Y:S02]  /*2640*/  IMAD.SHL.U32 R207, R40, 0x40, RZ ;  /* 0x0000004028cf7824 */ /* 0x000fe400078e00ff */
[----:B------:R-:W-:Y:S02]  /*2650*/  IMAD.MOV.U32 R215, RZ, RZ, 0x20 ;  /* 0x00000020ffd77424 */ /* 0x000fe400078e00ff */
[----:B------:R-:W-:Y:S02]  /*2660*/  IMAD.MOV.U32 R218, RZ, RZ, 0x40 ;  /* 0x00000040ffda7424 */ /* 0x000fe400078e00ff */
[----:B------:R-:W-:Y:S02]  /*2670*/  IMAD.MOV.U32 R213, RZ, RZ, 0x20 ;  /* 0x00000020ffd57424 */ /* 0x000fe400078e00ff */
[----:B------:R-:W-:-:S02]  /*2680*/  IMAD.MOV.U32 R214, RZ, RZ, 0x40 ;  /* 0x00000040ffd67424 */ /* 0x000fc400078e00ff */
[----:B------:R-:W-:Y:S01]  /*2690*/  IMAD.MOV.U32 R225, RZ, RZ, 0x20 ;  /* 0x00000020ffe17424 */ /* 0x000fe200078e00ff */
[----:B------:R-:W-:Y:S01]  /*26a0*/  UIADD3 UR39, UPT, UPT, UR39, 0x80, URZ ;  /* 0x0000008027277890 */ /* 0x000fe2000fffe0ff */
[----:B------:R-:W-:Y:S01]  /*26b0*/  IMAD.WIDE.U32 R4, R14, UR8, R6 ;  /* 0x000000080e047c25 */ /* 0x000fe2000f8e0006 */
[----:B------:R-:W-:Y:S02]  /*26c0*/  CS2R R158, SRZ ;  /* 0x00000000009e7805 */ /* 0x000fe4000001ff00 */
[----:B------:R-:W-:Y:S02]  /*26d0*/  CS2R R156, SRZ ;  /* 0x00000000009c7805 */ /* 0x000fe4000001ff00 */
[----:B------:R-:W-:Y:S01]  /*26e0*/  CS2R R162, SRZ ;  /* 0x0000000000a27805 */ /* 0x000fe2000001ff00 */
[----:B------:R-:W-:Y:S01]  /*26f0*/  @!P3 IMAD R6, R15, UR14, RZ ;  /* 0x0000000e0f06bc24 */ /* 0x000fe2000f8e02ff */
[----:B------:R-:W-:Y:S01]  /*2700*/  CS2R R160, SRZ ;  /* 0x0000000000a07805 */ /* 0x000fe2000001ff00 */
[--C-:B------:R-:W-:Y:S01]  /*2710*/  @!P4 IMAD.MOV.U32 R8, RZ, RZ, R2.reuse ;  /* 0x000000ffff08c224 */ /* 0x100fe200078e0002 */
[----:B------:R-:W-:Y:S01]  /*2720*/  CS2R R154, SRZ ;  /* 0x00000000009a7805 */ /* 0x000fe2000001ff00 */
[----:B------:R-:W-:Y:S01]  /*2730*/  @!P4 IMAD.MOV.U32 R9, RZ, RZ, R3 ;  /* 0x000000ffff09c224 */ /* 0x000fe200078e0003 */
[----:B------:R-:W-:Y:S01]  /*2740*/  CS2R R152, SRZ ;  /* 0x0000000000987805 */ /* 0x000fe2000001ff00 */
[----:B------:R-:W-:-:S02]  /*2750*/  @!P2 IMAD.MOV.U32 R22, RZ, RZ, R2 ;  /* 0x000000ffff16a224 */ /* 0x000fc400078e0002 */
[----:B----4-:R-:W-:Y:S01]  /*2760*/  @!P3 IMAD R11, R15, UR12, RZ ;  /* 0x0000000c0f0bbc24 */ /* 0x010fe2000f8e02ff */
[----:B---3--:R-:W-:Y:S01]  /*2770*/  SHF.R.U32.HI R224, RZ, 0x3, R221 ;  /* 0x00000003ffe07819 */ /* 0x008fe200000116dd */
        /* <DEDUP_REMOVED lines=8> */
[C---:B------:R-:W-:Y:S01]  /*2800*/  @!P3 IMAD R10, R18.reuse, UR15, R6 ;  /* 0x0000000f120abc24 */ /* 0x040fe2000f8e0206 */
[----:B------:R-:W-:Y:S01]  /*2810*/  CS2R R146, SRZ ;  /* 0x0000000000927805 */ /* 0x000fe2000001ff00 */
[----:B------:R-:W-:Y:S01]  /*2820*/  @!P3 IMAD.WIDE.U32 R2, R18, UR14, R2 ;  /* 0x0000000e1202bc25 */ /* 0x000fe2000f8e0002 */
[----:B------:R-:W-:-:S02]  /*2830*/  CS2R R144, SRZ ;  /* 0x0000000000907805 */ /* 0x000fc4000001ff00 */
[----:B------:R-:W-:Y:S02]  /*2840*/  CS2R R138, SRZ ;  /* 0x00000000008a7805 */ /* 0x000fe4000001ff00 */
[----:B------:R-:W-:Y:S01]  /*2850*/  CS2R R136, SRZ ;  /* 0x0000000000887805 */ /* 0x000fe2000001ff00 */
[----:B------:R-:W-:Y:S01]  /*2860*/  @!P3 IMAD.MOV.U32 R6, RZ, RZ, R4 ;  /* 0x000000ffff06b224 */ /* 0x000fe200078e0004 */
[----:B--2---:R-:W-:Y:S01]  /*2870*/  @!P3 LEA R20, P0, R2, R20, 0x1 ;  /* 0x000000140214b211 */ /* 0x004fe200078008ff */
        /* <DEDUP_REMOVED lines=14> */
[----:B------:R-:W2:Y:S01]  /*2960*/  @!P1 LDC.64 R32, c[0x0][0x388] ;  /* 0x0000e200ff209b82 */ /* 0x000ea20000000a00 */
[----:B------:R-:W-:Y:S01]  /*2970*/  @!P4 IMAD.WIDE.U32 R2, R39, UR14, R8 ;  /* 0x0000000e2702cc25 */ /* 0x000fe2000f8e0008 */
[----:B------:R-:W-:Y:S02]  /*2980*/  CS2R R120, SRZ ;  /* 0x0000000000787805 */ /* 0x000fe4000001ff00 */
[----:B------:R-:W-:-:S02]  /*2990*/  CS2R R118, SRZ ;  /* 0x0000000000767805 */ /* 0x000fc4000001ff00 */
[----:B------:R-:W-:Y:S01]  /*29a0*/  CS2R R116, SRZ ;  /* 0x0000000000747805 */ /* 0x000fe2000001ff00 */
[----:B------:R-:W-:Y:S01]  /*29b0*/  @!P2 IMAD R11, R26, UR15, R6 ;  /* 0x0000000f1a0bac24 */ /* 0x000fe2000f8e0206 */
[----:B------:R-:W-:Y:S01]  /*29c0*/  @!P4 LEA R12, P0, R2, R28, 0x1 ;  /* 0x0000001c020cc211 */ /* 0x000fe200078008ff */
[----:B------:R-:W-:Y:S01]  /*29d0*/  @!P4 IMAD R3, R39, UR15, R3 ;  /* 0x0000000f2703cc24 */ /* 0x000fe2000f8e0203 */
[----:B------:R-:W-:Y:S01]  /*29e0*/  CS2R R110, SRZ ;  /* 0x00000000006e7805 */ /* 0x000fe2000001ff00 */
[----:B------:R-:W-:Y:S01]  /*29f0*/  @!P2 IMAD R36, R26, UR13, R7 ;  /* 0x0000000d1a24ac24 */ /* 0x000fe2000f8e0207 */
[----:B------:R-:W-:Y:S01]  /*2a00*/  CS2R R108, SRZ ;  /* 0x00000000006c7805 */ /* 0x000fe2000001ff00 */
[----:B------:R-:W-:Y:S01]  /*2a10*/  @!P1 IMAD.WIDE.U32 R6, R27, UR14, R24 ;  /* 0x0000000e1b069c25 */ /* 0x000fe2000f8e0018 */
[----:B-1----:R-:W-:Y:S01]  /*2a20*/  @!P4 LEA.HI.X R13, R2, R29, R3, 0x1, P0 ;  /* 0x0000001d020dc211 */ /* 0x002fe200000f0c03 */
[----:B------:R-:W1:Y:S01]  /*2a30*/  @!P3 LDC.64 R24, c[0x0][0x390] ;  /* 0x0000e400ff18bb82 */ /* 0x000e620000000a00 */
        /* <DEDUP_REMOVED lines=41> */
[C---:B--2---:R-:W-:Y:S01]  /*2cd0*/  @!P1 LEA R2, P0, R6.reuse, R32, 0x1 ;  /* 0x0000002006029211 */ /* 0x044fe200078008ff */
[----:B------:R-:W-:Y:S01]  /*2ce0*/  @!P3 IMAD.IADD R4, R19, 0x1, R38 ;  /* 0x000000011304b824 */ /* 0x000fe200078e0226 */
[----:B------:R-:W-:Y:S01]  /*2cf0*/  CS2R R90, SRZ ;  /* 0x00000000005a7805 */ /* 0x000fe2000001ff00 */
[----:B------:R-:W-:Y:S01]  /*2d00*/  @P2 STS.128 [R0+0xe000], RZ ;  /* 0x00e000ff00002388 */ /* 0x000fe20000000c00 */
[----:B------:R-:W-:Y:S01]  /*2d10*/  @!P1 LEA.HI.X R3, R6, R33, R3, 0x1, P0 ;  /* 0x0000002106039211 */ /* 0x000fe200000f0c03 */
[----:B------:R-:W-:Y:S01]  /*2d20*/  @!P1 IMAD.WIDE.U32 R14, R27, UR12, R14 ;  /* 0x0000000c1b0e9c25 */ /* 0x000fe2000f8e000e */
[C---:B-1----:R-:W-:Y:S01]  /*2d30*/  @!P3 LEA R6, P0, R18.reuse, R24, 0x1 ;  /* 0x000000181206b211 */ /* 0x042fe200078008ff */
[----:B------:R-:W-:Y:S01]  /*2d40*/  @P2 STS.128 [R0+0x12000], RZ ;  /* 0x012000ff00002388 */ /* 0x000fe20000000c00 */
[----:B------:R-:W-:Y:S01]  /*2d50*/  CS2R R88, SRZ ;  /* 0x0000000000587805 */ /* 0x000fe2000001ff00 */
[C---:B------:R-:W-:Y:S01]  /*2d60*/  IMAD.SHL.U32 R223, R221.reuse, 0x20, RZ ;  /* 0x00000020dddf7824 */ /* 0x040fe200078e00ff */
[----:B------:R-:W-:Y:S01]  /*2d70*/  @!P3 LEA.HI.X R7, R18, R25, R4, 0x1, P0 ;  /* 0x000000191207b211 */ /* 0x000fe200000f0c04 */
[----:B------:R-:W-:Y:S01]  /*2d80*/  @!PT LDS RZ, [RZ] ;  /* 0x00000000fffff984 */ /* 0x000fe20000000800 */
[----:B------:R-:W-:Y:S01]  /*2d90*/  @!PT LDS RZ, [RZ] ;  /* 0x00000000fffff984 */ /* 0x000fe20000000800 */
[----:B------:R-:W-:Y:S01]  /*2da0*/  @!PT LDS RZ, [RZ] ;  /* 0x00000000fffff984 */ /* 0x000fe20000000800 */
[----:B------:R-:W-:Y:S01]  /*2db0*/  @!P2 LDGSTS.E.BYPASS.LTC128B.128 [R0+0xe000], desc[UR32][R10.64] ;  /* 0x0e0000000a00afae */ /* 0x000fe2000b981a20 */
[----:B----4-:R-:W-:Y:S01]  /*2dc0*/  @!P2 LEA R4, P0, R16, R22, 0x1 ;  /* 0x000000161004a211 */ /* 0x010fe200078008ff */
[----:B------:R-:W-:Y:S01]  /*2dd0*/  IMAD.SHL.U32 R220, R221, 0x8, RZ ;  /* 0x00000008dddc7824 */ /* 0x000fe200078e00ff */
[----:B------:R-:W-:Y:S01]  /*2de0*/  CS2R R86, SRZ ;  /* 0x0000000000567805 */ /* 0x000fe2000001ff00 */
[----:B------:R-:W-:Y:S01]  /*2df0*/  @!P2 LDGSTS.E.BYPASS.LTC128B.128 [R0+0x12000], desc[UR32][R10.64+0x80] ;  /* 0x120000800a00afae */ /* 0x000fe2000b981a20 */
[----:B------:R-:W-:-:S02]  /*2e00*/  CS2R R84, SRZ ;  /* 0x0000000000547805 */ /* 0x000fc4000001ff00 */
[----:B------:R-:W-:Y:S02]  /*2e10*/  CS2R R78, SRZ ;  /* 0x00000000004e7805 */ /* 0x000fe4000001ff00 */
[----:B------:R-:W-:Y:S01]  /*2e20*/  CS2R R76, SRZ ;  /* 0x00000000004c7805 */ /* 0x000fe2000001ff00 */
[----:B------:R-:W-:Y:S01]  /*2e30*/  @P1 STS.128 [R0+0xf000], RZ ;  /* 0x00f000ff00001388 */ /* 0x000fe20000000c00 */
[----:B------:R-:W-:Y:S02]  /*2e40*/  CS2R R82, SRZ ;  /* 0x0000000000527805 */ /* 0x000fe4000001ff00 */
[----:B------:R-:W-:Y:S02]  /*2e50*/  CS2R R80, SRZ ;  /* 0x0000000000507805 */ /* 0x000fe4000001ff00 */
[----:B------:R-:W-:Y:S01]  /*2e60*/  CS2R R74, SRZ ;  /* 0x00000000004a7805 */ /* 0x000fe2000001ff00 */
[----:B------:R-:W-:Y:S01]  /*2e70*/  @P1 STS.128 [R0+0x13000], RZ ;  /* 0x013000ff00001388 */ /* 0x000fe20000000c00 */
        /* <DEDUP_REMOVED lines=12> */
[----:B------:R-:W-:Y:S02]  /*2f40*/  CS2R R58, SRZ ;  /* 0x00000000003a7805 */ /* 0x000fe4000001ff00 */
[----:B------:R-:W-:Y:S01]  /*2f50*/  CS2R R56, SRZ ;  /* 0x0000000000387805 */ /* 0x000fe2000001ff00 */
[----:B------:R-:W-:Y:S01]  /*2f60*/  @!P4 LDGSTS.E.BYPASS.LTC128B.128 [R0+0x14000], desc[UR32][R8.64] ;  /* 0x140000000800cfae */ /* 0x000fe2000b981a20 */
[----:B------:R-:W-:Y:S02]  /*2f70*/  CS2R R54, SRZ ;  /* 0x0000000000367805 */ /* 0x000fe4000001ff00 */
[----:B------:R-:W-:Y:S02]  /*2f80*/  CS2R R52, SRZ ;  /* 0x0000000000347805 */ /* 0x000fe4000001ff00 */
[----:B------:R-:W-:Y:S01]  /*2f90*/  CS2R R46, SRZ ;  /* 0x00000000002e7805 */ /* 0x000fe2000001ff00 */
[----:B------:R2:W-:Y:S01]  /*2fa0*/  @!P4 LDGSTS.E.BYPASS.LTC128B.128 [R0+0x18000], desc[UR32][R8.64+0x80] ;  /* 0x180000800800cfae */ /* 0x0005e2000b981a20 */
[----:B------:R-:W-:-:S02]  /*2fb0*/  CS2R R50, SRZ ;  /* 0x0000000000327805 */ /* 0x000fc4000001ff00 */
[----:B------:R-:W-:Y:S01]  /*2fc0*/  CS2R R48, SRZ ;  /* 0x0000000000307805 */ /* 0x000fe2000001ff00 */
[----:B------:R-:W4:Y:S01]  /*2fd0*/  LDCU UR8, c[0x0][0x3e0] ;  /* 0x00007c00ff0877ac */ /* 0x000f220008000800 */
[----:B------:R-:W-:Y:S01]  /*2fe0*/  @P4 STS.128 [R0+0x14000], RZ ;  /* 0x014000ff00004388 */ /* 0x000fe20000000c00 */
[----:B------:R-:W2:Y:S03]  /*2ff0*/  LDCU UR10, c[0x0][0x50c] ;  /* 0x0000a180ff0a77ac */ /* 0x000ea60008000800 */
[----:B------:R-:W-:Y:S01]  /*3000*/  @P4 STS.128 [R0+0x18000], RZ ;  /* 0x018000ff00004388 */ /* 0x000fe20000000c00 */
[----:B------:R-:W4:Y:S03]  /*3010*/  LDCU UR9, c[0x0][0x45c] ;  /* 0x00008b80ff0977ac */ /* 0x000f260008000800 */
[----:B------:R-:W-:Y:S04]  /*3020*/  @P3 STS.128 [R0+0x15000], RZ ;  /* 0x015000ff00003388 */ /* 0x000fe80000000c00 */
        /* <DEDUP_REMOVED lines=9> */
[----:B---3--:R-:W-:Y:S01]  /*30c0*/  @!P1 LEA R2, P0, R14, R12, 0x1 ;  /* 0x0000000c0e029211 */ /* 0x008fe200078008ff */
[----:B--2---:R-:W-:Y:S02]  /*30d0*/  VIADD R8, R44, 0x28 ;  /* 0x000000282c087836 */ /* 0x004fe40000000000 */
        /* <DEDUP_REMOVED lines=11> */
[----:B------:R3:W-:Y:S01]  /*3190*/  @P1 STS.128 [R0+0x1b000], RZ ;  /* 0x01b000ff00001388 */ /* 0x0007e20000000c00 */
[----:B-1----:R-:W-:-:S03]  /*31a0*/  IMAD.MOV.U32 R6, RZ, RZ, 0x7f800000 ;  /* 0x7f800000ff067424 */ /* 0x002fc600078e00ff */
[----:B------:R-:W-:Y:S01]  /*31b0*/  @!PT LDS RZ, [RZ] ;  /* 0x00000000fffff984 */ /* 0x000fe20000000800 */
[----:B------:R-:W-:Y:S01]  /*31c0*/  @!PT LDS RZ, [RZ] ;  /* 0x00000000fffff984 */ /* 0x000fe20000000800 */
[----:B------:R-:W-:Y:S01]  /*31d0*/  @!PT LDS RZ, [RZ] ;  /* 0x00000000fffff984 */ /* 0x000fe20000000800 */
[----:B------:R-:W-:Y:S04]  /*31e0*/  @!P1 LDGSTS.E.BYPASS.LTC128B.128 [R0+0x17000], desc[UR32][R2.64] ;  /* 0x1700000002009fae */ /* 0x000fe8000b981a20 */
[----:B------:R3:W-:Y:S01]  /*31f0*/  @!P1 LDGSTS.E.BYPASS.LTC128B.128 [R0+0x1b000], desc[UR32][R2.64+0x80] ;  /* 0x1b00008002009fae */ /* 0x0007e2000b981a20 */
[----:B------:R-:W-:-:S03]  /*3200*/  IMAD.SHL.U32 R7, R40, 0x20, RZ ;  /* 0x0000002028077824 */ /* 0x000fc600078e00ff */
[----:B------:R-:W0:Y:S01]  /*3210*/  LDGDEPBAR ;  /* 0x00000000000079af */ /* 0x000e220000000000 */
[----:B--2---:R-:W-:Y:S02]  /*3220*/  IMAD.MOV.U32 R4, RZ, RZ, 0x4 ;  /* 0x00000004ff047424 */ /* 0x004fe400078e00ff */
[----:B------:R-:W-:Y:S02]  /*3230*/  IMAD.MOV.U32 R5, RZ, RZ, 0x7f800000 ;  /* 0x7f800000ff057424 */ /* 0x000fe400078e00ff */
[----:B---3--:R-:W-:Y:S02]  /*3240*/  IMAD.MOV.U32 R0, RZ, RZ, 0x7f800000 ;  /* 0x7f800000ff007424 */ /* 0x008fe400078e00ff */
[----:B------:R-:W-:-:S05]  /*3250*/  IMAD.WIDE.U32 R2, R44, R4, UR56 ;  /* 0x000000382c027e25 */ /* 0x000fca000f8e0004 */
[----:B------:R-:W2:Y:S04]  /*3260*/  @!P3 LDG.E R0, desc[UR32][R2.64+0xa0] ;  /* 0x0000a0200200b981 */ /* 0x000ea8000c1e1900 */
[----:B------:R-:W3:Y:S04]  /*3270*/  @!P5 LDG.E R5, desc[UR32][R2.64+0x80] ;  /* 0x000080200205d981 */ /* 0x000ee8000c1e1900 */
[----:B------:R-:W4:Y:S04]  /*3280*/  @!P0 LDG.E R43, desc[UR32][R2.64] ;  /* 0x00000020022b8981 */ /* 0x000f28000c1e1900 */
[----:B------:R1:W4:Y:S01]  /*3290*/  @!P6 LDG.E R6, desc[UR32][R2.64+0x20] ;  /* 0x000020200206e981 */ /* 0x000322000c1e1900 */
[----:B------:R-:W-:-:S04]  /*32a0*/  LOP3.LUT R4, R207, 0x200, RZ, 0xc0, !PT ;  /* 0x00000200cf047812 */ /* 0x000fc800078ec0ff */
[----:B------:R-:W-:Y:S02]  /*32b0*/  LOP3.LUT R4, R4, 0x400, R7, 0xf8, !PT ;  /* 0x0000040004047812 */ /* 0x000fe400078ef807 */
[--C-:B-1----:R-:W-:Y:S02]  /*32c0*/  SHF.R.U32.HI R2, RZ, 0x4, R40.reuse ;  /* 0x00000004ff027819 */ /* 0x102fe40000011628 */
[----:B------:R-:W-:Y:S02]  /*32d0*/  LOP3.LUT R3, R221, 0x2, RZ, 0xc0, !PT ;  /* 0x00000002dd037812 */ /* 0x000fe400078ec0ff */
[----:B------:R-:W-:Y:S02]  /*32e0*/  LOP3.LUT R2, R2, 0x8, RZ, 0xc0, !PT ;  /* 0x0000000802027812 */ /* 0x000fe400078ec0ff */
[----:B------:R-:W-:Y:S02]  /*32f0*/  ISETP.NE.AND P0, PT, R3, RZ, PT ;  /* 0x000000ff0300720c */ /* 0x000fe40003f05270 */
[----:B------:R-:W-:-:S02]  /*3300*/  LOP3.LUT R2, R2, 0x10, R40, 0xf8, !PT ;  /* 0x0000001002027812 */ /* 0x000fc400078ef828 */
[----:B------:R-:W-:-:S05]  /*3310*/  R2P PR, R40, 0x6 ;  /* 0x0000000628007804 */ /* 0x000fca0000000000 */
[----:B------:R-:W-:Y:S02]  /*3320*/  SEL R215, R215, 0xffffffe0, !P1 ;  /* 0xffffffe0d7d77807 */ /* 0x000fe40004800000 */
[C---:B------:R-:W-:Y:S02]  /*3330*/  LOP3.LUT P1, RZ, R221.reuse, 0x4, RZ, 0xc0, !PT ;  /* 0x00000004ddff7812 */ /* 0x040fe4000782c0ff */
[----:B------:R-:W-:Y:S02]  /*3340*/  SEL R218, R218, 0xffffffc0, !P2 ;  /* 0xffffffc0dada7807 */ /* 0x000fe40005000000 */
[----:B------:R-:W-:Y:S02]  /*3350*/  LOP3.LUT P2, RZ, R221, 0x2, RZ, 0xc0, !PT ;  /* 0x00000002ddff7812 */ /* 0x000fe4000784c0ff */
[----:B------:R-:W-:Y:S02]  /*3360*/  CS2R R44, SRZ ;  /* 0x00000000002c7805 */ /* 0x000fe4000001ff00 */
[----:B------:R-:W-:-:S02]  /*3370*/  CS2R R38, SRZ ;  /* 0x0000000000267805 */ /* 0x000fc4000001ff00 */
[----:B------:R-:W-:Y:S02]  /*3380*/  CS2R R36, SRZ ;  /* 0x0000000000247805 */ /* 0x000fe4000001ff00 */
[----:B------:R-:W-:Y:S02]  /*3390*/  LOP3.LUT P3, RZ, R221, 0x8, RZ, 0xc0, !PT ;  /* 0x00000008ddff7812 */ /* 0x000fe4000786c0ff */
[----:B------:R-:W-:Y:S02]  /*33a0*/  SEL R213, R213, 0xffffffe0, !P2 ;  /* 0xffffffe0d5d57807 */ /* 0x000fe40005000000 */
[----:B------:R-:W-:Y:S02]  /*33b0*/  SEL R214, R214, 0xffffffc0, !P1 ;  /* 0xffffffc0d6d67807 */ /* 0x000fe40004800000 */
[----:B------:R-:W-:Y:S01]  /*33c0*/  SEL R216, R225, 0xffffffe0, !P0 ;  /* 0xffffffe0e1d87807 */ /* 0x000fe20004000000 */
[----:B------:R-:W-:Y:S02]  /*33d0*/  UISETP.GE.AND UP1, UPT, UR39, UR31, UPT ;  /* 0x0000001f2700728c */ /* 0x000fe4000bf26270 */
[----:B-----5:R-:W-:Y:S01]  /*33e0*/  USHF.L.U32 UR11, UR11, 0x6, URZ ;  /* 0x000000060b0b7899 */ /* 0x020fe200080006ff */
[----:B--2---:R1:W-:Y:S04]  /*33f0*/  STL [R1+0x18], R0 ;  /* 0x0000180001007387 */ /* 0x0043e80000100800 */
[----:B---3--:R2:W-:Y:S01]  /*3400*/  STL [R1+0x1c], R5 ;  /* 0x00001c0501007387 */ /* 0x0085e20000100800 */
[----:B-1----:R-:W-:-:S04]  /*3410*/  LOP3.LUT R0, R207, 0x1c0, RZ, 0xc0, !PT ;  /* 0x000001c0cf007812 */ /* 0x002fc800078ec0ff */
[----:B------:R-:W-:-:S04]  /*3420*/  LOP3.LUT R0, R0, 0x38, R41, 0xf8, !PT ;  /* 0x0000003800007812 */ /* 0x000fc800078ef829 */
[----:B------:R-:W-:Y:S02]  /*3430*/  LOP3.LUT R3, R0, 0x8, R42, 0x78, !PT ;  /* 0x0000000800037812 */ /* 0x000fe400078e782a */
[----:B------:R-:W-:Y:S02]  /*3440*/  LOP3.LUT R2, R2, R0, RZ, 0x3c, !PT ;  /* 0x0000000002027212 */ /* 0x000fe400078e3cff */
[----:B------:R-:W-:Y:S01]  /*3450*/  LOP3.LUT R209, R4, R3, RZ, 0xfc, !PT ;  /* 0x0000000304d17212 */ /* 0x000fe200078efcff */
[C---:B------:R-:W-:Y:S01]  /*3460*/  IMAD.SHL.U32 R4, R221.reuse, 0x10, RZ ;  /* 0x00000010dd047824 */ /* 0x040fe200078e00ff */
[----:B------:R-:W-:Y:S01]  /*3470*/  LOP3.LUT R207, R2, 0x200, R207, 0xf8, !PT ;  /* 0x0000020002cf7812 */ /* 0x000fe200078ef8cf */
[C---:B------:R-:W-:Y:S01]  /*3480*/  IMAD.SHL.U32 R2, R221.reuse, 0x40, RZ ;  /* 0x00000040dd027824 */ /* 0x040fe200078e00ff */
[----:B--2---:R-:W-:Y:S01]  /*3490*/  LOP3.LUT R5, R0, 0x8, R40, 0x78, !PT ;  /* 0x0000000800057812 */ /* 0x004fe200078e7828 */
[----:B------:R-:W-:Y:S01]  /*34a0*/  IMAD.SHL.U32 R0, R221, 0x2, RZ ;  /* 0x00000002dd007824 */ /* 0x000fe200078e00ff */
[----:B------:R-:W-:Y:S01]  /*34b0*/  LOP3.LUT R4, R4, 0x1c0, RZ, 0xc0, !PT ;  /* 0x000001c004047812 */ /* 0x000fe200078ec0ff */
[----:B----4-:R-:W-:Y:S04]  /*34c0*/  STL [R1+0x24], R43 ;  /* 0x0000242b01007387 */ /* 0x010fe80000100800 */
[----:B------:R1:W-:Y:S01]  /*34d0*/  STL [R1+0x20], R6 ;  /* 0x0000200601007387 */ /* 0x0003e20000100800 */
[----:B------:R-:W-:-:S02]  /*34e0*/  LOP3.LUT R8, R4, 0x38, R0, 0xf8, !PT ;  /* 0x0000003804087812 */ /* 0x000fc400078ef800 */
[----:B------:R-:W-:Y:S02]  /*34f0*/  LOP3.LUT R0, R0, 0x7006, R223, 0xc8, !PT ;  /* 0x0000700600007812 */ /* 0x000fe400078ec8df */
[----:B------:R-:W-:Y:S02]  /*3500*/  SHF.R.U32.HI R3, RZ, 0x1, R221 ;  /* 0x00000001ff037819 */ /* 0x000fe400000116dd */
[----:B------:R-:W-:Y:S02]  /*3510*/  LOP3.LUT R4, R0, 0x400, R223, 0xf8, !PT ;  /* 0x0000040000047812 */ /* 0x000fe400078ef8df */
[C---:B-1----:R-:W-:Y:S02]  /*3520*/  LOP3.LUT R6, R2.reuse, 0x1c0, RZ, 0xc0, !PT ;  /* 0x000001c002067812 */ /* 0x042fe400078ec0ff */
[----:B------:R-:W-:Y:S02]  /*3530*/  LOP3.LUT R2, R2, 0x200, RZ, 0xc0, !PT ;  /* 0x0000020002027812 */ /* 0x000fe400078ec0ff */
[----:B------:R-:W-:-:S02]  /*3540*/  LOP3.LUT R6, R6, 0x38, R220, 0xf8, !PT ;  /* 0x0000003806067812 */ /* 0x000fc400078ef8dc */
[----:B------:R-:W-:Y:S02]  /*3550*/  LOP3.LUT R0, R2, 0x400, R223, 0xf8, !PT ;  /* 0x0000040002007812 */ /* 0x000fe400078ef8df */
[--C-:B------:R-:W-:Y:S02]  /*3560*/  LOP3.LUT R2, R6, 0x8, R3.reuse, 0x78, !PT ;  /* 0x0000000806027812 */ /* 0x100fe400078e7803 */
[----:B------:R-:W-:Y:S02]  /*3570*/  LOP3.LUT R3, R8, 0x20, R3, 0x78, !PT ;  /* 0x0000002008037812 */ /* 0x000fe400078e7803 */
[----:B------:R-:W-:Y:S02]  /*3580*/  LOP3.LUT R219, R0, R2, RZ, 0xfc, !PT ;  /* 0x0000000200db7212 */ /* 0x000fe400078efcff */
[----:B------:R-:W-:-:S05]  /*3590*/  LOP3.LUT R0, R4, R3, RZ, 0xfc, !PT ;  /* 0x0000000304007212 */ /* 0x000fca00078efcff */
[----:B------:R1:W-:Y:S01]  /*35a0*/  STL [R1+0x2c], R0 ;  /* 0x00002c0001007387 */ /* 0x0003e20000100800 */
[----:B------:R-:W-:Y:S01]  /*35b0*/  LOP3.LUT R6, R6, 0x8, R221, 0x78, !PT ;  /* 0x0000000806067812 */ /* 0x000fe200078e78dd */
[----:B-1----:R-:W-:-:S05]  /*35c0*/  IMAD.MOV.U32 R0, RZ, RZ, 0x10 ;  /* 0x00000010ff007424 */ /* 0x002fca00078e00ff */
[----:B------:R-:W-:-:S05]  /*35d0*/  SEL R0, R0, 0xfffffff0, !P1 ;  /* 0xfffffff000007807 */ /* 0x000fca0004800000 */
[----:B------:R1:W-:Y:S01]  /*35e0*/  STL [R1+0x30], R0 ;  /* 0x0000300001007387 */ /* 0x0003e20000100800 */
[----:B------:R-:W-:Y:S01]  /*35f0*/  LOP3.LUT R5, R5, 0x7a00, R7, 0xf8, !PT ;  /* 0x00007a0005057812 */ /* 0x000fe200078ef807 */
[----:B------:R-:W-:-:S03]  /*3600*/  IMAD.SHL.U32 R2, R221, 0x2, RZ ;  /* 0x00000002dd027824 */ /* 0x000fc600078e00ff */
[----:B------:R-:W-:Y:S02]  /*3610*/  LEA R208, R5, UR24, 0x1 ;  /* 0x0000001805d07c11 */ /* 0x000fe4000f8e08ff */
[----:B-1----:R-:W-:-:S05]  /*3620*/  LOP3.LUT R0, R6, 0x7a00, R223, 0xf8, !PT ;  /* 0x00007a0006007812 */ /* 0x002fca00078ef8df */
[----:B------:R1:W-:Y:S01]  /*3630*/  STL [R1+0x28], R0 ;  /* 0x0000280001007387 */ /* 0x0003e20000100800 */
[----:B------:R-:W-:Y:S01]  /*3640*/  LEA R209, R209, UR24, 0x1 ;  /* 0x00000018d1d17c11 */ /* 0x000fe2000f8e08ff */
[----:B------:R-:W-:Y:S01]  /*3650*/  IMAD.IADD R210, R218, 0x1, R208 ;  /* 0x00000001dad27824 */ /* 0x000fe200078e02d0 */
[----:B------:R-:W-:Y:S02]  /*3660*/  LEA R207, R207, UR24, 0x1 ;  /* 0x00000018cfcf7c11 */ /* 0x000fe4000f8e08ff */
[----:B------:R-:W-:Y:S02]  /*3670*/  LOP3.LUT R217, R2, 0x20, RZ, 0xc0, !PT ;  /* 0x0000002002d97812 */ /* 0x000fe400078ec0ff */
[----:B------:R-:W-:Y:S02]  /*3680*/  CS2R R42, SRZ ;  /* 0x00000000002a7805 */ /* 0x000fe4000001ff00 */
[----:B------:R-:W-:Y:S01]  /*3690*/  CS2R R40, SRZ ;  /* 0x0000000000287805 */ /* 0x000fe2000001ff00 */
[----:B------:R-:W-:Y:S01]  /*36a0*/  VIADD R209, R209, UR41 ;  /* 0x00000029d1d17c36 */ /* 0x000fe20008000000 */
[----:B------:R-:W-:Y:S01]  /*36b0*/  LOP3.LUT R217, R217, 0x18, R224, 0xf8, !PT ;  /* 0x00000018d9d97812 */ /* 0x000fe200078ef8e0 */
[----:B------:R-:W-:-:S02]  /*36c0*/  VIADD R207, R207, UR41 ;  /* 0x00000029cfcf7c36 */ /* 0x000fc40008000000 */
[C---:B------:R-:W-:Y:S02]  /*36d0*/  IMAD.IADD R212, R215.reuse, 0x1, R208 ;  /* 0x00000001d7d47824 */ /* 0x040fe400078e02d0 */
[----:B------:R-:W-:-:S07]  /*36e0*/  IMAD.IADD R211, R215, 0x1, R210 ;  /* 0x00000001d7d37824 */ /* 0x000fce00078e02d2 */
.L_x_1568:
[----:B------:R-:W0:Y:S01]  /*36f0*/  LDGDEPBAR ;  /* 0x00000000000079af */ /* 0x000e220000000000 */
[C---:B-1----:R-:W-:Y:S01]  /*3700*/  IMAD.IADD R0, R209.reuse, 0x1, R215 ;  /* 0x00000001d1007824 */ /* 0x042fe200078e02d7 */
[----:B------:R-:W-:Y:S01]  /*3710*/  PLOP3.LUT P0, PT, PT, PT, UP1, 0x80, 0x8 ;  /* 0x000000000008781c */ /* 0x000fe20003f0f018 */
[----:B------:R-:W-:Y:S05]  /*3720*/  IMAD.IADD R3, R209, 0x1, R218 ;  /* 0x00000001d1037824 */ /* 0x000fea00078e02da */
[----:B------:R-:W2:Y:S01]  /*3730*/  LDL R205, [R1+0x24] ;  /* 0x0000240001cd7983 */ /* 0x000ea20000100800 */
[----:B------:R-:W-:Y:S01]  /*3740*/  PLOP3.LUT P2, PT, PT, PT, UP1, 0x80, 0x8 ;  /* 0x000000000008781c */ /* 0x000fe20003f4f018 */
[----:B------:R-:W-:Y:S01]  /*3750*/  IMAD.SHL.U32 R225, R221, 0x2, RZ ;  /* 0x00000002dde17824 */ /* 0x000fe200078e00ff */
[----:B------:R-:W-:Y:S01]  /*3760*/  PLOP3.LUT P1, PT, PT, PT, UP1, 0x80, 0x8 ;  /* 0x000000000008781c */ /* 0x000fe20003f2f018 */
[----:B------:R-:W-:Y:S01]  /*3770*/  STL [R1+0x64], R48 ;  /* 0x0000643001007387 */ /* 0x000fe20000100800 */
[----:B------:R-:W-:Y:S01]  /*3780*/  IADD3 R2, PT, PT, R215, R3, RZ ;  /* 0x00000003d7027210 */ /* 0x000fe20007ffe0ff */
[----:B------:R-:W-:Y:S01]  /*3790*/  UISETP.NE.AND UP2, UPT, UR49, URZ, UPT ;  /* 0x000000ff3100728c */ /* 0x000fe2000bf45270 */
[----:B------:R-:W-:Y:S01]  /*37a0*/  PLOP3.LUT P5, PT, PT, PT, UP1, 0x80, 0x8 ;  /* 0x000000000008781c */ /* 0x000fe20003faf018 */
[----:B------:R-:W-:Y:S01]  /*37b0*/  STL [R1+0x60], R47 ;  /* 0x0000602f01007387 */ /* 0x000fe20000100800 */
[----:B------:R-:W-:Y:S03]  /*37c0*/  PLOP3.LUT P6, PT, PT, PT, UP1, 0x80, 0x8 ;  /* 0x000000000008781c */ /* 0x000fe60003fcf018 */
[----:B------:R-:W-:Y:S04]  /*37d0*/  STL [R1+0x5c], R46 ;  /* 0x00005c2e01007387 */ /* 0x000fe80000100800 */
        /* <DEDUP_REMOVED lines=9> */
[----:B------:R-:W-:Y:S01]  /*3870*/  STL [R1+0x34], R36 ;  /* 0x0000342401007387 */ /* 0x000fe20000100800 */
[----:B--2---:R-:W-:Y:S01]  /*3880*/  FSETP.NEU.FTZ.AND P4, PT, R205, -INF , PT ;  /* 0xff800000cd00780b */ /* 0x004fe20003f9d000 */
        /* <DEDUP_REMOVED lines=46> */
[----:B------:R-:W3:Y:S07]  /*3b70*/  LDSM.16.M88.4 R184, [R208+0x10800] ;  /* 0x01080000d0b8783b */ /* 0x000eee0000000200 */
        /* <DEDUP_REMOVED lines=11> */
[----:B------:R2:W1:Y:S07]  /*3c30*/  LDSM.16.M88.4 R164, [R0+0x3000] ;  /* 0x0030000000a4783b */ /* 0x00046e0000000200 */
[-C--:B----4-:R-:W-:Y:S01]  /*3c40*/  HMMA.16816.F32 R4, R176, R180.reuse, R4 ;  /* 0x000000b4b004723c */ /* 0x090fe20000001804 */
[----:B------:R-:W4:Y:S07]  /*3c50*/  LDSM.16.M88.4 R168, [R212+0x10800] ;  /* 0x01080000d4a8783b */ /* 0x000f2e0000000200 */
[C---:B---3--:R-:W-:Y:S08]  /*3c60*/  HMMA.16816.F32 R8, R188.reuse, R180, R8 ;  /* 0x000000b4bc08723c */ /* 0x048ff00000001808 */
[-C--:B------:R-:W-:Y:S01]  /*3c70*/  HMMA.16816.F32 R12, R188, R182.reuse, R12 ;  /* 0x000000b6bc0c723c */ /* 0x080fe2000000180c */
[----:B--2---:R-:W-:Y:S07]  /*3c80*/  IMAD.U32 R0, RZ, RZ, UR35 ;  /* 0x00000023ff007e24 */ /* 0x004fee000f8e00ff */
[C---:B------:R-:W-:Y:S01]  /*3c90*/  HMMA.16816.F32 R16, R176.reuse, R182, R16 ;  /* 0x000000b6b010723c */ /* 0x040fe20000001810 */
[----:B------:R-:W-:Y:S07]  /*3ca0*/  LDSM.16.M88.4 R180, [R210+0x10800] ;  /* 0x01080000d2b4783b */ /* 0x000fee0000000200 */
[-C--:B------:R-:W-:Y:S08]  /*3cb0*/  HMMA.16816.F32 R20, R176, R184.reuse, R20 ;  /* 0x000000b8b014723c */ /* 0x080ff00000001814 */
        /* <DEDUP_REMOVED lines=9> */
[C---:B------:R-:W-:Y:S08]  /*3d50*/  HMMA.16816.F32 R16, R172.reuse, R194, R16 ;  /* 0x000000c2ac10723c */ /* 0x040ff00000001810 */
[-C--:B----4-:R-:W-:Y:S08]  /*3d60*/  HMMA.16816.F32 R20, R172, R168.reuse, R20 ;  /* 0x000000a8ac14723c */ /* 0x090ff00000001814 */
[C---:B------:R-:W-:Y:S08]  /*3d70*/  HMMA.16816.F32 R24, R164.reuse, R168, R24 ;  /* 0x000000a8a418723c */ /* 0x040ff00000001818 */
[-C--:B------:R-:W-:Y:S01]  /*3d80*/  HMMA.16816.F32 R28, R164, R170.reuse, R28 ;  /* 0x000000aaa41c723c */ /* 0x080fe2000000181c */
[----:B------:R-:W3:Y:S07]  /*3d90*/  LDSM.16.M88.4 R164, [R2+0x3000] ;  /* 0x0030000002a4783b */ /* 0x000eee0000000200 */
[----:B------:R-:W-:Y:S08]  /*3da0*/  HMMA.16816.F32 R32, R172, R170, R32 ;  /* 0x000000aaac20723c */ /* 0x000ff00000001820 */
[-C--:B------:R-:W-:Y:S08]  /*3db0*/  HMMA.16816.F32 R4, R196, R200.reuse, R4 ;  /* 0x000000c8c404723c */ /* 0x080ff00000001804 */
[C---:B--2---:R-:W-:Y:S08]  /*3dc0*/  HMMA.16816.F32 R8, R176.reuse, R200, R8 ;  /* 0x000000c8b008723c */ /* 0x044ff00000001808 */
[-C--:B------:R-:W-:Y:S08]  /*3dd0*/  HMMA.16816.F32 R12, R176, R202.reuse, R12 ;  /* 0x000000cab00c723c */ /* 0x080ff0000000180c */
[C---:B------:R-:W-:Y:S08]  /*3de0*/  HMMA.16816.F32 R16, R196.reuse, R202, R16 ;  /* 0x000000cac410723c */ /* 0x040ff00000001810 */
[-C--:B------:R-:W-:Y:S08]  /*3df0*/  HMMA.16816.F32 R20, R196, R180.reuse, R20 ;  /* 0x000000b4c414723c */ /* 0x080ff00000001814 */
[C---:B------:R-:W-:Y:S08]  /*3e00*/  HMMA.16816.F32 R24, R176.reuse, R180, R24 ;  /* 0x000000b4b018723c */ /* 0x040ff00000001818 */
[-C--:B------:R-:W-:Y:S08]  /*3e10*/  HMMA.16816.F32 R28, R176, R182.reuse, R28 ;  /* 0x000000b6b01c723c */ /* 0x080ff0000000181c */
[----:B------:R-:W-:Y:S01]  /*3e20*/  HMMA.16816.F32 R32, R196, R182, R32 ;  /* 0x000000b6c420723c */ /* 0x000fe20000001820 */
[----:B------:R-:W2:Y:S07]  /*3e30*/  LDL R182, [R1+0x4] ;  /* 0x0000040001b67983 */ /* 0x000eae0000100800 */
[-C--:B-1----:R-:W-:Y:S08]  /*3e40*/  HMMA.16816.F32 R4, R184, R188.reuse, R4 ;  /* 0x000000bcb804723c */ /* 0x082ff00000001804 */
[C---:B---3--:R-:W-:Y:S08]  /*3e50*/  HMMA.16816.F32 R8, R164.reuse, R188, R8 ;  /* 0x000000bca408723c */ /* 0x048ff00000001808 */
[-C--:B------:R-:W-:Y:S03]  /*3e60*/  HMMA.16816.F32 R12, R164, R190.reuse, R12 ;  /* 0x000000bea40c723c */ /* 0x080fe6000000180c */
[----:B------:R-:W-:Y:S01]  /*3e70*/  FMUL.FTZ R4, R4, UR10 ;  /* 0x0000000a04047c20 */ /* 0x000fe20008410000 */
[----:B------:R-:W-:Y:S01]  /*3e80*/  FMUL.FTZ R5, R5, UR10 ;  /* 0x0000000a05057c20 */ /* 0x000fe20008410000 */
[----:B------:R-:W-:Y:S01]  /*3e90*/  FMUL.FTZ R6, R6, UR10 ;  /* 0x0000000a06067c20 */ /* 0x000fe20008410000 */
[----:B------:R-:W-:Y:S01]  /*3ea0*/  FMUL.FTZ R7, R7, UR10 ;  /* 0x0000000a07077c20 */ /* 0x000fe20008410000 */
[----:B------:R-:W1:Y:S01]  /*3eb0*/  MUFU.TANH R183, R4 ;  /* 0x0000000400b77308 */ /* 0x000e620000002400 */
[C---:B------:R-:W-:Y:S04]  /*3ec0*/  HMMA.16816.F32 R16, R184.reuse, R190, R16 ;  /* 0x000000beb810723c */ /* 0x040fe80000001810 */
[----:B------:R-:W-:Y:S01]  /*3ed0*/  FMUL.FTZ R11, R11, UR10 ;  /* 0x0000000a0b0b7c20 */ /* 0x000fe20008410000 */
[----:B------:R-:W-:Y:S01]  /*3ee0*/  FMUL.FTZ R10, R10, UR10 ;  /* 0x0000000a0a0a7c20 */ /* 0x000fe20008410000 */
[----:B------:R-:W-:Y:S03]  /*3ef0*/  FMUL.FTZ R9, R9, UR10 ;  /* 0x0000000a09097c20 */ /* 0x000fe60008410000 */
[----:B------:R-:W3:Y:S01]  /*3f00*/  MUFU.TANH R47, R5 ;  /* 0x00000005002f7308 */ /* 0x000ee20000002400 */
[----:B------:R-:W-:Y:S01]  /*3f10*/  FMUL.FTZ R8, R8, UR10 ;  /* 0x0000000a08087c20 */ /* 0x000fe20008410000 */
[----:B------:R-:W-:Y:S01]  /*3f20*/  FMUL.FTZ R12, R12, UR10 ;  /* 0x0000000a0c0c7c20 */ /* 0x000fe20008410000 */
[----:B------:R-:W-:Y:S01]  /*3f30*/  FMUL.FTZ R14, R14, UR10 ;  /* 0x0000000a0e0e7c20 */ /* 0x000fe20008410000 */
[----:B------:R-:W-:Y:S01]  /*3f40*/  FMUL.FTZ R13, R13, UR10 ;  /* 0x0000000a0d0d7c20 */ /* 0x000fe20008410000 */
[----:B------:R-:W-:Y:S05]  /*3f50*/  FMUL.FTZ R15, R15, UR10 ;  /* 0x0000000a0f0f7c20 */ /* 0x000fea0008410000 */
[----:B------:R4:W-:Y:S01]  /*3f60*/  MUFU.TANH R227, R11 ;  /* 0x0000000b00e37308 */ /* 0x0009e20000002400 */
[----:B-1----:R-:W-:Y:S02]  /*3f70*/  IMAD.MOV.U32 R2, RZ, RZ, R183 ;  /* 0x000000ffff027224 */ /* 0x002fe400078e00b7 */
[----:B------:R-:W-:Y:S01]  /*3f80*/  FMUL.FTZ R16, R16, UR10 ;  /* 0x0000000a10107c20 */ /* 0x000fe20008410000 */
[----:B------:R-:W-:Y:S01]  /*3f90*/  FMUL.FTZ R18, R18, UR10 ;  /* 0x0000000a12127c20 */ /* 0x000fe20008410000 */
[----:B------:R-:W-:Y:S01]  /*3fa0*/  FMUL.FTZ R17, R17, UR10 ;  /* 0x0000000a11117c20 */ /* 0x000fe20008410000 */
[----:B------:R-:W-:Y:S04]  /*3fb0*/  FMUL.FTZ R19, R19, UR10 ;  /* 0x0000000a13137c20 */ /* 0x000fe80008410000 */
[----:B------:R-:W-:Y:S10]  /*3fc0*/  MUFU.TANH R224, R6 ;  /* 0x0000000600e07308 */ /* 0x000ff40000002400 */
[----:B------:R1:W3:Y:S01]  /*3fd0*/  MUFU.TANH R223, R7 ;  /* 0x0000000700df7308 */ /* 0x0002e20000002400 */
[----:B----4-:R-:W4:Y:S09]  /*3fe0*/  LDL R11, [R1+0x20] ;  /* 0x00002000010b7983 */ /* 0x010f320000100800 */
[----:B------:R3:W-:Y:S10]  /*3ff0*/  MUFU.TANH R228, R10 ;  /* 0x0000000a00e47308 */ /* 0x0007f40000002400 */
[----:B------:R3:W-:Y:S01]  /*4000*/  MUFU.TANH R203, R9 ;  /* 0x0000000900cb7308 */ /* 0x0007e20000002400 */
[----:B-1----:R-:W1:Y:S09]  /*4010*/  LDSM.16.M88.4 R4, [R211+0x10800] ;  /* 0x01080000d304783b */ /* 0x002e720000000200 */
[----:B------:R1:W-:Y:S01]  /*4020*/  MUFU.TANH R200, R12 ;  /* 0x0000000c00c87308 */ /* 0x0003e20000002400 */
[----:B---3--:R-:W3:Y:S09]  /*4030*/  LDL R10, [R1+0x1c] ;  /* 0x00001c00010a7983 */ /* 0x008ef20000100800 */
[----:B------:R-:W-:Y:S01]  /*4040*/  MUFU.TANH R222, R16 ;  /* 0x0000001000de7308 */ /* 0x000fe20000002400 */
[----:B------:R-:W-:Y:S02]  /*4050*/  @P0 LOP3.LUT R9, R225, 0x6, RZ, 0xc0, !PT ;  /* 0x00000006e1090812 */ /* 0x000fe400078ec0ff */
[----:B------:R-:W-:Y:S02]  /*4060*/  SHF.R.U32.HI R225, RZ, 0x1, R221 ;  /* 0x00000001ffe17819 */ /* 0x000fe400000116dd */
[----:B------:R-:W-:Y:S02]  /*4070*/  PLOP3.LUT P0, PT, PT, PT, UP1, 0x80, 0x8 ;  /* 0x000000000008781c */ /* 0x000fe40003f0f018 */
[----:B------:R-:W-:Y:S03]  /*4080*/  @P2 LOP3.LUT R9, R9, 0x1e0, R225, 0xf8, !PT ;  /* 0x000001e009092812 */ /* 0x000fe600078ef8e1 */
[----:B------:R-:W-:Y:S01]  /*4090*/  MUFU.TANH R194, R18 ;  /* 0x0000001200c27308 */ /* 0x000fe20000002400 */
[----:B-1----:R-:W2:Y:S01]  /*40a0*/  LDL R12, [R1+0x2c] ;  /* 0x00002c00010c7983 */ /* 0x002ea20000100800 */
[----:B------:R-:W-:Y:S02]  /*40b0*/  PLOP3.LUT P2, PT, PT, PT, UP1, 0x80, 0x8 ;  /* 0x000000000008781c */ /* 0x000fe40003f4f018 */
[----:B------:R-:W-:Y:S02]  /*40c0*/  @P1 LEA R9, R0, R9, 0x7 ;  /* 0x0000000900091211 */ /* 0x000fe400078e38ff */
[----:B------:R-:W-:Y:S04]  /*40d0*/  PLOP3.LUT P1, PT, PT, PT, UP1, 0x80, 0x8 ;  /* 0x000000000008781c */ /* 0x000fe80003f2f018 */
[----:B------:R-:W-:Y:S01]  /*40e0*/  MUFU.TANH R220, R17 ;  /* 0x0000001100dc7308 */ /* 0x000fe20000002400 */
[C---:B------:R-:W-:Y:S01]  /*40f0*/  @P5 ISETP.GE.AND P5, PT, R9.reuse, UR31, PT ;  /* 0x0000001f09005c0c */ /* 0x040fe2000bfa6270 */
[----:B------:R-:W-:Y:S01]  /*4100*/  @P0 VIADD R0, R9, 0x1 ;  /* 0x0000000109000836 */ /* 0x000fe20000000000 */
[----:B------:R-:W-:Y:S04]  /*4110*/  PLOP3.LUT P0, PT, PT, PT, UP1, 0x80, 0x8 ;  /* 0x000000000008781c */ /* 0x000fe80003f0f018 */
[----:B------:R-:W-:Y:S03]  /*4120*/  @P6 ISETP.GE.AND P6, PT, R0, UR31, PT ;  /* 0x0000001f00006c0c */ /* 0x000fe6000bfc6270 */
[----:B------:R-:W-:Y:S01]  /*4130*/  MUFU.TANH R193, R19 ;  /* 0x0000001300c17308 */ /* 0x000fe20000002400 */
[-C--:B------:R-:W-:Y:S03]  /*4140*/  HMMA.16816.F32 R20, R184, R4.reuse, R20 ;  /* 0x00000004b814723c */ /* 0x080fe60000001814 */
[----:B------:R-:W-:Y:S02]  /*4150*/  @P1 FSEL R2, R183, -INF , !P5 ;  /* 0xff800000b7021808 */ /* 0x000fe40006800000 */
[----:B------:R-:W-:Y:S02]  /*4160*/  MOV R0, R47 ;  /* 0x0000002f00007202 */ /* 0x000fe40000000f00 */
[----:B------:R-:W-:Y:S01]  /*4170*/  @P0 FSEL R0, R47, -INF , !P6 ;  /* 0xff8000002f000808 */ /* 0x000fe20007000000 */
[C---:B------:R-:W-:Y:S01]  /*4180*/  HMMA.16816.F32 R24, R164.reuse, R4, R24 ;  /* 0x00000004a418723c */ /* 0x040fe20000001818 */
[----:B------:R-:W2:Y:S01]  /*4190*/  LDL R5, [R1+0x18] ;  /* 0x0000180001057983 */ /* 0x000ea20000100800 */
[----:B------:R1:W-:Y:S01]  /*41a0*/  MUFU.TANH R204, R8 ;  /* 0x0000000800cc7308 */ /* 0x0003e20000002400 */
[----:B------:R-:W-:Y:S01]  /*41b0*/  PLOP3.LUT P1, PT, PT, PT, UP1, 0x80, 0x8 ;  /* 0x000000000008781c */ /* 0x000fe20003f2f018 */
[----:B------:R-:W-:Y:S01]  /*41c0*/  IMAD.MOV.U32 R4, RZ, RZ, R223 ;  /* 0x000000ffff047224 */ /* 0x000fe200078e00df */
[----:B------:R-:W-:Y:S03]  /*41d0*/  PLOP3.LUT P0, PT, PT, PT, UP1, 0x80, 0x8 ;  /* 0x000000000008781c */ /* 0x000fe60003f0f018 */
[-C--:B------:R-:W-:Y:S04]  /*41e0*/  HMMA.16816.F32 R28, R164, R6.reuse, R28 ;  /* 0x00000006a41c723c */ /* 0x080fe8000000181c */
[----:B------:R-:W-:Y:S01]  /*41f0*/  MUFU.TANH R226, R14 ;  /* 0x0000000e00e27308 */ /* 0x000fe20000002400 */
[----:B------:R-:W-:Y:S01]  /*4200*/  FMUL.FTZ R20, R20, UR10 ;  /* 0x0000000a14147c20 */ /* 0x000fe20008410000 */
[----:B------:R-:W-:Y:S01]  /*4210*/  FMUL.FTZ R22, R22, UR10 ;  /* 0x0000000a16167c20 */ /* 0x000fe20008410000 */
[----:B------:R-:W-:Y:S01]  /*4220*/  FMUL.FTZ R21, R21, UR10 ;  /* 0x0000000a15157c20 */ /* 0x000fe20008410000 */
[----:B------:R-:W-:Y:S01]  /*4230*/  FMUL.FTZ R23, R23, UR10 ;  /* 0x0000000a17177c20 */ /* 0x000fe20008410000 */
[----:B------:R-:W-:Y:S05]  /*4240*/  HMMA.16816.F32 R32, R184, R6, R32 ;  /* 0x00000006b820723c */ /* 0x000fea0000001820 */
[----:B------:R-:W-:Y:S01]  /*4250*/  MUFU.TANH R199, R13 ;  /* 0x0000000d00c77308 */ /* 0x000fe20000002400 */
[----:B-1----:R-:W-:Y:S01]  /*4260*/  FMUL.FTZ R8, R205, 1.4426950216293334961 ;  /* 0x3fb8aa3bcd087820 */ /* 0x002fe20000410000 */
[----:B------:R-:W-:Y:S01]  /*4270*/  @P1 FSEL R4, R223, -INF , !P6 ;  /* 0xff800000df041808 */ /* 0x000fe20007000000 */
[----:B------:R-:W-:Y:S01]  /*4280*/  FMUL.FTZ R24, R24, UR10 ;  /* 0x0000000a18187c20 */ /* 0x000fe20008410000 */
[----:B------:R-:W-:Y:S01]  /*4290*/  PLOP3.LUT P1, PT, PT, PT, UP1, 0x80, 0x8 ;  /* 0x000000000008781c */ /* 0x000fe20003f2f018 */
[----:B------:R-:W-:Y:S01]  /*42a0*/  FMUL.FTZ R26, R26, UR10 ;  /* 0x0000000a1a1a7c20 */ /* 0x000fe20008410000 */
[----:B------:R-:W-:Y:S04]  /*42b0*/  FSEL R8, R8, RZ, P4 ;  /* 0x000000ff08087208 */ /* 0x000fe80002000000 */
[----:B------:R-:W-:Y:S01]  /*42c0*/  MUFU.TANH R206, R15 ;  /* 0x0000000f00ce7308 */ /* 0x000fe20000002400 */
[----:B------:R-:W-:Y:S01]  /*42d0*/  FMUL.FTZ R25, R25, UR10 ;  /* 0x0000000a19197c20 */ /* 0x000fe20008410000 */
[----:B------:R-:W-:Y:S01]  /*42e0*/  FMUL.FTZ R27, R27, UR10 ;  /* 0x0000000a1b1b7c20 */ /* 0x000fe20008410000 */
[----:B------:R-:W-:Y:S01]  /*42f0*/  FMUL.FTZ R28, R28, UR10 ;  /* 0x0000000a1c1c7c20 */ /* 0x000fe20008410000 */
[--C-:B------:R-:W-:Y:S01]  /*4300*/  FFMA.FTZ R2, R2, UR9, -R8.reuse ;  /* 0x0000000902027c23 */ /* 0x100fe20008010808 */
[----:B------:R-:W-:Y:S01]  /*4310*/  FFMA.FTZ R0, R0, UR9, -R8 ;  /* 0x0000000900007c23 */ /* 0x000fe20008010808 */
[----:B------:R-:W-:Y:S01]  /*4320*/  FMUL.FTZ R29, R29, UR10 ;  /* 0x0000000a1d1d7c20 */ /* 0x000fe20008410000 */
[----:B------:R-:W-:Y:S03]  /*4330*/  FMUL.FTZ R30, R30, UR10 ;  /* 0x0000000a1e1e7c20 */ /* 0x000fe60008410000 */
[----:B------:R1:W-:Y:S01]  /*4340*/  MUFU.EX2 R48, R2 ;  /* 0x0000000200307308 */ /* 0x0003e20000000800 */
[----:B------:R-:W-:Y:S01]  /*4350*/  FMUL.FTZ R32, R32, UR10 ;  /* 0x0000000a20207c20 */ /* 0x000fe20008410000 */
[----:B------:R-:W-:Y:S01]  /*4360*/  FMUL.FTZ R33, R33, UR10 ;  /* 0x0000000a21217c20 */ /* 0x000fe20008410000 */
[----:B------:R-:W-:Y:S01]  /*4370*/  FMUL.FTZ R34, R34, UR10 ;  /* 0x0000000a22227c20 */ /* 0x000fe20008410000 */
[----:B------:R-:W-:Y:S01]  /*4380*/  FMUL.FTZ R35, R35, UR10 ;  /* 0x0000000a23237c20 */ /* 0x000fe20008410000 */
[----:B------:R-:W-:Y:S01]  /*4390*/  FMUL.FTZ R31, R31, UR10 ;  /* 0x0000000a1f1f7c20 */ /* 0x000fe20008410000 */
[----:B------:R-:W-:Y:S04]  /*43a0*/  LEA R205, R219, UR4, 0x1 ;  /* 0x00000004dbcd7c11 */ /* 0x000fe8000f8e08ff */
[----:B------:R-:W-:Y:S10]  /*43b0*/  MUFU.EX2 R46, R0 ;  /* 0x00000000002e7308 */ /* 0x000ff40000000800 */
[----:B------:R-:W-:Y:S01]  /*43c0*/  MUFU.TANH R42, R20 ;  /* 0x00000014002a7308 */ /* 0x000fe20000002400 */
[----:B-1----:R-:W-:Y:S01]  /*43d0*/  IMAD.MOV.U32 R2, RZ, RZ, R224 ;  /* 0x000000ffff027224 */ /* 0x002fe200078e00e0 */
[----:B------:R-:W-:Y:S02]  /*43e0*/  @P2 FSEL R2, R224, -INF , !P5 ;  /* 0xff800000e0022808 */ /* 0x000fe40006800000 */
[----:B------:R-:W-:Y:S06]  /*43f0*/  PLOP3.LUT P2, PT, PT, PT, UP1, 0x80, 0x8 ;  /* 0x000000000008781c */ /* 0x000fec0003f4f018 */
[----:B------:R-:W-:Y:S10]  /*4400*/  MUFU.TANH R189, R22 ;  /* 0x0000001600bd7308 */ /* 0x000ff40000002400 */
        /* <DEDUP_REMOVED lines=12> */
[----:B------:R-:W1:Y:S10]  /*44d0*/  MUFU.TANH R198, R30 ;  /* 0x0000001e00c67308 */ /* 0x000e740000002400 */
[----:B------:R-:W2:Y:S01]  /*44e0*/  MUFU.TANH R197, R31 ;  /* 0x0000001f00c57308 */ /* 0x000ea20000002400 */
[----:B-1----:R-:W-:Y:S02]  /*44f0*/  IMAD.MOV.U32 R7, RZ, RZ, R198 ;  /* 0x000000ffff077224 */ /* 0x002fe400078e00c6 */
[C---:B----4-:R-:W-:Y:S01]  /*4500*/  FMUL.FTZ R3, R11.reuse, 1.4426950216293334961 ;  /* 0x3fb8aa3b0b037820 */ /* 0x050fe20000410000 */
[----:B------:R-:W-:Y:S02]  /*4510*/  FSETP.NEU.FTZ.AND P4, PT, R11, -INF , PT ;  /* 0xff8000000b00780b */ /* 0x000fe40003f9d000 */
[----:B------:R-:W4:Y:S02]  /*4520*/  LDL R11, [R1+0x30] ;  /* 0x00003000010b7983 */ /* 0x000f240000100800 */
[----:B------:R-:W-:Y:S05]  /*4530*/  FSEL R3, R3, RZ, P4 ;  /* 0x000000ff03037208 */ /* 0x000fea0002000000 */
[--C-:B------:R-:W-:Y:S04]  /*4540*/  FFMA.FTZ R0, R2, UR9, -R3.reuse ;  /* 0x0000000902007c23 */ /* 0x100fe80008010803 */
[----:B------:R1:W-:Y:S01]  /*4550*/  MUFU.EX2 R38, R0 ;  /* 0x0000000000267308 */ /* 0x0003e20000000800 */
[C---:B---3--:R-:W-:Y:S01]  /*4560*/  FMUL.FTZ R2, R10.reuse, 1.4426950216293334961 ;  /* 0x3fb8aa3b0a027820 */ /* 0x048fe20000410000 */
[----:B------:R-:W-:Y:S04]  /*4570*/  FSETP.NEU.FTZ.AND P4, PT, R10, -INF , PT ;  /* 0xff8000000a00780b */ /* 0x000fe80003f9d000 */
[----:B------:R-:W-:Y:S01]  /*4580*/  FSEL R2, R2, RZ, P4 ;  /* 0x000000ff02027208 */ /* 0x000fe20002000000 */
[----:B-1----:R-:W-:Y:S01]  /*4590*/  FFMA.FTZ R0, R4, UR9, -R3 ;  /* 0x0000000904007c23 */ /* 0x002fe20008010803 */
[----:B------:R-:W-:Y:S01]  /*45a0*/  IMAD.MOV.U32 R4, RZ, RZ, R203 ;  /* 0x000000ffff047224 */ /* 0x000fe200078e00cb */
[----:B------:R-:W-:Y:S02]  /*45b0*/  @P0 FSEL R4, R203, -INF , !P6 ;  /* 0xff800000cb040808 */ /* 0x000fe40007000000 */
[----:B------:R1:W-:Y:S01]  /*45c0*/  MUFU.EX2 R37, R0 ;  /* 0x0000000000257308 */ /* 0x0003e20000000800 */
[----:B------:R-:W-:Y:S02]  /*45d0*/  PLOP3.LUT P0, PT, PT, PT, UP1, 0x80, 0x8 ;  /* 0x000000000008781c */ /* 0x000fe40003f0f018 */
[--C-:B------:R-:W-:Y:S01]  /*45e0*/  FFMA.FTZ R4, R4, UR9, -R2.reuse ;  /* 0x0000000904047c23 */ /* 0x100fe20008010802 */
[----:B--2---:R-:W-:Y:S06]  /*45f0*/  LEA R185, R12, UR4, 0x1 ;  /* 0x000000040cb97c11 */ /* 0x004fec000f8e08ff */
[----:B------:R-:W-:Y:S01]  /*4600*/  MUFU.EX2 R247, R4 ;  /* 0x0000000400f77308 */ /* 0x000fe20000000800 */
[----:B------:R-:W-:Y:S02]  /*4610*/  IADD3 R186, PT, PT, R185, 0x20020, RZ ;  /* 0x00020020b9ba7810 */ /* 0x000fe40007ffe0ff */
[----:B-1----:R-:W-:Y:S02]  /*4620*/  MOV R0, R204 ;  /* 0x000000cc00007202 */ /* 0x002fe40000000f00 */
[----:B------:R-:W-:Y:S02]  /*4630*/  @P1 FSEL R0, R204, -INF , !P5 ;  /* 0xff800000cc001808 */ /* 0x000fe40006800000 */
[----:B------:R-:W-:Y:S03]  /*4640*/  PLOP3.LUT P1, PT, PT, PT, UP1, 0x80, 0x8 ;  /* 0x000000000008781c */ /* 0x000fe60003f2f018 */
[----:B------:R-:W-:Y:S04]  /*4650*/  FFMA.FTZ R0, R0, UR9, -R2 ;  /* 0x0000000900007c23 */ /* 0x000fe80008010802 */
[----:B------:R1:W2:Y:S01]  /*4660*/  MUFU.EX2 R248, R0 ;  /* 0x0000000000f87308 */ /* 0x0002a20000000800 */
[C---:B------:R-:W-:Y:S01]  /*4670*/  FMUL.FTZ R10, R5.reuse, 1.4426950216293334961 ;  /* 0x3fb8aa3b050a7820 */ /* 0x040fe20000410000 */
[----:B------:R-:W-:Y:S01]  /*4680*/  FSETP.NEU.FTZ.AND P4, PT, R5, -INF , PT ;  /* 0xff8000000500780b */ /* 0x000fe20003f9d000 */
[----:B------:R-:W-:Y:S01]  /*4690*/  IMAD.MOV.U32 R5, RZ, RZ, R228 ;  /* 0x000000ffff057224 */ /* 0x000fe200078e00e4 */
[----:B------:R-:W-:Y:S02]  /*46a0*/  @P2 FSEL R5, R228, -INF , !P5 ;  /* 0xff800000e4052808 */ /* 0x000fe40006800000 */
[----:B------:R-:W-:Y:S02]  /*46b0*/  PLOP3.LUT P5, PT, PT, PT, UP1, 0x80, 0x8 ;  /* 0x000000000008781c */ /* 0x000fe40003faf018 */
[----:B------:R-:W-:Y:S02]  /*46c0*/  PLOP3.LUT P2, PT, PT, PT, UP1, 0x80, 0x8 ;  /* 0x000000000008781c */ /* 0x000fe40003f4f018 */
[----:B-1----:R-:W-:Y:S02]  /*46d0*/  FSEL R0, R10, RZ, P4 ;  /* 0x000000ff0a007208 */ /* 0x002fe40002000000 */
[----:B------:R-:W-:Y:S02]  /*46e0*/  MOV R10, R227 ;  /* 0x000000e3000a7202 */ /* 0x000fe40000000f00 */
[----:B------:R-:W-:Y:S01]  /*46f0*/  @P1 FSEL R10, R227, -INF , !P6 ;  /* 0xff800000e30a1808 */ /* 0x000fe20007000000 */
[--C-:B------:R-:W-:Y:S01]  /*4700*/  FFMA.FTZ R4, R5, UR9, -R0.reuse ;  /* 0x0000000905047c23 */ /* 0x100fe20008010800 */
[----:B------:R-:W-:Y:S05]  /*4710*/  PLOP3.LUT P1, PT, PT, PT, UP1, 0x80, 0x8 ;  /* 0x000000000008781c */ /* 0x000fea0003f2f018 */
[----:B------:R-:W-:Y:S01]  /*4720*/  @P2 IADD3 R5, PT, PT, R9, 0x9, RZ ;  /* 0x0000000909052810 */ /* 0x000fe20007ffe0ff */
[----:B------:R1:W-:Y:S01]  /*4730*/  MUFU.EX2 R252, R4 ;  /* 0x0000000400fc7308 */ /* 0x0003e20000000800 */
[----:B------:R-:W-:Y:S02]  /*4740*/  PLOP3.LUT P2, PT, PT, PT, UP1, 0x80, 0x8 ;  /* 0x000000000008781c */ /* 0x000fe40003f4f018 */
[----:B------:R-:W-:Y:S02]  /*4750*/  PLOP3.LUT P6, PT, PT, PT, UP1, 0x80, 0x8 ;  /* 0x000000000008781c */ /* 0x000fe40003fcf018 */
[----:B------:R-:W-:Y:S11]  /*4760*/  PLOP3.LUT P4, PT, PT, PT, UP1, 0x80, 0x8 ;  /* 0x000000000008781c */ /* 0x000ff60003f8f018 */
[----:B------:R-:W-:Y:S01]  /*4770*/  @P6 ISETP.GE.AND P6, PT, R5, UR31, PT ;  /* 0x0000001f05006c0c */ /* 0x000fe2000bfc6270 */
[----:B-1----:R-:W-:Y:S01]  /*4780*/  FFMA.FTZ R4, R10, UR9, -R0 ;  /* 0x000000090a047c23 */ /* 0x002fe20008010800 */
[----:B------:R-:W-:Y:S01]  /*4790*/  IMAD.MOV.U32 R10, RZ, RZ, R199 ;  /* 0x000000ffff0a7224 */ /* 0x000fe200078e00c7 */
[----:B------:R-:W-:Y:S02]  /*47a0*/  MOV R5, R206 ;  /* 0x000000ce00057202 */ /* 0x000fe40000000f00 */
[----:B------:R1:W-:Y:S02]  /*47b0*/  MUFU.EX2 R251, R4 ;  /* 0x0000000400fb7308 */ /* 0x0003e40000000800 */
[----:B-1----:R-:W-:Y:S01]  /*47c0*/  @P0 VIADD R4, R9, 0x8 ;  /* 0x0000000809040836 */ /* 0x002fe20000000000 */
[----:B------:R-:W-:Y:S04]  /*47d0*/  PLOP3.LUT P0, PT, PT, PT, UP1, 0x80, 0x8 ;  /* 0x000000000008781c */ /* 0x000fe80003f0f018 */
[----:B------:R-:W-:Y:S01]  /*47e0*/  @P5 ISETP.GE.AND P5, PT, R4, UR31, PT ;  /* 0x0000001f04005c0c */ /* 0x000fe2000bfa6270 */
[----:B------:R-:W-:Y:S03]  /*47f0*/  IMAD.MOV.U32 R4, RZ, RZ, R200 ;  /* 0x000000ffff047224 */ /* 0x000fe600078e00c8 */
[----:B------:R-:W-:Y:S02]  /*4800*/  @P1 FSEL R4, R200, -INF , !P5 ;  /* 0xff800000c8041808 */ /* 0x000fe40006800000 */
[----:B------:R-:W-:Y:S03]  /*4810*/  PLOP3.LUT P1, PT, PT, PT, UP1, 0x80, 0x8 ;  /* 0x000000000008781c */ /* 0x000fe60003f2f018 */
[--C-:B------:R-:W-:Y:S01]  /*4820*/  FFMA.FTZ R4, R4, UR9, -R2.reuse ;  /* 0x0000000904047c23 */ /* 0x100fe20008010802 */
[----:B------:R-:W-:Y:S02]  /*4830*/  @P0 FSEL R10, R199, -INF , !P6 ;  /* 0xff800000c70a0808 */ /* 0x000fe40007000000 */
[----:B------:R-:W-:Y:S01]  /*4840*/  PLOP3.LUT P0, PT, PT, PT, UP1, 0x80, 0x8 ;  /* 0x000000000008781c */ /* 0x000fe20003f0f018 */
[----:B------:R1:W-:Y:S02]  /*4850*/  MUFU.EX2 R242, R4 ;  /* 0x0000000400f27308 */ /* 0x0003e40000000800 */
[----:B------:R-:W-:Y:S04]  /*4860*/  FFMA.FTZ R6, R10, UR9, -R2 ;  /* 0x000000090a067c23 */ /* 0x000fe80008010802 */
[----:B------:R-:W-:Y:S02]  /*4870*/  @P1 FSEL R5, R206, -INF , !P6 ;  /* 0xff800000ce051808 */ /* 0x000fe40007000000 */
[----:B------:R-:W-:Y:S02]  /*4880*/  PLOP3.LUT P1, PT, PT, PT, UP1, 0x80, 0x8 ;  /* 0x000000000008781c */ /* 0x000fe40003f2f018 */
[----:B------:R-:W-:Y:S01]  /*4890*/  MUFU.EX2 R240, R6 ;  /* 0x0000000600f07308 */ /* 0x000fe20000000800 */
[----:B-1----:R-:W-:Y:S01]  /*48a0*/  IMAD.MOV.U32 R4, RZ, RZ, R226 ;  /* 0x000000ffff047224 */ /* 0x002fe200078e00e2 */
[----:B------:R-:W-:Y:S02]  /*48b0*/  @P2 FSEL R4, R226, -INF , !P5 ;  /* 0xff800000e2042808 */ /* 0x000fe40006800000 */
[----:B------:R-:W-:Y:S03]  /*48c0*/  PLOP3.LUT P2, PT, PT, PT, UP1, 0x80, 0x8 ;  /* 0x000000000008781c */ /* 0x000fe60003f4f018 */
[--C-:B------:R-:W-:Y:S04]  /*48d0*/  FFMA.FTZ R4, R4, UR9, -R0.reuse ;  /* 0x0000000904047c23 */ /* 0x100fe80008010800 */
[----:B------:R1:W-:Y:S02]  /*48e0*/  MUFU.EX2 R250, R4 ;  /* 0x0000000400fa7308 */ /* 0x0003e40000000800 */
[----:B-1----:R-:W-:Y:S01]  /*48f0*/  FFMA.FTZ R4, R5, UR9, -R0 ;  /* 0x0000000905047c23 */ /* 0x002fe20008010800 */
[----:B------:R-:W-:Y:S01]  /*4900*/  IMAD.MOV.U32 R5, RZ, RZ, R222 ;  /* 0x000000ffff057224 */ /* 0x000fe200078e00de */
[----:B------:R-:W-:Y:S06]  /*4910*/  @P1 FSEL R5, R222, -INF , !P5 ;  /* 0xff800000de051808 */ /* 0x000fec0006800000 */
[----:B------:R1:W-:Y:S01]  /*4920*/  MUFU.EX2 R249, R4 ;  /* 0x0000000400f97308 */ /* 0x0003e20000000800 */
[----:B------:R-:W-:Y:S01]  /*4930*/  PLOP3.LUT P1, PT, PT, PT, UP1, 0x80, 0x8 ;  /* 0x000000000008781c */ /* 0x000fe20003f2f018 */
[----:B------:R-:W-:Y:S01]  /*4940*/  FFMA.FTZ R6, R5, UR9, -R8 ;  /* 0x0000000905067c23 */ /* 0x000fe20008010808 */
[----:B------:R-:W-:Y:S02]  /*4950*/  MOV R5, R194 ;  /* 0x000000c200057202 */ /* 0x000fe40000000f00 */
[----:B------:R-:W-:Y:S05]  /*4960*/  @P4 FSEL R5, R194, -INF , !P5 ;  /* 0xff800000c2054808 */ /* 0x000fea0006800000 */
[----:B------:R3:W-:Y:S01]  /*4970*/  MUFU.EX2 R45, R6 ;  /* 0x00000006002d7308 */ /* 0x0007e20000000800 */
[----:B------:R-:W-:Y:S01]  /*4980*/  PLOP3.LUT P5, PT, PT, PT, UP1, 0x80, 0x8 ;  /* 0x000000000008781c */ /* 0x000fe20003faf018 */
[----:B------:R-:W-:Y:S01]  /*4990*/  FFMA.FTZ R5, R5, UR9, -R3 ;  /* 0x0000000905057c23 */ /* 0x000fe20008010803 */
[----:B------:R-:W-:Y:S07]  /*49a0*/  PLOP3.LUT P4, PT, PT, PT, UP1, 0x80, 0x8 ;  /* 0x000000000008781c */ /* 0x000fee0003f8f018 */
[----:B------:R2:W-:Y:S01]  /*49b0*/  MUFU.EX2 R234, R5 ;  /* 0x0000000500ea7308 */ /* 0x0005e20000000800 */
[----:B-1----:R-:W-:Y:S01]  /*49c0*/  IMAD.MOV.U32 R4, RZ, RZ, R220 ;  /* 0x000000ffff047224 */ /* 0x002fe200078e00dc */
[----:B------:R-:W-:Y:S02]  /*49d0*/  @P0 FSEL R4, R220, -INF , !P6 ;  /* 0xff800000dc040808 */ /* 0x000fe40007000000 */
[----:B------:R-:W-:Y:S03]  /*49e0*/  PLOP3.LUT P0, PT, PT, PT, UP1, 0x80, 0x8 ;  /* 0x000000000008781c */ /* 0x000fe60003f0f018 */
[----:B------:R-:W-:Y:S01]  /*49f0*/  FFMA.FTZ R4, R4, UR9, -R8 ;  /* 0x0000000904047c23 */ /* 0x000fe20008010808 */
[C---:B---3--:R-:W-:Y:S01]  /*4a00*/  @P1 VIADD R6, R9.reuse, 0x10 ;  /* 0x0000001009061836 */ /* 0x048fe20000000000 */
[----:B------:R-:W-:Y:S02]  /*4a10*/  PLOP3.LUT P1, PT, PT, PT, UP1, 0x80, 0x8 ;  /* 0x000000000008781c */ /* 0x000fe40003f2f018 */
[----:B------:R1:W3:Y:S02]  /*4a20*/  MUFU.EX2 R44, R4 ;  /* 0x00000004002c7308 */ /* 0x0002e40000000800 */
[----:B------:R-:W-:Y:S02]  /*4a30*/  @P2 ISETP.GE.AND P2, PT, R6, UR31, PT ;  /* 0x0000001f06002c0c */ /* 0x000fe4000bf46270 */
[----:B------:R-:W-:Y:S01]  /*4a40*/  @P5 IADD3 R6, PT, PT, R9, 0x11, RZ ;  /* 0x0000001109065810 */ /* 0x000fe20007ffe0ff */
[----:B--2---:R-:W-:Y:S01]  /*4a50*/  IMAD.MOV.U32 R5, RZ, RZ, R42 ;  /* 0x000000ffff057224 */ /* 0x004fe200078e002a */
[----:B------:R-:W-:Y:S02]  /*4a60*/  PLOP3.LUT P5, PT, PT, PT, UP1, 0x80, 0x8 ;  /* 0x000000000008781c */ /* 0x000fe40003faf018 */
[----:B------:R-:W-:Y:S03]  /*4a70*/  @P4 ISETP.GE.AND P4, PT, R6, UR31, PT ;  /* 0x0000001f06004c0c */ /* 0x000fe6000bf86270 */
[----:B------:R-:W-:Y:S02]  /*4a80*/  @P1 FSEL R5, R42, -INF , !P2 ;  /* 0xff8000002a051808 */ /* 0x000fe40005000000 */
[----:B------:R-:W-:Y:S03]  /*4a90*/  PLOP3.LUT P1, PT, PT, PT, UP1, 0x80, 0x8 ;  /* 0x000000000008781c */ /* 0x000fe60003f2f018 */
[--C-:B------:R-:W-:Y:S01]  /*4aa0*/  FFMA.FTZ R5, R5, UR9, -R8.reuse ;  /* 0x0000000905057c23 */ /* 0x100fe20008010808 */
[----:B-1----:R-:W-:Y:S01]  /*4ab0*/  IMAD.MOV.U32 R4, RZ, RZ, R193 ;  /* 0x000000ffff047224 */ /* 0x002fe200078e00c1 */
[----:B------:R-:W-:Y:S02]  /*4ac0*/  @P0 FSEL R4, R193, -INF , !P6 ;  /* 0xff800000c1040808 */ /* 0x000fe40007000000 */
[----:B------:R1:W-:Y:S01]  /*4ad0*/  MUFU.EX2 R184, R5 ;  /* 0x0000000500b87308 */ /* 0x0003e20000000800 */
[----:B------:R-:W-:Y:S02]  /*4ae0*/  PLOP3.LUT P0, PT, PT, PT, UP1, 0x80, 0x8 ;  /* 0x000000000008781c */ /* 0x000fe40003f0f018 */
[--C-:B------:R-:W-:Y:S01]  /*4af0*/  FFMA.FTZ R4, R4, UR9, -R3.reuse ;  /* 0x0000000904047c23 */ /* 0x100fe20008010803 */
[----:B------:R-:W-:Y:S06]  /*4b00*/  PLOP3.LUT P6, PT, PT, PT, UP1, 0x80, 0x8 ;  /* 0x000000000008781c */ /* 0x000fec0003fcf018 */
[----:B------:R2:W3:Y:S01]  /*4b10*/  MUFU.EX2 R233, R4 ;  /* 0x0000000400e97308 */ /* 0x0004e20000000800 */
[----:B-1----:R-:W-:Y:S06]  /*4b20*/  MOV R5, R189 ;  /* 0x000000bd00057202 */ /* 0x002fec0000000f00 */
[----:B------:R-:W-:Y:S01]  /*4b30*/  @P6 VIADD R6, R9, 0x18 ;  /* 0x0000001809066836 */ /* 0x000fe20000000000 */
[----:B------:R-:W-:Y:S02]  /*4b40*/  @P1 FSEL R5, R189, -INF , !P2 ;  /* 0xff800000bd051808 */ /* 0x000fe40005000000 */
[----:B------:R-:W-:Y:S02]  /*4b50*/  PLOP3.LUT P6, PT, PT, PT, UP1, 0x80, 0x8 ;  /* 0x000000000008781c */ /* 0x000fe40003fcf018 */
[----:B------:R-:W-:Y:S01]  /*4b60*/  PLOP3.LUT P1, PT, PT, PT, UP1, 0x80, 0x8 ;  /* 0x000000000008781c */ /* 0x000fe20003f2f018 */
[----:B------:R-:W-:Y:S01]  /*4b70*/  FFMA.FTZ R5, R5, UR9, -R3 ;  /* 0x0000000905057c23 */ /* 0x000fe20008010803 */
[----:B--2---:R-:W-:Y:S01]  /*4b80*/  IMAD.MOV.U32 R4, RZ, RZ, R41 ;  /* 0x000000ffff047224 */ /* 0x004fe200078e0029 */
[----:B------:R-:W-:Y:S02]  /*4b90*/  @P0 FSEL R4, R41, -INF , !P4 ;  /* 0xff80000029040808 */ /* 0x000fe40006000000 */
[----:B------:R1:W-:Y:S01]  /*4ba0*/  MUFU.EX2 R231, R5 ;  /* 0x0000000500e77308 */ /* 0x0003e20000000800 */
[----:B------:R-:W-:Y:S02]  /*4bb0*/  PLOP3.LUT P0, PT, PT, PT, UP1, 0x80, 0x8 ;  /* 0x000000000008781c */ /* 0x000fe40003f0f018 */
[----:B------:R-:W-:Y:S07]  /*4bc0*/  FFMA.FTZ R4, R4, UR9, -R8 ;  /* 0x0000000904047c23 */ /* 0x000fee0008010808 */
[----:B------:R2:W3:Y:S01]  /*4bd0*/  MUFU.EX2 R43, R4 ;  /* 0x00000004002b7308 */ /* 0x0004e20000000800 */
[----:B-1----:R-:W-:Y:S01]  /*4be0*/  IMAD.MOV.U32 R5, RZ, RZ, R196 ;  /* 0x000000ffff057224 */ /* 0x002fe200078e00c4 */
[----:B------:R-:W-:Y:S02]  /*4bf0*/  @P5 FSEL R5, R196, -INF , !P2 ;  /* 0xff800000c4055808 */ /* 0x000fe40005000000 */
[----:B------:R-:W-:Y:S03]  /*4c00*/  PLOP3.LUT P5, PT, PT, PT, UP1, 0x80, 0x8 ;  /* 0x000000000008781c */ /* 0x000fe60003faf018 */
[----:B------:R-:W-:Y:S01]  /*4c10*/  FFMA.FTZ R5, R5, UR9, -R2 ;  /* 0x0000000905057c23 */ /* 0x000fe20008010802 */
[----:B--2---:R-:W-:Y:S01]  /*4c20*/  IMAD.MOV.U32 R4, RZ, RZ, R191 ;  /* 0x000000ffff047224 */ /* 0x004fe200078e00bf */
[----:B------:R-:W-:Y:S02]  /*4c30*/  @P0 FSEL R4, R191, -INF , !P4 ;  /* 0xff800000bf040808 */ /* 0x000fe40006000000 */
[----:B------:R1:W-:Y:S01]  /*4c40*/  MUFU.EX2 R238, R5 ;  /* 0x0000000500ee7308 */ /* 0x0003e20000000800 */
[----:B------:R-:W-:Y:S02]  /*4c50*/  PLOP3.LUT P0, PT, PT, PT, UP1, 0x80, 0x8 ;  /* 0x000000000008781c */ /* 0x000fe40003f0f018 */
[----:B------:R-:W-:Y:S03]  /*4c60*/  FFMA.FTZ R4, R4, UR9, -R3 ;  /* 0x0000000904047c23 */ /* 0x000fe60008010803 */
[----:B------:R-:W-:Y:S01]  /*4c70*/  @P5 ISETP.GE.AND P5, PT, R6, UR31, PT ;  /* 0x0000001f06005c0c */ /* 0x000fe2000bfa6270 */
[----:B------:R-:W-:Y:S03]  /*4c80*/  VIADD R6, R185, 0x20000 ;  /* 0x00020000b9067836 */ /* 0x000fe60000000000 */
[----:B------:R2:W3:Y:S02]  /*4c90*/  MUFU.EX2 R232, R4 ;  /* 0x0000000400e87308 */ /* 0x0004e40000000800 */
[----:B------:R-:W-:Y:S02]  /*4ca0*/  @P3 IADD3 R186, PT, PT, R6, -0x20, RZ ;  /* 0xffffffe006ba3810 */ /* 0x000fe40007ffe0ff */
[----:B------:R-:W-:Y:S01]  /*4cb0*/  MOV R6, R197 ;  /* 0x000000c500067202 */ /* 0x000fe20000000f00 */
[----:B-1----:R-:W-:Y:S01]  /*4cc0*/  IMAD.MOV.U32 R5, RZ, RZ, R201 ;  /* 0x000000ffff057224 */ /* 0x002fe200078e00c9 */
[----:B------:R-:W-:Y:S02]  /*4cd0*/  @P0 FSEL R5, R201, -INF , !P2 ;  /* 0xff800000c9050808 */ /* 0x000fe40005000000 */
[----:B------:R-:W-:Y:S02]  /*4ce0*/  PLOP3.LUT P2, PT, PT, PT, UP1, 0x80, 0x8 ;  /* 0x000000000008781c */ /* 0x000fe40003f4f018 */
[----:B------:R-:W-:Y:S01]  /*4cf0*/  PLOP3.LUT P0, PT, PT, PT, UP1, 0x80, 0x8 ;  /* 0x000000000008781c */ /* 0x000fe20003f0f018 */
[----:B------:R-:W-:Y:S01]  /*4d00*/  FFMA.FTZ R5, R5, UR9, -R0 ;  /* 0x0000000905057c23 */ /* 0x000fe20008010800 */
[----:B--2---:R-:W-:Y:S02]  /*4d10*/  MOV R4, R195 ;  /* 0x000000c300047202 */ /* 0x004fe40000000f00 */
[----:B------:R-:W-:Y:S01]  /*4d20*/  @P1 FSEL R4, R195, -INF , !P4 ;  /* 0xff800000c3041808 */ /* 0x000fe20006000000 */
[----:B------:R1:W-:Y:S01]  /*4d30*/  MUFU.EX2 R246, R5 ;  /* 0x0000000500f67308 */ /* 0x0003e20000000800 */
[----:B------:R-:W-:Y:S03]  /*4d40*/  PLOP3.LUT P1, PT, PT, PT, UP1, 0x80, 0x8 ;  /* 0x000000000008781c */ /* 0x000fe60003f2f018 */
[----:B------:R-:W-:Y:S02]  /*4d50*/  FFMA.FTZ R4, R4, UR9, -R2 ;  /* 0x0000000904047c23 */ /* 0x000fe40008010802 */
[----:B------:R-:W-:Y:S01]  /*4d60*/  @P2 VIADD R9, R9, 0x19 ;  /* 0x0000001909092836 */ /* 0x000fe20000000000 */
[----:B------:R-:W-:Y:S03]  /*4d70*/  PLOP3.LUT P2, PT, PT, PT, UP1, 0x80, 0x8 ;  /* 0x000000000008781c */ /* 0x000fe60003f4f018 */
[----:B------:R2:W3:Y:S01]  /*4d80*/  MUFU.EX2 R237, R4 ;  /* 0x0000000400ed7308 */ /* 0x0004e20000000800 */
[----:B------:R-:W-:Y:S02]  /*4d90*/  @P6 ISETP.GE.AND P6, PT, R9, UR31, PT ;  /* 0x0000001f09006c0c */ /* 0x000fe4000bfc6270 */
[----:B------:R-:W3:Y:S01]  /*4da0*/  LDL R9, [R1+0x28] ;  /* 0x0000280001097983 */ /* 0x000ee20000100800 */
[----:B-1----:R-:W-:Y:S01]  /*4db0*/  IMAD.MOV.U32 R5, RZ, RZ, R192 ;  /* 0x000000ffff057224 */ /* 0x002fe200078e00c0 */
[----:B------:R-:W-:Y:S02]  /*4dc0*/  @P0 FSEL R5, R192, -INF , !P5 ;  /* 0xff800000c0050808 */ /* 0x000fe40006800000 */
[----:B------:R-:W-:Y:S03]  /*4dd0*/  PLOP3.LUT P0, PT, PT, PT, UP1, 0x80, 0x8 ;  /* 0x000000000008781c */ /* 0x000fe60003f0f018 */
[----:B------:R-:W-:Y:S01]  /*4de0*/  FFMA.FTZ R5, R5, UR9, -R2 ;  /* 0x0000000905057c23 */ /* 0x000fe20008010802 */
[----:B--2---:R-:W-:Y:S02]  /*4df0*/  MOV R4, R202 ;  /* 0x000000ca00047202 */ /* 0x004fe40000000f00 */
[----:B------:R-:W-:Y:S01]  /*4e00*/  @P1 FSEL R4, R202, -INF , !P4 ;  /* 0xff800000ca041808 */ /* 0x000fe20006000000 */
[----:B------:R1:W-:Y:S01]  /*4e10*/  MUFU.EX2 R236, R5 ;  /* 0x0000000500ec7308 */ /* 0x0003e20000000800 */
[----:B------:R-:W-:Y:S02]  /*4e20*/  PLOP3.LUT P1, PT, PT, PT, UP1, 0x80, 0x8 ;  /* 0x000000000008781c */ /* 0x000fe40003f2f018 */
[----:B------:R-:W-:Y:S01]  /*4e30*/  PLOP3.LUT P4, PT, PT, PT, UP1, 0x80, 0x8 ;  /* 0x000000000008781c */ /* 0x000fe20003f8f018 */
[----:B------:R-:W-:Y:S06]  /*4e40*/  FFMA.FTZ R4, R4, UR9, -R0 ;  /* 0x0000000904047c23 */ /* 0x000fec0008010800 */
[----:B------:R2:W-:Y:S06]  /*4e50*/  MUFU.EX2 R243, R4 ;  /* 0x0000000400f37308 */ /* 0x0005ec0000000800 */
[----:B------:R-:W-:Y:S01]  /*4e60*/  @P4 FSEL R7, R198, -INF , !P5 ;  /* 0xff800000c6074808 */ /* 0x000fe20006800000 */
[----:B-1----:R-:W-:Y:S01]  /*4e70*/  IMAD.MOV.U32 R5, RZ, RZ, R36 ;  /* 0x000000ffff057224 */ /* 0x002fe200078e0024 */
[----:B------:R-:W-:Y:S02]  /*4e80*/  @P2 FSEL R5, R36, -INF , !P5 ;  /* 0xff80000024052808 */ /* 0x000fe40006800000 */
[----:B------:R-:W-:Y:S01]  /*4e90*/  PLOP3.LUT P2, PT, PT, PT, UP1, 0x80, 0x8 ;  /* 0x000000000008781c */ /* 0x000fe20003f4f018 */
[----:B------:R-:W-:Y:S01]  /*4ea0*/  FFMA.FTZ R7, R7, UR9, -R0 ;  /* 0x0000000907077c23 */ /* 0x000fe20008010800 */
[----:B--2---:R-:W-:Y:S03]  /*4eb0*/  MOV R4, R190 ;  /* 0x000000be00047202 */ /* 0x004fe60000000f00 */
[----:B------:R-:W-:Y:S01]  /*4ec0*/  MUFU.EX2 R241, R7 ;  /* 0x0000000700f17308 */ /* 0x000fe20000000800 */
[----:B------:R-:W-:Y:S02]  /*4ed0*/  @P1 FSEL R4, R190, -INF , !P6 ;  /* 0xff800000be041808 */ /* 0x000fe40007000000 */
[----:B------:R-:W-:Y:S03]  /*4ee0*/  PLOP3.LUT P1, PT, PT, PT, UP1, 0x80, 0x8 ;  /* 0x000000000008781c */ /* 0x000fe60003f2f018 */
[----:B------:R-:W-:Y:S01]  /*4ef0*/  FFMA.FTZ R2, R4, UR9, -R2 ;  /* 0x0000000904027c23 */ /* 0x000fe20008010802 */
[----:B------:R-:W-:Y:S01]  /*4f00*/  IMAD.MOV.U32 R4, RZ, RZ, R225 ;  /* 0x000000ffff047224 */ /* 0x000fe200078e00e1 */
[----:B------:R-:W-:Y:S02]  /*4f10*/  @P0 FSEL R4, R225, -INF , !P6 ;  /* 0xff800000e1040808 */ /* 0x000fe40007000000 */
[----:B------:R1:W-:Y:S01]  /*4f20*/  MUFU.EX2 R235, R2 ;  /* 0x0000000200eb7308 */ /* 0x0003e20000000800 */
[----:B------:R-:W-:Y:S05]  /*4f30*/  PLOP3.LUT P0, PT, PT, PT, UP1, 0x80, 0x8 ;  /* 0x000000000008781c */ /* 0x000fea0003f0f018 */
[----:B------:R-:W-:Y:S05]  /*4f40*/  @P1 FSEL R6, R197, -INF , !P6 ;  /* 0xff800000c5061808 */ /* 0x000fea0007000000 */
[----:B------:R-:W-:Y:S01]  /*4f50*/  FFMA.FTZ R0, R6, UR9, -R0 ;  /* 0x0000000906007c23 */ /* 0x000fe20008010800 */
[----:B------:R-:W-:Y:S03]  /*4f60*/  F2FP.F16.F32.PACK_AB R6, R247, R248 ;  /* 0x000000f8f706723e */ /* 0x000fe600000000ff */
[----:B------:R4:W-:Y:S01]  /*4f70*/  MUFU.EX2 R239, R0 ;  /* 0x0000000000ef7308 */ /* 0x0009e20000000800 */
[--C-:B-1----:R-:W-:Y:S01]  /*4f80*/  FFMA.FTZ R2, R5, UR9, -R8.reuse ;  /* 0x0000000905027c23 */ /* 0x102fe20008010808 */
[----:B------:R-:W-:Y:S01]  /*4f90*/  FFMA.FTZ R8, R4, UR9, -R8 ;  /* 0x0000000904087c23 */ /* 0x000fe20008010808 */
[----:B------:R-:W-:Y:S01]  /*4fa0*/  IMAD.MOV.U32 R4, RZ, RZ, R187 ;  /* 0x000000ffff047224 */ /* 0x000fe200078e00bb */
[----:B------:R-:W-:Y:S06]  /*4fb0*/  @P0 FSEL R4, R187, -INF , !P6 ;  /* 0xff800000bb040808 */ /* 0x000fec0007000000 */
[----:B------:R1:W-:Y:S10]  /*4fc0*/  MUFU.EX2 R40, R2 ;  /* 0x0000000200287308 */ /* 0x0003f40000000800 */
[----:B------:R-:W2:Y:S01]  /*4fd0*/  MUFU.EX2 R39, R8 ;  /* 0x0000000800277308 */ /* 0x000ea20000000800 */
[----:B----4-:R-:W-:Y:S02]  /*4fe0*/  IADD3 R0, PT, PT, R11, R186, RZ ;  /* 0x000000ba0b007210 */ /* 0x010fe40007ffe0ff */
[----:B-1----:R-:W-:Y:S02]  /*4ff0*/  MOV R2, R188 ;  /* 0x000000bc00027202 */ /* 0x002fe40000000f00 */
[----:B------:R-:W-:Y:S05]  /*5000*/  @P2 FSEL R2, R188, -INF , !P5 ;  /* 0xff800000bc022808 */ /* 0x000fea0006800000 */
[--C-:B------:R-:W-:Y:S01]  /*5010*/  FFMA.FTZ R5, R2, UR9, -R3.reuse ;  /* 0x0000000902057c23 */ /* 0x100fe20008010803 */
[----:B------:R-:W-:Y:S01]  /*5020*/  F2FP.F16.F32.PACK_AB R2, R46, R48 ;  /* 0x000000302e02723e */ /* 0x000fe200000000ff */
[----:B------:R-:W-:Y:S01]  /*5030*/  FFMA.FTZ R3, R4, UR9, -R3 ;  /* 0x0000000904037c23 */ /* 0x000fe20008010803 */
[----:B------:R-:W-:Y:S01]  /*5040*/  F2FP.F16.F32.PACK_AB R4, R37, R38 ;  /* 0x000000262504723e */ /* 0x000fe200000000ff */
[----:B------:R3:W-:Y:S02]  /*5050*/  MUFU.EX2 R230, R5 ;  /* 0x0000000500e67308 */ /* 0x0007e40000000800 */
[----:B------:R1:W-:Y:S04]  /*5060*/  STS [R185+0x20000], R2 ;  /* 0x02000002b9007388 */ /* 0x0003e80000000800 */
[----:B------:R4:W-:Y:S04]  /*5070*/  STS [R185+0x20400], R4 ;  /* 0x02040004b9007388 */ /* 0x0009e80000000800 */
[----:B------:R2:W4:Y:S01]  /*5080*/  MUFU.EX2 R229, R3 ;  /* 0x0000000300e57308 */ /* 0x0005220000000800 */
[----:B---3--:R-:W-:Y:S02]  /*5090*/  F2FP.F16.F32.PACK_AB R5, R44, R45 ;  /* 0x0000002d2c05723e */ /* 0x008fe400000000ff */
[----:B--2---:R-:W-:Y:S01]  /*50a0*/  F2FP.F16.F32.PACK_AB R3, R233, R234 ;  /* 0x000000eae903723e */ /* 0x004fe200000000ff */
[----:B-1----:R-:W-:Y:S01]  /*50b0*/  IMAD.IADD R2, R185, 0x1, R11 ;  /* 0x00000001b9027824 */ /* 0x002fe200078e020b */
[----:B----4-:R-:W-:Y:S04]  /*50c0*/  F2FP.F16.F32.PACK_AB R4, R240, R242 ;  /* 0x000000f2f004723e */ /* 0x010fe800000000ff */
[----:B------:R1:W-:Y:S04]  /*50d0*/  STS [R2+0x20000], R5 ;  /* 0x0200000502007388 */ /* 0x0003e80000000800 */
[----:B------:R2:W-:Y:S04]  /*50e0*/  STS [R2+0x20400], R3 ;  /* 0x0204000302007388 */ /* 0x0005e80000000800 */
[----:B------:R3:W-:Y:S01]  /*50f0*/  STS [R185+0x21000], R6 ;  /* 0x02100006b9007388 */ /* 0x0007e20000000800 */
[----:B-1----:R-:W-:Y:S02]  /*5100*/  F2FP.F16.F32.PACK_AB R5, R251, R252 ;  /* 0x000000fcfb05723e */ /* 0x002fe400000000ff */
[----:B--2---:R-:W-:Y:S03]  /*5110*/  F2FP.F16.F32.PACK_AB R3, R249, R250 ;  /* 0x000000faf903723e */ /* 0x004fe600000000ff */
[----:B------:R1:W-:Y:S01]  /*5120*/  STS [R185+0x21400], R5 ;  /* 0x02140005b9007388 */ /* 0x0003e20000000800 */
[----:B---3--:R-:W-:Y:S03]  /*5130*/  F2FP.F16.F32.PACK_AB R6, R43, R184 ;  /* 0x000000b82b06723e */ /* 0x008fe600000000ff */
[----:B------:R2:W-:Y:S04]  /*5140*/  STS [R2+0x21000], R4 ;  /* 0x0210000402007388 */ /* 0x0005e80000000800 */
[----:B------:R3:W-:Y:S04]  /*5150*/  STS [R2+0x21400], R3 ;  /* 0x0214000302007388 */ /* 0x0007e80000000800 */
[----:B------:R-:W-:Y:S01]  /*5160*/  STS [R186], R6 ;  /* 0x00000006ba007388 */ /* 0x000fe20000000800 */
[----:B-1----:R-:W-:Y:S02]  /*5170*/  F2FP.F16.F32.PACK_AB R5, R232, R231 ;  /* 0x000000e7e805723e */ /* 0x002fe400000000ff */
[----:B--2---:R-:W-:Y:S03]  /*5180*/  F2FP.F16.F32.PACK_AB R4, R237, R238 ;  /* 0x000000eeed04723e */ /* 0x004fe600000000ff */
[----:B------:R-:W-:Y:S01]  /*5190*/  STS [R186+0x400], R5 ;  /* 0x00040005ba007388 */ /* 0x000fe20000000800 */
[----:B---3--:R-:W-:Y:S02]  /*51a0*/  F2FP.F16.F32.PACK_AB R3, R39, R40 ;  /* 0x000000282703723e */ /* 0x008fe400000000ff */
[----:B------:R-:W-:Y:S03]  /*51b0*/  F2FP.F16.F32.PACK_AB R2, R229, R230 ;  /* 0x000000e6e502723e */ /* 0x000fe600000000ff */
[----:B------:R1:W-:Y:S04]  /*51c0*/  STS [R0], R3 ;  /* 0x0000000300007388 */ /* 0x0003e80000000800 */
[----:B------:R2:W-:Y:S04]  /*51d0*/  STS [R0+0x400], R2 ;  /* 0x0004000200007388 */ /* 0x0005e80000000800 */
[----:B------:R3:W-:Y:S01]  /*51e0*/  STS [R186+0x1000], R4 ;  /* 0x00100004ba007388 */ /* 0x0007e20000000800 */
[----:B-1----:R-:W-:Y:S02]  /*51f0*/  F2FP.F16.F32.PACK_AB R3, R235, R236 ;  /* 0x000000eceb03723e */ /* 0x002fe400000000ff */
[----:B--2---:R-:W-:Y:S02]  /*5200*/  F2FP.F16.F32.PACK_AB R2, R239, R241 ;  /* 0x000000f1ef02723e */ /* 0x004fe400000000ff */
[----:B---3--:R-:W-:Y:S05]  /*5210*/  F2FP.F16.F32.PACK_AB R4, R243, R246 ;  /* 0x000000f6f304723e */ /* 0x008fea00000000ff */
[----:B------:R-:W-:Y:S04]  /*5220*/  STS [R186+0x1400], R4 ;  /* 0x00140004ba007388 */ /* 0x000fe80000000800 */
[----:B------:R1:W-:Y:S04]  /*5230*/  STS [R0+0x1000], R3 ;  /* 0x0010000300007388 */ /* 0x0003e80000000800 */
[----:B------:R2:W-:Y:S04]  /*5240*/  STS [R0+0x1400], R2 ;  /* 0x0014000200007388 */ /* 0x0005e80000000800 */
[----:B------:R-:W-:Y:S08]  /*5250*/  LDSM.16.M88.4 R32, [R205+0x8000] ;  /* 0x00800000cd20783b */ /* 0x000ff00000000200 */
[----:B------:R-:W-:Y:S01]  /*5260*/  LDSM.16.M88.4 R28, [R205+0x9000] ;  /* 0x00900000cd1c783b */ /* 0x000fe20000000200 */
[C---:B-1----:R-:W-:Y:S02]  /*5270*/  IMAD.IADD R3, R205.reuse, 0x1, R213 ;  /* 0x00000001cd037824 */ /* 0x042fe400078e02d5 */
[----:B--2---:R-:W-:Y:S05]  /*5280*/  IMAD.IADD R0, R205, 0x1, R214 ;  /* 0x00000001cd007824 */ /* 0x004fea00078e02d6 */
[----:B------:R-:W-:Y:S01]  /*5290*/  LDSM.16.M88.4 R168, [R3+0x8000] ;  /* 0x0080000003a8783b */ /* 0x000fe20000000200 */
[----:B------:R-:W-:Y:S07]  /*52a0*/  IADD3 R2, PT, PT, R213, R0, RZ ;  /* 0x00000000d5027210 */ /* 0x000fee0007ffe0ff */
[----:B------:R-:W-:Y:S01]  /*52b0*/  LDSM.16.M88.4 R176, [R3+0x9000] ;  /* 0x0090000003b0783b */ /* 0x000fe20000000200 */
[----:B------:R-:W-:Y:S04]  /*52c0*/  LEA R208, R9, UR4, 0x1 ;  /* 0x0000000409d07c11 */ /* 0x000fe8000f8e08ff */
[C---:B------:R-:W-:Y:S03]  /*52d0*/  IADD3 R181, PT, PT, R208.reuse, R213, RZ ;  /* 0x000000d5d0b57210 */ /* 0x040fe60007ffe0ff */
[----:B------:R-:W1:Y:S01]  /*52e0*/  LDSM.16.M88.4 R16, [R208+0x14000] ;  /* 0x01400000d010783b */ /* 0x000e620000000200 */
[----:B------:R-:W-:Y:S07]  /*52f0*/  IADD3 R180, PT, PT, R208, R214, RZ ;  /* 0x000000d6d0b47210 */ /* 0x000fee0007ffe0ff */
[----:B------:R-:W2:Y:S08]  /*5300*/  LDSM.16.M88.4 R164, [R208+0x14800] ;  /* 0x01480000d0a4783b */ /* 0x000eb00000000200 */
[----:B------:R-:W3:Y:S01]  /*5310*/  LDSM.16.M88.4 R172, [R181+0x14000] ;  /* 0x01400000b5ac783b */ /* 0x000ee20000000200 */
        /* <DEDUP_REMOVED lines=8> */
[----:B------:R-:W1:Y:S07]  /*53a0*/  LDSM.16.M88.4 R164, [R181+0x14800] ;  /* 0x01480000b5a4783b */ /* 0x000e6e0000000200 */
[-C--:B---3--:R-:W-:Y:S08]  /*53b0*/  HMMA.16816.F32 R4, R168, R172.reuse, R4 ;  /* 0x000000aca804723c */ /* 0x088ff00000001804 */
[C---:B------:R-:W-:Y:S08]  /*53c0*/  HMMA.16816.F32 R8, R176.reuse, R172, R8 ;  /* 0x000000acb008723c */ /* 0x040ff00000001808 */
        /* <DEDUP_REMOVED lines=11> */
[C---:B--2---:R-:W-:Y:S04]  /*5480*/  HMMA.16816.F32 R8, R164.reuse, R176, R8 ;  /* 0x000000b0a408723c */ /* 0x044fe80000001808 */
[----:B------:R-:W-:Y:S02]  /*5490*/  IMAD.MOV.U32 R177, RZ, RZ, R183 ;  /* 0x000000ffffb17224 */ /* 0x000fe400078e00b7 */
[----:B------:R-:W-:Y:S02]  /*54a0*/  IMAD.IADD R176, R213, 0x1, R180 ;  /* 0x00000001d5b07824 */ /* 0x000fe400078e02b4 */
[-C--:B------:R-:W-:Y:S08]  /*54b0*/  HMMA.16816.F32 R12, R164, R178.reuse, R12 ;  /* 0x000000b2a40c723c */ /* 0x080ff0000000180c */
[C---:B------:R-:W-:Y:S01]  /*54c0*/  HMMA.16816.F32 R16, R172.reuse, R178, R16 ;  /* 0x000000b2ac10723c */ /* 0x040fe20000001810 */
[----:B------:R-:W-:Y:S01]  /*54d0*/  MOV R178, UR16 ;  /* 0x0000001000b27c02 */ /* 0x000fe20008000f00 */
[----:B------:R-:W-:Y:S03]  /*54e0*/  IMAD.U32 R179, RZ, RZ, UR17 ;  /* 0x00000011ffb37e24 */ /* 0x000fe6000f8e00ff */
[C---:B------:R-:W-:Y:S03]  /*54f0*/  LEA R178, P0, R182.reuse, R178, 0x2 ;  /* 0x000000b2b6b27211 */ /* 0x040fe600078010ff */
[-C--:B---3--:R-:W-:Y:S03]  /*5500*/  HMMA.16816.F32 R20, R172, R168.reuse, R20 ;  /* 0x000000a8ac14723c */ /* 0x088fe60000001814 */
[----:B------:R-:W-:Y:S05]  /*5510*/  LEA.HI.X R179, R182, R179, RZ, 0x2, P0 ;  /* 0x000000b3b6b37211 */ /* 0x000fea00000f14ff */
[C---:B------:R-:W-:Y:S01]  /*5520*/  HMMA.16816.F32 R24, R164.reuse, R168, R24 ;  /* 0x000000a8a418723c */ /* 0x040fe20000001818 */
[----:B------:R-:W2:Y:S04]  /*5530*/  LDG.E R183, desc[UR32][R178.64] ;  /* 0x00000020b2b77981 */ /* 0x000ea8000c1e1900 */
[----:B------:R-:W3:Y:S03]  /*5540*/  LDG.E R182, desc[UR32][R178.64+0x20] ;  /* 0x00002020b2b67981 */ /* 0x000ee6000c1e1900 */
        /* <DEDUP_REMOVED lines=28> */
[----:B------:R4:W2:Y:S08]  /*5710*/  LDSM.16.M88.4 R172, [R3+0xb000] ;  /* 0x00b0000003ac783b */ /* 0x0008b00000000200 */
[----:B----4-:R-:W5:Y:S01]  /*5720*/  LDG.E R3, desc[UR32][R178.64+0xa0] ;  /* 0x0000a020b2037981 */ /* 0x010f62000c1e1900 */
[-C--:B-1----:R-:W-:Y:S08]  /*5730*/  HMMA.16816.F32 R4, R168, R164.reuse, R4 ;  /* 0x000000a4a804723c */ /* 0x082ff00000001804 */
[C---:B--2---:R-:W-:Y:S08]  /*5740*/  HMMA.16816.F32 R8, R172.reuse, R164, R8 ;  /* 0x000000a4ac08723c */ /* 0x044ff00000001808 */
[-C--:B------:R-:W-:Y:S08]  /*5750*/  HMMA.16816.F32 R12, R172, R166.reuse, R12 ;  /* 0x000000a6ac0c723c */ /* 0x080ff0000000180c */
[C---:B------:R-:W-:Y:S01]  /*5760*/  HMMA.16816.F32 R16, R168.reuse, R166, R16 ;  /* 0x000000a6a810723c */ /* 0x040fe20000001810 */
[----:B------:R1:W2:Y:S08]  /*5770*/  LDSM.16.M88.4 R164, [R181+0x18800] ;  /* 0x01880000b5a4783b */ /* 0x0002b00000000200 */
[----:B-1----:R1:W5:Y:S01]  /*5780*/  LDG.E R181, desc[UR32][R178.64+0x80] ;  /* 0x00008020b2b57981 */ /* 0x002362000c1e1900 */
[-C--:B--2---:R-:W-:Y:S08]  /*5790*/  HMMA.16816.F32 R20, R168, R164.reuse, R20 ;  /* 0x000000a4a814723c */ /* 0x084ff00000001814 */
[C---:B------:R-:W-:Y:S08]  /*57a0*/  HMMA.16816.F32 R24, R172.reuse, R164, R24 ;  /* 0x000000a4ac18723c */ /* 0x040ff00000001818 */
[-C--:B------:R-:W-:Y:S01]  /*57b0*/  HMMA.16816.F32 R28, R172, R166.reuse, R28 ;  /* 0x000000a6ac1c723c */ /* 0x080fe2000000181c */
[----:B------:R-:W-:Y:S07]  /*57c0*/  LDSM.16.M88.4 R172, [R0+0xa000] ;  /* 0x00a0000000ac783b */ /* 0x000fee0000000200 */
[----:B------:R-:W-:Y:S01]  /*57d0*/  HMMA.16816.F32 R32, R168, R166, R32 ;  /* 0x000000a6a820723c */ /* 0x000fe20000001820 */
[----:B------:R-:W2:Y:S08]  /*57e0*/  LDSM.16.M88.4 R164, [R180+0x18000] ;  /* 0x01800000b4a4783b */ /* 0x000eb00000000200 */
[----:B------:R4:W3:Y:S02]  /*57f0*/  LDSM.16.M88.4 R168, [R0+0xb000] ;  /* 0x00b0000000a8783b */ /* 0x0008e40000000200 */
[----:B----4-:R-:W-:Y:S04]  /*5800*/  LOP3.LUT R0, R221, 0x4, RZ, 0xc0, !PT ;  /* 0x00000004dd007812 */ /* 0x010fe800078ec0ff */
[----:B------:R-:W-:Y:S01]  /*5810*/  ISETP.NE.AND P4, PT, R0, RZ, PT ;  /* 0x000000ff0000720c */ /* 0x000fe20003f85270 */
[-C--:B--2---:R-:W-:Y:S08]  /*5820*/  HMMA.16816.F32 R4, R172, R164.reuse, R4 ;  /* 0x000000a4ac04723c */ /* 0x084ff00000001804 */
[C---:B---3--:R-:W-:Y:S08]  /*5830*/  HMMA.16816.F32 R8, R168.reuse, R164, R8 ;  /* 0x000000a4a808723c */ /* 0x048ff00000001808 */
[-C--:B------:R-:W-:Y:S08]  /*5840*/  HMMA.16816.F32 R12, R168, R166.reuse, R12 ;  /* 0x000000a6a80c723c */ /* 0x080ff0000000180c */
[C---:B------:R-:W-:Y:S01]  /*5850*/  HMMA.16816.F32 R16, R172.reuse, R166, R16 ;  /* 0x000000a6ac10723c */ /* 0x040fe20000001810 */
[----:B------:R2:W3:Y:S03]  /*5860*/  LDSM.16.M88.4 R164, [R180+0x18800] ;  /* 0x01880000b4a4783b */ /* 0x0004e60000000200 */
[----:B--2---:R-:W-:Y:S05]  /*5870*/  MOV R180, R177 ;  /* 0x000000b100b47202 */ /* 0x004fea0000000f00 */
[----:B------:R-:W-:Y:S01]  /*5880*/  FFMA.FTZ R0, -R180, R180, 1 ;  /* 0x3f800000b4007423 */ /* 0x000fe200000101b4 */
[-C--:B---3--:R-:W-:Y:S08]  /*5890*/  HMMA.16816.F32 R20, R172, R164.reuse, R20 ;  /* 0x000000a4ac14723c */ /* 0x088ff00000001814 */
[C---:B------:R-:W-:Y:S08]  /*58a0*/  HMMA.16816.F32 R24, R168.reuse, R164, R24 ;  /* 0x000000a4a818723c */ /* 0x040ff00000001818 */
[-C--:B------:R-:W-:Y:S01]  /*58b0*/  HMMA.16816.F32 R28, R168, R166.reuse, R28 ;  /* 0x000000a6a81c723c */ /* 0x080fe2000000181c */
[----:B------:R-:W-:Y:S07]  /*58c0*/  LDSM.16.M88.4 R168, [R176+0x18000] ;  /* 0x01800000b0a8783b */ /* 0x000fee0000000200 */
[----:B------:R-:W-:Y:S01]  /*58d0*/  HMMA.16816.F32 R32, R172, R166, R32 ;  /* 0x000000a6ac20723c */ /* 0x000fe20000001820 */
[----:B------:R-:W2:Y:S08]  /*58e0*/  LDSM.16.M88.4 R164, [R2+0xa000] ;  /* 0x00a0000002a4783b */ /* 0x000eb00000000200 */
[----:B------:R3:W4:Y:S08]  /*58f0*/  LDSM.16.M88.4 R172, [R2+0xb000] ;  /* 0x00b0000002ac783b */ /* 0x0007300000000200 */
[----:B-1----:R-:W1:Y:S01]  /*5900*/  LDSM.16.M88.4 R176, [R176+0x18800] ;  /* 0x01880000b0b0783b */ /* 0x002e620000000200 */
[----:B---3--:R-:W-:Y:S01]  /*5910*/  FFMA.FTZ R2, -R47, R47, 1 ;  /* 0x3f8000002f027423 */ /* 0x008fe2000001012f */
[-C--:B--2---:R-:W-:Y:S08]  /*5920*/  HMMA.16816.F32 R4, R164, R168.reuse, R4 ;  /* 0x000000a8a404723c */ /* 0x084ff00000001804 */
[C---:B----4-:R-:W-:Y:S08]  /*5930*/  HMMA.16816.F32 R8, R172.reuse, R168, R8 ;  /* 0x000000a8ac08723c */ /* 0x050ff00000001808 */
[-C--:B------:R-:W-:Y:S03]  /*5940*/  HMMA.16816.F32 R12, R172, R170.reuse, R12 ;  /* 0x000000aaac0c723c */ /* 0x080fe6000000180c */
[C---:B------:R-:W-:Y:S01]  /*5950*/  FADD.FTZ R4, -R183.reuse, R4 ;  /* 0x00000004b7047221 */ /* 0x040fe20000010100 */
[C---:B------:R-:W-:Y:S01]  /*5960*/  FADD.FTZ R6, -R182.reuse, R6 ;  /* 0x00000006b6067221 */ /* 0x040fe20000010100 */
[----:B------:R-:W-:Y:S02]  /*5970*/  FADD.FTZ R7, -R182, R7 ;  /* 0x00000007b6077221 */ /* 0x000fe40000010100 */
[----:B------:R-:W-:Y:S01]  /*5980*/  FMUL.FTZ R168, R48, R4 ;  /* 0x0000000430a87220 */ /* 0x000fe20000410000 */
[C---:B------:R-:W-:Y:S01]  /*5990*/  HMMA.16816.F32 R16, R164.reuse, R170, R16 ;  /* 0x000000aaa410723c */ /* 0x040fe20000001810 */
[----:B------:R2:W5:Y:S03]  /*59a0*/  LDL.LU R48, [R1+0x64] ;  /* 0x0000640001307983 */ /* 0x0005660000300800 */
[C---:B------:R-:W-:Y:S01]  /*59b0*/  FADD.FTZ R4, -R183.reuse, R5 ;  /* 0x00000005b7047221 */ /* 0x040fe20000010100 */
[----:B------:R2:W5:Y:S01]  /*59c0*/  LDL.LU R47, [R1+0x60] ;  /* 0x00006000012f7983 */ /* 0x0005620000300800 */
[----:B------:R-:W-:Y:S01]  /*59d0*/  FMUL.FTZ R5, R0, UR10 ;  /* 0x0000000a00057c20 */ /* 0x000fe20008410000 */
[----:B------:R-:W-:Y:S01]  /*59e0*/  FMUL.FTZ R0, R2, UR10 ;  /* 0x0000000a02007c20 */ /* 0x000fe20008410000 */
[-C--:B-1----:R-:W-:Y:S03]  /*59f0*/  HMMA.16816.F32 R20, R164, R176.reuse, R20 ;  /* 0x000000b0a414723c */ /* 0x082fe60000001814 */
[----:B------:R-:W-:Y:S01]  /*5a00*/  FMUL.FTZ R4, R46, R4 ;  /* 0x000000042e047220 */ /* 0x000fe20000410000 */
[----:B------:R-:W-:Y:S01]  /*5a10*/  FMUL.FTZ R5, R168, R5 ;  /* 0x00000005a8057220 */ /* 0x000fe20000410000 */
[----:B------:R2:W5:Y:S03]  /*5a20*/  LDL.LU R46, [R1+0x5c] ;  /* 0x00005c00012e7983 */ /* 0x0005660000300800 */
[C---:B------:R-:W-:Y:S04]  /*5a30*/  HMMA.16816.F32 R24, R172.reuse, R176, R24 ;  /* 0x000000b0ac18723c */ /* 0x040fe80000001818 */
[C---:B------:R-:W-:Y:S01]  /*5a40*/  FADD.FTZ R2, -R183.reuse, R16 ;  /* 0x00000010b7027221 */ /* 0x040fe20000010100 */
[----:B------:R-:W-:Y:S01]  /*5a50*/  FMUL.FTZ R16, R4, R0 ;  /* 0x0000000004107220 */ /* 0x000fe20000410000 */
[----:B------:R-:W-:Y:S02]  /*5a60*/  FFMA.FTZ R4, -R222, R222, 1 ;  /* 0x3f800000de047423 */ /* 0x000fe400000101de */
[-C--:B------:R-:W-:Y:S03]  /*5a70*/  HMMA.16816.F32 R28, R172, R178.reuse, R28 ;  /* 0x000000b2ac1c723c */ /* 0x080fe6000000181c */
[C---:B------:R-:W-:Y:S01]  /*5a80*/  FADD.FTZ R20, -R183.reuse, R20 ;  /* 0x00000014b7147221 */ /* 0x040fe20000010100 */
[----:B------:R-:W-:Y:S01]  /*5a90*/  FADD.FTZ R21, -R183, R21 ;  /* 0x00000015b7157221 */ /* 0x000fe20000010100 */
[----:B------:R-:W-:Y:S01]  /*5aa0*/  FMUL.FTZ R4, R4, UR10 ;  /* 0x0000000a04047c20 */ /* 0x000fe20008410000 */
[----:B------:R-:W-:Y:S01]  /*5ab0*/  F2FP.F16.F32.PACK_AB R16, R16, R5 ;  /* 0x000000051010723e */ /* 0x000fe200000000ff */
[----:B------:R-:W-:Y:S01]  /*5ac0*/  FMUL.FTZ R5, R37, R7 ;  /* 0x0000000725057220 */ /* 0x000fe20000410000 */
[----:B------:R-:W-:Y:S04]  /*5ad0*/  HMMA.16816.F32 R32, R164, R178, R32 ;  /* 0x000000b2a420723c */ /* 0x000fe80000001820 */
[----:B------:R-:W-:Y:S01]  /*5ae0*/  FADD.FTZ R164, -R183, R17 ;  /* 0x00000011b7a47221 */ /* 0x000fe20000010100 */
[----:B------:R-:W-:Y:S01]  /*5af0*/  FMUL.FTZ R166, R184, R20 ;  /* 0x00000014b8a67220 */ /* 0x000fe20000410000 */
[----:B------:R-:W-:Y:S01]  /*5b00*/  FMUL.FTZ R17, R45, R2 ;  /* 0x000000022d117220 */ /* 0x000fe20000410000 */
[----:B------:R-:W-:Y:S01]  /*5b10*/  IMAD.SHL.U32 R184, R221, 0x40, RZ ;  /* 0x00000040ddb87824 */ /* 0x000fe200078e00ff */
[----:B------:R2:W5:Y:S01]  /*5b20*/  LDL.LU R45, [R1+0x58] ;  /* 0x00005800012d7983 */ /* 0x0005620000300800 */
[--C-:B------:R-:W-:Y:S01]  /*5b30*/  SHF.R.U32.HI R2, RZ, 0x4, R221.reuse ;  /* 0x00000004ff027819 */ /* 0x100fe200000116dd */
[----:B------:R-:W-:Y:S01]  /*5b40*/  FMUL.FTZ R164, R44, R164 ;  /* 0x000000a42ca47220 */ /* 0x000fe20000410000 */
[----:B------:R-:W-:Y:S01]  /*5b50*/  FFMA.FTZ R20, -R220, R220, 1 ;  /* 0x3f800000dc147423 */ /* 0x000fe200000101dc */
[----:B------:R2:W5:Y:S01]  /*5b60*/  LDL.LU R44, [R1+0x54] ;  /* 0x00005400012c7983 */ /* 0x0005620000300800 */
[----:B------:R-:W-:Y:S01]  /*5b70*/  FMUL.FTZ R165, R43, R21 ;  /* 0x000000152ba57220 */ /* 0x000fe20000410000 */
[----:B------:R-:W-:Y:S01]  /*5b80*/  FMUL.FTZ R4, R17, R4 ;  /* 0x0000000411047220 */ /* 0x000fe20000410000 */
[----:B------:R-:W-:Y:S01]  /*5b90*/  LOP3.LUT R222, R2, 0x8, RZ, 0xc0, !PT ;  /* 0x0000000802de7812 */ /* 0x000fe200078ec0ff */
[----:B------:R2:W5:Y:S01]  /*5ba0*/  LDL.LU R43, [R1+0x50] ;  /* 0x00005000012b7983 */ /* 0x0005620000300800 */
[----:B------:R-:W-:Y:S01]  /*5bb0*/  LOP3.LUT R0, R184, 0x1c0, RZ, 0xc0, !PT ;  /* 0x000001c0b8007812 */ /* 0x000fe200078ec0ff */
[----:B------:R-:W-:Y:S01]  /*5bc0*/  FFMA.FTZ R17, -R42, R42, 1 ;  /* 0x3f8000002a117423 */ /* 0x000fe2000001012a */
[----:B------:R-:W-:Y:S01]  /*5bd0*/  SHF.L.U32 R220, R221, 0x3, RZ ;  /* 0x00000003dddc7819 */ /* 0x000fe200000006ff */
[----:B------:R2:W5:Y:S01]  /*5be0*/  LDL.LU R42, [R1+0x4c] ;  /* 0x00004c00012a7983 */ /* 0x0005620000300800 */
[----:B------:R-:W-:Y:S01]  /*5bf0*/  FFMA.FTZ R21, -R41, R41, 1 ;  /* 0x3f80000029157423 */ /* 0x000fe20000010129 */
[----:B------:R-:W-:Y:S01]  /*5c00*/  LOP3.LUT R2, R222, 0x10, R221, 0xf8, !PT ;  /* 0x00000010de027812 */ /* 0x000fe200078ef8dd */
[----:B------:R-:W-:Y:S01]  /*5c10*/  FMUL.FTZ R17, R17, UR10 ;  /* 0x0000000a11117c20 */ /* 0x000fe20008410000 */
[----:B------:R2:W5:Y:S01]  /*5c20*/  LDL.LU R41, [R1+0x48] ;  /* 0x0000480001297983 */ /* 0x0005620000300800 */
[----:B------:R-:W-:Y:S01]  /*5c30*/  LOP3.LUT R0, R0, 0x38, R220, 0xf8, !PT ;  /* 0x0000003800007812 */ /* 0x000fe200078ef8dc */
[----:B------:R-:W-:Y:S01]  /*5c40*/  FFMA.FTZ R7, -R36, R36, 1 ;  /* 0x3f80000024077423 */ /* 0x000fe20000010124 */
[----:B------:R-:W-:Y:S01]  /*5c50*/  FADD.FTZ R32, -R183, R32 ;  /* 0x00000020b7207221 */ /* 0x000fe20000010100 */
[----:B------:R-:W-:Y:S01]  /*5c60*/  FMUL.FTZ R21, R21, UR10 ;  /* 0x0000000a15157c20 */ /* 0x000fe20008410000 */
[----:B------:R-:W-:Y:S01]  /*5c70*/  FMUL.FTZ R20, R20, UR10 ;  /* 0x0000000a14147c20 */ /* 0x000fe20008410000 */
[----:B------:R-:W-:Y:S01]  /*5c80*/  LOP3.LUT R0, R2, R0, RZ, 0x3c, !PT ;  /* 0x0000000002007212 */ /* 0x000fe200078e3cff */
[----:B------:R-:W-:Y:S01]  /*5c90*/  FMUL.FTZ R2, R166, R17 ;  /* 0x00000011a6027220 */ /* 0x000fe20000410000 */
[----:B------:R-:W-:Y:S01]  /*5ca0*/  FMUL.FTZ R21, R165, R21 ;  /* 0x00000015a5157220 */ /* 0x000fe20000410000 */
[----:B------:R-:W-:Y:S01]  /*5cb0*/  FMUL.FTZ R20, R164, R20 ;  /* 0x00000014a4147220 */ /* 0x000fe20000410000 */
[----:B------:R-:W-:Y:S01]  /*5cc0*/  FFMA.FTZ R17, -R223, R223, 1 ;  /* 0x3f800000df117423 */ /* 0x000fe200000101df */
[----:B------:R-:W-:Y:S01]  /*5cd0*/  FMUL.FTZ R7, R7, UR10 ;  /* 0x0000000a07077c20 */ /* 0x000fe20008410000 */
[----:B------:R-:W-:Y:S02]  /*5ce0*/  SHF.L.U32 R223, R221, 0x5, RZ ;  /* 0x00000005dddf7819 */ /* 0x000fe400000006ff */
[----:B------:R-:W-:Y:S01]  /*5cf0*/  F2FP.F16.F32.PACK_AB R21, R21, R2 ;  /* 0x000000021515723e */ /* 0x000fe200000000ff */
[----:B------:R-:W-:Y:S01]  /*5d00*/  FMUL.FTZ R2, R40, R32 ;  /* 0x0000002028027220 */ /* 0x000fe20000410000 */
[----:B------:R-:W-:Y:S01]  /*5d10*/  F2FP.F16.F32.PACK_AB R20, R20, R4 ;  /* 0x000000041414723e */ /* 0x000fe200000000ff */
[----:B------:R2:W5:Y:S01]  /*5d20*/  LDL.LU R40, [R1+0x44] ;  /* 0x0000440001287983 */ /* 0x0005620000300800 */
[----:B------:R-:W-:Y:S01]  /*5d30*/  FADD.FTZ R4, -R183, R33 ;  /* 0x00000021b7047221 */ /* 0x000fe20000010100 */
[----:B------:R-:W-:Y:S01]  /*5d40*/  FMUL.FTZ R33, R38, R6 ;  /* 0x0000000626217220 */ /* 0x000fe20000410000 */
[----:B------:R-:W-:Y:S01]  /*5d50*/  FFMA.FTZ R6, -R225, R225, 1 ;  /* 0x3f800000e1067423 */ /* 0x000fe200000101e1 */
[----:B------:R-:W-:Y:S01]  /*5d60*/  FFMA.FTZ R32, -R224, R224, 1 ;  /* 0x3f800000e0207423 */ /* 0x000fe200000101e0 */
[----:B------:R-:W-:Y:S01]  /*5d70*/  FMUL.FTZ R4, R39, R4 ;  /* 0x0000000427047220 */ /* 0x000fe20000410000 */
[----:B------:R-:W-:Y:S01]  /*5d80*/  FMUL.FTZ R17, R17, UR10 ;  /* 0x0000000a11117c20 */ /* 0x000fe20008410000 */
[----:B------:R2:W5:Y:S01]  /*5d90*/  LDL.LU R39, [R1+0x40] ;  /* 0x0000400001277983 */ /* 0x0005620000300800 */
[----:B------:R-:W-:Y:S01]  /*5da0*/  FMUL.FTZ R6, R6, UR10 ;  /* 0x0000000a06067c20 */ /* 0x000fe20008410000 */
[----:B------:R-:W-:Y:S01]  /*5db0*/  FMUL.FTZ R32, R32, UR10 ;  /* 0x0000000a20207c20 */ /* 0x000fe20008410000 */
[----:B------:R-:W-:Y:S01]  /*5dc0*/  IMAD.MOV.U32 R225, RZ, RZ, 0x20 ;  /* 0x00000020ffe17424 */ /* 0x000fe200078e00ff */
[----:B------:R2:W5:Y:S01]  /*5dd0*/  LDL.LU R38, [R1+0x3c] ;  /* 0x00003c0001267983 */ /* 0x0005620000300800 */
[----:B------:R-:W-:Y:S01]  /*5de0*/  SHF.R.U32.HI R224, RZ, 0x3, R221 ;  /* 0x00000003ffe07819 */ /* 0x000fe200000116dd */
[----:B------:R-:W-:Y:S01]  /*5df0*/  FMUL.FTZ R7, R2, R7 ;  /* 0x0000000702077220 */ /* 0x000fe20000410000 */
[----:B------:R-:W-:Y:S01]  /*5e00*/  FMUL.FTZ R6, R4, R6 ;  /* 0x0000000604067220 */ /* 0x000fe20000410000 */
[----:B------:R2:W5:Y:S01]  /*5e10*/  LDL.LU R37, [R1+0x38] ;  /* 0x0000380001257983 */ /* 0x0005620000300800 */
[----:B------:R-:W-:Y:S01]  /*5e20*/  FMUL.FTZ R32, R33, R32 ;  /* 0x0000002021207220 */ /* 0x000fe20000410000 */
[----:B------:R-:W-:Y:S02]  /*5e30*/  FMUL.FTZ R17, R5, R17 ;  /* 0x0000001105117220 */ /* 0x000fe40000410000 */
[----:B------:R2:W5:Y:S01]  /*5e40*/  LDL.LU R36, [R1+0x34] ;  /* 0x0000340001247983 */ /* 0x0005620000300800 */
[----:B------:R-:W-:Y:S05]  /*5e50*/  BRA.U !UP2, `(.L_x_1566) ;  /* 0x000000010a7c7547 */ /* 0x000fea000b800000 */
[----:B------:R-:W3:Y:S01]  /*5e60*/  LDL.LU R169, [R1+0xc] ;  /* 0x00000c0001a97983 */ /* 0x000ee20000300800 */
[----:B------:R-:W1:Y:S01]  /*5e70*/  LDC R33, c[0x0][0x3b0] ;  /* 0x0000ec00ff217b82 */ /* 0x000e620000000800 */
[----:B------:R-:W-:Y:S01]  /*5e80*/  IADD3 R4, P0, PT, RZ, -UR27, RZ ;  /* 0x8000001bff047c10 */ /* 0x000fe2000ff1e0ff */
[----:B------:R-:W-:Y:S01]  /*5e90*/  ULOP3.LUT UR12, UR49, 0x1, URZ, 0xc0, !UPT ;  /* 0x00000001310c7892 */ /* 0x000fe2000f8ec0ff */
[----:B------:R-:W4:Y:S03]  /*5ea0*/  LDL.LU R168, [R1+0x8] ;  /* 0x0000080001a87983 */ /* 0x000f260000300800 */
[----:B------:R-:W-:Y:S01]  /*5eb0*/  UISETP.NE.U32.AND UP0, UPT, UR12, 0x1, UPT ;  /* 0x000000010c00788c */ /* 0x000fe2000bf05070 */
[----:B------:R-:W2:Y:S03]  /*5ec0*/  LDL.LU R167, [R1] ;  /* 0x0000000001a77983 */ /* 0x000ea60000300800 */
[----:B------:R-:W-:Y:S06]  /*5ed0*/  USEL UR12, UR5, 0x4000, !UP0 ;  /* 0x00004000050c7887 */ /* 0x000fec000c000000 */
[----:B------:R-:W-:Y:S02]  /*5ee0*/  VIADD R209, R209, UR12 ;  /* 0x0000000cd1d17c36 */ /* 0x000fe40008000000 */
[----:B--2---:R-:W-:Y:S02]  /*5ef0*/  VIADD R167, R167, UR12 ;  /* 0x0000000ca7a77c36 */ /* 0x004fe40008000000 */
[C---:B-1----:R-:W-:Y:S04]  /*5f00*/  IMAD.SHL.U32 R2, R33.reuse, 0x40, RZ ;  /* 0x0000004021027824 */ /* 0x042fe800078e00ff */
[----:B------:R-:W-:Y:S05]  /*5f10*/  IMAD.X R2, RZ, RZ, ~R2, P0 ;  /* 0x000000ffff027224 */ /* 0x000fea00000e0e02 */
[----:B------:R-:W-:Y:S04]  /*5f20*/  SHF.R.S64 R4, R4, 0x1f, R2 ;  /* 0x0000001f04047819 */ /* 0x000fe80000001002 */
[----:B---3--:R-:W-:Y:S04]  /*5f30*/  IADD3 R169, P0, PT, R4, R169, RZ ;  /* 0x000000a904a97210 */ /* 0x008fe80007f1e0ff */
[----:B----4-:R-:W-:Y:S01]  /*5f40*/  LEA.HI.X.SX32 R168, R2, R168, 0x1, P0 ;  /* 0x000000a802a87211 */ /* 0x010fe200000f0eff */
[----:B------:R-:W-:Y:S01]  /*5f50*/  IMAD.MOV.U32 R4, RZ, RZ, R169 ;  /* 0x000000ffff047224 */ /* 0x000fe200078e00a9 */
[----:B------:R-:W1:Y:S03]  /*5f60*/  LDC R2, c[0x0][0x3b4] ;  /* 0x0000ed00ff027b82 */ /* 0x000e660000000800 */
[----:B------:R3:W-:Y:S01]  /*5f70*/  STL [R1+0x8], R168 ;  /* 0x000008a801007387 */ /* 0x0007e20000100800 */
[----:B------:R-:W-:Y:S03]  /*5f80*/  IMAD.MOV.U32 R5, RZ, RZ, R168 ;  /* 0x000000ffff057224 */ /* 0x000fe600078e00a8 */
[----:B------:R3:W-:Y:S04]  /*5f90*/  STL [R1+0xc], R169 ;  /* 0x00000ca901007387 */ /* 0x0007e80000100800 */
[----:B------:R-:W-:Y:S01]  /*5fa0*/  @!PT LDS RZ, [RZ] ;  /* 0x00000000fffff984 */ /* 0x000fe20000000800 */
[----:B------:R-:W-:Y:S01]  /*5fb0*/  @!PT LDS RZ, [RZ] ;  /* 0x00000000fffff984 */ /* 0x000fe20000000800 */
[----:B------:R-:W-:Y:S01]  /*5fc0*/  @!PT LDS RZ, [RZ] ;  /* 0x00000000fffff984 */ /* 0x000fe20000000800 */
[----:B------:R-:W-:Y:S04]  /*5fd0*/  LDGSTS.E.BYPASS.LTC128B.128 [R167], desc[UR32][R4.64] ;  /* 0x0000000004a77fae */ /* 0x000fe8000b981a20 */
[----:B------:R2:W-:Y:S04]  /*5fe0*/  LDGSTS.E.BYPASS.LTC128B.128 [R167+0x2000], desc[UR32][R4.64+0x80] ;  /* 0x0200008004a77fae */ /* 0x0005e8000b981a20 */
[----:B------:R3:W-:Y:S01]  /*5ff0*/  STL [R1], R167 ;  /* 0x000000a701007387 */ /* 0x0007e20000100800 */
[C---:B--2---:R-:W-:Y:S04]  /*6000*/  LEA R4, P0, R33.reuse, R169, 0x6 ;  /* 0x000000a921047211 */ /* 0x044fe800078030ff */
[----:B-1----:R-:W-:Y:S05]  /*6010*/  LEA.HI.X R5, R33, R168, R2, 0x6, P0 ;  /* 0x000000a821057211 */ /* 0x002fea00000f3402 */
[----:B------:R3:W-:Y:S04]  /*6020*/  LDGSTS.E.BYPASS.LTC128B.128 [R167+0x1000], desc[UR32][R4.64] ;  /* 0x0100000004a77fae */ /* 0x0007e8000b981a20 */
[----:B------:R3:W-:Y:S04]  /*6030*/  LDGSTS.E.BYPASS.LTC128B.128 [R167+0x3000], desc[UR32][R4.64+0x80] ;  /* 0x0300008004a77fae */ /* 0x0007e8000b981a20 */
[----:B------:R-:W0:Y:S02]  /*6040*/  LDGDEPBAR ;  /* 0x00000000000079af */ /* 0x000e240000000000 */
.L_x_1566:
[----:B------:R1:W-:Y:S01]  /*6050*/  STS [R185+0x1c000], R16 ;  /* 0x01c00010b9007388 */ /* 0x0003e20000000800 */
[----:B---3--:R-:W-:Y:S01]  /*6060*/  FADD.FTZ R4, -R182, R18 ;  /* 0x00000012b6047221 */ /* 0x008fe20000010100 */
[----:B------:R-:W-:Y:S01]  /*6070*/  F2FP.F16.F32.PACK_AB R18, R6, R7 ;  /* 0x000000070612723e */ /* 0x000fe200000000ff */
[C---:B------:R-:W-:Y:S01]  /*6080*/  FADD.FTZ R19, -R182.reuse, R19 ;  /* 0x00000013b6137221 */ /* 0x040fe20000010100 */
[----:B------:R-:W-:Y:S01]  /*6090*/  FADD.FTZ R22, -R182, R22 ;  /* 0x00000016b6167221 */ /* 0x000fe20000010100 */
[----:B------:R-:W-:Y:S01]  /*60a0*/  FMUL.FTZ R7, R234, R4 ;  /* 0x00000004ea077220 */ /* 0x000fe20000410000 */
[----:B------:R-:W-:Y:S01]  /*60b0*/  FFMA.FTZ R5, -R193, R193, 1 ;  /* 0x3f800000c1057423 */ /* 0x000fe200000101c1 */
[----:B------:R-:W-:Y:S01]  /*60c0*/  FFMA.FTZ R4, -R189, R189, 1 ;  /* 0x3f800000bd047423 */ /* 0x000fe200000101bd */
[----:B------:R-:W-:Y:S01]  /*60d0*/  FMUL.FTZ R19, R233, R19 ;  /* 0x00000013e9137220 */ /* 0x000fe20000410000 */
[----:B------:R-:W-:Y:S01]  /*60e0*/  FMUL.FTZ R22, R231, R22 ;  /* 0x00000016e7167220 */ /* 0x000fe20000410000 */
[----:B------:R-:W-:Y:S01]  /*60f0*/  FMUL.FTZ R5, R5, UR10 ;  /* 0x0000000a05057c20 */ /* 0x000fe20008410000 */
[----:B------:R-:W-:Y:S01]  /*6100*/  FMUL.FTZ R4, R4, UR10 ;  /* 0x0000000a04047c20 */ /* 0x000fe20008410000 */
[----:B------:R-:W-:Y:S01]  /*6110*/  MOV R33, 0x10 ;  /* 0x0000001000217802 */ /* 0x000fe20000000f00 */
[----:B------:R-:W-:Y:S01]  /*6120*/  FFMA.FTZ R6, -R194, R194, 1 ;  /* 0x3f800000c2067423 */ /* 0x000fe200000101c2 */
[----:B------:R-:W-:Y:S01]  /*6130*/  FMUL.FTZ R19, R19, R5 ;  /* 0x0000000513137220 */ /* 0x000fe20000410000 */
[----:B------:R-:W-:Y:S01]  /*6140*/  FMUL.FTZ R22, R22, R4 ;  /* 0x0000000416167220 */ /* 0x000fe20000410000 */
[----:B------:R-:W-:Y:S01]  /*6150*/  FADD.FTZ R4, -R182, R35 ;  /* 0x00000023b6047221 */ /* 0x000fe20000010100 */
[----:B------:R-:W-:Y:S01]  /*6160*/  FFMA.FTZ R5, -R187, R187, 1 ;  /* 0x3f800000bb057423 */ /* 0x000fe200000101bb */
[----:B------:R-:W-:Y:S01]  /*6170*/  F2FP.F16.F32.PACK_AB R2, R17, R32 ;  /* 0x000000201102723e */ /* 0x000fe200000000ff */
[----:B------:R-:W-:Y:S01]  /*6180*/  FMUL.FTZ R6, R6, UR10 ;  /* 0x0000000a06067c20 */ /* 0x000fe20008410000 */
[----:B------:R-:W-:Y:S01]  /*6190*/  FMUL.FTZ R4, R229, R4 ;  /* 0x00000004e5047220 */ /* 0x000fe20000410000 */
[----:B------:R-:W-:Y:S01]  /*61a0*/  FMUL.FTZ R5, R5, UR10 ;  /* 0x0000000a05057c20 */ /* 0x000fe20008410000 */
[----:B------:R-:W-:Y:S01]  /*61b0*/  SEL R33, R33, 0xfffffff0, !P4 ;  /* 0xfffffff021217807 */ /* 0x000fe20006000000 */
[----:B------:R3:W-:Y:S01]  /*61c0*/  STS [R185+0x1c400], R2 ;  /* 0x01c40002b9007388 */ /* 0x0007e20000000800 */
[----:B------:R-:W-:Y:S01]  /*61d0*/  FMUL.FTZ R32, R7, R6 ;  /* 0x0000000607207220 */ /* 0x000fe20000410000 */
[----:B-1----:R-:W-:Y:S01]  /*61e0*/  FMUL.FTZ R16, R4, R5 ;  /* 0x0000000504107220 */ /* 0x002fe20000410000 */
[----:B------:R-:W-:Y:S01]  /*61f0*/  IADD3 R4, PT, PT, R185, R33, RZ ;  /* 0x00000021b9047210 */ /* 0x000fe20007ffe0ff */
[----:B------:R-:W-:Y:S01]  /*6200*/  FADD.FTZ R23, -R182, R23 ;  /* 0x00000017b6177221 */ /* 0x000fe20000010100 */
[----:B------:R-:W-:Y:S01]  /*6210*/  FFMA.FTZ R7, -R191, R191, 1 ;  /* 0x3f800000bf077423 */ /* 0x000fe200000101bf */
[C---:B-----5:R-:W-:Y:S01]  /*6220*/  FADD.FTZ R9, -R181.reuse, R9 ;  /* 0x00000009b5097221 */ /* 0x060fe20000010100 */
[----:B------:R-:W-:Y:S01]  /*6230*/  FADD.FTZ R8, -R181, R8 ;  /* 0x00000008b5087221 */ /* 0x000fe20000010100 */
[----:B------:R1:W-:Y:S01]  /*6240*/  STS [R4+0x1c000], R20 ;  /* 0x01c0001404007388 */ /* 0x0003e20000000800 */
[----:B------:R-:W-:Y:S01]  /*6250*/  FMUL.FTZ R23, R232, R23 ;  /* 0x00000017e8177220 */ /* 0x000fe20000410000 */
[----:B------:R-:W-:Y:S01]  /*6260*/  FMUL.FTZ R7, R7, UR10 ;  /* 0x0000000a07077c20 */ /* 0x000fe20008410000 */
[----:B------:R-:W-:Y:S01]  /*6270*/  FADD.FTZ R13, -R181, R13 ;  /* 0x0000000db50d7221 */ /* 0x000fe20000010100 */
[----:B------:R-:W-:Y:S01]  /*6280*/  F2FP.F16.F32.PACK_AB R5, R19, R32 ;  /* 0x000000201305723e */ /* 0x000fe200000000ff */
[----:B------:R-:W-:Y:S01]  /*6290*/  FMUL.FTZ R9, R247, R9 ;  /* 0x00000009f7097220 */ /* 0x000fe20000410000 */
[----:B------:R-:W-:Y:S01]  /*62a0*/  FMUL.FTZ R17, R23, R7 ;  /* 0x0000000717117220 */ /* 0x000fe20000410000 */
[----:B------:R-:W-:Y:S01]  /*62b0*/  FFMA.FTZ R7, -R203, R203, 1 ;  /* 0x3f800000cb077423 */ /* 0x000fe200000101cb */
[----:B------:R-:W-:Y:S01]  /*62c0*/  FMUL.FTZ R19, R248, R8 ;  /* 0x00000008f8137220 */ /* 0x000fe20000410000 */
[----:B------:R-:W-:Y:S01]  /*62d0*/  FMUL.FTZ R13, R240, R13 ;  /* 0x0000000df00d7220 */ /* 0x000fe20000410000 */
[----:B------:R-:W-:Y:S01]  /*62e0*/  FFMA.FTZ R8, -R204, R204, 1 ;  /* 0x3f800000cc087423 */ /* 0x000fe200000101cc */
[----:B------:R-:W-:Y:S01]  /*62f0*/  FMUL.FTZ R7, R7, UR10 ;  /* 0x0000000a07077c20 */ /* 0x000fe20008410000 */
[----:B------:R-:W-:Y:S01]  /*6300*/  FADD.FTZ R29, -R181, R29 ;  /* 0x0000001db51d7221 */ /* 0x000fe20000010100 */
[----:B------:R-:W-:Y:S01]  /*6310*/  F2FP.F16.F32.PACK_AB R17, R17, R22 ;  /* 0x000000161111723e */ /* 0x000fe200000000ff */
[----:B------:R-:W-:Y:S01]  /*6320*/  FMUL.FTZ R8, R8, UR10 ;  /* 0x0000000a08087c20 */ /* 0x000fe20008410000 */
[----:B------:R4:W-:Y:S01]  /*6330*/  STS [R4+0x1c400], R5 ;  /* 0x01c4000504007388 */ /* 0x0009e20000000800 */
[----:B------:R-:W-:Y:S01]  /*6340*/  FMUL.FTZ R29, R235, R29 ;  /* 0x0000001deb1d7220 */ /* 0x000fe20000410000 */
[----:B---3--:R-:W-:Y:S01]  /*6350*/  FFMA.FTZ R2, -R199, R199, 1 ;  /* 0x3f800000c7027423 */ /* 0x008fe200000101c7 */
[----:B------:R-:W-:Y:S01]  /*6360*/  FMUL.FTZ R22, R19, R8 ;  /* 0x0000000813167220 */ /* 0x000fe20000410000 */
[----:B------:R-:W-:Y:S01]  /*6370*/  FADD.FTZ R34, -R182, R34 ;  /* 0x00000022b6227221 */ /* 0x000fe20000010100 */
[----:B------:R-:W-:Y:S01]  /*6380*/  FFMA.FTZ R6, -R188, R188, 1 ;  /* 0x3f800000bc067423 */ /* 0x000fe200000101bc */
[----:B------:R-:W-:Y:S01]  /*6390*/  FMUL.FTZ R2, R2, UR10 ;  /* 0x0000000a02027c20 */ /* 0x000fe20008410000 */
[----:B------:R-:W-:Y:S01]  /*63a0*/  FADD.FTZ R12, -R181, R12 ;  /* 0x0000000cb50c7221 */ /* 0x000fe20000010100 */
[----:B------:R-:W-:Y:S01]  /*63b0*/  FMUL.FTZ R34, R230, R34 ;  /* 0x00000022e6227220 */ /* 0x000fe20000410000 */
[----:B------:R-:W-:Y:S01]  /*63c0*/  FMUL.FTZ R6, R6, UR10 ;  /* 0x0000000a06067c20 */ /* 0x000fe20008410000 */
[----:B-1----:R-:W-:Y:S01]  /*63d0*/  FMUL.FTZ R20, R9, R7 ;  /* 0x0000000709147220 */ /* 0x002fe20000410000 */
[----:B------:R-:W-:Y:S01]  /*63e0*/  FMUL.FTZ R9, R13, R2 ;  /* 0x000000020d097220 */ /* 0x000fe20000410000 */
[----:B------:R-:W-:Y:S01]  /*63f0*/  FFMA.FTZ R2, -R190, R190, 1 ;  /* 0x3f800000be027423 */ /* 0x000fe200000101be */
[----:B------:R-:W-:Y:S01]  /*6400*/  FMUL.FTZ R34, R34, R6 ;  /* 0x0000000622227220 */ /* 0x000fe20000410000 */
[----:B------:R-:W-:Y:S01]  /*6410*/  FFMA.FTZ R6, -R200, R200, 1 ;  /* 0x3f800000c8067423 */ /* 0x000fe200000101c8 */
[----:B------:R-:W-:Y:S01]  /*6420*/  FMUL.FTZ R12, R242, R12 ;  /* 0x0000000cf20c7220 */ /* 0x000fe20000410000 */
[----:B------:R-:W-:Y:S01]  /*6430*/  FMUL.FTZ R2, R2, UR10 ;  /* 0x0000000a02027c20 */ /* 0x000fe20008410000 */
[C---:B------:R-:W-:Y:S01]  /*6440*/  FADD.FTZ R28, -R181.reuse, R28 ;  /* 0x0000001cb51c7221 */ /* 0x040fe20000010100 */
[----:B------:R-:W-:Y:S01]  /*6450*/  FMUL.FTZ R6, R6, UR10 ;  /* 0x0000000a06067c20 */ /* 0x000fe20008410000 */
[----:B------:R-:W-:Y:S01]  /*6460*/  FADD.FTZ R25, -R181, R25 ;  /* 0x00000019b5197221 */ /* 0x000fe20000010100 */
[----:B------:R-:W-:Y:S01]  /*6470*/  FMUL.FTZ R13, R29, R2 ;  /* 0x000000021d0d7220 */ /* 0x000fe20000410000 */
[----:B------:R-:W-:Y:S01]  /*6480*/  F2FP.F16.F32.PACK_AB R2, R20, R22 ;  /* 0x000000161402723e */ /* 0x000fe200000000ff */
[----:B------:R-:W-:Y:S01]  /*6490*/  FMUL.FTZ R19, R12, R6 ;  /* 0x000000060c137220 */ /* 0x000fe20000410000 */
[----:B------:R-:W-:Y:S01]  /*64a0*/  FFMA.FTZ R6, -R192, R192, 1 ;  /* 0x3f800000c0067423 */ /* 0x000fe200000101c0 */
[----:B------:R-:W-:Y:S01]  /*64b0*/  FMUL.FTZ R28, R236, R28 ;  /* 0x0000001cec1c7220 */ /* 0x000fe20000410000 */
[----:B------:R-:W-:Y:S01]  /*64c0*/  FFMA.FTZ R7, -R195, R195, 1 ;  /* 0x3f800000c3077423 */ /* 0x000fe200000101c3 */
[----:B------:R1:W-:Y:S01]  /*64d0*/  STS [R185+0x1d000], R2 ;  /* 0x01d00002b9007388 */ /* 0x0003e20000000800 */
[----:B------:R-:W-:Y:S01]  /*64e0*/  FMUL.FTZ R6, R6, UR10 ;  /* 0x0000000a06067c20 */ /* 0x000fe20008410000 */
[----:B------:R-:W-:Y:S01]  /*64f0*/  FMUL.FTZ R25, R237, R25 ;  /* 0x00000019ed197220 */ /* 0x000fe20000410000 */
[----:B------:R-:W-:Y:S01]  /*6500*/  FMUL.FTZ R7, R7, UR10 ;  /* 0x0000000a07077c20 */ /* 0x000fe20008410000 */
[----:B------:R-:W-:Y:S01]  /*6510*/  FADD.FTZ R11, -R3, R11 ;  /* 0x0000000b030b7221 */ /* 0x000fe20000010100 */
[----:B------:R-:W-:Y:S01]  /*6520*/  FMUL.FTZ R28, R28, R6 ;  /* 0x000000061c1c7220 */ /* 0x000fe20000410000 */
[----:B------:R-:W-:Y:S01]  /*6530*/  FFMA.FTZ R6, -R227, R227, 1 ;  /* 0x3f800000e3067423 */ /* 0x000fe200000101e3 */
[C---:B------:R-:W-:Y:S01]  /*6540*/  FADD.FTZ R15, -R3.reuse, R15 ;  /* 0x0000000f030f7221 */ /* 0x040fe20000010100 */
[----:B------:R-:W-:Y:S01]  /*6550*/  FADD.FTZ R14, -R3, R14 ;  /* 0x0000000e030e7221 */ /* 0x000fe20000010100 */
[----:B----4-:R-:W-:Y:S01]  /*6560*/  FFMA.FTZ R5, -R226, R226, 1 ;  /* 0x3f800000e2057423 */ /* 0x010fe200000101e2 */
[----:B------:R-:W-:Y:S01]  /*6570*/  FMUL.FTZ R12, R25, R7 ;  /* 0x00000007190c7220 */ /* 0x000fe20000410000 */
[----:B------:R-:W-:Y:S01]  /*6580*/  FMUL.FTZ R11, R251, R11 ;  /* 0x0000000bfb0b7220 */ /* 0x000fe20000410000 */
[----:B------:R-:W-:Y:S01]  /*6590*/  FMUL.FTZ R6, R6, UR10 ;  /* 0x0000000a06067c20 */ /* 0x000fe20008410000 */
[----:B------:R-:W-:Y:S01]  /*65a0*/  FMUL.FTZ R15, R249, R15 ;  /* 0x0000000ff90f7220 */ /* 0x000fe20000410000 */
[----:B------:R-:W-:Y:S01]  /*65b0*/  FADD.FTZ R10, -R3, R10 ;  /* 0x0000000a030a7221 */ /* 0x000fe20000010100 */
[----:B------:R-:W-:Y:S01]  /*65c0*/  FFMA.FTZ R7, -R228, R228, 1 ;  /* 0x3f800000e4077423 */ /* 0x000fe200000101e4 */
[----:B------:R-:W-:Y:S01]  /*65d0*/  FMUL.FTZ R14, R250, R14 ;  /* 0x0000000efa0e7220 */ /* 0x000fe20000410000 */
[----:B------:R-:W-:Y:S01]  /*65e0*/  FMUL.FTZ R5, R5, UR10 ;  /* 0x0000000a05057c20 */ /* 0x000fe20008410000 */
[----:B------:R-:W-:Y:S01]  /*65f0*/  FMUL.FTZ R11, R11, R6 ;  /* 0x000000060b0b7220 */ /* 0x000fe20000410000 */
[----:B------:R-:W-:Y:S01]  /*6600*/  FMUL.FTZ R10, R252, R10 ;  /* 0x0000000afc0a7220 */ /* 0x000fe20000410000 */
[----:B------:R-:W-:Y:S01]  /*6610*/  FMUL.FTZ R7, R7, UR10 ;  /* 0x0000000a07077c20 */ /* 0x000fe20008410000 */
[----:B------:R-:W-:Y:S01]  /*6620*/  FMUL.FTZ R14, R14, R5 ;  /* 0x000000050e0e7220 */ /* 0x000fe20000410000 */
[C---:B------:R-:W-:Y:S01]  /*6630*/  FADD.FTZ R26, -R3.reuse, R26 ;  /* 0x0000001a031a7221 */ /* 0x040fe20000010100 */
[----:B------:R-:W-:Y:S01]  /*6640*/  FADD.FTZ R27, -R3, R27 ;  /* 0x0000001b031b7221 */ /* 0x000fe20000010100 */
[----:B------:R-:W-:Y:S01]  /*6650*/  FFMA.FTZ R5, -R202, R202, 1 ;  /* 0x3f800000ca057423 */ /* 0x000fe200000101ca */
[----:B-1----:R-:W-:Y:S01]  /*6660*/  FFMA.FTZ R2, -R206, R206, 1 ;  /* 0x3f800000ce027423 */ /* 0x002fe200000101ce */
[----:B------:R-:W-:Y:S01]  /*6670*/  FMUL.FTZ R10, R10, R7 ;  /* 0x000000070a0a7220 */ /* 0x000fe20000410000 */
[----:B------:R-:W-:Y:S01]  /*6680*/  FMUL.FTZ R26, R246, R26 ;  /* 0x0000001af61a7220 */ /* 0x000fe20000410000 */
[----:B------:R-:W-:Y:S01]  /*6690*/  FMUL.FTZ R27, R243, R27 ;  /* 0x0000001bf31b7220 */ /* 0x000fe20000410000 */
[----:B------:R-:W-:Y:S01]  /*66a0*/  FMUL.FTZ R2, R2, UR10 ;  /* 0x0000000a02027c20 */ /* 0x000fe20008410000 */
[----:B------:R-:W-:Y:S01]  /*66b0*/  FMUL.FTZ R5, R5, UR10 ;  /* 0x0000000a05057c20 */ /* 0x000fe20008410000 */
[----:B------:R-:W-:Y:S01]  /*66c0*/  FADD.FTZ R24, -R181, R24 ;  /* 0x00000018b5187221 */ /* 0x000fe20000010100 */
[----:B------:R-:W-:Y:S01]  /*66d0*/  FFMA.FTZ R8, -R196, R196, 1 ;  /* 0x3f800000c4087423 */ /* 0x000fe200000101c4 */
[----:B------:R-:W-:Y:S01]  /*66e0*/  FMUL.FTZ R6, R15, R2 ;  /* 0x000000020f067220 */ /* 0x000fe20000410000 */
[----:B------:R-:W-:Y:S01]  /*66f0*/  FFMA.FTZ R2, -R201, R201, 1 ;  /* 0x3f800000c9027423 */ /* 0x000fe200000101c9 */
[----:B------:R-:W-:Y:S01]  /*6700*/  F2FP.F16.F32.PACK_AB R9, R9, R19 ;  /* 0x000000130909723e */ /* 0x000fe200000000ff */
[----:B------:R-:W-:Y:S01]  /*6710*/  FMUL.FTZ R24, R238, R24 ;  /* 0x00000018ee187220 */ /* 0x000fe20000410000 */
[----:B------:R-:W-:Y:S01]  /*6720*/  FMUL.FTZ R8, R8, UR10 ;  /* 0x0000000a08087c20 */ /* 0x000fe20008410000 */
[----:B------:R-:W-:Y:S01]  /*6730*/  FMUL.FTZ R7, R2, UR10 ;  /* 0x0000000a02077c20 */ /* 0x000fe20008410000 */
[----:B------:R-:W-:Y:S01]  /*6740*/  F2FP.F16.F32.PACK_AB R6, R6, R14 ;  /* 0x0000000e0606723e */ /* 0x000fe200000000ff */
[C---:B------:R-:W-:Y:S01]  /*6750*/  FADD.FTZ R31, -R3.reuse, R31 ;  /* 0x0000001f031f7221 */ /* 0x040fe20000010100 */
[----:B------:R-:W-:Y:S01]  /*6760*/  FADD.FTZ R30, -R3, R30 ;  /* 0x0000001e031e7221 */ /* 0x000fe20000010100 */
[----:B------:R-:W-:Y:S01]  /*6770*/  FMUL.FTZ R26, R26, R7 ;  /* 0x000000071a1a7220 */ /* 0x000fe20000410000 */
[----:B------:R-:W-:Y:S01]  /*6780*/  FMUL.FTZ R7, R27, R5 ;  /* 0x000000051b077220 */ /* 0x000fe20000410000 */
[----:B------:R-:W-:Y:S01]  /*6790*/  F2FP.F16.F32.PACK_AB R5, R11, R10 ;  /* 0x0000000a0b05723e */ /* 0x000fe200000000ff */
[----:B------:R-:W-:Y:S01]  /*67a0*/  FFMA.FTZ R3, -R198, R198, 1 ;  /* 0x3f800000c6037423 */ /* 0x000fe200000101c6 */
[----:B------:R-:W-:Y:S01]  /*67b0*/  FFMA.FTZ R2, -R197, R197, 1 ;  /* 0x3f800000c5027423 */ /* 0x000fe200000101c5 */
[----:B------:R-:W-:Y:S01]  /*67c0*/  FMUL.FTZ R24, R24, R8 ;  /* 0x0000000818187220 */ /* 0x000fe20000410000 */
[----:B------:R-:W-:Y:S01]  /*67d0*/  FMUL.FTZ R31, R239, R31 ;  /* 0x0000001fef1f7220 */ /* 0x000fe20000410000 */
[----:B------:R1:W-:Y:S01]  /*67e0*/  STS [R185+0x1d400], R5 ;  /* 0x01d40005b9007388 */ /* 0x0003e20000000800 */
[----:B------:R-:W-:Y:S01]  /*67f0*/  FMUL.FTZ R30, R241, R30 ;  /* 0x0000001ef11e7220 */ /* 0x000fe20000410000 */
[----:B------:R-:W-:Y:S01]  /*6800*/  FMUL.FTZ R3, R3, UR10 ;  /* 0x0000000a03037c20 */ /* 0x000fe20008410000 */
[----:B------:R-:W-:Y:S01]  /*6810*/  FMUL.FTZ R8, R2, UR10 ;  /* 0x0000000a02087c20 */ /* 0x000fe20008410000 */
[----:B------:R-:W-:Y:S01]  /*6820*/  STS [R4+0x1d000], R9 ;  /* 0x01d0000904007388 */ /* 0x000fe20000000800 */
[----:B------:R-:W-:Y:S01]  /*6830*/  F2FP.F16.F32.PACK_AB R16, R16, R34 ;  /* 0x000000221010723e */ /* 0x000fe200000000ff */
[----:B------:R-:W-:Y:S01]  /*6840*/  FMUL.FTZ R30, R30, R3 ;  /* 0x000000031e1e7220 */ /* 0x000fe20000410000 */
[----:B------:R-:W-:Y:S01]  /*6850*/  FMUL.FTZ R8, R31, R8 ;  /* 0x000000081f087220 */ /* 0x000fe20000410000 */
[----:B------:R-:W-:Y:S01]  /*6860*/  STS [R4+0x1d400], R6 ;  /* 0x01d4000604007388 */ /* 0x000fe20000000800 */
[----:B------:R-:W-:Y:S01]  /*6870*/  F2FP.F16.F32.PACK_AB R12, R12, R24 ;  /* 0x000000180c0c723e */ /* 0x000fe200000000ff */
[----:B------:R-:W3:Y:S01]  /*6880*/  LDC R187, c[0x0][0x44c] ;  /* 0x00011300ffbb7b82 */ /* 0x000ee20000000800 */
[----:B------:R-:W-:Y:S01]  /*6890*/  F2FP.F16.F32.PACK_AB R7, R7, R26 ;  /* 0x0000001a0707723e */ /* 0x000fe200000000ff */
[----:B------:R-:W-:Y:S01]  /*68a0*/  STS [R186+-0x4000], R21 ;  /* 0xffc00015ba007388 */ /* 0x000fe20000000800 */
[----:B------:R-:W-:Y:S02]  /*68b0*/  F2FP.F16.F32.PACK_AB R13, R13, R28 ;  /* 0x0000001c0d0d723e */ /* 0x000fe400000000ff */
[----:B------:R-:W-:Y:S01]  /*68c0*/  F2FP.F16.F32.PACK_AB R8, R8, R30 ;  /* 0x0000001e0808723e */ /* 0x000fe200000000ff */
[----:B------:R-:W-:Y:S01]  /*68d0*/  STS [R186+-0x3c00], R17 ;  /* 0xffc40011ba007388 */ /* 0x000fe20000000800 */
[--C-:B------:R-:W-:Y:S02]  /*68e0*/  SHF.R.U32.HI R2, RZ, 0x1, R221.reuse ;  /* 0x00000001ff027819 */ /* 0x100fe400000116dd */
[--C-:B------:R-:W-:Y:S02]  /*68f0*/  LOP3.LUT R180, R0, 0x200, R184.reuse, 0xf8, !PT ;  /* 0x0000020000b47812 */ /* 0x100fe400078ef8b8 */
[----:B------:R-:W-:Y:S02]  /*6900*/  LOP3.LUT R3, R2, 0x30, RZ, 0xc0, !PT ;  /* 0x0000003002037812 */ /* 0x000fe400078ec0ff */
[----:B------:R-:W-:Y:S02]  /*6910*/  LEA R180, R180, UR4, 0x1 ;  /* 0x00000004b4b47c11 */ /* 0x000fe4000f8e08ff */
[----:B-1----:R-:W-:Y:S02]  /*6920*/  IADD3 R5, PT, PT, R186, R33, RZ ;  /* 0x00000021ba057210 */ /* 0x002fe40007ffe0ff */
[----:B------:R-:W-:Y:S02]  /*6930*/  LOP3.LUT R3, R3, 0x8, R221, 0xf8, !PT ;  /* 0x0000000803037812 */ /* 0x000fe400078ef8dd */
[----:B------:R-:W-:Y:S01]  /*6940*/  IADD3 R0, PT, PT, R180, R214, RZ ;  /* 0x000000d6b4007210 */ /* 0x000fe20007ffe0ff */
[----:B------:R-:W-:Y:S01]  /*6950*/  STS [R5+-0x4000], R18 ;  /* 0xffc0001205007388 */ /* 0x000fe20000000800 */
[----:B------:R-:W-:Y:S02]  /*6960*/  LOP3.LUT R3, R3, 0x1c0, R184, 0xf8, !PT ;  /* 0x000001c003037812 */ /* 0x000fe400078ef8b8 */
[----:B------:R-:W-:Y:S01]  /*6970*/  LOP3.LUT R236, R221, 0x10, RZ, 0xc0, !PT ;  /* 0x00000010ddec7812 */ /* 0x000fe200078ec0ff */
[----:B------:R-:W-:Y:S01]  /*6980*/  STS [R5+-0x3c00], R16 ;  /* 0xffc4001005007388 */ /* 0x000fe20000000800 */
[----:B------:R-:W-:Y:S01]  /*6990*/  LOP3.LUT R3, R3, 0x38, R220, 0x78, !PT ;  /* 0x0000003803037812 */ /* 0x000fe200078e78dc */
[----:B---3--:R-:W-:Y:S02]  /*69a0*/  IMAD R237, R187, UR8, RZ ;  /* 0x00000008bbed7c24 */ /* 0x008fe4000f8e02ff */
[----:B------:R-:W-:Y:S01]  /*69b0*/  STS [R186+-0x3000], R12 ;  /* 0xffd0000cba007388 */ /* 0x000fe20000000800 */
[----:B------:R-:W-:Y:S03]  /*69c0*/  LOP3.LUT R3, R3, 0x200, R223, 0xf8, !PT ;  /* 0x0000020003037812 */ /* 0x000fe600078ef8df */
[----:B------:R-:W-:Y:S01]  /*69d0*/  STS [R186+-0x2c00], R7 ;  /* 0xffd40007ba007388 */ /* 0x000fe20000000800 */
[----:B------:R-:W-:Y:S03]  /*69e0*/  LEA R3, R3, UR4, 0x1 ;  /* 0x0000000403037c11 */ /* 0x000fe6000f8e08ff */
[----:B------:R-:W-:Y:S04]  /*69f0*/  STS [R5+-0x3000], R13 ;  /* 0xffd0000d05007388 */ /* 0x000fe80000000800 */
[----:B------:R-:W-:Y:S01]  /*6a00*/  STS [R5+-0x2c00], R8 ;  /* 0xffd4000805007388 */ /* 0x000fe20000000800 */
[----:B------:R-:W-:Y:S06]  /*6a10*/  BAR.SYNC.DEFER_BLOCKING 0x0 ;  /* 0x0000000000007b1d */ /* 0x000fec0000010000 */
[----:B------:R-:W-:Y:S08]  /*6a20*/  LDSM.16.MT88.4 R4, [R3+0x20000] ;  /* 0x020000000304783b */ /* 0x000ff00000004200 */
[----:B------:R-:W1:Y:S08]  /*6a30*/  LDSM.16.MT88.4 R8, [R180+0x8000] ;  /* 0x00800000b408783b */ /* 0x000e700000004200 */
[----:B------:R-:W3:Y:S08]  /*6a40*/  LDSM.16.MT88.4 R12, [R3+0x22000] ;  /* 0x02200000030c783b */ /* 0x000ef00000004200 */
[----:B------:R-:W4:Y:S08]  /*6a50*/  LDSM.16.MT88.4 R16, [R0+0x8000] ;  /* 0x008000000010783b */ /* 0x000f300000004200 */
[----:B------:R-:W2:Y:S08]  /*6a60*/  LDSM.16.MT88.4 R20, [R180+0xa000] ;  /* 0x00a00000b414783b */ /* 0x000eb00000004200 */
[----:B------:R-:W2:Y:S01]  /*6a70*/  LDSM.16.MT88.4 R24, [R0+0xa000] ;  /* 0x00a000000018783b */ /* 0x000ea20000004200 */
[-C--:B-1----:R-:W-:Y:S07]  /*6a80*/  HMMA.16816.F32 R36, R4, R8.reuse, R36 ;  /* 0x000000080424723c */ /* 0x082fee0000001824 */
[----:B------:R-:W-:Y:S01]  /*6a90*/  LDSM.16.MT88.4 R28, [R3+0x20800] ;  /* 0x02080000031c783b */ /* 0x000fe20000004200 */
[C---:B---3--:R-:W-:Y:S07]  /*6aa0*/  HMMA.16816.F32 R40, R12.reuse, R8, R40 ;  /* 0x000000080c28723c */ /* 0x048fee0000001828 */
[----:B------:R-:W1:Y:S01]  /*6ab0*/  LDSM.16.MT88.4 R32, [R180+0x8800] ;  /* 0x00880000b420783b */ /* 0x000e620000004200 */
[-C--:B------:R-:W-:Y:S07]  /*6ac0*/  HMMA.16816.F32 R44, R12, R10.reuse, R44 ;  /* 0x0000000a0c2c723c */ /* 0x080fee000000182c */
[----:B------:R-:W3:Y:S01]  /*6ad0*/  LDSM.16.MT88.4 R164, [R3+0x22800] ;  /* 0x0228000003a4783b */ /* 0x000ee20000004200 */
[C---:B------:R-:W-:Y:S07]  /*6ae0*/  HMMA.16816.F32 R48, R4.reuse, R10, R48 ;  /* 0x0000000a0430723c */ /* 0x040fee0000001830 */
[----:B------:R-:W3:Y:S01]  /*6af0*/  LDSM.16.MT88.4 R168, [R0+0x8800] ;  /* 0x0088000000a8783b */ /* 0x000ee20000004200 */
[-C--:B----4-:R-:W-:Y:S07]  /*6b00*/  HMMA.16816.F32 R52, R4, R16.reuse, R52 ;  /* 0x000000100434723c */ /* 0x090fee0000001834 */
[----:B------:R-:W4:Y:S01]  /*6b10*/  LDSM.16.MT88.4 R172, [R180+0xa800] ;  /* 0x00a80000b4ac783b */ /* 0x000f220000004200 */
[C---:B------:R-:W-:Y:S07]  /*6b20*/  HMMA.16816.F32 R56, R12.reuse, R16, R56 ;  /* 0x000000100c38723c */ /* 0x040fee0000001838 */
[----:B------:R-:W4:Y:S01]  /*6b30*/  LDSM.16.MT88.4 R8, [R0+0xa800] ;  /* 0x00a800000008783b */ /* 0x000f220000004200 */
[-C--:B------:R-:W-:Y:S07]  /*6b40*/  HMMA.16816.F32 R60, R12, R18.reuse, R60 ;  /* 0x000000120c3c723c */ /* 0x080fee000000183c */
[----:B------:R-:W-:Y:S01]  /*6b50*/  LDSM.16.MT88.4 R176, [R3+0x23800] ;  /* 0x0238000003b0783b */ /* 0x000fe20000004200 */
[C---:B------:R-:W-:Y:S07]  /*6b60*/  HMMA.16816.F32 R64, R4.reuse, R18, R64 ;  /* 0x000000120440723c */ /* 0x040fee0000001840 */
[----:B------:R-:W-:Y:S01]  /*6b70*/  LDSM.16.MT88.4 R16, [R3+0x23000] ;  /* 0x023000000310783b */ /* 0x000fe20000004200 */
[-C--:B--2---:R-:W-:Y:S08]  /*6b80*/  HMMA.16816.F32 R68, R4, R20.reuse, R68 ;  /* 0x000000140444723c */ /* 0x084ff00000001844 */
        /* <DEDUP_REMOVED lines=9> */
[----:B------:R-:W2:Y:S07]  /*6c20*/  LDSM.16.MT88.4 R4, [R3+0x21000] ;  /* 0x021000000304783b */ /* 0x000eae0000004200 */
[-C--:B-1----:R-:W-:Y:S01]  /*6c30*/  HMMA.16816.F32 R36, R28, R32.reuse, R36 ;  /* 0x000000201c24723c */ /* 0x082fe20000001824 */
[----:B------:R-:W1:Y:S07]  /*6c40*/  LDSM.16.MT88.4 R24, [R180+0xb000] ;  /* 0x00b00000b418783b */ /* 0x000e6e0000004200 */
[C---:B---3--:R-:W-:Y:S08]  /*6c50*/  HMMA.16816.F32 R40, R164.reuse, R32, R40 ;  /* 0x00000020a428723c */ /* 0x048ff00000001828 */
[-C--:B------:R-:W-:Y:S08]  /*6c60*/  HMMA.16816.F32 R44, R164, R34.reuse, R44 ;  /* 0x00000022a42c723c */ /* 0x080ff0000000182c */
[C---:B------:R-:W-:Y:S01]  /*6c70*/  HMMA.16816.F32 R48, R28.reuse, R34, R48 ;  /* 0x000000221c30723c */ /* 0x040fe20000001830 */
[----:B------:R-:W3:Y:S07]  /*6c80*/  LDSM.16.MT88.4 R32, [R0+0xb000] ;  /* 0x00b000000020783b */ /* 0x000eee0000004200 */
[-C--:B------:R-:W-:Y:S08]  /*6c90*/  HMMA.16816.F32 R52, R28, R168.reuse, R52 ;  /* 0x000000a81c34723c */ /* 0x080ff00000001834 */
        /* <DEDUP_REMOVED lines=8> */
[----:B------:R-:W4:Y:S07]  /*6d20*/  LDSM.16.MT88.4 R172, [R180+0x9800] ;  /* 0x00980000b4ac783b */ /* 0x000f2e0000004200 */
[-C--:B------:R-:W-:Y:S01]  /*6d30*/  HMMA.16816.F32 R84, R28, R8.reuse, R84 ;  /* 0x000000081c54723c */ /* 0x080fe20000001854 */
[----:B------:R-:W-:Y:S07]  /*6d40*/  LDSM.16.MT88.4 R180, [R180+0xb800] ;  /* 0x00b80000b4b4783b */ /* 0x000fee0000004200 */
[C---:B------:R-:W-:Y:S08]  /*6d50*/  HMMA.16816.F32 R88, R164.reuse, R8, R88 ;  /* 0x00000008a458723c */ /* 0x040ff00000001858 */
[-C--:B------:R-:W-:Y:S01]  /*6d60*/  HMMA.16816.F32 R92, R164, R10.reuse, R92 ;  /* 0x0000000aa45c723c */ /* 0x080fe2000000185c */
[----:B------:R-:W4:Y:S07]  /*6d70*/  LDSM.16.MT88.4 R164, [R0+0x9800] ;  /* 0x0098000000a4783b */ /* 0x000f2e0000004200 */
[----:B------:R-:W-:Y:S01]  /*6d80*/  HMMA.16816.F32 R96, R28, R10, R96 ;  /* 0x0000000a1c60723c */ /* 0x000fe20000001860 */
[----:B------:R1:W4:Y:S07]  /*6d90*/  LDSM.16.MT88.4 R8, [R0+0xb800] ;  /* 0x00b800000008783b */ /* 0x00032e0000004200 */
[-C--:B--2---:R-:W-:Y:S01]  /*6da0*/  HMMA.16816.F32 R36, R4, R12.reuse, R36 ;  /* 0x0000000c0424723c */ /* 0x084fe20000001824 */
[----:B------:R-:W-:Y:S07]  /*6db0*/  BAR.SYNC.DEFER_BLOCKING 0x0 ;  /* 0x0000000000007b1d */ /* 0x000fee0000010000 */
[C---:B------:R-:W-:Y:S08]  /*6dc0*/  HMMA.16816.F32 R40, R16.reuse, R12, R40 ;  /* 0x0000000c1028723c */ /* 0x040ff00000001828 */
[-C--:B------:R-:W-:Y:S03]  /*6dd0*/  HMMA.16816.F32 R44, R16, R14.reuse, R44 ;  /* 0x0000000e102c723c */ /* 0x080fe6000000182c */
[----:B-1----:R-:W-:Y:S05]  /*6de0*/  LEA R0, -R237, RZ, 0x6 ;  /* 0x000000ffed007211 */ /* 0x002fea00078e31ff */
        /* <DEDUP_REMOVED lines=9> */
[-C--:B---3--:R-:W-:Y:S08]  /*6e80*/  HMMA.16816.F32 R84, R4, R32.reuse, R84 ;  /* 0x000000200454723c */ /* 0x088ff00000001854 */
[C---:B------:R-:W-:Y:S08]  /*6e90*/  HMMA.16816.F32 R88, R16.reuse, R32, R88 ;  /* 0x000000201058723c */ /* 0x040ff00000001858 */
[-C--:B------:R-:W-:Y:S08]  /*6ea0*/  HMMA.16816.F32 R92, R16, R34.reuse, R92 ;  /* 0x00000022105c723c */ /* 0x080ff0000000185c */
[----:B------:R-:W-:Y:S04]  /*6eb0*/  HMMA.16816.F32 R96, R4, R34, R96 ;  /* 0x000000220460723c */ /* 0x000fe80000001860 */
[C---:B------:R-:W-:Y:S04]  /*6ec0*/  LEA R4, P0, R0.reuse, R244, 0x2 ;  /* 0x000000f400047211 */ /* 0x040fe800078010ff */
[-C--:B----4-:R-:W-:Y:S05]  /*6ed0*/  HMMA.16816.F32 R36, R168, R172.reuse, R36 ;  /* 0x000000aca824723c */ /* 0x090fea0000001824 */
[----:B------:R-:W-:Y:S02]  /*6ee0*/  LEA.HI.X.SX32 R0, R0, R245, 0x2, P0 ;  /* 0x000000f500007211 */ /* 0x000fe400000f16ff */
[----:B------:R-:W-:Y:S01]  /*6ef0*/  MOV R244, R4 ;  /* 0x0000000400f47202 */ /* 0x000fe20000000f00 */
[C---:B------:R-:W-:Y:S04]  /*6f00*/  HMMA.16816.F32 R40, R176.reuse, R172, R40 ;  /* 0x000000acb028723c */ /* 0x040fe80000001828 */
[----:B------:R-:W-:Y:S04]  /*6f10*/  MOV R245, R0 ;  /* 0x0000000000f57202 */ /* 0x000fe80000000f00 */
        /* <DEDUP_REMOVED lines=16> */
[----:B------:R-:W2:Y:S01]  /*7020*/  LDL.LU R188, [R1+0x10] ;  /* 0x0000100001bc7983 */ /* 0x000ea20000300800 */
[----:B------:R-:W-:Y:S01]  /*7030*/  IADD3 R4, P0, PT, RZ, -UR30, RZ ;  /* 0x8000001eff047c10 */ /* 0x000fe2000ff1e0ff */
[----:B------:R-:W-:Y:S01]  /*7040*/  IMAD.U32 R7, RZ, RZ, UR43 ;  /* 0x0000002bff077e24 */ /* 0x000fe2000f8e00ff */
[----:B------:R-:W-:Y:S01]  /*7050*/  LOP3.LUT R5, R220, 0x1f8, RZ, 0xc0, !PT ;  /* 0x000001f8dc057812 */ /* 0x000fe200078ec0ff */
[----:B------:R-:W3:Y:S01]  /*7060*/  LDL.LU R187, [R1+0x14] ;  /* 0x0000140001bb7983 */ /* 0x000ee20000300800 */
[----:B------:R-:W-:Y:S02]  /*7070*/  IMAD.U32 R6, RZ, RZ, UR50 ;  /* 0x00000032ff067e24 */ /* 0x000fe4000f8e00ff */
[----:B------:R-:W-:Y:S01]  /*7080*/  IMAD.X R0, RZ, RZ, ~UR11, P0 ;  /* 0x8000000bff007e24 */ /* 0x000fe200080e06ff */
[----:B------:R-:W-:Y:S04]  /*7090*/  LOP3.LUT R5, R5, 0x38, R221, 0x78, !PT ;  /* 0x0000003805057812 */ /* 0x000fe800078e78dd */
[----:B------:R-:W-:Y:S04]  /*70a0*/  SHF.R.S64 R4, R4, 0x1f, R0 ;  /* 0x0000001f04047819 */ /* 0x000fe80000001000 */
[----:B---3--:R-:W-:Y:S01]  /*70b0*/  IADD3 R187, P0, PT, R4, R187, RZ ;  /* 0x000000bb04bb7210 */ /* 0x008fe20007f1e0ff */
[----:B------:R-:W-:Y:S03]  /*70c0*/  IMAD.U32 R4, RZ, RZ, UR43 ;  /* 0x0000002bff047e24 */ /* 0x000fe6000f8e00ff */
[----:B--2---:R-:W-:Y:S01]  /*70d0*/  LEA.HI.X.SX32 R188, R0, R188, 0x1, P0 ;  /* 0x000000bc00bc7211 */ /* 0x004fe200000f0eff */
[----:B------:R1:W-:Y:S01]  /*70e0*/  STL [R1+0x14], R187 ;  /* 0x000014bb01007387 */ /* 0x0003e20000100800 */
[----:B------:R-:W-:Y:S02]  /*70f0*/  LEA R4, P0, R4, R187, 0x1 ;  /* 0x000000bb04047211 */ /* 0x000fe400078008ff */
[----:B------:R-:W-:Y:S01]  /*7100*/  LOP3.LUT R0, R5, 0x1e00, R220, 0xf8, !PT ;  /* 0x00001e0005007812 */ /* 0x000fe200078ef8dc */
[----:B------:R1:W-:Y:S01]  /*7110*/  STL [R1+0x10], R188 ;  /* 0x000010bc01007387 */ /* 0x0003e20000100800 */
        /* <DEDUP_REMOVED lines=12> */
.L_x_1567:
[----:B-1----:R2:W3:Y:S01]  /*71e0*/  LDL R4, [R1+0x4] ;  /* 0x0000040001047983 */ /* 0x0024e20000100800 */
[----:B------:R-:W-:Y:S01]  /*71f0*/  PLOP3.LUT P2, PT, PT, PT, UP2, 0x80, 0x8 ;  /* 0x000000000008781c */ /* 0x000fe20003f4f028 */
[----:B------:R-:W-:Y:S01]  /*7200*/  IMAD.MOV.U32 R5, RZ, RZ, 0x4 ;  /* 0x00000004ff057424 */ /* 0x000fe200078e00ff */
[----:B------:R-:W-:Y:S02]  /*7210*/  @UP2 UIADD3 UR14, UP0, UPT, UR56, -0x100, URZ ;  /* 0xffffff00380e2890 */ /* 0x000fe4000ff1e0ff */
[----:B------:R-:W-:Y:S01]  /*7220*/  LDSM.16.M88.4 R32, [R205+0x1c000] ;  /* 0x01c00000cd20783b */ /* 0x000fe20000000200 */
[C---:B------:R-:W-:Y:S01]  /*7230*/  IMAD.IADD R204, R205.reuse, 0x1, R216 ;  /* 0x00000001cdcc7824 */ /* 0x040fe200078e02d8 */
[----:B------:R-:W-:Y:S01]  /*7240*/  ULOP3.LUT UR12, UR49, 0x1, URZ, 0xc0, !UPT ;  /* 0x00000001310c7892 */ /* 0x000fe2000f8ec0ff */
[C---:B------:R-:W-:Y:S01]  /*7250*/  VIADD R24, R205.reuse, 0x8000 ;  /* 0x00008000cd187836 */ /* 0x040fe20000000000 */
[----:B------:R-:W-:Y:S01]  /*7260*/  @UP2 UIADD3.X UR13, UPT, UPT, UR57, -0x1, URZ, UP0, !UPT ;  /* 0xffffffff390d2890 */ /* 0x000fe200087fe4ff */
[----:B------:R-:W-:Y:S01]  /*7270*/  LDSM.16.M88.4 R28, [R205+0x1d000] ;  /* 0x01d00000cd1c783b */ /* 0x000fe20000000200 */
[----:B------:R-:W-:Y:S03]  /*7280*/  @UP2 UIADD3 UR16, UP0, UPT, UR16, -0x100, URZ ;  /* 0xffffff0010102890 */ /* 0x000fe6000ff1e0ff */
[----:B------:R-:W-:Y:S01]  /*7290*/  @P2 SHF.R.U32.HI R0, RZ, 0x2, R221 ;  /* 0x00000002ff002819 */ /* 0x000fe200000116dd */
[----:B------:R-:W-:Y:S01]  /*72a0*/  LDSM.16.M88.4 R168, [R204+0x1c000] ;  /* 0x01c00000cca8783b */ /* 0x000fe20000000200 */
[----:B------:R-:W-:Y:S01]  /*72b0*/  @P2 LOP3.LUT R2, R2, 0x10, RZ, 0xc0, !PT ;  /* 0x0000001002022812 */ /* 0x000fe200078ec0ff */
[----:B------:R-:W-:Y:S02]  /*72c0*/  @UP2 UIADD3.X UR17, UPT, UPT, UR17, -0x1, URZ, UP0, !UPT ;  /* 0xffffffff11112890 */ /* 0x000fe400087fe4ff */
[----:B------:R-:W-:Y:S01]  /*72d0*/  UISETP.NE.U32.AND UP0, UPT, UR12, 0x1, UPT ;  /* 0x000000010c00788c */ /* 0x000fe2000bf05070 */
[----:B------:R-:W-:Y:S01]  /*72e0*/  LDSM.16.M88.4 R176, [R204+0x1d000] ;  /* 0x01d00000ccb0783b */ /* 0x000fe20000000200 */
[----:B------:R-:W-:Y:S04]  /*72f0*/  UIADD3 UR12, UPT, UPT, UR49, -0x1, URZ ;  /* 0xffffffff310c7890 */ /* 0x000fe8000fffe0ff */
[----:B------:R-:W-:Y:S01]  /*7300*/  PLOP3.LUT P1, PT, PT, PT, UP0, 0x80, 0x8 ;  /* 0x000000000008781c */ /* 0x000fe20003f2f008 */
[----:B------:R-:W-:Y:S03]  /*7310*/  UISETP.GT.AND UP0, UPT, UR49, URZ, UPT ;  /* 0x000000ff3100728c */ /* 0x000fe6000bf04270 */
[----:B------:R-:W-:Y:S01]  /*7320*/  UMOV UR49, UR12 ;  /* 0x0000000c00317c82 */ /* 0x000fe20008000000 */
[----:B---3--:R-:W-:Y:S01]  /*7330*/  @P2 LOP3.LUT R4, R2, 0x7, R0, 0xf8, !PT ;  /* 0x0000000702042812 */ /* 0x008fe200078ef800 */
[----:B------:R-:W-:Y:S01]  /*7340*/  VIADD R2, R205, 0x8040 ;  /* 0x00008040cd027836 */ /* 0x000fe20000000000 */
[----:B------:R-:W-:Y:S01]  /*7350*/  LOP3.LUT R0, R217, 0x1c0, R184, 0xf8, !PT ;  /* 0x000001c0d9007812 */ /* 0x000fe200078ef8b8 */
[----:B------:R-:W-:Y:S02]  /*7360*/  @P4 VIADD R2, R24, 0xffffffc0 ;  /* 0xffffffc018024836 */ /* 0x000fe40000000000 */
[----:B------:R-:W-:Y:S01]  /*7370*/  @P2 STL [R1+0x4], R4 ;  /* 0x0000040401002387 */ /* 0x000fe20000100800 */
[----:B------:R-:W-:Y:S01]  /*7380*/  LOP3.LUT R0, R0, 0x38, R220, 0x78, !PT ;  /* 0x0000003800007812 */ /* 0x000fe200078e78dc */
[----:B------:R-:W-:Y:S01]  /*7390*/  @P2 IMAD.WIDE.U32 R234, R4, R5, UR56 ;  /* 0x0000003804ea2e25 */ /* 0x000fe2000f8e0005 */
[----:B------:R-:W-:Y:S02]  /*73a0*/  @UP2 UMOV UR56, UR14 ;  /* 0x0000000e00382c82 */ /* 0x000fe40008000000 */
[----:B------:R-:W-:Y:S01]  /*73b0*/  LDSM.16.M88.4 R192, [R2+0x15000] ;  /* 0x0150000002c0783b */ /* 0x000fe20000000200 */
[----:B------:R-:W-:Y:S01]  /*73c0*/  LOP3.LUT R0, R0, 0x200, R184, 0xf8, !PT ;  /* 0x0000020000007812 */ /* 0x000fe200078ef8b8 */
[----:B------:R-:W-:Y:S01]  /*73d0*/  IMAD.IADD R206, R216, 0x1, R2 ;  /* 0x00000001d8ce7824 */ /* 0x000fe200078e0202 */
[----:B------:R-:W-:Y:S02]  /*73e0*/  @UP2 UMOV UR57, UR13 ;  /* 0x0000000d00392c82 */ /* 0x000fe40008000000 */
[----:B------:R-:W-:Y:S01]  /*73f0*/  LEA R0, R0, UR4, 0x1 ;  /* 0x0000000400007c11 */ /* 0x000fe2000f8e08ff */
[----:B------:R-:W-:Y:S05]  /*7400*/  LDSM.16.M88.4 R184, [R2+0x14000] ;  /* 0x0140000002b8783b */ /* 0x000fea0000000200 */
[----:B------:R-:W1:Y:S05]  /*7410*/  LDSM.16.MT88.4 R16, [R0+0xc000] ;  /* 0x00c000000010783b */ /* 0x000e6a0000004200 */
[----:B------:R-:W3:Y:S05]  /*7420*/  LDSM.16.MT88.4 R164, [R0+0x10000] ;  /* 0x0100000000a4783b */ /* 0x000eea0000004200 */
[----:B------:R2:W4:Y:S05]  /*7430*/  LDL R241, [R1+0x24] ;  /* 0x0000240001f17983 */ /* 0x00052a0000100800 */
[----:B------:R-:W5:Y:S05]  /*7440*/  LDSM.16.MT88.4 R172, [R0+0xc800] ;  /* 0x00c8000000ac783b */ /* 0x000f6a0000004200 */
[----:B------:R2:W2:Y:S05]  /*7450*/  LDL R240, [R1+0x20] ;  /* 0x0000200001f07983 */ /* 0x0004aa0000100800 */
[----:B------:R-:W5:Y:S05]  /*7460*/  LDSM.16.MT88.4 R180, [R0+0x10800] ;  /* 0x0108000000b4783b */ /* 0x000f6a0000004200 */
[----:B------:R2:W2:Y:S05]  /*7470*/  LDL R239, [R1+0x1c] ;  /* 0x00001c0001ef7983 */ /* 0x0004aa0000100800 */
[----:B------:R-:W5:Y:S05]  /*7480*/  LDSM.16.MT88.4 R188, [R0+0xd000] ;  /* 0x00d0000000bc783b */ /* 0x000f6a0000004200 */
[----:B------:R2:W2:Y:S01]  /*7490*/  LDL R238, [R1+0x18] ;  /* 0x0000180001ee7983 */ /* 0x0004a20000100800 */
[-C--:B-1----:R-:W-:Y:S04]  /*74a0*/  HMMA.16816.F32 R4, R32, R16.reuse, RZ ;  /* 0x000000102004723c */ /* 0x082fe800000018ff */
[----:B------:R-:W1:Y:S05]  /*74b0*/  LDSM.16.MT88.4 R196, [R0+0x11000] ;  /* 0x0110000000c4783b */ /* 0x000e6a0000004200 */
[----:B------:R-:W-:Y:S01]  /*74c0*/  LDSM.16.M88.4 R200, [R206+0x15000] ;  /* 0x01500000cec8783b */ /* 0x000fe20000000200 */
[C---:B------:R-:W-:Y:S08]  /*74d0*/  HMMA.16816.F32 R8, R28.reuse, R16, RZ ;  /* 0x000000101c08723c */ /* 0x040ff000000018ff */
[-C--:B------:R-:W-:Y:S08]  /*74e0*/  HMMA.16816.F32 R12, R28, R18.reuse, RZ ;  /* 0x000000121c0c723c */ /* 0x080ff000000018ff */
[C---:B------:R-:W-:Y:S08]  /*74f0*/  HMMA.16816.F32 R16, R32.reuse, R18, RZ ;  /* 0x000000122010723c */ /* 0x040ff000000018ff */
[-C--:B---3--:R-:W-:Y:S08]  /*7500*/  HMMA.16816.F32 R20, R32, R164.reuse, RZ ;  /* 0x000000a42014723c */ /* 0x088ff000000018ff */
[C---:B------:R-:W-:Y:S08]  /*7510*/  HMMA.16816.F32 R24, R28.reuse, R164, RZ ;  /* 0x000000a41c18723c */ /* 0x040ff000000018ff */
[-C--:B------:R-:W-:Y:S08]  /*7520*/  HMMA.16816.F32 R28, R28, R166.reuse, RZ ;  /* 0x000000a61c1c723c */ /* 0x080ff000000018ff */
[----:B------:R-:W-:Y:S01]  /*7530*/  HMMA.16816.F32 R32, R32, R166, RZ ;  /* 0x000000a62020723c */ /* 0x000fe200000018ff */
[----:B------:R-:W-:Y:S07]  /*7540*/  LDSM.16.M88.4 R164, [R206+0x14000] ;  /* 0x01400000cea4783b */ /* 0x000fee0000000200 */
[-C--:B-----5:R-:W-:Y:S08]  /*7550*/  HMMA.16816.F32 R4, R168, R172.reuse, R4 ;  /* 0x000000aca804723c */ /* 0x0a0ff00000001804 */
[C---:B------:R-:W-:Y:S08]  /*7560*/  HMMA.16816.F32 R8, R176.reuse, R172, R8 ;  /* 0x000000acb008723c */ /* 0x040ff00000001808 */
[-C--:B------:R-:W-:Y:S08]  /*7570*/  HMMA.16816.F32 R12, R176, R174.reuse, R12 ;  /* 0x000000aeb00c723c */ /* 0x080ff0000000180c */
[C---:B------:R-:W-:Y:S01]  /*7580*/  HMMA.16816.F32 R16, R168.reuse, R174, R16 ;  /* 0x000000aea810723c */ /* 0x040fe20000001810 */
[----:B------:R-:W3:Y:S07]  /*7590*/  LDSM.16.MT88.4 R172, [R0+0xd800] ;  /* 0x00d8000000ac783b */ /* 0x000eee0000004200 */
[-C--:B------:R-:W-:Y:S08]  /*75a0*/  HMMA.16816.F32 R20, R168, R180.reuse, R20 ;  /* 0x000000b4a814723c */ /* 0x080ff00000001814 */
[C---:B------:R-:W-:Y:S08]  /*75b0*/  HMMA.16816.F32 R24, R176.reuse, R180, R24 ;  /* 0x000000b4b018723c */ /* 0x040ff00000001818 */
[-C--:B------:R-:W-:Y:S01]  /*75c0*/  HMMA.16816.F32 R28, R176, R182.reuse, R28 ;  /* 0x000000b6b01c723c */ /* 0x080fe2000000181c */
[----:B------:R-:W-:Y:S07]  /*75d0*/  LDSM.16.M88.4 R176, [R205+0x1e000] ;  /* 0x01e00000cdb0783b */ /* 0x000fee0000000200 */
[----:B------:R-:W-:Y:S01]  /*75e0*/  HMMA.16816.F32 R32, R168, R182, R32 ;  /* 0x000000b6a820723c */ /* 0x000fe20000001820 */
[----:B------:R-:W5:Y:S05]  /*75f0*/  LDSM.16.MT88.4 R168, [R0+0x11800] ;  /* 0x0118000000a8783b */ /* 0x000f6a0000004200 */
[----:B------:R-:W5:Y:S02]  /*7600*/  LDSM.16.MT88.4 R180, [R0+0xe000] ;  /* 0x00e0000000b4783b */ /* 0x000f640000004200 */
        /* <DEDUP_REMOVED lines=8> */
[----:B------:R-:W-:Y:S07]  /*7690*/  LDSM.16.M88.4 R192, [R204+0x1e000] ;  /* 0x01e00000ccc0783b */ /* 0x000fee0000000200 */
[----:B------:R-:W-:Y:S01]  /*76a0*/  HMMA.16816.F32 R32, R184, R198, R32 ;  /* 0x000000c6b820723c */ /* 0x000fe20000001820 */
[----:B------:R-:W1:Y:S05]  /*76b0*/  LDSM.16.M88.4 R184, [R205+0x1f000] ;  /* 0x01f00000cdb8783b */ /* 0x000e6a0000000200 */
[----:B------:R-:W2:Y:S02]  /*76c0*/  LDSM.16.MT88.4 R196, [R0+0xe800] ;  /* 0x00e8000000c4783b */ /* 0x000ea40000004200 */
[-C--:B---3--:R-:W-:Y:S08]  /*76d0*/  HMMA.16816.F32 R4, R164, R172.reuse, R4 ;  /* 0x000000aca404723c */ /* 0x088ff00000001804 */
[C---:B------:R-:W-:Y:S08]  /*76e0*/  HMMA.16816.F32 R8, R200.reuse, R172, R8 ;  /* 0x000000acc808723c */ /* 0x040ff00000001808 */
[-C--:B------:R-:W-:Y:S08]  /*76f0*/  HMMA.16816.F32 R12, R200, R174.reuse, R12 ;  /* 0x000000aec80c723c */ /* 0x080ff0000000180c */
[C---:B------:R-:W-:Y:S01]  /*7700*/  HMMA.16816.F32 R16, R164.reuse, R174, R16 ;  /* 0x000000aea410723c */ /* 0x040fe20000001810 */
[----:B------:R3:W2:Y:S07]  /*7710*/  LDSM.16.M88.4 R172, [R204+0x1f000] ;  /* 0x01f00000ccac783b */ /* 0x0006ae0000000200 */
[-C--:B-----5:R-:W-:Y:S08]  /*7720*/  HMMA.16816.F32 R20, R164, R168.reuse, R20 ;  /* 0x000000a8a414723c */ /* 0x0a0ff00000001814 */
[C---:B------:R-:W-:Y:S04]  /*7730*/  HMMA.16816.F32 R24, R200.reuse, R168, R24 ;  /* 0x000000a8c818723c */ /* 0x040fe80000001818 */
[C---:B------:R-:W-:Y:S04]  /*7740*/  IMAD.SHL.U32 R168, R237.reuse, 0x8, RZ ;  /* 0x00000008eda87824 */ /* 0x040fe800078e00ff */
[-C--:B------:R-:W-:Y:S03]  /*7750*/  HMMA.16816.F32 R28, R200, R170.reuse, R28 ;  /* 0x000000aac81c723c */ /* 0x080fe6000000181c */
[C---:B------:R-:W-:Y:S04]  /*7760*/  LEA R226, P0, R168.reuse, R244, 0x2 ;  /* 0x000000f4a8e27211 */ /* 0x040fe800078010ff */
[----:B------:R-:W-:Y:S01]  /*7770*/  LEA.HI.X.SX32 R227, R168, R245, 0x2, P0 ;  /* 0x000000f5a8e37211 */ /* 0x000fe200000f16ff */
[----:B------:R-:W-:Y:S01]  /*7780*/  HMMA.16816.F32 R32, R164, R170, R32 ;  /* 0x000000aaa420723c */ /* 0x000fe20000001820 */
[----:B------:R-:W5:Y:S03]  /*7790*/  LDSM.16.MT88.4 R164, [R0+0x12800] ;  /* 0x0128000000a4783b */ /* 0x000f660000004200 */
[C---:B---3--:R-:W-:Y:S02]  /*77a0*/  LEA R204, P0, R237.reuse, R226, 0x5 ;  /* 0x000000e2edcc7211 */ /* 0x048fe400078028ff */
[----:B------:R-:W-:Y:S02]  /*77b0*/  LDSM.16.M88.4 R168, [R2+0x16000] ;  /* 0x0160000002a8783b */ /* 0x000fe40000000200 */
[-C--:B------:R-:W-:Y:S05]  /*77c0*/  HMMA.16816.F32 R4, R176, R180.reuse, R4 ;  /* 0x000000b4b004723c */ /* 0x080fea0000001804 */
[C---:B------:R-:W-:Y:S02]  /*77d0*/  LEA.HI.X.SX32 R205, R237.reuse, R227, 0x5, P0 ;  /* 0x000000e3edcd7211 */ /* 0x040fe400000f2eff */
[C---:B------:R-:W-:Y:S01]  /*77e0*/  LEA R202, P0, R237.reuse, R204, 0x5 ;  /* 0x000000ccedca7211 */ /* 0x040fe200078028ff */
[C---:B-1----:R-:W-:Y:S04]  /*77f0*/  HMMA.16816.F32 R8, R184.reuse, R180, R8 ;  /* 0x000000b4b808723c */ /* 0x042fe80000001808 */
[C---:B------:R-:W-:Y:S01]  /*7800*/  LEA.HI.X.SX32 R203, R237.reuse, R205, 0x5, P0 ;  /* 0x000000cdedcb7211 */ /* 0x040fe200000f2eff */
[----:B----4-:R-:W3:Y:S01]  /*7810*/  @P2 LDG.E R241, desc[UR32][R234.64+-0x100] ;  /* 0xffff0020eaf12981 */ /* 0x010ee2000c1e1900 */
[C---:B------:R-:W-:Y:S02]  /*7820*/  LEA R200, P0, R237.reuse, R202, 0x5 ;  /* 0x000000caedc87211 */ /* 0x040fe400078028ff */
[-C--:B------:R-:W-:Y:S03]  /*7830*/  HMMA.16816.F32 R12, R184, R182.reuse, R12 ;  /* 0x000000b6b80c723c */ /* 0x080fe6000000180c */
[C---:B------:R-:W-:Y:S01]  /*7840*/  LEA.HI.X.SX32 R201, R237.reuse, R203, 0x5, P0 ;  /* 0x000000cbedc97211 */ /* 0x040fe200000f2eff */
[----:B--2---:R-:W2:Y:S04]  /*7850*/  @P2 LDG.E R240, desc[UR32][R234.64+-0xe0] ;  /* 0xffff2020eaf02981 */ /* 0x004ea8000c1e1900 */
[C---:B------:R-:W-:Y:S01]  /*7860*/  HMMA.16816.F32 R16, R176.reuse, R182, R16 ;  /* 0x000000b6b010723c */ /* 0x040fe20000001810 */
[----:B------:R-:W-:Y:S07]  /*7870*/  LDSM.16.M88.4 R180, [R2+0x17000] ;  /* 0x0170000002b4783b */ /* 0x000fee0000000200 */
[-C--:B------:R-:W-:Y:S01]  /*7880*/  HMMA.16816.F32 R20, R176, R188.reuse, R20 ;  /* 0x000000bcb014723c */ /* 0x080fe20000001814 */
[----:B------:R-:W4:Y:S07]  /*7890*/  @P2 LDG.E R239, desc[UR32][R234.64+-0x80] ;  /* 0xffff8020eaef2981 */ /* 0x000f2e000c1e1900 */
[C---:B------:R-:W-:Y:S01]  /*78a0*/  HMMA.16816.F32 R24, R184.reuse, R188, R24 ;  /* 0x000000bcb818723c */ /* 0x040fe20000001818 */
[----:B------:R-:W4:Y:S07]  /*78b0*/  @P2 LDG.E R238, desc[UR32][R234.64+-0x60] ;  /* 0xffffa020eaee2981 */ /* 0x000f2e000c1e1900 */
[-C--:B------:R-:W-:Y:S01]  /*78c0*/  HMMA.16816.F32 R28, R184, R190.reuse, R28 ;  /* 0x000000beb81c723c */ /* 0x080fe2000000181c */
[----:B------:R-:W-:Y:S07]  /*78d0*/  LDSM.16.MT88.4 R184, [R0+0x13000] ;  /* 0x0130000000b8783b */ /* 0x000fee0000004200 */
[----:B------:R-:W-:Y:S01]  /*78e0*/  HMMA.16816.F32 R32, R176, R190, R32 ;  /* 0x000000beb020723c */ /* 0x000fe20000001820 */
[----:B------:R-:W1:Y:S07]  /*78f0*/  LDSM.16.MT88.4 R176, [R0+0xf000] ;  /* 0x00f0000000b0783b */ /* 0x000e6e0000004200 */
[-C--:B------:R-:W-:Y:S08]  /*7900*/  HMMA.16816.F32 R4, R192, R196.reuse, R4 ;  /* 0x000000c4c004723c */ /* 0x080ff00000001804 */
[C---:B------:R-:W-:Y:S08]  /*7910*/  HMMA.16816.F32 R8, R172.reuse, R196, R8 ;  /* 0x000000c4ac08723c */ /* 0x040ff00000001808 */
[-C--:B------:R-:W-:Y:S08]  /*7920*/  HMMA.16816.F32 R12, R172, R198.reuse, R12 ;  /* 0x000000c6ac0c723c */ /* 0x080ff0000000180c */
[C---:B------:R-:W-:Y:S04]  /*7930*/  HMMA.16816.F32 R16, R192.reuse, R198, R16 ;  /* 0x000000c6c010723c */ /* 0x040fe80000001810 */
[C---:B------:R-:W-:Y:S04]  /*7940*/  LEA R198, P0, R237.reuse, R200, 0x5 ;  /* 0x000000c8edc67211 */ /* 0x040fe800078028ff */
[-C--:B-----5:R-:W-:Y:S03]  /*7950*/  HMMA.16816.F32 R20, R192, R164.reuse, R20 ;  /* 0x000000a4c014723c */ /* 0x0a0fe60000001814 */
        /* <DEDUP_REMOVED lines=9> */
[----:B------:R-:W5:Y:S03]  /*79f0*/  LDSM.16.M88.4 R164, [R206+0x16000] ;  /* 0x01600000cea4783b */ /* 0x000f660000000200 */
        /* <DEDUP_REMOVED lines=16> */
[----:B------:R1:W1:Y:S03]  /*7b00*/  LDSM.16.MT88.4 R168, [R0+0x13800] ;  /* 0x0138000000a8783b */ /* 0x0002660000004200 */
[C---:B------:R-:W-:Y:S04]  /*7b10*/  LEA R186, P0, R237.reuse, R188, 0x5 ;  /* 0x000000bcedba7211 */ /* 0x040fe800078028ff */
[-C--:B-----5:R-:W-:Y:S05]  /*7b20*/  HMMA.16816.F32 R4, R164, R172.reuse, R4 ;  /* 0x000000aca404723c */ /* 0x0a0fea0000001804 */
        /* <DEDUP_REMOVED lines=8> */
[----:B------:R-:W-:Y:S03]  /*7bb0*/  VIADD R0, R207, 0x40 ;  /* 0x00000040cf007836 */ /* 0x000fe60000000000 */
[----:B------:R-:W-:Y:S01]  /*7bc0*/  REDG.E.ADD.F32.FTZ.RN.STRONG.GPU desc[UR32][R226.64], R5 ;  /* 0x00000005e20079a6 */ /* 0x000fe2000c12f320 */
[C---:B------:R-:W-:Y:S04]  /*7bd0*/  HMMA.16816.F32 R16, R164.reuse, R174, R16 ;  /* 0x000000aea410723c */ /* 0x040fe80000001810 */
[----:B------:R1:W-:Y:S01]  /*7be0*/  REDG.E.ADD.F32.FTZ.RN.STRONG.GPU desc[UR32][R204.64], R6 ;  /* 0x00000006cc0079a6 */ /* 0x0003e2000c12f320 */
[----:B------:R-:W-:Y:S04]  /*7bf0*/  IMAD.WIDE R230, R237, -0xc0, R194 ;  /* 0xffffff40ede67825 */ /* 0x000fe800078e02c2 */
[----:B------:R5:W-:Y:S01]  /*7c00*/  REDG.E.ADD.F32.FTZ.RN.STRONG.GPU desc[UR32][R202.64], R7 ;  /* 0x00000007ca0079a6 */ /* 0x000be2000c12f320 */
[----:B------:R-:W-:Y:S01]  /*7c10*/  @P4 VIADD R0, R207, 0xffffffc0 ;  /* 0xffffffc0cf004836 */ /* 0x000fe20000000000 */
[-C--:B------:R-:W-:Y:S03]  /*7c20*/  HMMA.16816.F32 R20, R164, R168.reuse, R20 ;  /* 0x000000a8a414723c */ /* 0x080fe60000001814 */
        /* <DEDUP_REMOVED lines=43> */
[C---:B-----5:R-:W-:Y:S02]  /*7ee0*/  LEA.HI.X.SX32 R7, R237.reuse, R165, 0x5, P0 ;  /* 0x000000a5ed077211 */ /* 0x060fe400000f2eff */
[C---:B------:R-:W-:Y:S02]  /*7ef0*/  LEA R4, P0, R237.reuse, R6, 0x5 ;  /* 0x00000006ed047211 */ /* 0x040fe400078028ff */
[----:B------:R-:W-:Y:S02]  /*7f00*/  REDG.E.ADD.F32.FTZ.RN.STRONG.GPU desc[UR32][R244.64+0x180], R32 ;  /* 0x00018020f40079a6 */ /* 0x000fe4000c12f320 */
[C---:B------:R-:W-:Y:S03]  /*7f10*/  LEA.HI.X.SX32 R5, R237.reuse, R7, 0x5, P0 ;  /* 0x00000007ed057211 */ /* 0x040fe600000f2eff */
[----:B------:R-:W-:Y:S01]  /*7f20*/  REDG.E.ADD.F32.FTZ.RN.STRONG.GPU desc[UR32][R178.64+0x180], R33 ;  /* 0x00018021b20079a6 */ /* 0x000fe2000c12f320 */
[C---:B------:R-:W-:Y:S04]  /*7f30*/  LEA R8, P0, R237.reuse, R4, 0x5 ;  /* 0x00000004ed087211 */ /* 0x040fe800078028ff */
[----:B------:R-:W-:Y:S01]  /*7f40*/  REDG.E.ADD.F32.FTZ.RN.STRONG.GPU desc[UR32][R168.64+0x180], R34 ;  /* 0x00018022a80079a6 */ /* 0x000fe2000c12f320 */
[----:B------:R-:W-:Y:S04]  /*7f50*/  LEA.HI.X.SX32 R9, R237, R5, 0x5, P0 ;  /* 0x00000005ed097211 */ /* 0x000fe800000f2eff */
[----:B------:R-:W-:Y:S05]  /*7f60*/  REDG.E.ADD.F32.FTZ.RN.STRONG.GPU desc[UR32][R166.64+0x180], R35 ;  /* 0x00018023a60079a6 */ /* 0x000fea000c12f320 */
[----:B------:R-:W-:Y:S05]  /*7f70*/  REDG.E.ADD.F32.FTZ.RN.STRONG.GPU desc[UR32][R164.64+0x180], R28 ;  /* 0x0001801ca40079a6 */ /* 0x000fea000c12f320 */
[----:B------:R-:W-:Y:S05]  /*7f80*/  REDG.E.ADD.F32.FTZ.RN.STRONG.GPU desc[UR32][R6.64+0x180], R29 ;  /* 0x0001801d060079a6 */ /* 0x000fea000c12f320 */
[----:B------:R-:W-:Y:S05]  /*7f90*/  REDG.E.ADD.F32.FTZ.RN.STRONG.GPU desc[UR32][R4.64+0x180], R30 ;  /* 0x0001801e040079a6 */ /* 0x000fea000c12f320 */
[----:B------:R-:W-:Y:S05]  /*7fa0*/  REDG.E.ADD.F32.FTZ.RN.STRONG.GPU desc[UR32][R8.64+0x180], R31 ;  /* 0x0001801f080079a6 */ /* 0x000fea000c12f320 */
[----:B------:R-:W-:Y:S05]  /*7fb0*/  LDSM.16.MT88.4 R4, [R3+0x1c000] ;  /* 0x01c000000304783b */ /* 0x000fea0000004200 */
[----:B------:R-:W1:Y:S05]  /*7fc0*/  LDSM.16.MT88.4 R8, [R207] ;  /* 0x00000000cf08783b */ /* 0x000e6a0000004200 */
[----:B------:R-:W5:Y:S05]  /*7fd0*/  LDSM.16.MT88.4 R12, [R3+0x1e000] ;  /* 0x01e00000030c783b */ /* 0x000f6a0000004200 */
[----:B------:R-:W4:Y:S05]  /*7fe0*/  LDSM.16.MT88.4 R16, [R0] ;  /* 0x000000000010783b */ /* 0x000f2a0000004200 */
        /* <DEDUP_REMOVED lines=8> */
[C---:B-----5:R-:W-:Y:S04]  /*8070*/  HMMA.16816.F32 R104, R12.reuse, R8, R104 ;  /* 0x000000080c68723c */ /* 0x060fe80000001868 */
[----:B------:R-:W-:Y:S04]  /*8080*/  LDSM.16.MT88.4 R176, [R3+0x1f800] ;  /* 0x01f8000003b0783b */ /* 0x000fe80000004200 */
[-C--:B------:R-:W-:Y:S01]  /*8090*/  HMMA.16816.F32 R108, R12, R10.reuse, R108 ;  /* 0x0000000a0c6c723c */ /* 0x080fe2000000186c */
[----:B------:R-:W-:Y:S05]  /*80a0*/  LDSM.16.MT88.4 R180, [R207+0x3800] ;  /* 0x00380000cfb4783b */ /* 0x000fea0000004200 */
[----:B---3--:R-:W-:Y:S02]  /*80b0*/  @P2 STL [R1+0x24], R241 ;  /* 0x000024f101002387 */ /* 0x008fe40000100800 */
[C---:B------:R-:W-:Y:S03]  /*80c0*/  HMMA.16816.F32 R112, R4.reuse, R10, R112 ;  /* 0x0000000a0470723c */ /* 0x040fe60000001870 */
[----:B------:R-:W3:Y:S05]  /*80d0*/  LDSM.16.MT88.4 R8, [R0+0x2800] ;  /* 0x002800000008783b */ /* 0x000eea0000004200 */
[----:B--2---:R-:W-:Y:S01]  /*80e0*/  @P2 STL [R1+0x20], R240 ;  /* 0x000020f001002387 */ /* 0x004fe20000100800 */
[-C--:B----4-:R-:W-:Y:S04]  /*80f0*/  HMMA.16816.F32 R116, R4, R16.reuse, R116 ;  /* 0x000000100474723c */ /* 0x090fe80000001874 */
[----:B------:R-:W-:Y:S05]  /*8100*/  @P2 STL [R1+0x1c], R239 ;  /* 0x00001cef01002387 */ /* 0x000fea0000100800 */
[----:B------:R-:W-:Y:S01]  /*8110*/  @P2 STL [R1+0x18], R238 ;  /* 0x000018ee01002387 */ /* 0x000fe20000100800 */
        /* <DEDUP_REMOVED lines=14> */
[----:B------:R-:W2:Y:S05]  /*8200*/  LDSM.16.MT88.4 R4, [R3+0x1d000] ;  /* 0x01d000000304783b */ /* 0x000eaa0000004200 */
[----:B------:R-:W4:Y:S02]  /*8210*/  LDSM.16.MT88.4 R24, [R207+0x3000] ;  /* 0x00300000cf18783b */ /* 0x000f240000004200 */
[-C--:B------:R-:W-:Y:S08]  /*8220*/  HMMA.16816.F32 R100, R32, R28.reuse, R100 ;  /* 0x0000001c2064723c */ /* 0x080ff00000001864 */
[C---:B------:R-:W-:Y:S08]  /*8230*/  HMMA.16816.F32 R104, R164.reuse, R28, R104 ;  /* 0x0000001ca468723c */ /* 0x040ff00000001868 */
[-C--:B------:R-:W-:Y:S08]  /*8240*/  HMMA.16816.F32 R108, R164, R30.reuse, R108 ;  /* 0x0000001ea46c723c */ /* 0x080ff0000000186c */
[C---:B------:R-:W-:Y:S01]  /*8250*/  HMMA.16816.F32 R112, R32.reuse, R30, R112 ;  /* 0x0000001e2070723c */ /* 0x040fe20000001870 */
[----:B------:R-:W5:Y:S07]  /*8260*/  LDSM.16.MT88.4 R28, [R0+0x3000] ;  /* 0x00300000001c783b */ /* 0x000f6e0000004200 */
        /* <DEDUP_REMOVED lines=10> */
[-C--:B---3--:R-:W-:Y:S08]  /*8310*/  HMMA.16816.F32 R148, R32, R8.reuse, R148 ;  /* 0x000000082094723c */ /* 0x088ff00000001894 */
[C---:B------:R-:W-:Y:S08]  /*8320*/  HMMA.16816.F32 R152, R164.reuse, R8, R152 ;  /* 0x00000008a498723c */ /* 0x040ff00000001898 */
[-C--:B------:R-:W-:Y:S01]  /*8330*/  HMMA.16816.F32 R156, R164, R10.reuse, R156 ;  /* 0x0000000aa49c723c */ /* 0x080fe2000000189c */
[----:B------:R-:W3:Y:S07]  /*8340*/  LDSM.16.MT88.4 R164, [R0+0x1800] ;  /* 0x0018000000a4783b */ /* 0x000eee0000004200 */
[----:B------:R-:W-:Y:S01]  /*8350*/  HMMA.16816.F32 R160, R32, R10, R160 ;  /* 0x0000000a20a0723c */ /* 0x000fe200000018a0 */
[----:B------:R4:W3:Y:S07]  /*8360*/  LDSM.16.MT88.4 R8, [R0+0x3800] ;  /* 0x003800000008783b */ /* 0x0008ee0000004200 */
[-C--:B--2---:R-:W-:Y:S08]  /*8370*/  HMMA.16816.F32 R100, R4, R12.reuse, R100 ;  /* 0x0000000c0464723c */ /* 0x084ff00000001864 */
        /* <DEDUP_REMOVED lines=40> */
[----:B------:R-:W-:Y:S01]  /*8600*/  IMAD.SHL.U32 R4, R221, 0x2, RZ ;  /* 0x00000002dd047824 */ /* 0x000fe200078e00ff */
[----:B------:R-:W-:Y:S01]  /*8610*/  LOP3.LUT R3, R3, 0x1c0, RZ, 0xc0, !PT ;  /* 0x000001c003037812 */ /* 0x000fe200078ec0ff */
[----:B------:R-:W-:Y:S01]  /*8620*/  UISETP.NE.AND UP0, UPT, UR40, -0x1, UPT ;  /* 0xffffffff2800788c */ /* 0x000fe2000bf05270 */
[----:B------:R-:W-:Y:S01]  /*8630*/  LOP3.LUT R0, R0, 0x6, R206, 0xf8, !PT ;  /* 0x0000000600007812 */ /* 0x000fe200078ef8ce */
[----:B------:R-:W-:Y:S01]  /*8640*/  UMOV UR38, UR18 ;  /* 0x0000001200267c82 */ /* 0x000fe20008000000 */
[----:B------:R-:W-:Y:S02]  /*8650*/  LOP3.LUT R3, R3, 0x38, R4, 0xf8, !PT ;  /* 0x0000003803037812 */ /* 0x000fe400078ef804 */
[----:B------:R-:W-:-:S02]  /*8660*/  LOP3.LUT R2, R221, 0x8, RZ, 0xc0, !PT ;  /* 0x00000008dd027812 */ /* 0x000fc400078ec0ff */
[----:B------:R-:W-:Y:S02]  /*8670*/  ISETP.NE.AND P0, PT, R236, RZ, PT ;  /* 0x000000ffec00720c */ /* 0x000fe40003f05270 */
[----:B------:R-:W-:Y:S02]  /*8680*/  LOP3.LUT R0, R0, R3, R222, 0xf6, !PT ;  /* 0x0000000300007212 */ /* 0x000fe400078ef6de */
[----:B------:R-:W-:Y:S02]  /*8690*/  ISETP.NE.AND P1, PT, R2, RZ, PT ;  /* 0x000000ff0200720c */ /* 0x000fe40003f25270 */
        /* <DEDUP_REMOVED lines=213> */
.L_x_1569:
[----:B------:R-:W2:Y:S01]  /*93f0*/  LDCU.64 UR12, c[0x0][0x5c0] ;  /* 0x0000b800ff0c77ac */ /* 0x000ea20008000a00 */
[----:B------:R-:W-:-:S04]  /*9400*/  UIADD3 UR8, UPT, UPT, UR34, UR40, URZ ;  /* 0x0000002822087290 */ /* 0x000fc8000fffe0ff */
[----:B--2---:R-:W-:Y:S02]  /*9410*/  UIMAD.WIDE.U32 UR42, UR8, UR12, URZ ;  /* 0x0000000c082a72a5 */ /* 0x004fe4000f8e00ff */
[----:B------:R-:W-:-:S04]  /*9420*/  UIMAD UR8, UR8, UR13, URZ ;  /* 0x0000000d080872a4 */ /* 0x000fc8000f8e02ff */
[----:B------:R-:W-:-:S06]  /*9430*/  UIADD3 UR8, UPT, UPT, UR43, UR8, URZ ;  /* 0x000000082b087290 */ /* 0x000fcc000fffe0ff */
[----:B-1----:R-:W-:Y:S02]  /*9440*/  MOV R4, UR8 ;  /* 0x0000000800047c02 */ /* 0x002fe40008000f00 */
.L_x_1570:
        /* <DEDUP_REMOVED lines=12> */
.L_x_1571:
[----:B------:R-:W1:Y:S01]  /*9510*/  LDCU.64 UR10, c[0x0][0x5c8] ;  /* 0x0000b900ff0a77ac */ /* 0x000e620008000a00 */
[----:B------:R-:W-:-:S04]  /*9520*/  UIADD3 UR8, UPT, UPT, UR34, UR40, URZ ;  /* 0x0000002822087290 */ /* 0x000fc8000fffe0ff */
[----:B-1----:R-:W-:Y:S02]  /*9530*/  UIMAD.WIDE.U32 UR16, UR8, UR10, URZ ;  /* 0x0000000a081072a5 */ /* 0x002fe4000f8e00ff */
[----:B------:R-:W-:-:S04]  /*9540*/  UIMAD UR8, UR8, UR11, URZ ;  /* 0x0000000b080872a4 */ /* 0x000fc8000f8e02ff */
[----:B------:R-:W-:-:S06]  /*9550*/  UIADD3 UR8, UPT, UPT, UR17, UR8, URZ ;  /* 0x0000000811087290 */ /* 0x000fcc000fffe0ff */
[----:B------:R-:W-:-:S07]  /*9560*/  MOV R31, UR8 ;  /* 0x00000008001f7c02 */ /* 0x000fce0008000f00 */
.L_x_1572:
[----:B------:R-:W-:Y:S01]  /*9570*/  BAR.SYNC.DEFER_BLOCKING 0x0 ;  /* 0x0000000000007b1d */ /* 0x000fe20000010000 */
[----:B------:R-:W-:Y:S01]  /*9580*/  LOP3.LUT R0, R220, 0x1f8, RZ, 0xc0, !PT ;  /* 0x000001f8dc007812 */ /* 0x000fe200078ec0ff */
[----:B------:R-:W-:Y:S01]  /*9590*/  USHF.L.U32 UR14, UR35, 0x7, URZ ;  /* 0x00000007230e7899 */ /* 0x000fe200080006ff */
[----:B------:R-:W-:Y:S01]  /*95a0*/  VIADD R7, R224, 0x20 ;  /* 0x00000020e0077836 */ /* 0x000fe20000000000 */
        /* <DEDUP_REMOVED lines=15> */
[----:B------:R-:W-:Y:S01]  /*96a0*/  VIADD R6, R224, 0x40 ;  /* 0x00000040e0067836 */ /* 0x000fe20000000000 */
        /* <DEDUP_REMOVED lines=27> */
[----:B------:R-:W5:Y:S01]  /*9860*/  LDS.128 R12, [R0+0x10000] ;  /* 0x01000000000c7984 */ /* 0x000f620000000c00 */
[----:B------:R-:W-:-:S03]  /*9870*/  MOV R3, R16 ;  /* 0x0000001000037202 */ /* 0x000fc60000000f00 */
[----:B------:R-:W-:-:S04]  /*9880*/  IMAD.WIDE.U32 R2, R224, UR12, R2 ;  /* 0x0000000ce0027c25 */ /* 0x000fc8000f8e0002 */
[----:B------:R-:W-:Y:S01]  /*9890*/  IMAD R3, R224, UR13, R3 ;  /* 0x0000000de0037c24 */ /* 0x000fe2000f8e0203 */
[----:B---3--:R-:W-:-:S04]  /*98a0*/  LEA R4, P2, R2, UR8, 0x1 ;  /* 0x0000000802047c11 */ /* 0x008fc8000f8408ff */
[----:B------:R-:W-:-:S05]  /*98b0*/  LEA.HI.X R5, R2, UR9, R3, 0x1, P2 ;  /* 0x0000000902057c11 */ /* 0x000fca00090f0c03 */
[----:B--2---:R2:W-:Y:S04]  /*98c0*/  STG.E.128 desc[UR32][R4.64], R8 ;  /* 0x0000000804007986 */ /* 0x0045e8000c101d20 */
[----:B-----5:R2:W-:Y:S02]  /*98d0*/  STG.E.128 desc[UR32][R4.64+0x80], R12 ;  /* 0x0000800c04007986 */ /* 0x0205e4000c101d20 */
.L_x_1574:
[----:B------:R-:W-:Y:S05]  /*98e0*/  BSYNC.RECONVERGENT B0 ;  /* 0x0000000000007941 */ /* 0x000fea0003800200 */
.L_x_1573:
        /* <DEDUP_REMOVED lines=13> */
.L_x_1576:
[----:B------:R-:W-:Y:S05]  /*99c0*/  BSYNC.RECONVERGENT B0 ;  /* 0x0000000000007941 */ /* 0x000fea0003800200 */
.L_x_1575:
[----:B--2---:R2:W1:Y:S01]  /*99d0*/  LDS.128 R12, [R0+0xe000] ;  /* 0x00e00000000c7984 */ /* 0x0044620000000c00 */
[----:B------:R-:W-:Y:S01]  /*99e0*/  BSSY.RECONVERGENT B0, `(.L_x_1577) ;  /* 0x0000010000007945 */ /* 0x000fe20003800200 */
[----:B---3--:R-:W-:Y:S02]  /*99f0*/  SHF.L.U32 R21, R17, 0x3, RZ ;  /* 0x0000000311157819 */ /* 0x008fe400000006ff */
[----:B------:R2:W3:Y:S01]  /*9a00*/  LDS.128 R8, [R0+0x12000] ;  /* 0x0120000000087984 */ /* 0x0004e20000000c00 */
[----:B------:R-:W-:Y:S01]  /*9a10*/  IADD3.X R20, PT, PT, RZ, RZ, RZ, P1, !PT ;  /* 0x000000ffff147210 */ /* 0x000fe20000ffe4ff */
[----:B------:R-:W-:Y:S06]  /*9a20*/  @P5 BRA `(.L_x_1578) ;  /* 0x00000000002c5947 */ /* 0x000fec0003800000 */
[----:B------:R-:W5:Y:S01]  /*9a30*/  LDCU.64 UR8, c[0x0][0x560] ;  /* 0x0000ac00ff0877ac */ /* 0x000f620008000a00 */
[----:B------:R-:W-:Y:S01]  /*9a40*/  MOV R2, R6 ;  /* 0x0000000600027202 */ /* 0x000fe20000000f00 */
[----:B------:R-:W-:Y:S01]  /*9a50*/  IMAD R4, R20, UR12, RZ ;  /* 0x0000000c14047c24 */ /* 0x000fe2000f8e02ff */
[----:B------:R-:W-:-:S03]  /*9a60*/  MOV R3, R16 ;  /* 0x0000001000037202 */ /* 0x000fc60000000f00 */
[C---:B------:R-:W-:Y:S02]  /*9a70*/  IMAD R4, R28.reuse, UR13, R4 ;  /* 0x0000000d1c047c24 */ /* 0x040fe4000f8e0204 */
[----:B------:R-:W-:-:S05]  /*9a80*/  IMAD.WIDE.U32 R2, R28, UR12, R2 ;  /* 0x0000000c1c027c25 */ /* 0x000fca000f8e0002 */
[----:B------:R-:W-:Y:S02]  /*9a90*/  IADD3 R3, PT, PT, R4, R3, RZ ;  /* 0x0000000304037210 */ /* 0x000fe40007ffe0ff */
[----:B-----5:R-:W-:-:S04]  /*9aa0*/  LEA R4, P1, R2, UR8, 0x1 ;  /* 0x0000000802047c11 */ /* 0x020fc8000f8208ff */
[----:B------:R-:W-:-:S05]  /*9ab0*/  LEA.HI.X R5, R2, UR9, R3, 0x1, P1 ;  /* 0x0000000902057c11 */ /* 0x000fca00088f0c03 */
[----:B-1----:R1:W-:Y:S04]  /*9ac0*/  STG.E.128 desc[UR32][R4.64], R12 ;  /* 0x0000000c04007986 */ /* 0x0023e8000c101d20 */
[----:B---3--:R1:W-:Y:S02]  /*9ad0*/  STG.E.128 desc[UR32][R4.64+0x80], R8 ;  /* 0x0000800804007986 */ /* 0x0083e4000c101d20 */
.L_x_1578:
[----:B------:R-:W-:Y:S05]  /*9ae0*/  BSYNC.RECONVERGENT B0 ;  /* 0x0000000000007941 */ /* 0x000fea0003800200 */
.L_x_1577:
[----:B-1----:R1:W1:Y:S01]  /*9af0*/  LDS.128 R12, [R0+0xf000] ;  /* 0x00f00000000c7984 */ /* 0x0022620000000c00 */
[----:B------:R-:W-:Y:S01]  /*9b00*/  BSSY.RECONVERGENT B0, `(.L_x_1579) ;  /* 0x0000011000007945 */ /* 0x000fe20003800200 */
[----:B------:R-:W-:Y:S01]  /*9b10*/  IMAD.U32 R17, RZ, RZ, UR10 ;  /* 0x0000000aff117e24 */ /* 0x000fe2000f8e00ff */
[----:B------:R-:W-:Y:S01]  /*9b20*/  IADD3.X R19, PT, PT, RZ, RZ, RZ, P0, !PT ;  /* 0x000000ffff137210 */ /* 0x000fe200007fe4ff */
[----:B---3--:R3:W1:Y:S01]  /*9b30*/  LDS.128 R8, [R0+0x13000] ;  /* 0x0130000000087984 */ /* 0x0086620000000c00 */
[----:B------:R-:W-:Y:S01]  /*9b40*/  LOP3.LUT R21, R21, 0x38, RZ, 0xc0, !PT ;  /* 0x0000003815157812 */ /* 0x000fe200078ec0ff */
[----:B------:R-:W-:Y:S06]  /*9b50*/  @P4 BRA `(.L_x_1580) ;  /* 0x00000000002c4947 */ /* 0x000fec0003800000 */
[----:B------:R-:W5:Y:S01]  /*9b60*/  LDCU.64 UR8, c[0x0][0x560] ;  /* 0x0000ac00ff0877ac */ /* 0x000f620008000a00 */
[----:B------:R-:W-:Y:S01]  /*9b70*/  MOV R2, R6 ;  /* 0x0000000600027202 */ /* 0x000fe20000000f00 */
[----:B------:R-:W-:Y:S01]  /*9b80*/  IMAD R7, R19, UR12, RZ ;  /* 0x0000000c13077c24 */ /* 0x000fe2000f8e02ff */
[----:B------:R-:W-:-:S03]  /*9b90*/  MOV R3, R16 ;  /* 0x0000001000037202 */ /* 0x000fc60000000f00 */
[----:B------:R-:W-:-:S04]  /*9ba0*/  IMAD.WIDE.U32 R4, R29, UR12, R2 ;  /* 0x0000000c1d047c25 */ /* 0x000fc8000f8e0002 */
[----:B------:R-:W-:-:S05]  /*9bb0*/  IMAD R2, R29, UR13, R7 ;  /* 0x0000000d1d027c24 */ /* 0x000fca000f8e0207 */
[----:B------:R-:W-:Y:S02]  /*9bc0*/  IADD3 R3, PT, PT, R2, R5, RZ ;  /* 0x0000000502037210 */ /* 0x000fe40007ffe0ff */
[----:B-----5:R-:W-:-:S04]  /*9bd0*/  LEA R2, P0, R4, UR8, 0x1 ;  /* 0x0000000804027c11 */ /* 0x020fc8000f8008ff */
[----:B------:R-:W-:-:S05]  /*9be0*/  LEA.HI.X R3, R4, UR9, R3, 0x1, P0 ;  /* 0x0000000904037c11 */ /* 0x000fca00080f0c03 */
[----:B-1----:R1:W-:Y:S04]  /*9bf0*/  STG.E.128 desc[UR32][R2.64], R12 ;  /* 0x0000000c02007986 */ /* 0x0023e8000c101d20 */
[----:B------:R1:W-:Y:S02]  /*9c00*/  STG.E.128 desc[UR32][R2.64+0x80], R8 ;  /* 0x0000800802007986 */ /* 0x0003e4000c101d20 */
.L_x_1580:
[----:B------:R-:W-:Y:S05]  /*9c10*/  BSYNC.RECONVERGENT B0 ;  /* 0x0000000000007941 */ /* 0x000fea0003800200 */
.L_x_1579:
        /* <DEDUP_REMOVED lines=13> */
[----:B------:R-:W5:Y:S01]  /*9cf0*/  LDCU.64 UR8, c[0x0][0x568] ;  /* 0x0000ad00ff0877ac */ /* 0x000f620008000a00 */
[----:B------:R-:W-:Y:S02]  /*9d00*/  MOV R2, R6 ;  /* 0x0000000600027202 */ /* 0x000fe40000000f00 */
[----:B------:R-:W-:-:S03]  /*9d10*/  MOV R3, R16 ;  /* 0x0000001000037202 */ /* 0x000fc60000000f00 */
[----:B------:R-:W-:-:S04]  /*9d20*/  IMAD.WIDE.U32 R4, R224, UR10, R2 ;  /* 0x0000000ae0047c25 */ /* 0x000fc8000f8e0002 */
[----:B-1234-:R-:W-:Y:S01]  /*9d30*/  IMAD R0, R224, UR11, R5 ;  /* 0x0000000be0007c24 */ /* 0x01efe2000f8e0205 */
[----:B-----5:R-:W-:-:S04]  /*9d40*/  LEA R2, P0, R4, UR8, 0x1 ;  /* 0x0000000804027c11 */ /* 0x020fc8000f8008ff */
[----:B------:R-:W-:-:S05]  /*9d50*/  LEA.HI.X R3, R4, UR9, R0, 0x1, P0 ;  /* 0x0000000904037c11 */ /* 0x000fca00080f0c00 */
[----:B------:R1:W-:Y:S04]  /*9d60*/  STG.E.128 desc[UR32][R2.64], R12 ;  /* 0x0000000c02007986 */ /* 0x0003e8000c101d20 */
[----:B------:R1:W-:Y:S02]  /*9d70*/  STG.E.128 desc[UR32][R2.64+0x80], R8 ;  /* 0x0000800802007986 */ /* 0x0003e4000c101d20 */
.L_x_1582:
[----:B------:R-:W-:Y:S05]  /*9d80*/  BSYNC.RECONVERGENT B0 ;  /* 0x0000000000007941 */ /* 0x000fea0003800200 */
.L_x_1581:
[----:B------:R-:W-:Y:S04]  /*9d90*/  BSSY.RECONVERGENT B0, `(.L_x_1583) ;  /* 0x000000d000007945 */ /* 0x000fe80003800200 */
[----:B------:R-:W-:Y:S05]  /*9da0*/  @P6 BRA `(.L_x_1584) ;  /* 0x00000000002c6947 */ /* 0x000fea0003800000 */
[----:B------:R-:W5:Y:S01]  /*9db0*/  LDCU.64 UR8, c[0x0][0x568] ;  /* 0x0000ad00ff0877ac */ /* 0x000f620008000a00 */
[----:B-1----:R-:W-:Y:S01]  /*9dc0*/  MOV R2, R6 ;  /* 0x0000000600027202 */ /* 0x002fe20000000f00 */
[----:B--234-:R-:W-:Y:S01]  /*9dd0*/  IMAD R0, R30, UR10, RZ ;  /* 0x0000000a1e007c24 */ /* 0x01cfe2000f8e02ff */
[----:B------:R-:W-:-:S03]  /*9de0*/  MOV R3, R16 ;  /* 0x0000001000037202 */ /* 0x000fc60000000f00 */
[C---:B------:R-:W-:Y:S02]  /*9df0*/  IMAD R0, R18.reuse, UR11, R0 ;  /* 0x0000000b12007c24 */ /* 0x040fe4000f8e0200 */
[----:B------:R-:W-:-:S05]  /*9e00*/  IMAD.WIDE.U32 R2, R18, UR10, R2 ;  /* 0x0000000a12027c25 */ /* 0x000fca000f8e0002 */
[----:B------:R-:W-:Y:S02]  /*9e10*/  IADD3 R0, PT, PT, R0, R3, RZ ;  /* 0x0000000300007210 */ /* 0x000fe40007ffe0ff */
[----:B-----5:R-:W-:-:S04]  /*9e20*/  LEA R4, P0, R2, UR8, 0x1 ;  /* 0x0000000802047c11 */ /* 0x020fc8000f8008ff */
[----:B------:R-:W-:-:S05]  /*9e30*/  LEA.HI.X R5, R2, UR9, R0, 0x1, P0 ;  /* 0x0000000902057c11 */ /* 0x000fca00080f0c00 */
[----:B------:R1:W-:Y:S04]  /*9e40*/  STG.E.128 desc[UR32][R4.64], R36 ;  /* 0x0000002404007986 */ /* 0x0003e8000c101d20 */
[----:B------:R1:W-:Y:S02]  /*9e50*/  STG.E.128 desc[UR32][R4.64+0x80], R32 ;  /* 0x0000802004007986 */ /* 0x0003e4000c101d20 */
.L_x_1584:
[----:B------:R-:W-:Y:S05]  /*9e60*/  BSYNC.RECONVERGENT B0 ;  /* 0x0000000000007941 */ /* 0x000fea0003800200 */
.L_x_1583:
        /* <DEDUP_REMOVED lines=13> */
.L_x_1586:
[----:B------:R-:W-:Y:S05]  /*9f40*/  BSYNC.RECONVERGENT B0 ;  /* 0x0000000000007941 */ /* 0x000fea0003800200 */
.L_x_1585:
        /* <DEDUP_REMOVED lines=12> */
.L_x_1565:
[----:B------:R-:W-:Y:S05]  /*a010*/  BSYNC.RECONVERGENT B1 ;  /* 0x0000000000017941 */ /* 0x000fea0003800200 */
.L_x_1535:
[----:B------:R-:W5:Y:S01]  /*a020*/  LDCU UR9, c[0x0][0x438] ;  /* 0x00008700ff0977ac */ /* 0x000f620008000800 */
[----:B------:R-:W2:Y:S01]  /*a030*/  LDCU UR10, c[0x0][0x370] ;  /* 0x00006e00ff0a77ac */ /* 0x000ea20008000800 */
[----:B-----5:R-:W-:-:S04]  /*a040*/  UIADD3 UR9, UPT, UPT, UR9, 0x7f, URZ ;  /* 0x0000007f09097890 */ /* 0x020fc8000fffe0ff */
[----:B------:R-:W-:Y:S02]  /*a050*/  USHF.R.S32.HI UR8, URZ, 0x1f, UR9 ;  /* 0x0000001fff087899 */ /* 0x000fe40008011409 */
[----:B--2---:R-:W-:Y:S02]  /*a060*/  UIADD3 UR35, UPT, UPT, UR10, UR35, URZ ;  /* 0x000000230a237290 */ /* 0x004fe4000fffe0ff */
[----:B------:R-:W-:Y:S01]  /*a070*/  ULEA.HI UR8, UR8, UR9, URZ, 0x7 ;  /* 0x0000000908087291 */ /* 0x000fe2000f8f38ff */
[----:B------:R-:W-:-:S03]  /*a080*/  UMOV UR10, UR19 ;  /* 0x00000013000a7c82 */ /* 0x000fc60008000000 */
[----:B------:R-:W-:-:S04]  /*a090*/  USHF.R.S32.HI UR8, URZ, 0x7, UR8 ;  /* 0x00000007ff087899 */ /* 0x000fc80008011408 */
[----:B------:R-:W-:-:S09]  /*a0a0*/  UISETP.GE.AND UP0, UPT, UR35, UR8, UPT ;  /* 0x000000082300728c */ /* 0x000fd2000bf06270 */
[----:B------:R-:W-:Y:S05]  /*a0b0*/  BRA.U !UP0, `(.L_x_1587) ;  /* 0xffffff6108947547 */ /* 0x000fea000b83ffff */
[----:B------:R-:W-:Y:S05]  /*a0c0*/  EXIT ;  /* 0x000000000000794d */ /* 0x000fea0003800000 */
.L_x_1588:
        /* <DEDUP_REMOVED lines=11> */
.L_x_2444:


//--------------------- .text._ZN5flash44flash_bwd_dq_dk_dv_loop_seqk_parallel_kernelI23Flash_bwd_kernel_traitsILi128ELi64ELi128ELi8ELi2ELi4ELi2ELb0ELb0EN7cutlass6half_tE19Flash_kernel_traitsILi128ELi64ELi128ELi8ES3_EELb1ELb0ELb0ELb0ELb0ELb0ELb0EEEvNS_16Flash_bwd_paramsE --------------------------
	.section	.text._ZN5flash44flash_bwd_dq_dk_dv_loop_seqk_parallel_kernelI23Flash_bwd_kernel_traitsILi128ELi64ELi128ELi8ELi2ELi4ELi2ELb0ELb0EN7cutlass6half_tE19Flash_kernel_traitsILi128ELi64ELi128ELi8ES3_EELb1ELb0ELb0ELb0ELb0ELb0ELb0EEEvNS_16Flash_bwd_paramsE,"ax",@progbits
	.align	128
        .global         _ZN5flash44flash_bwd_dq_dk_dv_loop_seqk_parallel_kernelI23Flash_bwd_kernel_traitsILi128ELi64ELi128ELi8ELi2ELi4ELi2ELb0ELb0EN7cutlass6half_tE19Flash_kernel_traitsILi128ELi64ELi128ELi8ES3_EELb1ELb0ELb0ELb0ELb0ELb0ELb0EEEvNS_16Flash_bwd_paramsE
        .type           _ZN5flash44flash_bwd_dq_dk_dv_loop_seqk_parallel_kernelI23Flash_bwd_kernel_traitsILi128ELi64ELi128ELi8ELi2ELi4ELi2ELb0ELb0EN7cutlass6half_tE19Flash_kernel_traitsILi128ELi64ELi128ELi8ES3_EELb1ELb0ELb0ELb0ELb0ELb0ELb0EEEvNS_16Flash_bwd_paramsE,@function
        .size           _ZN5flash44flash_bwd_dq_dk_dv_loop_seqk_parallel_kernelI23Flash_bwd_kernel_traitsILi128ELi64ELi128ELi8ELi2ELi4ELi2ELb0ELb0EN7cutlass6half_tE19Flash_kernel_traitsILi128ELi64ELi128ELi8ES3_EELb1ELb0ELb0ELb0ELb0ELb0ELb0EEEvNS_16Flash_bwd_paramsE,(.L_x_2445 - _ZN5flash44flash_bwd_dq_dk_dv_loop_seqk_parallel_kernelI23Flash_bwd_kernel_traitsILi128ELi64ELi128ELi8ELi2ELi4ELi2ELb0ELb0EN7cutlass6half_tE19Flash_kernel_traitsILi128ELi64ELi128ELi8ES3_EELb1ELb0ELb0ELb0ELb0ELb0ELb0EEEvNS_16Flash_bwd_paramsE)
        .other          _ZN5flash44flash_bwd_dq_dk_dv_loop_seqk_parallel_kernelI23Flash_bwd_kernel_traitsILi128ELi64ELi128ELi8ELi2ELi4ELi2ELb0ELb0EN7cutlass6half_tE19Flash_kernel_traitsILi128ELi64ELi128ELi8ES3_EELb1ELb0ELb0ELb0ELb0ELb0ELb0EEEvNS_16Flash_bwd_paramsE,@"STO_CUDA_ENTRY STV_DEFAULT"
_ZN5flash44flash_bwd_dq_dk_dv_loop_seqk_parallel_kernelI23Flash_bwd_kernel_traitsILi128ELi64ELi128ELi8ELi2ELi4ELi2ELb0ELb0EN7cutlass6half_tE19Flash_kernel_traitsILi128ELi64ELi128ELi8ES3_EELb1ELb0ELb0ELb0ELb0ELb0ELb0EEEvNS_16Flash_bwd_paramsE:
.text._ZN5flash44flash_bwd_dq_dk_dv_loop_seqk_parallel_kernelI23Flash_bwd_kernel_traitsILi128ELi64ELi128ELi8ELi2ELi4ELi2ELb0ELb0EN7cutlass6half_tE19Flash_kernel_traitsILi128ELi64ELi128ELi8ES3_EELb1ELb0ELb0ELb0ELb0ELb0ELb0EEEvNS_16Flash_bwd_paramsE:
        /* <DEDUP_REMOVED lines=49> */
.L_x_1670:
        /* <DEDUP_REMOVED lines=52> */
.L_x_1589:
        /* <DEDUP_REMOVED lines=33> */
.L_x_1591:
[----:B------:R-:W1:Y:S01]  /*0860*/  LDCU.64 UR14, c[0x0][0x3b8] ;  /* 0x00007700ff0e77ac */ /* 0x000e620008000a00 */
[----:B------:R-:W-:-:S04]  /*0870*/  UIADD3 UR8, UPT, UPT, UR37, UR38, URZ ;  /* 0x0000002625087290 */ /* 0x000fc8000fffe0ff */
[----:B-1----:R-:W-:Y:S02]  /*0880*/  UIMAD.WIDE.U32 UR50, UR8, UR14, URZ ;  /* 0x0000000e083272a5 */ /* 0x002fe4000f8e00ff */
[----:B------:R-:W-:-:S04]  /*0890*/  UIMAD UR8, UR8, UR15, URZ ;  /* 0x0000000f080872a4 */ /* 0x000fc8000f8e02ff */
[----:B------:R-:W-:-:S06]  /*08a0*/  UIADD3 UR8, UPT, UPT, UR51, UR8, URZ ;  /* 0x0000000833087290 */ /* 0x000fcc000fffe0ff */
[----:B------:R-:W-:Y:S02]  /*08b0*/  MOV R16, UR8 ;  /* 0x0000000800107c02 */ /* 0x000fe40008000f00 */
.L_x_1592:
        /* <DEDUP_REMOVED lines=44> */
.L_x_1593:
[----:B------:R-:W1:Y:S01]  /*0b80*/  LDCU.64 UR12, c[0x0][0x3c0] ;  /* 0x00007800ff0c77ac */ /* 0x000e620008000a00 */
[----:B------:R-:W-:-:S04]  /*0b90*/  UIADD3 UR8, UPT, UPT, UR37, UR38, URZ ;  /* 0x0000002625087290 */ /* 0x000fc8000fffe0ff */
[----:B-1----:R-:W-:Y:S02]  /*0ba0*/  UIMAD.WIDE.U32 UR10, UR8, UR12, URZ ;  /* 0x0000000c080a72a5 */ /* 0x002fe4000f8e00ff */
[----:B------:R-:W-:-:S04]  /*0bb0*/  UIMAD UR8, UR8, UR13, URZ ;  /* 0x0000000d080872a4 */ /* 0x000fc8000f8e02ff */
[----:B------:R-:W-:Y:S01]  /*0bc0*/  UIADD3 UR8, UPT, UPT, UR11, UR8, URZ ;  /* 0x000000080b087290 */ /* 0x000fe2000fffe0ff */
[----:B------:R-:W-:-:S05]  /*0bd0*/  UMOV UR48, UR10 ;  /* 0x0000000a00307c82 */ /* 0x000fca0008000000 */
[----:B------:R-:W-:-:S07]  /*0be0*/  MOV R19, UR8 ;  /* 0x0000000800137c02 */ /* 0x000fce0008000f00 */
.L_x_1594:
        /* <DEDUP_REMOVED lines=28> */
.L_x_1595:
[----:B------:R-:W-:Y:S02]  /*0db0*/  UIMAD.WIDE.U32 UR10, UR62, UR16, URZ ;  /* 0x000000103e0a72a5 */ /* 0x000fe4000f8e00ff */
[----:B------:R-:W-:-:S04]  /*0dc0*/  UIMAD UR8, UR63, UR16, URZ ;  /* 0x000000103f0872a4 */ /* 0x000fc8000f8e02ff */
[----:B------:R-:W-:-:S12]  /*0dd0*/  UIADD3 UR8, UPT, UPT, UR11, UR8, URZ ;  /* 0x000000080b087290 */ /* 0x000fd8000fffe0ff */
.L_x_1596:
        /* <DEDUP_REMOVED lines=20> */
.L_x_1597:
[----:B------:R-:W1:Y:S01]  /*0f20*/  LDCU UR55, c[0x0][0x434] ;  /* 0x00008680ff3777ac */ /* 0x000e620008000800 */
[----:B------:R-:W-:-:S04]  /*0f30*/  UIMAD UR9, UR24, UR42, UR23 ;  /* 0x0000002a180972a4 */ /* 0x000fc8000f8e0217 */
[----:B-1----:R-:W-:Y:S02]  /*0f40*/  UIMAD UR55, UR9, UR55, URZ ;  /* 0x00000037093772a4 */ /* 0x002fe4000f8e02ff */
.L_x_1598:
        /* <DEDUP_REMOVED lines=11> */
.L_x_1599:
[----:B------:R-:W1:Y:S01]  /*1000*/  LDCU UR54, c[0x0][0x444] ;  /* 0x00008880ff3677ac */ /* 0x000e620008000800 */
[----:B------:R-:W-:-:S04]  /*1010*/  UIMAD UR9, UR24, UR42, UR23 ;  /* 0x0000002a180972a4 */ /* 0x000fc8000f8e0217 */
[----:B-1----:R-:W-:-:S12]  /*1020*/  UIMAD UR54, UR9, UR54, URZ ;  /* 0x00000036093672a4 */ /* 0x002fd8000f8e02ff */
.L_x_1600:
[----:B------:R-:W1:Y:S01]  /*1030*/  S2R R29, SR_TID.X ;  /* 0x00000000001d7919 */ /* 0x000e620000002100 */
[----:B------:R-:W-:Y:S01]  /*1040*/  USHF.R.S32.HI UR9, URZ, 0x1f, UR53 ;  /* 0x0000001fff097899 */ /* 0x000fe20008011435 */
[----:B------:R-:W2:Y:S01]  /*1050*/  LDC.64 R12, c[0x0][0x3b0] ;  /* 0x0000ec00ff0c7b82 */ /* 0x000ea20000000a00 */
[----:B------:R-:W-:Y:S01]  /*1060*/  UIADD3 UR53, UP1, UP0, UR60, UR10, UR53 ;  /* 0x0000000a3c357290 */ /* 0x000fe2000f83e035 */
[----:B------:R-:W-:Y:S01]  /*1070*/  IMAD.MOV.U32 R11, RZ, RZ, RZ ;  /* 0x000000ffff0b7224 */ /* 0x000fe200078e00ff */
[----:B------:R-:W-:Y:S01]  /*1080*/  ISETP.NE.AND P3, PT, RZ, UR56, PT ;  /* 0x00000038ff007c0c */ /* 0x000fe2000bf65270 */
[----:B------:R-:W-:Y:S01]  /*1090*/  BSSY.RECONVERGENT B1, `(.L_x_1590) ;  /* 0x0000a26000017945 */ /* 0x000fe20003800200 */
[----:B------:R-:W-:Y:S02]  /*10a0*/  UIADD3.X UR51, UPT, UPT, UR51, UR8, UR9, UP1, UP0 ;  /* 0x0000000833337290 */ /* 0x000fe40008fe0409 */
[----:B------:R-:W-:Y:S01]  /*10b0*/  UISETP.GT.AND UP0, UPT, UR49, URZ, UPT ;  /* 0x000000ff3100728c */ /* 0x000fe2000bf04270 */
[----:B------:R-:W3:Y:S01]  /*10c0*/  LDC.64 R8, c[0x0][0x5f8] ;  /* 0x00017e00ff087b82 */ /* 0x000ee20000000a00 */
[----:B------:R-:W-:Y:S01]  /*10d0*/  ULEA UR54, UR43, UR54, 0x6 ;  /* 0x000000362b367291 */ /* 0x000fe2000f8e30ff */
        /* <DEDUP_REMOVED lines=12> */
[----:B------:R-:W-:Y:S01]  /*11a0*/  SHF.R.U32.HI R244, RZ, 0x5, R29 ;  /* 0x00000005fff47819 */ /* 0x000fe2000001161d */
[----:B------:R-:W-:Y:S01]  /*11b0*/  VIADD R23, R22, 0x60 ;  /* 0x0000006016177836 */ /* 0x000fe20000000000 */
[----:B------:R-:W-:Y:S01]  /*11c0*/  IADD3 R2, P0, PT, R10, UR58, RZ ;  /* 0x0000003a0a027c10 */ /* 0x000fe2000ff1e0ff */
[----:B------:R-:W-:Y:S01]  /*11d0*/  IMAD.WIDE.U32 R4, R12, UR47, R10 ;  /* 0x0000002f0c047c25 */ /* 0x000fe2000f8e000a */
[----:B------:R-:W2:Y:S03]  /*11e0*/  LDCU.64 UR58, c[0x0][0x5e8] ;  /* 0x0000bd00ff3a77ac */ /* 0x000ea60008000a00 */
[----:B------:R-:W-:-:S02]  /*11f0*/  IMAD.X R3, RZ, RZ, UR17, P0 ;  /* 0x00000011ff037e24 */ /* 0x000fc400080e06ff */
[----:B------:R-:W-:-:S04]  /*1200*/  IMAD.WIDE.U32 R2, R0, UR47, R2 ;  /* 0x0000002f00027c25 */ /* 0x000fc8000f8e0002 */
[----:B------:R-:W-:Y:S01]  /*1210*/  IMAD.U32 R0, RZ, RZ, UR10 ;  /* 0x0000000aff007e24 */ /* 0x000fe2000f8e00ff */
[----:B------:R-:W-:Y:S01]  /*1220*/  IADD3 R3, PT, PT, R3, UR16, RZ ;  /* 0x0000001003037c10 */ /* 0x000fe2000fffe0ff */
[----:B------:R-:W4:Y:S02]  /*1230*/  LDCU.64 UR16, c[0x0][0x3c8] ;  /* 0x00007900ff1077ac */ /* 0x000f240008000a00 */
[----:B------:R-:W-:-:S04]  /*1240*/  IMAD.WIDE.U32 R2, R0, UR23, R2 ;  /* 0x0000001700027c25 */ /* 0x000fc8000f8e0002 */
[----:B------:R-:W-:Y:S01]  /*1250*/  IMAD.U32 R0, RZ, RZ, UR11 ;  /* 0x0000000bff007e24 */ /* 0x000fe2000f8e00ff */
[----:B------:R-:W5:Y:S03]  /*1260*/  LDCU.64 UR10, c[0x0][0x550] ;  /* 0x0000aa00ff0a77ac */ /* 0x000f660008000a00 */
[----:B------:R-:W-:Y:S02]  /*1270*/  IMAD R3, R0, UR23, R3 ;  /* 0x0000001700037c24 */ /* 0x000fe4000f8e0203 */
[----:B------:R-:W-:Y:S01]  /*1280*/  IMAD R0, R13, UR47, R6 ;  /* 0x0000002f0d007c24 */ /* 0x000fe2000f8e0206 */
[----:B------:R-:W-:Y:S01]  /*1290*/  IADD3 R6, P0, PT, R4, UR52, RZ ;  /* 0x0000003404067c10 */ /* 0x000fe2000ff1e0ff */
[C---:B------:R-:W-:Y:S01]  /*12a0*/  IMAD.WIDE.U32 R2, R22.reuse, UR8, R2 ;  /* 0x0000000816027c25 */ /* 0x040fe2000f8e0002 */
        /* <DEDUP_REMOVED lines=11> */
[----:B-----5:R-:W-:-:S02]  /*1360*/  LEA R243, P2, R2, UR10, 0x1 ;  /* 0x0000000a02f37c11 */ /* 0x020fc4000f8408ff */
[----:B------:R-:W-:Y:S01]  /*1370*/  IMAD R0, R244, UR46, R246 ;  /* 0x0000002ef4007c24 */ /* 0x000fe2000f8e02f6 */
[----:B------:R-:W-:Y:S01]  /*1380*/  USHF.L.U32 UR52, UR46, 0x6, URZ ;  /* 0x000000062e347899 */ /* 0x000fe200080006ff */
[----:B------:R-:W-:Y:S01]  /*1390*/  IMAD R8, R9, UR21, R5 ;  /* 0x0000001509087c24 */ /* 0x000fe2000f8e0205 */
[----:B------:R-:W-:Y:S01]  /*13a0*/  LEA.HI.X R242, R2, UR11, R14, 0x1, P2 ;  /* 0x0000000b02f27c11 */ /* 0x000fe200090f0c0e */
[----:B------:R-:W-:Y:S01]  /*13b0*/  IMAD R3, R3, UR23, R7 ;  /* 0x0000001703037c24 */ /* 0x000fe2000f8e0207 */
[----:B------:R-:W-:Y:S01]  /*13c0*/  IADD3 R9, P1, P0, R0, UR53, R4 ;  /* 0x0000003500097c10 */ /* 0x000fe2000f83e004 */
[----:B------:R-:W-:Y:S01]  /*13d0*/  IMAD.MOV.U32 R2, RZ, RZ, R6 ;  /* 0x000000ffff027224 */ /* 0x000fe200078e0006 */
[----:B------:R-:W-:Y:S01]  /*13e0*/  SHF.R.S32.HI R5, RZ, 0x1f, R0 ;  /* 0x0000001fff057819 */ /* 0x000fe20000011400 */
[----:B------:R-:W-:Y:S01]  /*13f0*/  IMAD.SHL.U32 R7, R12, 0x20, RZ ;  /* 0x000000200c077824 */ /* 0x000fe200078e00ff */
[----:B------:R-:W-:Y:S01]  /*1400*/  SEL R0, R8, RZ, P3 ;  /* 0x000000ff08007207 */ /* 0x000fe20001800000 */
[C---:B------:R-:W-:Y:S01]  /*1410*/  IMAD.WIDE.U32 R2, R22.reuse, R12, R2 ;  /* 0x0000000c16027225 */ /* 0x040fe200078e0002 */
[----:B------:R-:W-:Y:S01]  /*1420*/  MOV R4, UR52 ;  /* 0x0000003400047c02 */ /* 0x000fe20008000f00 */
[----:B--2---:R-:W-:Y:S01]  /*1430*/  UIMAD.WIDE UR10, UR54, 0x4, UR58 ;  /* 0x00000004360a78a5 */ /* 0x004fe2000f8e023a */
[----:B------:R-:W-:Y:S01]  /*1440*/  IADD3.X R5, PT, PT, R5, UR51, R0, P1, P0 ;  /* 0x0000003305057c10 */ /* 0x000fe20008fe0400 */
[----:B------:R-:W-:Y:S01]  /*1450*/  IMAD R3, R22, R13, R3 ;  /* 0x0000000d16037224 */ /* 0x000fe200078e0203 */
[----:B------:R-:W-:Y:S01]  /*1460*/  IADD3 R0, P0, PT, R9, UR52, RZ ;  /* 0x0000003409007c10 */ /* 0x000fe2000ff1e0ff */
[----:B-1----:R-:W-:Y:S01]  /*1470*/  UIMAD.WIDE UR52, UR55, 0x4, UR56 ;  /* 0x00000004373478a5 */ /* 0x002fe2000f8e0238 */
[----:B---3--:R-:W-:-:S02]  /*1480*/  LEA R240, P1, R2, UR8, 0x1 ;  /* 0x0000000802f07c11 */ /* 0x008fc4000f8208ff */
[----:B------:R-:W-:Y:S02]  /*1490*/  LEA.HI.X.SX32 R4, R4, R5, 0x1, P0 ;  /* 0x0000000504047211 */ /* 0x000fe400000f0eff */
[----:B----4-:R-:W-:Y:S02]  /*14a0*/  LEA R236, P0, R0, UR16, 0x2 ;  /* 0x0000001000ec7c11 */ /* 0x010fe4000f8010ff */
[----:B------:R-:W-:Y:S02]  /*14b0*/  LEA.HI.X R239, R2, UR9, R3, 0x1, P1 ;  /* 0x0000000902ef7c11 */ /* 0x000fe400088f0c03 */
[----:B------:R-:W-:Y:S02]  /*14c0*/  LEA.HI.X R237, R0, UR17, R4, 0x2, P0 ;  /* 0x0000001100ed7c11 */ /* 0x000fe400080f1404 */
[C---:B------:R-:W-:Y:S02]  /*14d0*/  IADD3 R17, P2, PT, R22.reuse, 0x20, RZ ;  /* 0x0000002016117810 */ /* 0x040fe40007f5e0ff */
[----:B------:R-:W-:-:S02]  /*14e0*/  IADD3 R21, P0, PT, R22, 0x60, RZ ;  /* 0x0000006016157810 */ /* 0x000fc40007f1e0ff */
[----:B------:R-:W-:Y:S01]  /*14f0*/  IADD3 R20, P1, PT, R22, 0x40, RZ ;  /* 0x0000004016147810 */ /* 0x000fe20007f3e0ff */
[----:B------:R-:W-:Y:S01]  /*1500*/  IMAD.X R24, RZ, RZ, RZ, P2 ;  /* 0x000000ffff187224 */ /* 0x000fe200010e06ff */
[----:B------:R-:W-:Y:S01]  /*1510*/  SHF.L.U64.HI R8, R12, 0x5, R13 ;  /* 0x000000050c087819 */ /* 0x000fe2000001020d */
[C---:B------:R-:W-:Y:S01]  /*1520*/  VIADD R12, R22.reuse, 0x20 ;  /* 0x00000020160c7836 */ /* 0x040fe20000000000 */
[----:B------:R-:W-:Y:S01]  /*1530*/  IADD3 R14, PT, PT, R22, 0x40, RZ ;  /* 0x00000040160e7810 */ /* 0x000fe20007ffe0ff */
[----:B------:R-:W-:Y:S01]  /*1540*/  IMAD.X R26, RZ, RZ, RZ, P0 ;  /* 0x000000ffff1a7224 */ /* 0x000fe200000e06ff */
[----:B------:R-:W-:Y:S02]  /*1550*/  IADD3.X R25, PT, PT, RZ, RZ, RZ, P1, !PT ;  /* 0x000000ffff197210 */ /* 0x000fe40000ffe4ff */
        /* <DEDUP_REMOVED lines=14> */
.L_x_1602:
[----:B------:R-:W1:Y:S01]  /*1640*/  LDCU.64 UR10, c[0x0][0x5c0] ;  /* 0x0000b800ff0a77ac */ /* 0x000e620008000a00 */
[----:B------:R-:W-:-:S04]  /*1650*/  UIADD3 UR5, UPT, UPT, UR37, UR38, URZ ;  /* 0x0000002625057290 */ /* 0x000fc8000fffe0ff */
[----:B-1----:R-:W-:Y:S02]  /*1660*/  UIMAD.WIDE.U32 UR16, UR5, UR10, URZ ;  /* 0x0000000a051072a5 */ /* 0x002fe4000f8e00ff */
[----:B------:R-:W-:-:S04]  /*1670*/  UIMAD UR5, UR5, UR11, URZ ;  /* 0x0000000b050572a4 */ /* 0x000fc8000f8e02ff */
[----:B------:R-:W-:-:S06]  /*1680*/  UIADD3 UR5, UPT, UPT, UR17, UR5, URZ ;  /* 0x0000000511057290 */ /* 0x000fcc000fffe0ff */
[----:B------:R-:W-:Y:S02]  /*1690*/  MOV R0, UR5 ;  /* 0x0000000500007c02 */ /* 0x000fe40008000f00 */
.L_x_1603:
        /* <DEDUP_REMOVED lines=12> */
.L_x_1604:
[----:B------:R-:W1:Y:S01]  /*1760*/  LDCU.64 UR8, c[0x0][0x5c8] ;  /* 0x0000b900ff0877ac */ /* 0x000e620008000a00 */
[----:B------:R-:W-:-:S04]  /*1770*/  UIADD3 UR37, UPT, UPT, UR37, UR38, URZ ;  /* 0x0000002625257290 */ /* 0x000fc8000fffe0ff */
[----:B-1----:R-:W-:Y:S02]  /*1780*/  UIMAD.WIDE.U32 UR14, UR37, UR8, URZ ;  /* 0x00000008250e72a5 */ /* 0x002fe4000f8e00ff */
[----:B------:R-:W-:-:S04]  /*1790*/  UIMAD UR37, UR37, UR9, URZ ;  /* 0x00000009252572a4 */ /* 0x000fc8000f8e02ff */
[----:B------:R-:W-:-:S06]  /*17a0*/  UIADD3 UR37, UPT, UPT, UR15, UR37, URZ ;  /* 0x000000250f257290 */ /* 0x000fcc000fffe0ff */
[----:B------:R-:W-:Y:S02]  /*17b0*/  MOV R9, UR37 ;  /* 0x0000002500097c02 */ /* 0x000fe40008000f00 */
.L_x_1605:
        /* <DEDUP_REMOVED lines=30> */
.L_x_1607:
[----:B------:R-:W-:Y:S05]  /*19a0*/  BSYNC.RECONVERGENT B0 ;  /* 0x0000000000007941 */ /* 0x000fea0003800200 */
.L_x_1606:
        /* <DEDUP_REMOVED lines=16> */
.L_x_1609:
[----:B------:R-:W-:Y:S05]  /*1ab0*/  BSYNC.RECONVERGENT B0 ;  /* 0x0000000000007941 */ /* 0x000fea0003800200 */
.L_x_1608:
        /* <DEDUP_REMOVED lines=16> */
.L_x_1611:
[----:B------:R-:W-:Y:S05]  /*1bc0*/  BSYNC.RECONVERGENT B0 ;  /* 0x0000000000007941 */ /* 0x000fea0003800200 */
.L_x_1610:
        /* <DEDUP_REMOVED lines=16> */
.L_x_1613:
[----:B------:R-:W-:Y:S05]  /*1cd0*/  BSYNC.RECONVERGENT B0 ;  /* 0x0000000000007941 */ /* 0x000fea0003800200 */
.L_x_1612:
        /* <DEDUP_REMOVED lines=25> */
.L_x_1615:
[----:B------:R-:W-:Y:S05]  /*1e70*/  BSYNC.RECONVERGENT B0 ;  /* 0x0000000000007941 */ /* 0x000fea0003800200 */
.L_x_1614:
        /* <DEDUP_REMOVED lines=16> */
.L_x_1617:
[----:B------:R-:W-:Y:S05]  /*1f80*/  BSYNC.RECONVERGENT B0 ;  /* 0x0000000000007941 */ /* 0x000fea0003800200 */
.L_x_1616:
        /* <DEDUP_REMOVED lines=16> */
.L_x_1619:
[----:B------:R-:W-:Y:S05]  /*2090*/  BSYNC.RECONVERGENT B0 ;  /* 0x0000000000007941 */ /* 0x000fea0003800200 */
.L_x_1618:
        /* <DEDUP_REMOVED lines=17> */
.L_x_1601:
        /* <DEDUP_REMOVED lines=30> */
.L_x_1622:
[----:B------:R2:W-:Y:S04]  /*2390*/  STS.128 [R6+0x8000], RZ ;  /* 0x008000ff06007388 */ /* 0x0005e80000000c00 */
[----:B------:R2:W-:Y:S02]  /*23a0*/  STS.128 [R6+0xa000], RZ ;  /* 0x00a000ff06007388 */ /* 0x0005e40000000c00 */
.L_x_1623:
[----:B------:R-:W-:Y:S05]  /*23b0*/  BSYNC.RECONVERGENT B0 ;  /* 0x0000000000007941 */ /* 0x000fea0003800200 */
.L_x_1621:
        /* <DEDUP_REMOVED lines=23> */
.L_x_1625:
[----:B------:R-:W-:Y:S05]  /*2530*/  BSYNC.RECONVERGENT B0 ;  /* 0x0000000000007941 */ /* 0x000fea0003800200 */
.L_x_1624:
        /* <DEDUP_REMOVED lines=21> */
.L_x_1627:
[----:B------:R1:W-:Y:S04]  /*2690*/  STS.128 [R235], RZ ;  /* 0x000000ffeb007388 */ /* 0x0003e80000000c00 */
[----:B------:R1:W-:Y:S02]  /*26a0*/  STS.128 [R235+0x2000], RZ ;  /* 0x002000ffeb007388 */ /* 0x0003e40000000c00 */
.L_x_1628:
[----:B------:R-:W-:Y:S05]  /*26b0*/  BSYNC.RECONVERGENT B0 ;  /* 0x0000000000007941 */ /* 0x000fea0003800200 */
.L_x_1626:
        /* <DEDUP_REMOVED lines=40> */
.L_x_1630:
[----:B------:R-:W-:Y:S05]  /*2940*/  BSYNC.RECONVERGENT B0 ;  /* 0x0000000000007941 */ /* 0x000fea0003800200 */
.L_x_1629:
        /* <DEDUP_REMOVED lines=36> */
.L_x_1632:
[----:B------:R2:W-:Y:S04]  /*2b90*/  STS.128 [R6+0xc000], RZ ;  /* 0x00c000ff06007388 */ /* 0x0005e80000000c00 */
[----:B------:R2:W-:Y:S02]  /*2ba0*/  STS.128 [R6+0x10000], RZ ;  /* 0x010000ff06007388 */ /* 0x0005e40000000c00 */
.L_x_1633:
[----:B------:R-:W-:Y:S05]  /*2bb0*/  BSYNC.RECONVERGENT B0 ;  /* 0x0000000000007941 */ /* 0x000fea0003800200 */
.L_x_1631:
        /* <DEDUP_REMOVED lines=29> */
.L_x_1635:
[----:B------:R-:W-:Y:S05]  /*2d90*/  BSYNC.RECONVERGENT B0 ;  /* 0x0000000000007941 */ /* 0x000fea0003800200 */
.L_x_1634:
        /* <DEDUP_REMOVED lines=26> */
.L_x_1637:
[----:B------:R-:W-:Y:S05]  /*2f40*/  BSYNC.RECONVERGENT B0 ;  /* 0x0000000000007941 */ /* 0x000fea0003800200 */
.L_x_1636:
        /* <DEDUP_REMOVED lines=26> */
.L_x_1639:
[----:B------:R-:W-:Y:S05]  /*30f0*/  BSYNC.RECONVERGENT B0 ;  /* 0x0000000000007941 */ /* 0x000fea0003800200 */
.L_x_1638:
        /* <DEDUP_REMOVED lines=34> */
.L_x_1641:
[----:B------:R1:W-:Y:S04]  /*3320*/  STS.128 [R6+0x14000], RZ ;  /* 0x014000ff06007388 */ /* 0x0003e80000000c00 */
[----:B------:R1:W-:Y:S02]  /*3330*/  STS.128 [R6+0x18000], RZ ;  /* 0x018000ff06007388 */ /* 0x0003e40000000c00 */
.L_x_1642:
[----:B------:R-:W-:Y:S05]  /*3340*/  BSYNC.RECONVERGENT B0 ;  /* 0x0000000000007941 */ /* 0x000fea0003800200 */
.L_x_1640:
[----:B------:R-:W3:Y:S01]  /*3350*/  LDC.64 R22, c[0x0][0x528] ;  /* 0x00014a00ff167b82 */ /* 0x000ee20000000a00 */
[----:B------:R-:W1:Y:S01]  /*3360*/  S2R R214, SR_TID.X ;  /* 0x0000000000d67919 */ /* 0x000e620000002100 */
[----:B------:R-:W-:Y:S01]  /*3370*/  LOP3.LUT R244, R244, 0x1, RZ, 0xc0, !PT ;  /* 0x00000001f4f47812 */ /* 0x000fe200078ec0ff */
[----:B------:R-:W-:Y:S01]  /*3380*/  IMAD.U32 R0, RZ, RZ, UR5 ;  /* 0x00000005ff007e24 */ /* 0x000fe2000f8e00ff */
[----:B--2---:R-:W-:Y:S01]  /*3390*/  SHF.R.U32.HI R2, RZ, 0x4, R29 ;  /* 0x00000004ff027819 */ /* 0x004fe2000001161d */
[----:B------:R-:W-:Y:S01]  /*33a0*/  IMAD.SHL.U32 R27, R29, 0x40, RZ ;  /* 0x000000401d1b7824 */ /* 0x000fe200078e00ff */
[----:B------:R-:W2:Y:S01]  /*33b0*/  LDCU UR14, c[0x0][0x440] ;  /* 0x00008800ff0e77ac */ /* 0x000ea20008000800 */
[----:B---3--:R3:W5:Y:S04]  /*33c0*/  LDG.E.64 R18, desc[UR34][R22.64+0x8] ;  /* 0x0000082216127981 */ /* 0x008768000c1e1b00 */
[----:B------:R-:W5:Y:S01]  /*33d0*/  LDG.E.64 R22, desc[UR34][R22.64] ;  /* 0x0000002216167981 */ /* 0x000f62000c1e1b00 */
[----:B------:R-:W-:Y:S01]  /*33e0*/  IMAD R244, R0, 0x4, R244 ;  /* 0x0000000400f47824 */ /* 0x000fe200078e02f4 */
[----:B------:R-:W-:Y:S01]  /*33f0*/  LOP3.LUT R0, R27, 0x1c0, RZ, 0xc0, !PT ;  /* 0x000001c01b007812 */ /* 0x000fe200078ec0ff */
[----:B------:R-:W-:Y:S01]  /*3400*/  IMAD.SHL.U32 R28, R29, 0x20, RZ ;  /* 0x000000201d1c7824 */ /* 0x000fe200078e00ff */
[----:B------:R3:W-:Y:S01]  /*3410*/  @P5 STS.128 [R6+0x15000], RZ ;  /* 0x015000ff06005388 */ /* 0x0007e20000000c00 */
[----:B------:R-:W-:Y:S01]  /*3420*/  LOP3.LUT R2, R2, 0x8, RZ, 0xc0, !PT ;  /* 0x0000000802027812 */ /* 0x000fe200078ec0ff */
[----:B------:R-:W-:Y:S01]  /*3430*/  BSSY.RECONVERGENT B0, `(.L_x_1643) ;  /* 0x0000020000007945 */ /* 0x000fe20003800200 */
[----:B------:R-:W-:Y:S01]  /*3440*/  LOP3.LUT R16, R27, 0x200, RZ, 0xc0, !PT ;  /* 0x000002001b107812 */ /* 0x000fe200078ec0ff */
[----:B------:R3:W-:Y:S01]  /*3450*/  @P5 STS.128 [R6+0x19000], RZ ;  /* 0x019000ff06005388 */ /* 0x0007e20000000c00 */
[----:B------:R-:W-:-:S02]  /*3460*/  LOP3.LUT R0, R0, 0x38, R30, 0xf8, !PT ;  /* 0x0000003800007812 */ /* 0x000fc400078ef81e */
[----:B------:R-:W-:Y:S02]  /*3470*/  LOP3.LUT R2, R2, 0x10, R29, 0xf8, !PT ;  /* 0x0000001002027812 */ /* 0x000fe400078ef81d */
[----:B------:R-:W-:Y:S02]  /*3480*/  LOP3.LUT R16, R16, 0x400, R28, 0xf8, !PT ;  /* 0x0000040010107812 */ /* 0x000fe400078ef81c */
[----:B------:R-:W-:Y:S02]  /*3490*/  LOP3.LUT R15, R0, 0x8, R31, 0x78, !PT ;  /* 0x00000008000f7812 */ /* 0x000fe400078e781f */
[----:B------:R-:W-:Y:S02]  /*34a0*/  LOP3.LUT R14, R2, R0, RZ, 0x3c, !PT ;  /* 0x00000000020e7212 */ /* 0x000fe400078e3cff */
        /* <DEDUP_REMOVED lines=24> */
.L_x_1644:
[----:B------:R-:W-:Y:S05]  /*3630*/  BSYNC.RECONVERGENT B0 ;  /* 0x0000000000007941 */ /* 0x000fea0003800200 */
.L_x_1643:
[----:B------:R2:W-:Y:S01]  /*3640*/  @P4 STS.128 [R6+0x16000], RZ ;  /* 0x016000ff06004388 */ /* 0x0005e20000000c00 */
[----:B------:R-:W-:Y:S01]  /*3650*/  BSSY.RECONVERGENT B0, `(.L_x_1645) ;  /* 0x000001c000007945 */ /* 0x000fe20003800200 */
[----:B------:R-:W-:Y:S02]  /*3660*/  LOP3.LUT R15, R16, R15, RZ, 0xfc, !PT ;  /* 0x0000000f100f7212 */ /* 0x000fe400078efcff */
[----:B------:R2:W-:Y:S01]  /*3670*/  @P4 STS.128 [R6+0x1a000], RZ ;  /* 0x01a000ff06004388 */ /* 0x0005e20000000c00 */
[----:B------:R-:W-:Y:S02]  /*3680*/  LOP3.LUT R14, R14, 0x200, R27, 0xf8, !PT ;  /* 0x000002000e0e7812 */ /* 0x000fe400078ef81b */
[----:B------:R-:W-:Y:S01]  /*3690*/  LOP3.LUT R12, R12, 0x7a00, R28, 0xf8, !PT ;  /* 0x00007a000c0c7812 */ /* 0x000fe200078ef81c */
        /* <DEDUP_REMOVED lines=23> */
.L_x_1646:
[----:B------:R-:W-:Y:S05]  /*3810*/  BSYNC.RECONVERGENT B0 ;  /* 0x0000000000007941 */ /* 0x000fea0003800200 */
.L_x_1645:
        /* <DEDUP_REMOVED lines=26> */
.L_x_1648:
[----:B------:R-:W-:Y:S05]  /*39c0*/  BSYNC.RECONVERGENT B0 ;  /* 0x0000000000007941 */ /* 0x000fea0003800200 */
.L_x_1647:
[C---:B------:R-:W-:Y:S01]  /*39d0*/  IMAD.SHL.U32 R0, R214.reuse, 0x40, RZ ;  /* 0x00000040d6007824 */ /* 0x040fe200078e00ff */
[----:B------:R-:W-:Y:S01]  /*39e0*/  UIMAD UR8, UR24, UR42, UR23 ;  /* 0x0000002a180872a4 */ /* 0x000fe2000f8e0217 */
[C---:B-1234-:R-:W-:Y:S01]  /*39f0*/  IMAD.SHL.U32 R6, R214.reuse, 0x20, RZ ;  /* 0x00000020d6067824 */ /* 0x05efe200078e00ff */
[----:B------:R-:W-:Y:S01]  /*3a00*/  SHF.R.U32.HI R8, RZ, 0x1, R214 ;  /* 0x00000001ff087819 */ /* 0x000fe200000116d6 */
[----:B------:R-:W-:Y:S01]  /*3a10*/  IMAD.SHL.U32 R9, R214, 0x2, RZ ;  /* 0x00000002d6097824 */ /* 0x000fe200078e00ff */
[----:B------:R-:W-:Y:S01]  /*3a20*/  LOP3.LUT R4, R0, 0x1c0, RZ, 0xc0, !PT ;  /* 0x000001c000047812 */ /* 0x000fe200078ec0ff */
[----:B------:R-:W-:Y:S01]  /*3a30*/  IMAD.SHL.U32 R213, R214, 0x8, RZ ;  /* 0x00000008d6d57824 */ /* 0x000fe200078e00ff */
[----:B------:R-:W-:Y:S01]  /*3a40*/  LOP3.LUT R2, R0, 0x200, RZ, 0xc0, !PT ;  /* 0x0000020000027812 */ /* 0x000fe200078ec0ff */
[----:B------:R-:W-:Y:S01]  /*3a50*/  IMAD.SHL.U32 R7, R214, 0x10, RZ ;  /* 0x00000010d6077824 */ /* 0x000fe200078e00ff */
[--C-:B------:R-:W-:Y:S01]  /*3a60*/  LOP3.LUT R3, R9, 0x7006, R6.reuse, 0xc8, !PT ;  /* 0x0000700609037812 */ /* 0x100fe200078ec806 */
[----:B------:R-:W-:Y:S01]  /*3a70*/  USHF.L.U32 UR8, UR8, 0x5, URZ ;  /* 0x0000000508087899 */ /* 0x000fe200080006ff */
[----:B------:R-:W-:Y:S01]  /*3a80*/  LOP3.LUT R0, R4, 0x38, R213, 0xf8, !PT ;  /* 0x0000003804007812 */ /* 0x000fe200078ef8d5 */
[----:B------:R-:W1:Y:S01]  /*3a90*/  LDC R241, c[0x0][0x44c] ;  /* 0x00011300fff17b82 */ /* 0x000e620000000800 */
[----:B------:R-:W-:Y:S01]  /*3aa0*/  LOP3.LUT R7, R7, 0x1c0, RZ, 0xc0, !PT ;  /* 0x000001c007077812 */ /* 0x000fe200078ec0ff */
[----:B------:R-:W-:Y:S01]  /*3ab0*/  USHF.R.S32.HI UR12, URZ, 0x1f, UR8 ;  /* 0x0000001fff0c7899 */ /* 0x000fe20008011408 */
[----:B------:R-:W-:Y:S01]  /*3ac0*/  LOP3.LUT R5, R3, 0x400, R6, 0xf8, !PT ;  /* 0x0000040003057812 */ /* 0x000fe200078ef806 */
[----:B------:R-:W0:Y:S01]  /*3ad0*/  LDGDEPBAR ;  /* 0x00000000000079af */ /* 0x000e220000000000 */
[----:B------:R-:W-:Y:S01]  /*3ae0*/  LOP3.LUT R3, R0, 0x8, R214, 0x78, !PT ;  /* 0x0000000800037812 */ /* 0x000fe200078e78d6 */
[----:B------:R-:W-:Y:S01]  /*3af0*/  IMAD.MOV.U32 R210, RZ, RZ, 0x40 ;  /* 0x00000040ffd27424 */ /* 0x000fe200078e00ff */
[----:B------:R-:W-:Y:S01]  /*3b00*/  LOP3.LUT R4, R7, 0x38, R9, 0xf8, !PT ;  /* 0x0000003807047812 */ /* 0x000fe200078ef809 */
[----:B------:R-:W-:Y:S01]  /*3b10*/  IMAD.MOV.U32 R203, RZ, RZ, 0x20 ;  /* 0x00000020ffcb7424 */ /* 0x000fe200078e00ff */
[----:B------:R-:W-:Y:S01]  /*3b20*/  LOP3.LUT R2, R2, 0x400, R6, 0xf8, !PT ;  /* 0x0000040002027812 */ /* 0x000fe200078ef806 */
[----:B------:R-:W-:Y:S01]  /*3b30*/  UIADD3 UR54, UPT, UPT, UR30, 0x80, URZ ;  /* 0x000000801e367890 */ /* 0x000fe2000fffe0ff */
[----:B------:R-:W-:Y:S01]  /*3b40*/  LOP3.LUT R0, R0, 0x8, R8, 0x78, !PT ;  /* 0x0000000800007812 */ /* 0x000fe200078e7808 */
[----:B------:R-:W-:Y:S01]  /*3b50*/  IMAD.MOV.U32 R238, RZ, RZ, R235 ;  /* 0x000000ffffee7224 */ /* 0x000fe200078e00eb */
[----:B------:R-:W-:-:S02]  /*3b60*/  LOP3.LUT R6, R3, 0x7a00, R6, 0xf8, !PT ;  /* 0x00007a0003067812 */ /* 0x000fc400078ef806 */
[----:B------:R-:W-:Y:S02]  /*3b70*/  CS2R R158, SRZ ;  /* 0x00000000009e7805 */ /* 0x000fe4000001ff00 */
[----:B------:R-:W-:Y:S02]  /*3b80*/  LOP3.LUT R3, R4, 0x20, R8, 0x78, !PT ;  /* 0x0000002004037812 */ /* 0x000fe400078e7808 */
[----:B------:R-:W-:Y:S02]  /*3b90*/  CS2R R156, SRZ ;  /* 0x00000000009c7805 */ /* 0x000fe4000001ff00 */
[----:B------:R-:W-:Y:S01]  /*3ba0*/  LOP3.LUT R212, R2, R0, RZ, 0xfc, !PT ;  /* 0x0000000002d47212 */ /* 0x000fe200078efcff */
[----:B------:R-:W-:Y:S01]  /*3bb0*/  STL [R1+0x8], R6 ;  /* 0x0000080601007387 */ /* 0x000fe20000100800 */
[----:B------:R-:W-:Y:S01]  /*3bc0*/  LOP3.LUT R0, R5, R3, RZ, 0xfc, !PT ;  /* 0x0000000305007212 */ /* 0x000fe200078efcff */
[----:B------:R-:W-:Y:S01]  /*3bd0*/  IMAD.SHL.U32 R2, R214, 0x2, RZ ;  /* 0x00000002d6027824 */ /* 0x000fe200078e00ff */
[----:B-----5:R-:W-:-:S02]  /*3be0*/  IADD3 R246, P3, P0, R18, UR8, R246 ;  /* 0x0000000812f67c10 */ /* 0x020fc4000f87e0f6 */
[----:B------:R-:W-:Y:S02]  /*3bf0*/  CS2R R162, SRZ ;  /* 0x0000000000a27805 */ /* 0x000fe4000001ff00 */
[----:B------:R-:W-:Y:S01]  /*3c00*/  R2UR UR13, R23 ;  /* 0x00000000170d72ca */ /* 0x000fe200000e0000 */
[----:B------:R2:W-:Y:S01]  /*3c10*/  STL [R1+0x4], R0 ;  /* 0x0000040001007387 */ /* 0x0005e20000100800 */
[----:B------:R-:W-:Y:S02]  /*3c20*/  R2P PR, R29, 0x6 ;  /* 0x000000061d007804 */ /* 0x000fe40000000000 */
[----:B------:R-:W-:Y:S02]  /*3c30*/  CS2R R160, SRZ ;  /* 0x0000000000a07805 */ /* 0x000fe4000001ff00 */
[----:B------:R-:W-:Y:S02]  /*3c40*/  R2UR UR15, R22 ;  /* 0x00000000160f72ca */ /* 0x000fe400000e0000 */
[----:B------:R-:W-:-:S02]  /*3c50*/  CS2R R154, SRZ ;  /* 0x00000000009a7805 */ /* 0x000fc4000001ff00 */
[----:B------:R-:W-:Y:S02]  /*3c60*/  LEA R205, R12, UR25, 0x1 ;  /* 0x000000190ccd7c11 */ /* 0x000fe4000f8e08ff */
[----:B------:R-:W-:Y:S02]  /*3c70*/  CS2R R152, SRZ ;  /* 0x0000000000987805 */ /* 0x000fe4000001ff00 */
[----:B------:R-:W-:Y:S02]  /*3c80*/  SEL R210, R210, 0xffffffc0, !P2 ;  /* 0xffffffc0d2d27807 */ /* 0x000fe40005000000 */
[----:B------:R-:W-:Y:S02]  /*3c90*/  CS2R R150, SRZ ;  /* 0x0000000000967805 */ /* 0x000fe4000001ff00 */
[----:B------:R-:W-:Y:S02]  /*3ca0*/  LEA R209, R15, UR25, 0x1 ;  /* 0x000000190fd17c11 */ /* 0x000fe4000f8e08ff */
[----:B------:R-:W-:-:S02]  /*3cb0*/  CS2R R148, SRZ ;  /* 0x0000000000947805 */ /* 0x000fc4000001ff00 */
[----:B------:R-:W-:Y:S01]  /*3cc0*/  LEA R204, R14, UR25, 0x1 ;  /* 0x000000190ecc7c11 */ /* 0x000fe2000f8e08ff */
[----:B------:R-:W-:Y:S01]  /*3cd0*/  IMAD.IADD R206, R210, 0x1, R205 ;  /* 0x00000001d2ce7824 */ /* 0x000fe200078e02cd */
[----:B------:R-:W-:Y:S02]  /*3ce0*/  SEL R203, R203, 0xffffffe0, !P1 ;  /* 0xffffffe0cbcb7807 */ /* 0x000fe40004800000 */
[----:B------:R-:W-:Y:S02]  /*3cf0*/  CS2R R142, SRZ ;  /* 0x00000000008e7805 */ /* 0x000fe4000001ff00 */
[----:B------:R-:W-:Y:S02]  /*3d00*/  SHF.R.U32.HI R217, RZ, 0x3, R214 ;  /* 0x00000003ffd97819 */ /* 0x000fe400000116d6 */
[----:B------:R-:W-:Y:S02]  /*3d10*/  CS2R R140, SRZ ;  /* 0x00000000008c7805 */ /* 0x000fe4000001ff00 */
[----:B------:R-:W-:-:S02]  /*3d20*/  LOP3.LUT R211, R2, 0x20, RZ, 0xc0, !PT ;  /* 0x0000002002d37812 */ /* 0x000fc400078ec0ff */
[----:B------:R-:W-:Y:S02]  /*3d30*/  CS2R R146, SRZ ;  /* 0x0000000000927805 */ /* 0x000fe4000001ff00 */
[----:B------:R-:W-:Y:S02]  /*3d40*/  CS2R R144, SRZ ;  /* 0x0000000000907805 */ /* 0x000fe4000001ff00 */
[----:B------:R-:W-:Y:S02]  /*3d50*/  CS2R R138, SRZ ;  /* 0x00000000008a7805 */ /* 0x000fe4000001ff00 */
[----:B------:R-:W-:Y:S02]  /*3d60*/  CS2R R136, SRZ ;  /* 0x0000000000887805 */ /* 0x000fe4000001ff00 */
[----:B------:R-:W-:Y:S02]  /*3d70*/  CS2R R134, SRZ ;  /* 0x0000000000867805 */ /* 0x000fe4000001ff00 */
[----:B------:R-:W-:-:S02]  /*3d80*/  CS2R R132, SRZ ;  /* 0x0000000000847805 */ /* 0x000fc4000001ff00 */
[----:B------:R-:W-:Y:S02]  /*3d90*/  CS2R R126, SRZ ;  /* 0x00000000007e7805 */ /* 0x000fe4000001ff00 */
[----:B--2---:R-:W-:Y:S01]  /*3da0*/  IADD3.X R0, PT, PT, R19, UR12, RZ, P3, P0 ;  /* 0x0000000c13007c10 */ /* 0x004fe20009fe04ff */
[----:B------:R-:W2:Y:S01]  /*3db0*/  LDCU UR12, c[0x0][0x590] ;  /* 0x0000b200ff0c77ac */ /* 0x000ea20008000800 */
[----:B------:R-:W-:Y:S02]  /*3dc0*/  LOP3.LUT P0, RZ, R214, 0x4, RZ, 0xc0, !PT ;  /* 0x00000004d6ff7812 */ /* 0x000fe4000780c0ff */
[----:B------:R-:W-:Y:S02]  /*3dd0*/  CS2R R124, SRZ ;  /* 0x00000000007c7805 */ /* 0x000fe4000001ff00 */
[----:B------:R-:W-:Y:S01]  /*3de0*/  CS2R R130, SRZ ;  /* 0x0000000000827805 */ /* 0x000fe2000001ff00 */
[----:B------:R3:W-:Y:S01]  /*3df0*/  STL [R1], R0 ;  /* 0x0000000001007387 */ /* 0x0007e20000100800 */
        /* <DEDUP_REMOVED lines=24> */
[----:B---3--:R-:W-:Y:S01]  /*3f80*/  IMAD.MOV.U32 R0, RZ, RZ, 0x10 ;  /* 0x00000010ff007424 */ /* 0x008fe200078e00ff */
[----:B------:R-:W-:-:S02]  /*3f90*/  CS2R R80, SRZ ;  /* 0x0000000000507805 */ /* 0x000fc4000001ff00 */
[----:B------:R-:W-:Y:S02]  /*3fa0*/  CS2R R74, SRZ ;  /* 0x00000000004a7805 */ /* 0x000fe4000001ff00 */
[----:B------:R-:W-:Y:S02]  /*3fb0*/  CS2R R72, SRZ ;  /* 0x0000000000487805 */ /* 0x000fe4000001ff00 */
[----:B------:R-:W-:Y:S02]  /*3fc0*/  CS2R R70, SRZ ;  /* 0x0000000000467805 */ /* 0x000fe4000001ff00 */
[----:B------:R-:W-:Y:S02]  /*3fd0*/  SEL R0, R0, 0xfffffff0, !P0 ;  /* 0xfffffff000007807 */ /* 0x000fe40004000000 */
        /* <DEDUP_REMOVED lines=18> */
[----:B------:R-:W-:Y:S01]  /*4100*/  LOP3.LUT P3, RZ, R214, 0x2, RZ, 0xc0, !PT ;  /* 0x00000002d6ff7812 */ /* 0x000fe2000786c0ff */
[----:B------:R-:W-:Y:S01]  /*4110*/  VIADD R244, R244, 0xfffffffc ;  /* 0xfffffffcf4f47836 */ /* 0x000fe20000000000 */
[----:B------:R-:W-:Y:S01]  /*4120*/  LOP3.LUT P4, RZ, R214, 0x8, RZ, 0xc0, !PT ;  /* 0x00000008d6ff7812 */ /* 0x000fe2000788c0ff */
[----:B------:R-:W-:Y:S01]  /*4130*/  VIADD R209, R209, UR16 ;  /* 0x00000010d1d17c36 */ /* 0x000fe20008000000 */
[----:B------:R-:W-:Y:S01]  /*4140*/  LOP3.LUT R211, R211, 0x18, R217, 0xf8, !PT ;  /* 0x00000018d3d37812 */ /* 0x000fe200078ef8d9 */
[----:B------:R-:W-:Y:S01]  /*4150*/  VIADD R204, R204, UR16 ;  /* 0x00000010cccc7c36 */ /* 0x000fe20008000000 */
[----:B------:R-:W-:Y:S01]  /*4160*/  LOP3.LUT R252, R0, 0x40, RZ, 0xfc, !PT ;  /* 0x0000004000fc7812 */ /* 0x000fe200078efcff */
[C---:B------:R-:W-:Y:S01]  /*4170*/  IMAD.IADD R207, R203.reuse, 0x1, R205 ;  /* 0x00000001cbcf7824 */ /* 0x040fe200078e02cd */
[----:B------:R-:W3:Y:S01]  /*4180*/  LDCU UR5, c[0x0][0x3e0] ;  /* 0x00007c00ff0577ac */ /* 0x000ee20008000800 */
[----:B------:R-:W-:-:S02]  /*4190*/  IMAD.IADD R208, R203, 0x1, R206 ;  /* 0x00000001cbd07824 */ /* 0x000fc400078e02ce */
[----:B------:R-:W-:Y:S01]  /*41a0*/  IMAD.WIDE.U32 R246, R246, -0x2daee0ad, RZ ;  /* 0xd2511f53f6f67825 */ /* 0x000fe200078e00ff */
[----:B------:R-:W4:Y:S01]  /*41b0*/  LDCU UR9, c[0x0][0x45c] ;  /* 0x00008b80ff0977ac */ /* 0x000f220008000800 */
[----:B------:R-:W1:Y:S01]  /*41c0*/  LDCU.U8 UR8, c[0x0][0x4f8] ;  /* 0x00009f00ff0877ac */ /* 0x000e620008000000 */
[----:B--2---:R-:W-:Y:S02]  /*41d0*/  USHF.L.U32 UR12, UR12, 0x6, URZ ;  /* 0x000000060c0c7899 */ /* 0x004fe400080006ff */
[----:B------:R-:W-:Y:S02]  /*41e0*/  USHF.L.U32 UR46, UR46, 0x3, URZ ;  /* 0x000000032e2e7899 */ /* 0x000fe400080006ff */
[----:B------:R-:W-:Y:S02]  /*41f0*/  UIADD3 UR51, UPT, UPT, UR15, -0x61c88647, URZ ;  /* 0x9e3779b90f337890 */ /* 0x000fe4000fffe0ff */
[----:B------:R-:W-:Y:S02]  /*4200*/  UIADD3 UR50, UPT, UPT, UR13, -0x4498517b, URZ ;  /* 0xbb67ae850d327890 */ /* 0x000fe4000fffe0ff */
[----:B------:R-:W-:-:S02]  /*4210*/  UIADD3 UR49, UPT, UPT, UR15, 0x3c6ef372, URZ ;  /* 0x3c6ef3720f317890 */ /* 0x000fc4000fffe0ff */
[----:B------:R-:W-:Y:S02]  /*4220*/  UIADD3 UR48, UPT, UPT, UR13, 0x76cf5d0a, URZ ;  /* 0x76cf5d0a0d307890 */ /* 0x000fe4000fffe0ff */
[----:B------:R-:W-:Y:S02]  /*4230*/  UIADD3 UR44, UPT, UPT, UR15, -0x255992d5, URZ ;  /* 0xdaa66d2b0f2c7890 */ /* 0x000fe4000fffe0ff */
[----:B------:R-:W-:Y:S02]  /*4240*/  UIADD3 UR42, UPT, UPT, UR13, 0x32370b8f, URZ ;  /* 0x32370b8f0d2a7890 */ /* 0x000fe4000fffe0ff */
[----:B------:R-:W-:Y:S02]  /*4250*/  UIADD3 UR30, UPT, UPT, UR15, 0x78dde6e4, URZ ;  /* 0x78dde6e40f1e7890 */ /* 0x000fe4000fffe0ff */
[----:B------:R-:W-:Y:S02]  /*4260*/  UIADD3 UR24, UPT, UPT, UR13, -0x126145ec, URZ ;  /* 0xed9eba140d187890 */ /* 0x000fe4000fffe0ff */
[----:B------:R-:W-:-:S02]  /*4270*/  UIADD3 UR17, UPT, UPT, UR15, 0x1715609d, URZ ;  /* 0x1715609d0f117890 */ /* 0x000fc4000fffe0ff */
[----:B------:R-:W-:Y:S02]  /*4280*/  UIADD3 UR58, UPT, UPT, UR13, -0x56f99767, URZ ;  /* 0xa90668990d3a7890 */ /* 0x000fe4000fffe0ff */
[----:B------:R-:W-:Y:S02]  /*4290*/  UIADD3 UR57, UPT, UPT, UR15, -0x4ab325aa, URZ ;  /* 0xb54cda560f397890 */ /* 0x000fe4000fffe0ff */
[----:B------:R-:W-:Y:S02]  /*42a0*/  UIADD3 UR56, UPT, UPT, UR13, 0x646e171e, URZ ;  /* 0x646e171e0d387890 */ /* 0x000fe4000fffe0ff */
[----:B-1-34-:R-:W-:-:S11]  /*42b0*/  UISETP.GE.AND UP1, UPT, UR54, UR36, UPT ;  /* 0x000000243600728c */ /* 0x01afd6000bf26270 */
.L_x_1651:
        /* <DEDUP_REMOVED lines=8> */
[--C-:B------:R-:W-:Y:S01]  /*4340*/  SHF.R.U32.HI R215, RZ, 0x1, R214.reuse ;  /* 0x00000001ffd77819 */ /* 0x100fe200000116d6 */
        /* <DEDUP_REMOVED lines=46> */
[----:B------:R-:W3:Y:S07]  /*4630*/  LDSM.16.M88.4 R192, [R205+0x10800] ;  /* 0x01080000cdc0783b */ /* 0x000eee0000000200 */
[----:B------:R-:W-:Y:S01]  /*4640*/  HMMA.16816.F32 R32, R184, R198, R32 ;  /* 0x000000c6b820723c */ /* 0x000fe20000001820 */
[----:B------:R-:W-:Y:S07]  /*4650*/  LDSM.16.M88.4 R184, [R0+0x3000] ;  /* 0x0030000000b8783b */ /* 0x000fee0000000200 */
[-C--:B-1----:R-:W-:Y:S01]  /*4660*/  HMMA.16816.F32 R4, R164, R172.reuse, R4 ;  /* 0x000000aca404723c */ /* 0x082fe20000001804 */
[----:B------:R-:W-:Y:S07]  /*4670*/  LDSM.16.M88.4 R196, [R3+0x3000] ;  /* 0x0030000003c4783b */ /* 0x000fee0000000200 */
[C---:B--2---:R-:W-:Y:S08]  /*4680*/  HMMA.16816.F32 R8, R176.reuse, R172, R8 ;  /* 0x000000acb008723c */ /* 0x044ff00000001808 */
[-C--:B------:R-:W-:Y:S08]  /*4690*/  HMMA.16816.F32 R12, R176, R174.reuse, R12 ;  /* 0x000000aeb00c723c */ /* 0x080ff0000000180c */
[C---:B------:R-:W-:Y:S01]  /*46a0*/  HMMA.16816.F32 R16, R164.reuse, R174, R16 ;  /* 0x000000aea410723c */ /* 0x040fe20000001810 */
[----:B------:R1:W-:Y:S07]  /*46b0*/  LDSM.16.M88.4 R172, [R0+0x2000] ;  /* 0x0020000000ac783b */ /* 0x0003ee0000000200 */
[-C--:B----4-:R-:W-:Y:S08]  /*46c0*/  HMMA.16816.F32 R20, R164, R168.reuse, R20 ;  /* 0x000000a8a414723c */ /* 0x090ff00000001814 */
[C---:B------:R-:W-:Y:S08]  /*46d0*/  HMMA.16816.F32 R24, R176.reuse, R168, R24 ;  /* 0x000000a8b018723c */ /* 0x040ff00000001818 */
[-C--:B------:R-:W-:Y:S01]  /*46e0*/  HMMA.16816.F32 R28, R176, R170.reuse, R28 ;  /* 0x000000aab01c723c */ /* 0x080fe2000000181c */
[----:B------:R-:W2:Y:S02]  /*46f0*/  LDSM.16.M88.4 R176, [R207+0x10000] ;  /* 0x01000000cfb0783b */ /* 0x000ea40000000200 */
[----:B-1----:R-:W-:Y:S02]  /*4700*/  @P1 LOP3.LUT R0, R216, 0x6, RZ, 0xc0, !PT ;  /* 0x00000006d8001812 */ /* 0x002fe400078ec0ff */
[----:B------:R-:W-:Y:S02]  /*4710*/  PLOP3.LUT P1, PT, PT, PT, UP1, 0x80, 0x8 ;  /* 0x000000000008781c */ /* 0x000fe40003f2f018 */
[----:B------:R-:W-:Y:S01]  /*4720*/  @P6 LOP3.LUT R0, R0, 0x1e0, R215, 0xf8, !PT ;  /* 0x000001e000006812 */ /* 0x000fe200078ef8d7 */
[----:B------:R-:W-:Y:S01]  /*4730*/  HMMA.16816.F32 R32, R164, R170, R32 ;  /* 0x000000aaa420723c */ /* 0x000fe20000001820 */
[----:B------:R-:W1:Y:S01]  /*4740*/  LDSM.16.M88.4 R164, [R207+0x10800] ;  /* 0x01080000cfa4783b */ /* 0x000e620000000200 */
[----:B------:R-:W-:Y:S06]  /*4750*/  PLOP3.LUT P6, PT, PT, PT, UP1, 0x80, 0x8 ;  /* 0x000000000008781c */ /* 0x000fec0003fcf018 */
[-C--:B---3--:R-:W-:Y:S01]  /*4760*/  HMMA.16816.F32 R4, R180, R188.reuse, R4 ;  /* 0x000000bcb404723c */ /* 0x088fe20000001804 */
[----:B------:R-:W-:Y:S07]  /*4770*/  LDSM.16.M88.4 R168, [R3+0x2000] ;  /* 0x0020000003a8783b */ /* 0x000fee0000000200 */
[C---:B------:R-:W-:Y:S08]  /*4780*/  HMMA.16816.F32 R8, R200.reuse, R188, R8 ;  /* 0x000000bcc808723c */ /* 0x040ff00000001808 */
[-C--:B------:R-:W-:Y:S08]  /*4790*/  HMMA.16816.F32 R12, R200, R190.reuse, R12 ;  /* 0x000000bec80c723c */ /* 0x080ff0000000180c */
[C---:B------:R-:W-:Y:S01]  /*47a0*/  HMMA.16816.F32 R16, R180.reuse, R190, R16 ;  /* 0x000000beb410723c */ /* 0x040fe20000001810 */
[----:B------:R-:W3:Y:S07]  /*47b0*/  LDSM.16.M88.4 R188, [R206+0x10000] ;  /* 0x01000000cebc783b */ /* 0x000eee0000000200 */
[-C--:B------:R-:W-:Y:S08]  /*47c0*/  HMMA.16816.F32 R20, R180, R192.reuse, R20 ;  /* 0x000000c0b414723c */ /* 0x080ff00000001814 */
[C---:B------:R-:W-:Y:S08]  /*47d0*/  HMMA.16816.F32 R24, R200.reuse, R192, R24 ;  /* 0x000000c0c818723c */ /* 0x040ff00000001818 */
[-C--:B------:R-:W-:Y:S03]  /*47e0*/  HMMA.16816.F32 R28, R200, R194.reuse, R28 ;  /* 0x000000c2c81c723c */ /* 0x080fe6000000181c */
[----:B------:R-:W-:Y:S05]  /*47f0*/  LEA R200, R212, UR4, 0x1 ;  /* 0x00000004d4c87c11 */ /* 0x000fea000f8e08ff */
[----:B------:R-:W-:Y:S01]  /*4800*/  HMMA.16816.F32 R32, R180, R194, R32 ;  /* 0x000000c2b420723c */ /* 0x000fe20000001820 */
[----:B------:R4:W3:Y:S07]  /*4810*/  LDSM.16.M88.4 R180, [R206+0x10800] ;  /* 0x01080000ceb4783b */ /* 0x0008ee0000000200 */
[-C--:B--2---:R-:W-:Y:S01]  /*4820*/  HMMA.16816.F32 R4, R172, R176.reuse, R4 ;  /* 0x000000b0ac04723c */ /* 0x084fe20000001804 */
[----:B------:R-:W-:Y:S07]  /*4830*/  LDSM.16.M88.4 R192, [R208+0x10000] ;  /* 0x01000000d0c0783b */ /* 0x000fee0000000200 */
[C---:B------:R-:W-:Y:S08]  /*4840*/  HMMA.16816.F32 R8, R184.reuse, R176, R8 ;  /* 0x000000b0b808723c */ /* 0x040ff00000001808 */
[-C--:B------:R-:W-:Y:S01]  /*4850*/  HMMA.16816.F32 R12, R184, R178.reuse, R12 ;  /* 0x000000b2b80c723c */ /* 0x080fe2000000180c */
[----:B----4-:R-:W-:Y:S05]  /*4860*/  IMAD.MOV.U32 R206, RZ, RZ, 0x40 ;  /* 0x00000040ffce7424 */ /* 0x010fea00078e00ff */
[----:B------:R-:W-:Y:S02]  /*4870*/  SEL R210, R206, 0xffffffc0, !P0 ;  /* 0xffffffc0ced27807 */ /* 0x000fe40004000000 */
[C---:B------:R-:W-:Y:S01]  /*4880*/  HMMA.16816.F32 R16, R172.reuse, R178, R16 ;  /* 0x000000b2ac10723c */ /* 0x040fe20000001810 */
[----:B------:R-:W2:Y:S07]  /*4890*/  LDSM.16.M88.4 R176, [R2+0x2000] ;  /* 0x0020000002b0783b */ /* 0x000eae0000000200 */
[-C--:B-1----:R-:W-:Y:S08]  /*48a0*/  HMMA.16816.F32 R20, R172, R164.reuse, R20 ;  /* 0x000000a4ac14723c */ /* 0x082ff00000001814 */
[C---:B------:R-:W-:Y:S08]  /*48b0*/  HMMA.16816.F32 R24, R184.reuse, R164, R24 ;  /* 0x000000a4b818723c */ /* 0x040ff00000001818 */
[-C--:B------:R-:W-:Y:S08]  /*48c0*/  HMMA.16816.F32 R28, R184, R166.reuse, R28 ;  /* 0x000000a6b81c723c */ /* 0x080ff0000000181c */
[----:B------:R-:W-:Y:S01]  /*48d0*/  HMMA.16816.F32 R32, R172, R166, R32 ;  /* 0x000000a6ac20723c */ /* 0x000fe20000001820 */
[----:B------:R1:W4:Y:S03]  /*48e0*/  LDSM.16.M88.4 R164, [R2+0x3000] ;  /* 0x0030000002a4783b */ /* 0x0003260000000200 */
[----:B------:R-:W-:Y:S01]  /*48f0*/  IMAD.WIDE.U32 R174, R244, -0x326172a9, RZ ;  /* 0xcd9e8d57f4ae7825 */ /* 0x000fe200078e00ff */
[----:B------:R-:W-:Y:S03]  /*4900*/  SHF.R.U32.HI R173, RZ, 0x6, R214 ;  /* 0x00000006ffad7819 */ /* 0x000fe600000116d6 */
[----:B-----5:R-:W-:Y:S01]  /*4910*/  FMUL.FTZ R172, R249, 1.4426950216293334961 ;  /* 0x3fb8aa3bf9ac7820 */ /* 0x020fe20000410000 */
[-C--:B---3--:R-:W-:Y:S08]  /*4920*/  HMMA.16816.F32 R4, R168, R188.reuse, R4 ;  /* 0x000000bca804723c */ /* 0x088ff00000001804 */
[C---:B------:R-:W-:Y:S08]  /*4930*/  HMMA.16816.F32 R8, R196.reuse, R188, R8 ;  /* 0x000000bcc408723c */ /* 0x040ff00000001808 */
[-C--:B------:R-:W-:Y:S01]  /*4940*/  HMMA.16816.F32 R12, R196, R190.reuse, R12 ;  /* 0x000000bec40c723c */ /* 0x080fe2000000180c */
[----:B-1----:R-:W-:Y:S04]  /*4950*/  IMAD.U32 R2, RZ, RZ, UR39 ;  /* 0x00000027ff027e24 */ /* 0x002fe8000f8e00ff */
[----:B------:R-:W-:Y:S01]  /*4960*/  @P5 IMAD R0, R2, 0x80, R0 ;  /* 0x0000008002005824 */ /* 0x000fe200078e0200 */
[----:B------:R-:W-:Y:S02]  /*4970*/  PLOP3.LUT P5, PT, PT, PT, UP1, 0x80, 0x8 ;  /* 0x000000000008781c */ /* 0x000fe40003faf018 */
[C---:B------:R-:W-:Y:S04]  /*4980*/  HMMA.16816.F32 R16, R168.reuse, R190, R16 ;  /* 0x000000bea810723c */ /* 0x040fe80000001810 */
[----:B------:R-:W-:Y:S04]  /*4990*/  @P2 ISETP.GE.AND P2, PT, R0, UR36, PT ;  /* 0x0000002400002c0c */ /* 0x000fe8000bf46270 */
[-C--:B------:R-:W-:Y:S08]  /*49a0*/  HMMA.16816.F32 R20, R168, R180.reuse, R20 ;  /* 0x000000b4a814723c */ /* 0x080ff00000001814 */
[C---:B------:R-:W-:Y:S04]  /*49b0*/  HMMA.16816.F32 R24, R196.reuse, R180, R24 ;  /* 0x000000b4c418723c */ /* 0x040fe80000001818 */
[----:B------:R-:W-:Y:S04]  /*49c0*/  VIADD R180, R244, 0x2 ;  /* 0x00000002f4b47836 */ /* 0x000fe80000000000 */
[-C--:B------:R-:W-:Y:S08]  /*49d0*/  HMMA.16816.F32 R28, R196, R182.reuse, R28 ;  /* 0x000000b6c41c723c */ /* 0x080ff0000000181c */
[----:B------:R-:W-:Y:S01]  /*49e0*/  HMMA.16816.F32 R32, R168, R182, R32 ;  /* 0x000000b6a820723c */ /* 0x000fe20000001820 */
[----:B------:R-:W3:Y:S04]  /*49f0*/  LDL R183, [R1] ;  /* 0x0000000001b77983 */ /* 0x000ee80000100800 */
[----:B------:R-:W1:Y:S03]  /*4a00*/  LDSM.16.M88.4 R168, [R208+0x10800] ;  /* 0x01080000d0a8783b */ /* 0x000e660000000200 */
[-C--:B--2---:R-:W-:Y:S08]  /*4a10*/  HMMA.16816.F32 R4, R176, R192.reuse, R4 ;  /* 0x000000c0b004723c */ /* 0x084ff00000001804 */
        /* <DEDUP_REMOVED lines=10> */
[----:B------:R-:W-:Y:S01]  /*4ac0*/  PLOP3.LUT P2, PT, PT, PT, UP1, 0x80, 0x8 ;  /* 0x000000000008781c */ /* 0x000fe20003f4f018 */
[-C--:B-1----:R-:W-:Y:S01]  /*4ad0*/  HMMA.16816.F32 R20, R176, R168.reuse, R20 ;  /* 0x000000a8b014723c */ /* 0x082fe20000001814 */
[----:B------:R-:W-:Y:S02]  /*4ae0*/  PLOP3.LUT P1, PT, PT, PT, UP1, 0x80, 0x8 ;  /* 0x000000000008781c */ /* 0x000fe40003f2f018 */
[C---:B------:R-:W-:Y:S01]  /*4af0*/  @P6 VIADD R2, R0.reuse, 0x1 ;  /* 0x0000000100026836 */ /* 0x040fe20000000000 */
[----:B------:R-:W-:Y:S02]  /*4b00*/  PLOP3.LUT P6, PT, PT, PT, UP1, 0x80, 0x8 ;  /* 0x000000000008781c */ /* 0x000fe40003fcf018 */
[----:B------:R-:W-:Y:S01]  /*4b10*/  @P5 VIADD R3, R0, 0x8 ;  /* 0x0000000800035836 */ /* 0x000fe20000000000 */
[----:B------:R-:W-:Y:S01]  /*4b20*/  PLOP3.LUT P5, PT, PT, PT, UP1, 0x80, 0x8 ;  /* 0x000000000008781c */ /* 0x000fe20003faf018 */
[C---:B------:R-:W-:Y:S04]  /*4b30*/  HMMA.16816.F32 R24, R164.reuse, R168, R24 ;  /* 0x000000a8a418723c */ /* 0x040fe80000001818 */
[----:B------:R-:W-:Y:S01]  /*4b40*/  @P2 ISETP.GE.AND P2, PT, R2, UR36, PT ;  /* 0x0000002402002c0c */ /* 0x000fe2000bf46270 */
[----:B------:R-:W-:Y:S03]  /*4b50*/  FMUL.FTZ R168, R251, 1.4426950216293334961 ;  /* 0x3fb8aa3bfba87820 */ /* 0x000fe60000410000 */
[-C--:B------:R-:W-:Y:S03]  /*4b60*/  HMMA.16816.F32 R28, R164, R170.reuse, R28 ;  /* 0x000000aaa41c723c */ /* 0x080fe6000000181c */
[----:B------:R-:W-:Y:S02]  /*4b70*/  @P1 FSEL R5, R5, -INF , !P2 ;  /* 0xff80000005051808 */ /* 0x000fe40005000000 */
[----:B------:R-:W-:Y:S02]  /*4b80*/  PLOP3.LUT P1, PT, PT, PT, UP1, 0x80, 0x8 ;  /* 0x000000000008781c */ /* 0x000fe40003f2f018 */
[----:B------:R-:W-:Y:S01]  /*4b90*/  @P6 FSEL R7, R7, -INF , !P2 ;  /* 0xff80000007076808 */ /* 0x000fe20005000000 */
[----:B------:R-:W-:Y:S01]  /*4ba0*/  HMMA.16816.F32 R32, R176, R170, R32 ;  /* 0x000000aab020723c */ /* 0x000fe20000001820 */
[----:B------:R-:W-:Y:S03]  /*4bb0*/  PLOP3.LUT P6, PT, PT, PT, UP1, 0x80, 0x8 ;  /* 0x000000000008781c */ /* 0x000fe60003fcf018 */
        /* <DEDUP_REMOVED lines=20> */
[----:B------:R-:W-:Y:S03]  /*4d00*/  IMAD.U32 R2, RZ, RZ, UR39 ;  /* 0x00000027ff027e24 */ /* 0x000fe6000f8e00ff */
[----:B------:R-:W-:Y:S01]  /*4d10*/  @P6 FSEL R13, R13, -INF , !P5 ;  /* 0xff8000000d0d6808 */ /* 0x000fe20006800000 */
[----:B------:R-:W-:Y:S01]  /*4d20*/  IMAD R169, R2, 0x4, R173 ;  /* 0x0000000402a97824 */ /* 0x000fe200078e02ad */
[----:B------:R-:W-:Y:S02]  /*4d30*/  PLOP3.LUT P6, PT, PT, PT, UP1, 0x80, 0x8 ;  /* 0x000000000008781c */ /* 0x000fe40003fcf018 */
[----:B------:R-:W-:Y:S02]  /*4d40*/  @P1 FSEL R17, R17, -INF , !P5 ;  /* 0xff80000011111808 */ /* 0x000fe40006800000 */
[----:B------:R-:W-:Y:S02]  /*4d50*/  @P2 FSEL R15, R15, -INF , !P5 ;  /* 0xff8000000f0f2808 */ /* 0x000fe40006800000 */
[----:B------:R-:W-:Y:S02]  /*4d60*/  PLOP3.LUT P2, PT, PT, PT, UP1, 0x80, 0x8 ;  /* 0x000000000008781c */ /* 0x000fe40003f4f018 */
[----:B------:R-:W-:Y:S02]  /*4d70*/  PLOP3.LUT P1, PT, PT, PT, UP1, 0x80, 0x8 ;  /* 0x000000000008781c */ /* 0x000fe40003f2f018 */
[----:B------:R-:W-:Y:S03]  /*4d80*/  LOP3.LUT R169, R169, UR13, R247, 0x96, !PT ;  /* 0x0000000da9a97c12 */ /* 0x000fe6000f8e96f7 */
        /* <DEDUP_REMOVED lines=8> */
[----:B------:R-:W-:Y:S02]  /*4e10*/  @P2 FSEL R24, R24, -INF , !P6 ;  /* 0xff80000018182808 */ /* 0x000fe40007000000 */
[----:B------:R-:W-:Y:S02]  /*4e20*/  @P1 FSEL R26, R26, -INF , !P6 ;  /* 0xff8000001a1a1808 */ /* 0x000fe40007000000 */
[----:B------:R-:W-:Y:S02]  /*4e30*/  PLOP3.LUT P6, PT, PT, PT, UP1, 0x80, 0x8 ;  /* 0x000000000008781c */ /* 0x000fe40003fcf018 */
[----:B------:R-:W-:Y:S02]  /*4e40*/  FSETP.NEU.FTZ.AND P2, PT, R250, -INF , PT ;  /* 0xff800000fa00780b */ /* 0x000fe40003f5d000 */
[----:B------:R-:W-:Y:S02]  /*4e50*/  PLOP3.LUT P1, PT, PT, PT, UP1, 0x80, 0x8 ;  /* 0x000000000008781c */ /* 0x000fe40003f2f018 */
[----:B------:R-:W-:Y:S02]  /*4e60*/  FSEL R3, R3, RZ, P2 ;  /* 0x000000ff03037208 */ /* 0x000fe40001000000 */
[----:B------:R-:W-:Y:S02]  /*4e70*/  PLOP3.LUT P2, PT, PT, PT, UP1, 0x80, 0x8 ;  /* 0x000000000008781c */ /* 0x000fe40003f4f018 */
[----:B------:R-:W-:Y:S01]  /*4e80*/  FSETP.NEU.FTZ.AND P5, PT, R251, -INF , PT ;  /* 0xff800000fb00780b */ /* 0x000fe20003fbd000 */
[--C-:B------:R-:W-:Y:S01]  /*4e90*/  FFMA.FTZ R6, R6, UR9, -R3.reuse ;  /* 0x0000000906067c23 */ /* 0x100fe20008010803 */
[--C-:B------:R-:W-:Y:S01]  /*4ea0*/  FFMA.FTZ R18, R18, UR9, -R3.reuse ;  /* 0x0000000912127c23 */ /* 0x100fe20008010803 */
[----:B------:R-:W-:Y:S01]  /*4eb0*/  @P6 VIADD R181, R0, 0x11 ;  /* 0x0000001100b56836 */ /* 0x000fe20000000000 */
[----:B------:R-:W-:Y:S01]  /*4ec0*/  PLOP3.LUT P6, PT, PT, PT, UP1, 0x80, 0x8 ;  /* 0x000000000008781c */ /* 0x000fe20003fcf018 */
[----:B------:R1:W-:Y:S01]  /*4ed0*/  MUFU.EX2 R228, R6 ;  /* 0x0000000600e47308 */ /* 0x0003e20000000800 */
[----:B------:R-:W-:Y:S01]  /*4ee0*/  FSEL R168, R168, RZ, P5 ;  /* 0x000000ffa8a87208 */ /* 0x000fe20002800000 */
[----:B------:R-:W-:Y:S01]  /*4ef0*/  @P1 VIADD R182, R0, 0x18 ;  /* 0x0000001800b61836 */ /* 0x000fe20000000000 */
[----:B------:R-:W-:Y:S01]  /*4f00*/  FSETP.NEU.FTZ.AND P5, PT, R249, -INF , PT ;  /* 0xff800000f900780b */ /* 0x000fe20003fbd000 */
[----:B------:R-:W-:Y:S01]  /*4f10*/  FFMA.FTZ R19, R19, UR9, -R3 ;  /* 0x0000000913137c23 */ /* 0x000fe20008010803 */
[----:B------:R-:W-:Y:S01]  /*4f20*/  PLOP3.LUT P1, PT, PT, PT, UP1, 0x80, 0x8 ;  /* 0x000000000008781c */ /* 0x000fe20003f2f018 */
[--C-:B------:R-:W-:Y:S01]  /*4f30*/  FFMA.FTZ R4, R4, UR9, -R168.reuse ;  /* 0x0000000904047c23 */ /* 0x100fe200080108a8 */
[----:B------:R-:W-:Y:S01]  /*4f40*/  FSEL R2, R172, RZ, P5 ;  /* 0x000000ffac027208 */ /* 0x000fe20002800000 */
[----:B------:R-:W-:Y:S01]  /*4f50*/  IMAD.WIDE.U32 R172, R169, -0x326172a9, RZ ;  /* 0xcd9e8d57a9ac7825 */ /* 0x000fe200078e00ff */
[----:B------:R-:W-:Y:S01]  /*4f60*/  @P2 ISETP.GE.AND P2, PT, R181, UR36, PT ;  /* 0x00000024b5002c0c */ /* 0x000fe2000bf46270 */
[----:B------:R-:W2:Y:S01]  /*4f70*/  MUFU.EX2 R215, R4 ;  /* 0x0000000400d77308 */ /* 0x000ea20000000800 */
[----:B------:R-:W-:Y:S01]  /*4f80*/  PLOP3.LUT P5, PT, PT, PT, UP1, 0x80, 0x8 ;  /* 0x000000000008781c */ /* 0x000fe20003faf018 */
[----:B------:R-:W-:Y:S01]  /*4f90*/  IMAD.WIDE.U32 R180, R180, -0x326172a9, RZ ;  /* 0xcd9e8d57b4b47825 */ /* 0x000fe200078e00ff */
[----:B------:R-:W-:Y:S02]  /*4fa0*/  @P6 FSEL R21, R21, -INF , !P2 ;  /* 0xff80000015156808 */ /* 0x000fe40005000000 */
[----:B------:R-:W-:Y:S01]  /*4fb0*/  PLOP3.LUT P6, PT, PT, PT, UP1, 0x80, 0x8 ;  /* 0x000000000008781c */ /* 0x000fe20003fcf018 */
[----:B------:R-:W-:Y:S01]  /*4fc0*/  FFMA.FTZ R5, R5, UR9, -R168 ;  /* 0x0000000905057c23 */ /* 0x000fe200080108a8 */
[--C-:B------:R-:W-:Y:S01]  /*4fd0*/  LOP3.LUT R187, R174, UR51, R173.reuse, 0x96, !PT ;  /* 0x00000033aebb7c12 */ /* 0x100fe2000f8e96ad */
[--C-:B------:R-:W-:Y:S01]  /*4fe0*/  FFMA.FTZ R8, R8, UR9, -R2.reuse ;  /* 0x0000000908087c23 */ /* 0x100fe20008010802 */
[----:B------:R-:W-:Y:S01]  /*4ff0*/  @P1 FSEL R23, R23, -INF , !P2 ;  /* 0xff80000017171808 */ /* 0x000fe20005000000 */
[----:B------:R4:W-:Y:S01]  /*5000*/  MUFU.EX2 R222, R5 ;  /* 0x0000000500de7308 */ /* 0x0009e20000000800 */
[----:B------:R-:W-:Y:S01]  /*5010*/  PLOP3.LUT P1, PT, PT, PT, UP1, 0x80, 0x8 ;  /* 0x000000000008781c */ /* 0x000fe20003f2f018 */
[--C-:B------:R-:W-:Y:S01]  /*5020*/  FFMA.FTZ R9, R9, UR9, -R2.reuse ;  /* 0x0000000909097c23 */ /* 0x100fe20008010802 */
[----:B------:R-:W-:Y:S01]  /*5030*/  LOP3.LUT R180, R180, UR51, R173, 0x96, !PT ;  /* 0x00000033b4b47c12 */ /* 0x000fe2000f8e96ad */
[----:B------:R-:W-:Y:S01]  /*5040*/  @P5 VIADD R0, R0, 0x19 ;  /* 0x0000001900005836 */ /* 0x000fe20000000000 */
[----:B------:R-:W-:Y:S01]  /*5050*/  PLOP3.LUT P5, PT, PT, PT, UP1, 0x80, 0x8 ;  /* 0x000000000008781c */ /* 0x000fe20003faf018 */
[--C-:B------:R-:W-:Y:S01]  /*5060*/  FFMA.FTZ R12, R12, UR9, -R2.reuse ;  /* 0x000000090c0c7c23 */ /* 0x100fe20008010802 */
[----:B------:R-:W-:Y:S03]  /*5070*/  FFMA.FTZ R13, R13, UR9, -R2 ;  /* 0x000000090d0d7c23 */ /* 0x000fe60008010802 */
[----:B------:R-:W-:Y:S01]  /*5080*/  MUFU.EX2 R231, R8 ;  /* 0x0000000800e77308 */ /* 0x000fe20000000800 */
[----:B------:R-:W-:Y:S01]  /*5090*/  @P6 ISETP.GE.AND P6, PT, R0, UR36, PT ;  /* 0x0000002400006c0c */ /* 0x000fe2000bfc6270 */
[--C-:B------:R-:W-:Y:S01]  /*50a0*/  FFMA.FTZ R0, R7, UR9, -R3.reuse ;  /* 0x0000000907007c23 */ /* 0x100fe20008010803 */
[----:B-1----:R-:W-:Y:S04]  /*50b0*/  IMAD.WIDE.U32 R6, R180, -0x2daee0ad, RZ ;  /* 0xd2511f53b4067825 */ /* 0x002fe800078e00ff */
[--C-:B------:R-:W-:Y:S01]  /*50c0*/  FFMA.FTZ R16, R16, UR9, -R168.reuse ;  /* 0x0000000910107c23 */ /* 0x100fe200080108a8 */
[----:B------:R-:W-:Y:S01]  /*50d0*/  @P1 FSEL R25, R25, -INF , !P2 ;  /* 0xff80000019191808 */ /* 0x000fe20005000000 */
[--C-:B------:R-:W-:Y:S01]  /*50e0*/  FFMA.FTZ R17, R17, UR9, -R168.reuse ;  /* 0x0000000911117c23 */ /* 0x100fe200080108a8 */
[----:B------:R1:W2:Y:S01]  /*50f0*/  MUFU.EX2 R230, R0 ;  /* 0x0000000000e67308 */ /* 0x0002a20000000800 */
[----:B------:R-:W-:Y:S01]  /*5100*/  PLOP3.LUT P1, PT, PT, PT, UP1, 0x80, 0x8 ;  /* 0x000000000008781c */ /* 0x000fe20003f2f018 */
[----:B----4-:R-:W-:Y:S01]  /*5110*/  IMAD.WIDE.U32 R4, R187, -0x2daee0ad, RZ ;  /* 0xd2511f53bb047825 */ /* 0x010fe200078e00ff */
[----:B------:R-:W-:Y:S03]  /*5120*/  @P5 ISETP.GE.AND P5, PT, R182, UR36, PT ;  /* 0x00000024b6005c0c */ /* 0x000fe6000bfa6270 */
[----:B------:R-:W-:Y:S01]  /*5130*/  FFMA.FTZ R20, R20, UR9, -R168 ;  /* 0x0000000914147c23 */ /* 0x000fe200080108a8 */
[--C-:B------:R-:W-:Y:S01]  /*5140*/  FFMA.FTZ R22, R22, UR9, -R3.reuse ;  /* 0x0000000916167c23 */ /* 0x100fe20008010803 */
[----:B------:R-:W-:Y:S02]  /*5150*/  FFMA.FTZ R24, R24, UR9, -R2 ;  /* 0x0000000918187c23 */ /* 0x000fe40008010802 */
[----:B------:R-:W4:Y:S01]  /*5160*/  MUFU.EX2 R227, R9 ;  /* 0x0000000900e37308 */ /* 0x000f220000000800 */
[----:B------:R-:W-:Y:S01]  /*5170*/  FFMA.FTZ R21, R21, UR9, -R168 ;  /* 0x0000000915157c23 */ /* 0x000fe200080108a8 */
[--C-:B------:R-:W-:Y:S01]  /*5180*/  FFMA.FTZ R23, R23, UR9, -R3.reuse ;  /* 0x0000000917177c23 */ /* 0x100fe20008010803 */
[----:B------:R-:W-:Y:S01]  /*5190*/  FFMA.FTZ R25, R25, UR9, -R2 ;  /* 0x0000000919197c23 */ /* 0x000fe20008010802 */
[----:B------:R-:W-:Y:S02]  /*51a0*/  @P1 FSEL R27, R27, -INF , !P2 ;  /* 0xff8000001b1b1808 */ /* 0x000fe40005000000 */
[C---:B------:R-:W-:Y:S01]  /*51b0*/  FSETP.NEU.FTZ.AND P1, PT, R248.reuse, -INF , PT ;  /* 0xff800000f800780b */ /* 0x040fe20003f3d000 */
[----:B-1----:R-:W-:Y:S01]  /*51c0*/  FMUL.FTZ R0, R248, 1.4426950216293334961 ;  /* 0x3fb8aa3bf8007820 */ /* 0x002fe20000410000 */
[----:B------:R-:W-:Y:S02]  /*51d0*/  PLOP3.LUT P2, PT, PT, PT, UP1, 0x80, 0x8 ;  /* 0x000000000008781c */ /* 0x000fe40003f4f018 */
[----:B------:R-:W-:Y:S02]  /*51e0*/  MUFU.EX2 R224, R12 ;  /* 0x0000000c00e07308 */ /* 0x000fe40000000800 */
[----:B------:R-:W-:Y:S02]  /*51f0*/  FSEL R0, R0, RZ, P1 ;  /* 0x000000ff00007208 */ /* 0x000fe40000800000 */
[----:B------:R-:W-:Y:S03]  /*5200*/  PLOP3.LUT P1, PT, PT, PT, UP1, 0x80, 0x8 ;  /* 0x000000000008781c */ /* 0x000fe60003f2f018 */
[--C-:B------:R-:W-:Y:S01]  /*5210*/  FFMA.FTZ R10, R10, UR9, -R0.reuse ;  /* 0x000000090a0a7c23 */ /* 0x100fe20008010800 */
[--C-:B------:R-:W-:Y:S01]  /*5220*/  FFMA.FTZ R11, R11, UR9, -R0.reuse ;  /* 0x000000090b0b7c23 */ /* 0x100fe20008010800 */
[--C-:B------:R-:W-:Y:S01]  /*5230*/  FFMA.FTZ R15, R15, UR9, -R0.reuse ;  /* 0x000000090f0f7c23 */ /* 0x100fe20008010800 */
[----:B------:R-:W-:Y:S01]  /*5240*/  MUFU.EX2 R223, R13 ;  /* 0x0000000d00df7308 */ /* 0x000fe20000000800 */
[----:B------:R-:W-:Y:S01]  /*5250*/  @P2 FSEL R28, R28, -INF , !P5 ;  /* 0xff8000001c1c2808 */ /* 0x000fe20006800000 */
[--C-:B------:R-:W-:Y:S01]  /*5260*/  FFMA.FTZ R14, R14, UR9, -R0.reuse ;  /* 0x000000090e0e7c23 */ /* 0x100fe20008010800 */
[----:B------:R-:W-:Y:S01]  /*5270*/  PLOP3.LUT P2, PT, PT, PT, UP1, 0x80, 0x8 ;  /* 0x000000000008781c */ /* 0x000fe20003f4f018 */
[--C-:B------:R-:W-:Y:S01]  /*5280*/  FFMA.FTZ R26, R26, UR9, -R0.reuse ;  /* 0x000000091a1a7c23 */ /* 0x100fe20008010800 */
[----:B------:R-:W-:Y:S01]  /*5290*/  FFMA.FTZ R27, R27, UR9, -R0 ;  /* 0x000000091b1b7c23 */ /* 0x000fe20008010800 */
[----:B------:R-:W-:Y:S01]  /*52a0*/  FFMA.FTZ R28, R28, UR9, -R2 ;  /* 0x000000091c1c7c23 */ /* 0x000fe20008010802 */
[----:B------:R-:W-:Y:S03]  /*52b0*/  @P1 FSEL R30, R30, -INF , !P5 ;  /* 0xff8000001e1e1808 */ /* 0x000fe60006800000 */
[----:B------:R1:W-:Y:S01]  /*52c0*/  MUFU.EX2 R232, R10 ;  /* 0x0000000a00e87308 */ /* 0x0003e20000000800 */
[----:B------:R-:W-:Y:S01]  /*52d0*/  PLOP3.LUT P1, PT, PT, PT, UP1, 0x80, 0x8 ;  /* 0x000000000008781c */ /* 0x000fe20003f2f018 */
[----:B------:R-:W-:Y:S04]  /*52e0*/  FFMA.FTZ R30, R30, UR9, -R0 ;  /* 0x000000091e1e7c23 */ /* 0x000fe80008010800 */
[----:B------:R-:W-:Y:S04]  /*52f0*/  @P2 FSEL R32, R32, -INF , !P5 ;  /* 0xff80000020202808 */ /* 0x000fe80006800000 */
[----:B------:R2:W4:Y:S01]  /*5300*/  MUFU.EX2 R229, R11 ;  /* 0x0000000b00e57308 */ /* 0x0005220000000800 */
[----:B------:R-:W-:Y:S01]  /*5310*/  PLOP3.LUT P2, PT, PT, PT, UP1, 0x80, 0x8 ;  /* 0x000000000008781c */ /* 0x000fe20003f4f018 */
[----:B------:R-:W-:Y:S02]  /*5320*/  FFMA.FTZ R32, R32, UR9, -R168 ;  /* 0x0000000920207c23 */ /* 0x000fe400080108a8 */
[----:B------:R-:W-:Y:S02]  /*5330*/  @P1 FSEL R34, R34, -INF , !P5 ;  /* 0xff80000022221808 */ /* 0x000fe40006800000 */
[----:B------:R-:W-:Y:S04]  /*5340*/  PLOP3.LUT P5, PT, PT, PT, UP1, 0x80, 0x8 ;  /* 0x000000000008781c */ /* 0x000fe80003faf018 */
[----:B------:R-:W4:Y:S01]  /*5350*/  MUFU.EX2 R225, R15 ;  /* 0x0000000f00e17308 */ /* 0x000f220000000800 */
[----:B------:R-:W-:Y:S01]  /*5360*/  PLOP3.LUT P1, PT, PT, PT, UP1, 0x80, 0x8 ;  /* 0x000000000008781c */ /* 0x000fe20003f2f018 */
[--C-:B------:R-:W-:Y:S02]  /*5370*/  FFMA.FTZ R34, R34, UR9, -R3.reuse ;  /* 0x0000000922227c23 */ /* 0x100fe40008010803 */
[----:B------:R-:W-:Y:S02]  /*5380*/  @P2 FSEL R29, R29, -INF , !P6 ;  /* 0xff8000001d1d2808 */ /* 0x000fe40007000000 */
[----:B------:R-:W-:Y:S04]  /*5390*/  PLOP3.LUT P2, PT, PT, PT, UP1, 0x80, 0x8 ;  /* 0x000000000008781c */ /* 0x000fe80003f4f018 */
[----:B------:R-:W4:Y:S01]  /*53a0*/  MUFU.EX2 R226, R14 ;  /* 0x0000000e00e27308 */ /* 0x000f220000000800 */
[----:B------:R-:W-:Y:S01]  /*53b0*/  FFMA.FTZ R2, R29, UR9, -R2 ;  /* 0x000000091d027c23 */ /* 0x000fe20008010802 */
[----:B------:R-:W-:Y:S02]  /*53c0*/  @P5 FSEL R31, R31, -INF , !P6 ;  /* 0xff8000001f1f5808 */ /* 0x000fe40007000000 */
[----:B------:R-:W-:Y:S06]  /*53d0*/  @P1 FSEL R33, R33, -INF , !P6 ;  /* 0xff80000021211808 */ /* 0x000fec0007000000 */
[----:B------:R-:W-:Y:S01]  /*53e0*/  MUFU.EX2 R195, R17 ;  /* 0x0000001100c37308 */ /* 0x000fe20000000800 */
[----:B------:R-:W-:Y:S01]  /*53f0*/  FFMA.FTZ R0, R31, UR9, -R0 ;  /* 0x000000091f007c23 */ /* 0x000fe20008010800 */
[----:B------:R-:W-:Y:S01]  /*5400*/  FFMA.FTZ R168, R33, UR9, -R168 ;  /* 0x0000000921a87c23 */ /* 0x000fe200080108a8 */
[----:B------:R-:W-:Y:S07]  /*5410*/  @P2 FSEL R35, R35, -INF , !P6 ;  /* 0xff80000023232808 */ /* 0x000fee0007000000 */
[----:B------:R-:W-:Y:S01]  /*5420*/  MUFU.EX2 R219, R18 ;  /* 0x0000001200db7308 */ /* 0x000fe20000000800 */
[----:B------:R-:W-:Y:S01]  /*5430*/  FFMA.FTZ R3, R35, UR9, -R3 ;  /* 0x0000000923037c23 */ /* 0x000fe20008010803 */
[C---:B---3--:R-:W-:Y:S02]  /*5440*/  LOP3.LUT R169, R183.reuse, UR15, R175, 0x96, !PT ;  /* 0x0000000fb7a97c12 */ /* 0x048fe4000f8e96af */
[----:B------:R-:W-:Y:S03]  /*5450*/  LOP3.LUT R174, R183, UR15, R181, 0x96, !PT ;  /* 0x0000000fb7ae7c12 */ /* 0x000fe6000f8e96b5 */
[----:B------:R-:W-:Y:S03]  /*5460*/  IMAD.WIDE.U32 R188, R169, -0x2daee0ad, RZ ;  /* 0xd2511f53a9bc7825 */ /* 0x000fe600078e00ff */
[----:B------:R-:W-:Y:S01]  /*5470*/  MUFU.EX2 R218, R19 ;  /* 0x0000001300da7308 */ /* 0x000fe20000000800 */
[----:B------:R-:W3:Y:S01]  /*5480*/  LDL R169, [R1+0x4] ;  /* 0x0000040001a97983 */ /* 0x000ee20000100800 */
[----:B------:R-:W-:Y:S01]  /*5490*/  IMAD.WIDE.U32 R174, R174, -0x2daee0ad, RZ ;  /* 0xd2511f53aeae7825 */ /* 0x000fe200078e00ff */
[----:B------:R-:W-:Y:S02]  /*54a0*/  LOP3.LUT R184, R246, UR50, R189, 0x96, !PT ;  /* 0x00000032f6b87c12 */ /* 0x000fe4000f8e96bd */
[----:B------:R-:W-:Y:S02]  /*54b0*/  LOP3.LUT R5, R188, UR48, R5, 0x96, !PT ;  /* 0x00000030bc057c12 */ /* 0x000fe4000f8e9605 */
[----:B------:R-:W-:Y:S01]  /*54c0*/  LOP3.LUT R182, R246, UR50, R175, 0x96, !PT ;  /* 0x00000032f6b67c12 */ /* 0x000fe2000f8e96af */
[----:B------:R-:W-:Y:S01]  /*54d0*/  IMAD.WIDE.U32 R184, R184, -0x326172a9, RZ ;  /* 0xcd9e8d57b8b87825 */ /* 0x000fe200078e00ff */
[----:B------:R-:W-:Y:S01]  /*54e0*/  LOP3.LUT R7, R174, UR48, R7, 0x96, !PT ;  /* 0x00000030ae077c12 */ /* 0x000fe2000f8e9607 */
[----:B------:R-:W-:Y:S02]  /*54f0*/  MUFU.EX2 R193, R20 ;  /* 0x0000001400c17308 */ /* 0x000fe40000000800 */
[----:B------:R-:W-:Y:S01]  /*5500*/  IMAD.WIDE.U32 R182, R182, -0x326172a9, RZ ;  /* 0xcd9e8d57b6b67825 */ /* 0x000fe200078e00ff */
[C---:B------:R-:W-:Y:S04]  /*5510*/  LOP3.LUT R186, R172.reuse, UR49, R185, 0x96, !PT ;  /* 0x00000031acba7c12 */ /* 0x040fe8000f8e96b9 */
[----:B------:R-:W-:Y:S01]  /*5520*/  LOP3.LUT R172, R172, UR49, R183, 0x96, !PT ;  /* 0x00000031acac7c12 */ /* 0x000fe2000f8e96b7 */
[----:B------:R-:W-:Y:S02]  /*5530*/  IMAD.WIDE.U32 R186, R186, -0x2daee0ad, RZ ;  /* 0xd2511f53baba7825 */ /* 0x000fe400078e00ff */
[----:B------:R-:W-:Y:S02]  /*5540*/  MUFU.EX2 R199, R22 ;  /* 0x0000001600c77308 */ /* 0x000fe40000000800 */
[----:B------:R-:W-:Y:S01]  /*5550*/  IMAD.WIDE.U32 R172, R172, -0x2daee0ad, RZ ;  /* 0xd2511f53acac7825 */ /* 0x000fe200078e00ff */
[----:B------:R-:W-:Y:S03]  /*5560*/  LOP3.LUT R180, R4, UR42, R187, 0x96, !PT ;  /* 0x0000002a04b47c12 */ /* 0x000fe6000f8e96bb */
[----:B------:R-:W-:Y:S01]  /*5570*/  IMAD.WIDE.U32 R4, R5, -0x326172a9, RZ ;  /* 0xcd9e8d5705047825 */ /* 0x000fe200078e00ff */
[----:B------:R-:W-:Y:S03]  /*5580*/  LOP3.LUT R174, R6, UR42, R173, 0x96, !PT ;  /* 0x0000002a06ae7c12 */ /* 0x000fe6000f8e96ad */
[----:B------:R-:W-:Y:S01]  /*5590*/  MUFU.EX2 R216, R24 ;  /* 0x0000001800d87308 */ /* 0x000fe20000000800 */
[----:B------:R-:W-:Y:S01]  /*55a0*/  IMAD.WIDE.U32 R180, R180, -0x326172a9, RZ ;  /* 0xcd9e8d57b4b47825 */ /* 0x000fe200078e00ff */
[----:B------:R-:W-:Y:S03]  /*55b0*/  LOP3.LUT R184, R184, UR44, R5, 0x96, !PT ;  /* 0x0000002cb8b87c12 */ /* 0x000fe6000f8e9605 */
[----:B------:R-:W-:Y:S01]  /*55c0*/  IMAD.WIDE.U32 R174, R174, -0x326172a9, RZ ;  /* 0xcd9e8d57aeae7825 */ /* 0x000fe200078e00ff */
[----:B------:R-:W-:Y:S04]  /*55d0*/  LOP3.LUT R164, R4, UR30, R181, 0x96, !PT ;  /* 0x0000001e04a47c12 */ /* 0x000fe8000f8e96b5 */
[----:B------:R-:W-:Y:S01]  /*55e0*/  MUFU.EX2 R191, R21 ;  /* 0x0000001500bf7308 */ /* 0x000fe20000000800 */
[----:B------:R-:W-:Y:S04]  /*55f0*/  IMAD.WIDE.U32 R6, R7, -0x326172a9, RZ ;  /* 0xcd9e8d5707067825 */ /* 0x000fe800078e00ff */
[----:B------:R-:W-:Y:S01]  /*5600*/  IMAD.WIDE.U32 R164, R164, -0x2daee0ad, RZ ;  /* 0xd2511f53a4a47825 */ /* 0x000fe200078e00ff */
[----:B------:R-:W-:Y:S04]  /*5610*/  LOP3.LUT R5, R182, UR44, R7, 0x96, !PT ;  /* 0x0000002cb6057c12 */ /* 0x000fe8000f8e9607 */
[----:B------:R-:W-:Y:S01]  /*5620*/  MUFU.EX2 R198, R23 ;  /* 0x0000001700c67308 */ /* 0x000fe20000000800 */
[----:B------:R-:W-:Y:S01]  /*5630*/  LOP3.LUT R166, R6, UR30, R175, 0x96, !PT ;  /* 0x0000001e06a67c12 */ /* 0x000fe2000f8e96af */
[----:B------:R-:W-:Y:S04]  /*5640*/  IMAD.WIDE.U32 R6, R184, -0x2daee0ad, RZ ;  /* 0xd2511f53b8067825 */ /* 0x000fe800078e00ff */
[----:B------:R-:W-:Y:S01]  /*5650*/  IMAD.WIDE.U32 R166, R166, -0x2daee0ad, RZ ;  /* 0xd2511f53a6a67825 */ /* 0x000fe200078e00ff */
[----:B------:R-:W-:Y:S03]  /*5660*/  LOP3.LUT R8, R6, UR58, R165, 0x96, !PT ;  /* 0x0000003a06087c12 */ /* 0x000fe6000f8e96a5 */
[----:B------:R-:W4:Y:S01]  /*5670*/  MUFU.EX2 R184, R16 ;  /* 0x0000001000b87308 */ /* 0x000f220000000800 */
[----:B------:R-:W-:Y:S01]  /*5680*/  LOP3.LUT R7, R186, UR24, R7, 0x96, !PT ;  /* 0x00000018ba077c12 */ /* 0x000fe2000f8e9607 */
[----:B------:R-:W-:Y:S04]  /*5690*/  IMAD.WIDE.U32 R4, R5, -0x2daee0ad, RZ ;  /* 0xd2511f5305047825 */ /* 0x000fe800078e00ff */
[----:B------:R-:W-:Y:S01]  /*56a0*/  IMAD.WIDE.U32 R6, R7, -0x326172a9, RZ ;  /* 0xcd9e8d5707067825 */ /* 0x000fe200078e00ff */
[----:B-1----:R-:W-:Y:S03]  /*56b0*/  LOP3.LUT R10, R172, UR24, R5, 0x96, !PT ;  /* 0x00000018ac0a7c12 */ /* 0x002fe6000f8e9605 */
[----:B------:R-:W-:Y:S01]  /*56c0*/  MUFU.EX2 R201, R25 ;  /* 0x0000001900c97308 */ /* 0x000fe20000000800 */
[----:B------:R-:W-:Y:S01]  /*56d0*/  LOP3.LUT R4, R4, UR58, R167, 0x96, !PT ;  /* 0x0000003a04047c12 */ /* 0x000fe2000f8e96a7 */
[----:B------:R-:W-:Y:S01]  /*56e0*/  IMAD.WIDE.U32 R8, R8, -0x326172a9, RZ ;  /* 0xcd9e8d5708087825 */ /* 0x000fe200078e00ff */
[----:B------:R-:W-:Y:S03]  /*56f0*/  LOP3.LUT R180, R180, UR17, R7, 0x96, !PT ;  /* 0x00000011b4b47c12 */ /* 0x000fe6000f8e9607 */
[----:B--2---:R-:W-:Y:S01]  /*5700*/  IMAD.WIDE.U32 R10, R10, -0x326172a9, RZ ;  /* 0xcd9e8d570a0a7825 */ /* 0x004fe200078e00ff */
[----:B------:R-:W-:Y:S03]  /*5710*/  LOP3.LUT R6, R6, UR57, R9, 0x96, !PT ;  /* 0x0000003906067c12 */ /* 0x000fe6000f8e9609 */
[----:B------:R-:W-:Y:S01]  /*5720*/  MUFU.EX2 R189, R3 ;  /* 0x0000000300bd7308 */ /* 0x000fe20000000800 */
[----:B------:R-:W-:Y:S01]  /*5730*/  IMAD.WIDE.U32 R4, R4, -0x326172a9, RZ ;  /* 0xcd9e8d5704047825 */ /* 0x000fe200078e00ff */
[C---:B------:R-:W-:Y:S02]  /*5740*/  LOP3.LUT R7, R6.reuse, 0xff, RZ, 0xc0, !PT ;  /* 0x000000ff06077812 */ /* 0x040fe400078ec0ff */
[--C-:B------:R-:W-:Y:S02]  /*5750*/  SHF.R.U32.HI R9, RZ, 0x18, R6.reuse ;  /* 0x00000018ff097819 */ /* 0x100fe40000011606 */
[----:B------:R-:W-:Y:S04]  /*5760*/  ISETP.LE.U32.AND P5, PT, R7, UR8, PT ;  /* 0x0000000807007c0c */ /* 0x000fe8000bfa3070 */
[----:B------:R-:W1:Y:S01]  /*5770*/  MUFU.EX2 R221, R26 ;  /* 0x0000001a00dd7308 */ /* 0x000e620000000800 */
[C---:B------:R-:W-:Y:S02]  /*5780*/  LOP3.LUT R7, R6.reuse, 0xffff, RZ, 0xc0, !PT ;  /* 0x0000ffff06077812 */ /* 0x040fe400078ec0ff */
[----:B------:R-:W-:Y:S02]  /*5790*/  PRMT R6, R6, 0x7632, R6 ;  /* 0x0000763206067816 */ /* 0x000fe40000000006 */
[----:B------:R-:W-:Y:S02]  /*57a0*/  SHF.R.U32.HI R7, RZ, 0x8, R7 ;  /* 0x00000008ff077819 */ /* 0x000fe40000011607 */
[----:B------:R-:W-:Y:S03]  /*57b0*/  ISETP.LE.U32.AND P1, PT, R9, UR8, PT ;  /* 0x0000000809007c0c */ /* 0x000fe6000bf23070 */
[----:B------:R-:W-:Y:S01]  /*57c0*/  MUFU.EX2 R220, R27 ;  /* 0x0000001b00dc7308 */ /* 0x000fe20000000800 */
[----:B------:R-:W-:Y:S02]  /*57d0*/  LOP3.LUT R5, R10, UR57, R5, 0x96, !PT ;  /* 0x000000390a057c12 */ /* 0x000fe4000f8e9605 */
[----:B------:R-:W-:Y:S01]  /*57e0*/  LOP3.LUT R9, R6, 0xff, RZ, 0xc0, !PT ;  /* 0x000000ff06097812 */ /* 0x000fe200078ec0ff */
[----:B------:R-:W-:Y:S01]  /*57f0*/  @!P5 FADD.FTZ R215, -R215, -RZ ;  /* 0x800000ffd7d7d221 */ /* 0x000fe20000010100 */
[----:B------:R-:W-:Y:S02]  /*5800*/  LOP3.LUT R6, R7, 0xffff, RZ, 0xc0, !PT ;  /* 0x0000ffff07067812 */ /* 0x000fe400078ec0ff */
[----:B------:R-:W-:Y:S03]  /*5810*/  ISETP.LE.U32.AND P2, PT, R9, UR8, PT ;  /* 0x0000000809007c0c */ /* 0x000fe6000bf43070 */
[----:B------:R-:W-:Y:S01]  /*5820*/  MUFU.EX2 R188, R168 ;  /* 0x000000a800bc7308 */ /* 0x000fe20000000800 */
[C---:B------:R-:W-:Y:S02]  /*5830*/  LOP3.LUT R7, R5.reuse, 0xff, RZ, 0xc0, !PT ;  /* 0x000000ff05077812 */ /* 0x040fe400078ec0ff */
[----:B------:R-:W-:Y:S01]  /*5840*/  ISETP.LE.U32.AND P6, PT, R6, UR8, PT ;  /* 0x0000000806007c0c */ /* 0x000fe2000bfc3070 */
[----:B------:R-:W-:Y:S01]  /*5850*/  @!P1 FADD.FTZ R230, -R230, -RZ ;  /* 0x800000ffe6e69221 */ /* 0x000fe20000010100 */
[----:B------:R-:W-:Y:S02]  /*5860*/  LOP3.LUT R6, R5, 0xffff, RZ, 0xc0, !PT ;  /* 0x0000ffff05067812 */ /* 0x000fe400078ec0ff */
[----:B------:R-:W-:Y:S03]  /*5870*/  ISETP.LE.U32.AND P5, PT, R7, UR8, PT ;  /* 0x0000000807007c0c */ /* 0x000fe6000bfa3070 */
[----:B------:R-:W-:Y:S01]  /*5880*/  MUFU.EX2 R190, R34 ;  /* 0x0000002200be7308 */ /* 0x000fe20000000800 */
[----:B------:R-:W-:Y:S02]  /*5890*/  SHF.R.U32.HI R6, RZ, 0x8, R6 ;  /* 0x00000008ff067819 */ /* 0x000fe40000011606 */
[----:B------:R-:W-:Y:S01]  /*58a0*/  PRMT R9, R5, 0x7632, R9 ;  /* 0x0000763205097816 */ /* 0x000fe20000000009 */
[----:B------:R-:W-:Y:S01]  /*58b0*/  @!P2 FADD.FTZ R228, -R228, -RZ ;  /* 0x800000ffe4e4a221 */ /* 0x000fe20000010100 */
[----:B------:R-:W-:Y:S02]  /*58c0*/  LOP3.LUT R6, R6, 0xffff, RZ, 0xc0, !PT ;  /* 0x0000ffff06067812 */ /* 0x000fe400078ec0ff */
[----:B------:R-:W-:Y:S01]  /*58d0*/  SHF.R.U32.HI R5, RZ, 0x18, R5 ;  /* 0x00000018ff057819 */ /* 0x000fe20000011605 */
[----:B------:R-:W-:Y:S01]  /*58e0*/  @!P6 FADD.FTZ R222, -R222, -RZ ;  /* 0x800000ffdedee221 */ /* 0x000fe20000010100 */
[----:B------:R-:W-:Y:S01]  /*58f0*/  ISETP.LE.U32.AND P2, PT, R6, UR8, PT ;  /* 0x0000000806007c0c */ /* 0x000fe2000bf43070 */
[----:B------:R-:W2:Y:S01]  /*5900*/  MUFU.EX2 R187, R32 ;  /* 0x0000002000bb7308 */ /* 0x000ea20000000800 */
[----:B------:R-:W-:Y:S01]  /*5910*/  LOP3.LUT R7, R9, 0xff, RZ, 0xc0, !PT ;  /* 0x000000ff09077812 */ /* 0x000fe200078ec0ff */
[----:B------:R-:W-:Y:S01]  /*5920*/  @!P5 FADD.FTZ R231, -R231, -RZ ;  /* 0x800000ffe7e7d221 */ /* 0x000fe20000010100 */
[----:B------:R-:W-:Y:S02]  /*5930*/  ISETP.LE.U32.AND P5, PT, R5, UR8, PT ;  /* 0x0000000805007c0c */ /* 0x000fe4000bfa3070 */
[----:B------:R-:W-:Y:S02]  /*5940*/  PRMT R6, R4, 0x7770, RZ ;  /* 0x0000777004067816 */ /* 0x000fe400000000ff */
[----:B------:R-:W-:Y:S03]  /*5950*/  ISETP.LE.U32.AND P6, PT, R7, UR8, PT ;  /* 0x0000000807007c0c */ /* 0x000fe6000bfc3070 */
[----:B------:R-:W2:Y:S01]  /*5960*/  MUFU.EX2 R192, R2 ;  /* 0x0000000200c07308 */ /* 0x000ea20000000800 */
[----:B------:R-:W-:Y:S02]  /*5970*/  ISETP.LE.U32.AND P1, PT, R6, UR8, PT ;  /* 0x0000000806007c0c */ /* 0x000fe4000bf23070 */
[----:B------:R-:W-:Y:S01]  /*5980*/  PRMT R9, R4, 0x7771, RZ ;  /* 0x0000777104097816 */ /* 0x000fe200000000ff */
[----:B----4-:R-:W-:Y:S01]  /*5990*/  @!P2 FADD.FTZ R227, -R227, -RZ ;  /* 0x800000ffe3e3a221 */ /* 0x010fe20000010100 */
[----:B------:R-:W-:Y:S02]  /*59a0*/  LOP3.LUT R174, R174, UR17, R11, 0x96, !PT ;  /* 0x00000011aeae7c12 */ /* 0x000fe4000f8e960b */
[C---:B------:R-:W-:Y:S01]  /*59b0*/  PRMT R11, R4.reuse, 0x7773, RZ ;  /* 0x00007773040b7816 */ /* 0x040fe200000000ff */
[----:B------:R-:W-:Y:S01]  /*59c0*/  @!P5 FADD.FTZ R229, -R229, -RZ ;  /* 0x800000ffe5e5d221 */ /* 0x000fe20000010100 */
[----:B------:R-:W-:Y:S01]  /*59d0*/  ISETP.GT.U32.AND P2, PT, R9, UR8, PT ;  /* 0x0000000809007c0c */ /* 0x000fe2000bf44070 */
[----:B------:R-:W-:Y:S01]  /*59e0*/  MUFU.EX2 R196, R0 ;  /* 0x0000000000c47308 */ /* 0x000fe20000000800 */
[----:B------:R-:W-:Y:S01]  /*59f0*/  PRMT R7, R4, 0x7772, RZ ;  /* 0x0000777204077816 */ /* 0x000fe200000000ff */
[----:B------:R-:W-:Y:S01]  /*5a00*/  @!P6 FADD.FTZ R232, -R232, -RZ ;  /* 0x800000ffe8e8e221 */ /* 0x000fe20000010100 */
[----:B------:R-:W-:Y:S01]  /*5a10*/  ISETP.GT.U32.AND P5, PT, R11, UR8, PT ;  /* 0x000000080b007c0c */ /* 0x000fe2000bfa4070 */
[----:B------:R-:W-:Y:S01]  /*5a20*/  @!P1 FADD.FTZ R224, -R224, -RZ ;  /* 0x800000ffe0e09221 */ /* 0x000fe20000010100 */
[----:B------:R-:W-:Y:S01]  /*5a30*/  ISETP.GT.U32.AND P6, PT, R7, UR8, PT ;  /* 0x0000000807007c0c */ /* 0x000fe2000bfc4070 */
[----:B------:R-:W-:Y:S01]  /*5a40*/  IMAD.WIDE.U32 R6, R180, -0x2daee0ad, RZ ;  /* 0xd2511f53b4067825 */ /* 0x000fe200078e00ff */
[C---:B------:R-:W-:Y:S03]  /*5a50*/  PRMT R4, R8.reuse, 0x7770, RZ ;  /* 0x0000777008047816 */ /* 0x040fe600000000ff */
[----:B------:R-:W-:Y:S01]  /*5a60*/  MUFU.EX2 R194, R28 ;  /* 0x0000001c00c27308 */ /* 0x000fe20000000800 */
[----:B------:R-:W-:Y:S02]  /*5a70*/  PRMT R9, R8, 0x7771, RZ ;  /* 0x0000777108097816 */ /* 0x000fe400000000ff */
[----:B------:R-:W-:Y:S01]  /*5a80*/  ISETP.LE.U32.AND P1, PT, R4, UR8, PT ;  /* 0x0000000804007c0c */ /* 0x000fe2000bf23070 */
[----:B------:R-:W-:Y:S01]  /*5a90*/  @P2 FADD.FTZ R223, -R223, -RZ ;  /* 0x800000ffdfdf2221 */ /* 0x000fe20000010100 */
[----:B------:R-:W-:Y:S01]  /*5aa0*/  PRMT R10, R8, 0x7772, RZ ;  /* 0x00007772080a7816 */ /* 0x000fe200000000ff */
[----:B------:R-:W-:Y:S01]  /*5ab0*/  IMAD.WIDE.U32 R4, R174, -0x2daee0ad, RZ ;  /* 0xd2511f53ae047825 */ /* 0x000fe200078e00ff */
[----:B------:R-:W-:Y:S03]  /*5ac0*/  ISETP.GT.U32.AND P2, PT, R9, UR8, PT ;  /* 0x0000000809007c0c */ /* 0x000fe6000bf44070 */
[----:B------:R-:W4:Y:S01]  /*5ad0*/  MUFU.EX2 R197, R30 ;  /* 0x0000001e00c57308 */ /* 0x000f220000000800 */
[----:B------:R-:W-:Y:S01]  /*5ae0*/  PRMT R8, R8, 0x7773, RZ ;  /* 0x0000777308087816 */ /* 0x000fe200000000ff */
[----:B------:R-:W-:Y:S01]  /*5af0*/  @P5 FADD.FTZ R225, -R225, -RZ ;  /* 0x800000ffe1e15221 */ /* 0x000fe20000010100 */
[----:B------:R-:W-:Y:S01]  /*5b00*/  LOP3.LUT R7, R164, UR56, R7, 0x96, !PT ;  /* 0x00000038a4077c12 */ /* 0x000fe2000f8e9607 */
[----:B------:R-:W-:Y:S01]  /*5b10*/  @P6 FADD.FTZ R226, -R226, -RZ ;  /* 0x800000ffe2e26221 */ /* 0x000fe20000010100 */
[----:B------:R-:W-:Y:S02]  /*5b20*/  ISETP.GT.U32.AND P5, PT, R8, UR8, PT ;  /* 0x0000000808007c0c */ /* 0x000fe4000bfa4070 */
[----:B------:R-:W-:Y:S01]  /*5b30*/  ISETP.GT.U32.AND P6, PT, R10, UR8, PT ;  /* 0x000000080a007c0c */ /* 0x000fe2000bfc4070 */
[----:B------:R-:W-:Y:S01]  /*5b40*/  @!P1 FADD.FTZ R184, -R184, -RZ ;  /* 0x800000ffb8b89221 */ /* 0x000fe20000010100 */
[C---:B------:R-:W-:Y:S02]  /*5b50*/  LOP3.LUT R8, R7.reuse, 0xff, RZ, 0xc0, !PT ;  /* 0x000000ff07087812 */ /* 0x040fe400078ec0ff */
[----:B------:R-:W-:Y:S01]  /*5b60*/  LOP3.LUT R9, R7, 0xffff, RZ, 0xc0, !PT ;  /* 0x0000ffff07097812 */ /* 0x000fe200078ec0ff */
[----:B------:R-:W-:Y:S01]  /*5b70*/  @P2 FADD.FTZ R195, -R195, -RZ ;  /* 0x800000ffc3c32221 */ /* 0x000fe20000010100 */
[----:B------:R-:W-:Y:S02]  /*5b80*/  ISETP.LE.U32.AND P1, PT, R8, UR8, PT ;  /* 0x0000000808007c0c */ /* 0x000fe4000bf23070 */
[----:B------:R-:W-:Y:S02]  /*5b90*/  SHF.R.U32.HI R8, RZ, 0x18, R7 ;  /* 0x00000018ff087819 */ /* 0x000fe40000011607 */
[----:B------:R-:W-:Y:S01]  /*5ba0*/  SHF.R.U32.HI R9, RZ, 0x8, R9 ;  /* 0x00000008ff097819 */ /* 0x000fe20000011609 */
[----:B------:R-:W-:Y:S01]  /*5bb0*/  @P5 FADD.FTZ R218, -R218, -RZ ;  /* 0x800000ffdada5221 */ /* 0x000fe20000010100 */
[----:B------:R-:W-:Y:S01]  /*5bc0*/  ISETP.LE.U32.AND P2, PT, R8, UR8, PT ;  /* 0x0000000808007c0c */ /* 0x000fe2000bf43070 */
[----:B------:R-:W-:Y:S01]  /*5bd0*/  @P6 FADD.FTZ R219, -R219, -RZ ;  /* 0x800000ffdbdb6221 */ /* 0x000fe20000010100 */
[----:B------:R-:W-:Y:S02]  /*5be0*/  LOP3.LUT R8, R9, 0xffff, RZ, 0xc0, !PT ;  /* 0x0000ffff09087812 */ /* 0x000fe400078ec0ff */
[----:B------:R-:W-:Y:S02]  /*5bf0*/  PRMT R7, R7, 0x7632, R7 ;  /* 0x0000763207077816 */ /* 0x000fe40000000007 */
[----:B------:R-:W-:Y:S01]  /*5c00*/  ISETP.LE.U32.AND P6, PT, R8, UR8, PT ;  /* 0x0000000808007c0c */ /* 0x000fe2000bfc3070 */
[----:B------:R-:W-:Y:S01]  /*5c10*/  @!P1 FADD.FTZ R193, -R193, -RZ ;  /* 0x800000ffc1c19221 */ /* 0x000fe20000010100 */
[----:B------:R-:W-:Y:S02]  /*5c20*/  LOP3.LUT R8, R7, 0xff, RZ, 0xc0, !PT ;  /* 0x000000ff07087812 */ /* 0x000fe400078ec0ff */
[----:B------:R-:W-:Y:S02]  /*5c30*/  LOP3.LUT R5, R166, UR56, R5, 0x96, !PT ;  /* 0x00000038a6057c12 */ /* 0x000fe4000f8e9605 */
[----:B------:R-:W-:Y:S01]  /*5c40*/  ISETP.LE.U32.AND P5, PT, R8, UR8, PT ;  /* 0x0000000808007c0c */ /* 0x000fe2000bfa3070 */
[----:B------:R-:W-:Y:S01]  /*5c50*/  @!P2 FADD.FTZ R198, -R198, -RZ ;  /* 0x800000ffc6c6a221 */ /* 0x000fe20000010100 */
[C---:B------:R-:W-:Y:S02]  /*5c60*/  LOP3.LUT R8, R5.reuse, 0xff, RZ, 0xc0, !PT ;  /* 0x000000ff05087812 */ /* 0x040fe400078ec0ff */
[----:B------:R-:W-:Y:S02]  /*5c70*/  LOP3.LUT R7, R5, 0xffff, RZ, 0xc0, !PT ;  /* 0x0000ffff05077812 */ /* 0x000fe400078ec0ff */
[----:B------:R-:W-:Y:S01]  /*5c80*/  ISETP.LE.U32.AND P1, PT, R8, UR8, PT ;  /* 0x0000000808007c0c */ /* 0x000fe2000bf23070 */
[----:B------:R-:W-:Y:S01]  /*5c90*/  @!P6 FADD.FTZ R191, -R191, -RZ ;  /* 0x800000ffbfbfe221 */ /* 0x000fe20000010100 */
[----:B------:R-:W-:Y:S02]  /*5ca0*/  PRMT R8, R5, 0x7632, R8 ;  /* 0x0000763205087816 */ /* 0x000fe40000000008 */
[----:B------:R-:W-:Y:S02]  /*5cb0*/  SHF.R.U32.HI R7, RZ, 0x8, R7 ;  /* 0x00000008ff077819 */ /* 0x000fe40000011607 */
[----:B------:R-:W-:Y:S01]  /*5cc0*/  LOP3.LUT R8, R8, 0xff, RZ, 0xc0, !PT ;  /* 0x000000ff08087812 */ /* 0x000fe200078ec0ff */
[----:B------:R-:W-:Y:S01]  /*5cd0*/  @!P5 FADD.FTZ R199, -R199, -RZ ;  /* 0x800000ffc7c7d221 */ /* 0x000fe20000010100 */
[----:B------:R-:W-:Y:S02]  /*5ce0*/  LOP3.LUT R7, R7, 0xffff, RZ, 0xc0, !PT ;  /* 0x0000ffff07077812 */ /* 0x000fe400078ec0ff */
[----:B------:R-:W-:Y:S02]  /*5cf0*/  ISETP.LE.U32.AND P5, PT, R8, UR8, PT ;  /* 0x0000000808007c0c */ /* 0x000fe4000bfa3070 */
[----:B------:R-:W-:Y:S01]  /*5d00*/  PRMT R8, R6, 0x7770, RZ ;  /* 0x0000777006087816 */ /* 0x000fe200000000ff */
[----:B------:R-:W-:Y:S01]  /*5d10*/  @!P1 FADD.FTZ R216, -R216, -RZ ;  /* 0x800000ffd8d89221 */ /* 0x000fe20000010100 */
[----:B------:R-:W-:Y:S02]  /*5d20*/  ISETP.LE.U32.AND P6, PT, R7, UR8, PT ;  /* 0x0000000807007c0c */ /* 0x000fe4000bfc3070 */
[----:B------:R-:W-:Y:S02]  /*5d30*/  ISETP.LE.U32.AND P1, PT, R8, UR8, PT ;  /* 0x0000000808007c0c */ /* 0x000fe4000bf23070 */
[----:B------:R-:W3:Y:S01]  /*5d40*/  LDL R8, [R1+0x8] ;  /* 0x0000080001087983 */ /* 0x000ee20000100800 */
[----:B------:R-:W-:Y:S02]  /*5d50*/  SHF.R.U32.HI R5, RZ, 0x18, R5 ;  /* 0x00000018ff057819 */ /* 0x000fe40000011605 */
[C---:B------:R-:W-:Y:S02]  /*5d60*/  PRMT R7, R6.reuse, 0x7771, RZ ;  /* 0x0000777106077816 */ /* 0x040fe400000000ff */
[----:B------:R-:W-:Y:S01]  /*5d70*/  ISETP.LE.U32.AND P2, PT, R5, UR8, PT ;  /* 0x0000000805007c0c */ /* 0x000fe2000bf43070 */
[----:B-1----:R-:W-:Y:S01]  /*5d80*/  @!P5 FADD.FTZ R221, -R221, -RZ ;  /* 0x800000ffddddd221 */ /* 0x002fe20000010100 */
[C---:B------:R-:W-:Y:S02]  /*5d90*/  PRMT R5, R6.reuse, 0x7772, RZ ;  /* 0x0000777206057816 */ /* 0x040fe400000000ff */
[----:B------:R-:W-:Y:S01]  /*5da0*/  @!P6 FADD.FTZ R201, -R201, -RZ ;  /* 0x800000ffc9c9e221 */ /* 0x000fe20000010100 */
[----:B------:R-:W-:Y:S01]  /*5db0*/  ISETP.GT.U32.AND P6, PT, R7, UR8, PT ;  /* 0x0000000807007c0c */ /* 0x000fe2000bfc4070 */
[----:B--2---:R-:W-:Y:S01]  /*5dc0*/  @!P1 FADD.FTZ R187, -R187, -RZ ;  /* 0x800000ffbbbb9221 */ /* 0x004fe20000010100 */
[----:B------:R-:W-:Y:S02]  /*5dd0*/  PRMT R6, R6, 0x7773, RZ ;  /* 0x0000777306067816 */ /* 0x000fe400000000ff */
[----:B------:R-:W-:Y:S02]  /*5de0*/  PRMT R3, R4, 0x7771, RZ ;  /* 0x0000777104037816 */ /* 0x000fe400000000ff */
[----:B------:R-:W-:Y:S02]  /*5df0*/  ISETP.GT.U32.AND P5, PT, R5, UR8, PT ;  /* 0x0000000805007c0c */ /* 0x000fe4000bfa4070 */
[----:B------:R-:W-:Y:S01]  /*5e00*/  @!P2 FADD.FTZ R220, -R220, -RZ ;  /* 0x800000ffdcdca221 */ /* 0x000fe20000010100 */
[----:B------:R-:W-:Y:S02]  /*5e10*/  ISETP.GT.U32.AND P2, PT, R6, UR8, PT ;  /* 0x0000000806007c0c */ /* 0x000fe4000bf44070 */
[----:B------:R-:W-:Y:S02]  /*5e20*/  PRMT R6, R4, 0x7772, RZ ;  /* 0x0000777204067816 */ /* 0x000fe400000000ff */
[----:B------:R-:W-:Y:S01]  /*5e30*/  @P6 FADD.FTZ R188, -R188, -RZ ;  /* 0x800000ffbcbc6221 */ /* 0x000fe20000010100 */
[C---:B------:R-:W-:Y:S02]  /*5e40*/  PRMT R5, R4.reuse, 0x7770, RZ ;  /* 0x0000777004057816 */ /* 0x040fe400000000ff */
[----:B------:R-:W-:Y:S02]  /*5e50*/  PRMT R7, R4, 0x7773, RZ ;  /* 0x0000777304077816 */ /* 0x000fe400000000ff */
[----:B------:R-:W-:Y:S01]  /*5e60*/  ISETP.GT.U32.AND P6, PT, R3, UR8, PT ;  /* 0x0000000803007c0c */ /* 0x000fe2000bfc4070 */
[----:B------:R-:W-:Y:S01]  /*5e70*/  @P5 FADD.FTZ R190, -R190, -RZ ;  /* 0x800000ffbebe5221 */ /* 0x000fe20000010100 */
[----:B------:R-:W-:Y:S02]  /*5e80*/  F2FP.RELU.F16.F32.PACK_AB R4, R222, R215 ;  /* 0x000000d7de04723e */ /* 0x000fe400000008ff */
[----:B------:R-:W-:Y:S01]  /*5e90*/  F2FP.RELU.F16.F32.PACK_AB R3, R230, R228 ;  /* 0x000000e4e603723e */ /* 0x000fe200000008ff */
[----:B------:R-:W-:Y:S01]  /*5ea0*/  @P2 FADD.FTZ R189, -R189, -RZ ;  /* 0x800000ffbdbd2221 */ /* 0x000fe20000010100 */
[----:B------:R-:W-:Y:S02]  /*5eb0*/  ISETP.GT.U32.AND P5, PT, R6, UR8, PT ;  /* 0x0000000806007c0c */ /* 0x000fe4000bfa4070 */
[----:B------:R-:W-:Y:S02]  /*5ec0*/  F2FP.RELU.F16.F32.PACK_AB R6, R227, R231 ;  /* 0x000000e7e306723e */ /* 0x000fe400000008ff */
[----:B------:R-:W-:Y:S02]  /*5ed0*/  ISETP.LE.U32.AND P1, PT, R5, UR8, PT ;  /* 0x0000000805007c0c */ /* 0x000fe4000bf23070 */
[----:B------:R-:W-:Y:S01]  /*5ee0*/  F2FP.RELU.F16.F32.PACK_AB R5, R229, R232 ;  /* 0x000000e8e505723e */ /* 0x000fe200000008ff */
[----:B------:R-:W-:Y:S01]  /*5ef0*/  @P6 FADD.FTZ R192, -R192, -RZ ;  /* 0x800000ffc0c06221 */ /* 0x000fe20000010100 */
[----:B------:R-:W-:Y:S02]  /*5f00*/  ISETP.GT.U32.AND P2, PT, R7, UR8, PT ;  /* 0x0000000807007c0c */ /* 0x000fe4000bf44070 */
[----:B------:R-:W-:Y:S02]  /*5f10*/  F2FP.RELU.F16.F32.PACK_AB R7, R223, R224 ;  /* 0x000000e0df07723e */ /* 0x000fe400000008ff */
[----:B------:R-:W-:Y:S01]  /*5f20*/  FSETP.GE.FTZ.AND P6, PT, R230, RZ, PT ;  /* 0x000000ffe600720b */ /* 0x000fe20003fd6000 */
[----:B----4-:R-:W-:Y:S01]  /*5f30*/  @P5 FADD.FTZ R197, -R197, -RZ ;  /* 0x800000ffc5c55221 */ /* 0x010fe20000010100 */
[----:B------:R-:W-:Y:S03]  /*5f40*/  FSETP.GE.FTZ.AND P5, PT, R195, RZ, PT ;  /* 0x000000ffc300720b */ /* 0x000fe60003fb6000 */
[----:B------:R-:W-:Y:S04]  /*5f50*/  @!P1 FADD.FTZ R194, -R194, -RZ ;  /* 0x800000ffc2c29221 */ /* 0x000fe80000010100 */
[----:B------:R-:W-:Y:S01]  /*5f60*/  @P2 FADD.FTZ R196, -R196, -RZ ;  /* 0x800000ffc4c42221 */ /* 0x000fe20000010100 */
[----:B------:R-:W-:Y:S02]  /*5f70*/  FSETP.GE.FTZ.AND P2, PT, R222, RZ, PT ;  /* 0x000000ffde00720b */ /* 0x000fe40003f56000 */
[----:B---3--:R-:W-:Y:S01]  /*5f80*/  LEA R185, R169, UR4, 0x1 ;  /* 0x00000004a9b97c11 */ /* 0x008fe2000f8e08ff */
[----:B------:R-:W-:Y:S04]  /*5f90*/  IMAD.MOV.U32 R169, RZ, RZ, 0x10 ;  /* 0x00000010ffa97424 */ /* 0x000fe800078e00ff */
[----:B------:R1:W-:Y:S01]  /*5fa0*/  STS [R185+0x20000], R4 ;  /* 0x02000004b9007388 */ /* 0x0003e20000000800 */
[----:B------:R-:W-:Y:S01]  /*5fb0*/  SEL R169, R169, 0xfffffff0, !P0 ;  /* 0xfffffff0a9a97807 */ /* 0x000fe20004000000 */
[C---:B------:R-:W-:Y:S02]  /*5fc0*/  VIADD R234, R185.reuse, 0x20020 ;  /* 0x00020020b9ea7836 */ /* 0x040fe40000000000 */
[----:B------:R2:W-:Y:S01]  /*5fd0*/  STS [R185+0x20400], R3 ;  /* 0x02040003b9007388 */ /* 0x0005e20000000800 */
[C---:B------:R-:W-:Y:S02]  /*5fe0*/  VIADD R233, R185.reuse, 0x20000 ;  /* 0x00020000b9e97836 */ /* 0x040fe40000000000 */
[----:B------:R-:W-:Y:S02]  /*5ff0*/  IMAD.IADD R186, R185, 0x1, R169 ;  /* 0x00000001b9ba7824 */ /* 0x000fe400078e02a9 */
[----:B------:R-:W-:Y:S02]  /*6000*/  IMAD.MOV.U32 R2, RZ, RZ, R234 ;  /* 0x000000ffff027224 */ /* 0x000fe400078e00ea */
[----:B------:R-:W-:Y:S04]  /*6010*/  @P4 VIADD R2, R233, 0xffffffe0 ;  /* 0xffffffe0e9024836 */ /* 0x000fe80000000000 */
[----:B------:R-:W-:Y:S01]  /*6020*/  IMAD.IADD R0, R169, 0x1, R2 ;  /* 0x00000001a9007824 */ /* 0x000fe200078e0202 */
[----:B-1----:R-:W-:Y:S02]  /*6030*/  F2FP.RELU.F16.F32.PACK_AB R4, R195, R184 ;  /* 0x000000b8c304723e */ /* 0x002fe400000008ff */
[----:B--2---:R-:W-:Y:S03]  /*6040*/  F2FP.RELU.F16.F32.PACK_AB R3, R218, R219 ;  /* 0x000000dbda03723e */ /* 0x004fe600000008ff */
[----:B------:R1:W-:Y:S04]  /*6050*/  STS [R186+0x20000], R4 ;  /* 0x02000004ba007388 */ /* 0x0003e80000000800 */
[----:B------:R2:W-:Y:S04]  /*6060*/  STS [R186+0x20400], R3 ;  /* 0x02040003ba007388 */ /* 0x0005e80000000800 */
[----:B------:R3:W-:Y:S04]  /*6070*/  STS [R185+0x21000], R6 ;  /* 0x02100006b9007388 */ /* 0x0007e80000000800 */
[----:B------:R4:W-:Y:S04]  /*6080*/  STS [R185+0x21400], R5 ;  /* 0x02140005b9007388 */ /* 0x0009e80000000800 */
[----:B------:R-:W-:Y:S01]  /*6090*/  STS [R186+0x21000], R7 ;  /* 0x02100007ba007388 */ /* 0x000fe20000000800 */
[----:B-1----:R-:W-:Y:S02]  /*60a0*/  F2FP.RELU.F16.F32.PACK_AB R4, R198, R199 ;  /* 0x000000c7c604723e */ /* 0x002fe400000008ff */
[----:B--2---:R-:W-:Y:S02]  /*60b0*/  F2FP.RELU.F16.F32.PACK_AB R3, R188, R187 ;  /* 0x000000bbbc03723e */ /* 0x004fe400000008ff */
[----:B---3--:R-:W-:Y:S02]  /*60c0*/  F2FP.RELU.F16.F32.PACK_AB R6, R225, R226 ;  /* 0x000000e2e106723e */ /* 0x008fe400000008ff */
[----:B----4-:R-:W-:Y:S03]  /*60d0*/  F2FP.RELU.F16.F32.PACK_AB R5, R191, R193 ;  /* 0x000000c1bf05723e */ /* 0x010fe600000008ff */
        /* <DEDUP_REMOVED lines=15> */
[----:B------:R-:W-:Y:S01]  /*61d0*/  LDSM.16.M88.4 R28, [R200+0x9000] ;  /* 0x00900000c81c783b */ /* 0x000fe20000000200 */
[----:B-1----:R-:W-:Y:S01]  /*61e0*/  IMAD.IADD R0, R200, 0x1, R210 ;  /* 0x00000001c8007824 */ /* 0x002fe200078e02d2 */
[----:B------:R-:W-:Y:S01]  /*61f0*/  LEA R205, R8, UR4, 0x1 ;  /* 0x0000000408cd7c11 */ /* 0x000fe2000f8e08ff */
[----:B------:R-:W-:Y:S05]  /*6200*/  IMAD.MOV.U32 R8, RZ, RZ, 0x20 ;  /* 0x00000020ff087424 */ /* 0x000fea00078e00ff */
[----:B------:R-:W1:Y:S01]  /*6210*/  LDSM.16.M88.4 R16, [R205+0x14000] ;  /* 0x01400000cd10783b */ /* 0x000e620000000200 */
[----:B------:R-:W-:Y:S01]  /*6220*/  IMAD.IADD R206, R210, 0x1, R205 ;  /* 0x00000001d2ce7824 */ /* 0x000fe200078e02cd */
[----:B------:R-:W-:Y:S05]  /*6230*/  SEL R203, R8, 0xffffffe0, !P3 ;  /* 0xffffffe008cb7807 */ /* 0x000fea0005800000 */
[----:B------:R-:W-:Y:S01]  /*6240*/  IMAD.IADD R202, R200, 0x1, R203 ;  /* 0x00000001c8ca7824 */ /* 0x000fe200078e02cb */
[----:B------:R-:W2:Y:S01]  /*6250*/  LDSM.16.M88.4 R164, [R205+0x14800] ;  /* 0x01480000cda4783b */ /* 0x000ea20000000200 */
[C---:B------:R-:W-:Y:S02]  /*6260*/  IMAD.IADD R207, R203.reuse, 0x1, R205 ;  /* 0x00000001cbcf7824 */ /* 0x040fe400078e02cd */
[C---:B------:R-:W-:Y:S02]  /*6270*/  IMAD.IADD R2, R203.reuse, 0x1, R0 ;  /* 0x00000001cb027824 */ /* 0x040fe400078e0200 */
[----:B------:R-:W-:Y:S03]  /*6280*/  IMAD.IADD R208, R203, 0x1, R206 ;  /* 0x00000001cbd07824 */ /* 0x000fe600078e02ce */
[----:B------:R-:W-:Y:S08]  /*6290*/  LDSM.16.M88.4 R168, [R202+0x8000] ;  /* 0x00800000caa8783b */ /* 0x000ff00000000200 */
[----:B------:R-:W3:Y:S08]  /*62a0*/  LDSM.16.M88.4 R172, [R207+0x14000] ;  /* 0x01400000cfac783b */ /* 0x000ef00000000200 */
[----:B------:R-:W4:Y:S01]  /*62b0*/  LDSM.16.M88.4 R176, [R202+0x9000] ;  /* 0x00900000cab0783b */ /* 0x000f220000000200 */
[-C--:B-1----:R-:W-:Y:S07]  /*62c0*/  HMMA.16816.F32 R4, R32, R16.reuse, RZ ;  /* 0x000000102004723c */ /* 0x082fee00000018ff */
[----:B------:R-:W1:Y:S01]  /*62d0*/  LDSM.16.M88.4 R180, [R207+0x14800] ;  /* 0x01480000cfb4783b */ /* 0x000e620000000200 */
        /* <DEDUP_REMOVED lines=9> */
[C---:B----4-:R-:W-:Y:S08]  /*6370*/  HMMA.16816.F32 R8, R176.reuse, R172, R8 ;  /* 0x000000acb008723c */ /* 0x050ff00000001808 */
[-C--:B------:R-:W-:Y:S08]  /*6380*/  HMMA.16816.F32 R12, R176, R174.reuse, R12 ;  /* 0x000000aeb00c723c */ /* 0x080ff0000000180c */
[C---:B------:R-:W-:Y:S01]  /*6390*/  HMMA.16816.F32 R16, R168.reuse, R174, R16 ;  /* 0x000000aea810723c */ /* 0x040fe20000001810 */
[----:B------:R-:W2:Y:S07]  /*63a0*/  LDSM.16.M88.4 R172, [R206+0x14000] ;  /* 0x01400000ceac783b */ /* 0x000eae0000000200 */
[-C--:B-1----:R-:W-:Y:S08]  /*63b0*/  HMMA.16816.F32 R20, R168, R180.reuse, R20 ;  /* 0x000000b4a814723c */ /* 0x082ff00000001814 */
[C---:B------:R-:W-:Y:S08]  /*63c0*/  HMMA.16816.F32 R24, R176.reuse, R180, R24 ;  /* 0x000000b4b018723c */ /* 0x040ff00000001818 */
[-C--:B------:R-:W-:Y:S01]  /*63d0*/  HMMA.16816.F32 R28, R176, R182.reuse, R28 ;  /* 0x000000b6b01c723c */ /* 0x080fe2000000181c */
[----:B------:R-:W-:Y:S07]  /*63e0*/  LDSM.16.M88.4 R176, [R206+0x14800] ;  /* 0x01480000ceb0783b */ /* 0x000fee0000000200 */
[----:B------:R-:W-:Y:S01]  /*63f0*/  HMMA.16816.F32 R32, R168, R182, R32 ;  /* 0x000000b6a820723c */ /* 0x000fe20000001820 */
[----:B------:R-:W1:Y:S07]  /*6400*/  LDSM.16.M88.4 R168, [R0+0x9000] ;  /* 0x0090000000a8783b */ /* 0x000e6e0000000200 */
[-C--:B--2---:R-:W-:Y:S08]  /*6410*/  HMMA.16816.F32 R4, R164, R172.reuse, R4 ;  /* 0x000000aca404723c */ /* 0x084ff00000001804 */
[C---:B-1----:R-:W-:Y:S08]  /*6420*/  HMMA.16816.F32 R8, R168.reuse, R172, R8 ;  /* 0x000000aca808723c */ /* 0x042ff00000001808 */
        /* <DEDUP_REMOVED lines=47> */
[C---:B--2---:R-:W-:Y:S01]  /*6720*/  HMMA.16816.F32 R8, R168.reuse, R164, R8 ;  /* 0x000000a4a808723c */ /* 0x044fe20000001808 */
[----:B------:R-:W-:Y:S02]  /*6730*/  IMAD.U32 R164, RZ, RZ, UR10 ;  /* 0x0000000affa47e24 */ /* 0x000fe4000f8e00ff */
[----:B------:R-:W-:Y:S03]  /*6740*/  IMAD.U32 R165, RZ, RZ, UR11 ;  /* 0x0000000bffa57e24 */ /* 0x000fe6000f8e00ff */
[C---:B------:R-:W-:Y:S02]  /*6750*/  LEA R180, P1, R245.reuse, R164, 0x2 ;  /* 0x000000a4f5b47211 */ /* 0x040fe400078210ff */
[-C--:B------:R-:W-:Y:S03]  /*6760*/  HMMA.16816.F32 R12, R168, R166.reuse, R12 ;  /* 0x000000a6a80c723c */ /* 0x080fe6000000180c */
[----:B------:R-:W-:Y:S02]  /*6770*/  LEA.HI.X R181, R245, R165, RZ, 0x2, P1 ;  /* 0x000000a5f5b57211 */ /* 0x000fe400008f14ff */
[----:B------:R-:W-:Y:S03]  /*6780*/  FSETP.GE.FTZ.AND P1, PT, R215, RZ, PT ;  /* 0x000000ffd700720b */ /* 0x000fe60003f36000 */
[C---:B------:R-:W-:Y:S01]  /*6790*/  HMMA.16816.F32 R16, R172.reuse, R166, R16 ;  /* 0x000000a6ac10723c */ /* 0x040fe20000001810 */
[----:B------:R-:W-:Y:S07]  /*67a0*/  LDSM.16.M88.4 R164, [R2+0xa000] ;  /* 0x00a0000002a4783b */ /* 0x000fee0000000200 */
[-C--:B------:R-:W-:Y:S01]  /*67b0*/  HMMA.16816.F32 R20, R172, R176.reuse, R20 ;  /* 0x000000b0ac14723c */ /* 0x080fe20000001814 */
[----:B------:R1:W5:Y:S07]  /*67c0*/  LDG.E R3, desc[UR34][R180.64+0x80] ;  /* 0x00008022b4037981 */ /* 0x00036e000c1e1900 */
[C---:B------:R-:W-:Y:S01]  /*67d0*/  HMMA.16816.F32 R24, R168.reuse, R176, R24 ;  /* 0x000000b0a818723c */ /* 0x040fe20000001818 */
[----:B------:R-:W2:Y:S04]  /*67e0*/  LDG.E R177, desc[UR34][R180.64] ;  /* 0x00000022b4b17981 */ /* 0x000ea8000c1e1900 */
[----:B------:R-:W3:Y:S03]  /*67f0*/  LDG.E R176, desc[UR34][R180.64+0x20] ;  /* 0x00002022b4b07981 */ /* 0x000ee6000c1e1900 */
[-C--:B------:R-:W-:Y:S01]  /*6800*/  HMMA.16816.F32 R28, R168, R178.reuse, R28 ;  /* 0x000000b2a81c723c */ /* 0x080fe2000000181c */
[----:B------:R-:W4:Y:S07]  /*6810*/  LDSM.16.M88.4 R168, [R208+0x18000] ;  /* 0x01800000d0a8783b */ /* 0x000f2e0000000200 */
[----:B------:R-:W-:Y:S01]  /*6820*/  HMMA.16816.F32 R32, R172, R178, R32 ;  /* 0x000000b2ac20723c */ /* 0x000fe20000001820 */
[----:B------:R-:W1:Y:S07]  /*6830*/  LDSM.16.M88.4 R172, [R2+0xb000] ;  /* 0x00b0000002ac783b */ /* 0x000e6e0000000200 */
[-C--:B----4-:R-:W-:Y:S08]  /*6840*/  HMMA.16816.F32 R4, R164, R168.reuse, R4 ;  /* 0x000000a8a404723c */ /* 0x090ff00000001804 */
[C---:B-1----:R-:W-:Y:S08]  /*6850*/  HMMA.16816.F32 R8, R172.reuse, R168, R8 ;  /* 0x000000a8ac08723c */ /* 0x042ff00000001808 */
        /* <DEDUP_REMOVED lines=9> */
[----:B------:R1:W5:Y:S01]  /*68f0*/  LDG.E R4, desc[UR34][R180.64+0xa0] ;  /* 0x0000a022b4047981 */ /* 0x000362000c1e1900 */
[C---:B------:R-:W-:Y:S01]  /*6900*/  FADD.FTZ R17, -R177.reuse, R17 ;  /* 0x00000011b1117221 */ /* 0x040fe20000010100 */
[C---:B------:R-:W-:Y:S01]  /*6910*/  FADD.FTZ R21, -R177.reuse, R21 ;  /* 0x00000015b1157221 */ /* 0x040fe20000010100 */
[-C--:B------:R-:W-:Y:S10]  /*6920*/  FSEL R0, R0, R177.reuse, P1 ;  /* 0x000000b100007208 */ /* 0x080ff40000800000 */
[----:B------:R-:W-:Y:S01]  /*6930*/  FADD.FTZ R32, -R177, R32 ;  /* 0x00000020b1207221 */ /* 0x000fe20000010100 */
[----:B------:R-:W-:Y:S01]  /*6940*/  FSETP.GE.FTZ.AND P1, PT, R184, RZ, PT ;  /* 0x000000ffb800720b */ /* 0x000fe20003f36000 */
[----:B---3--:R-:W-:Y:S01]  /*6950*/  FADD.FTZ R6, -R176, R6 ;  /* 0x00000006b0067221 */ /* 0x008fe20000010100 */
[-C--:B------:R-:W-:Y:S01]  /*6960*/  FSEL R17, R17, R177.reuse, P5 ;  /* 0x000000b111117208 */ /* 0x080fe20002800000 */
[----:B------:R-:W-:Y:S01]  /*6970*/  FMUL.FTZ R178, R215, R0 ;  /* 0x00000000d7b27220 */ /* 0x000fe20000410000 */
[-C--:B------:R-:W-:Y:S01]  /*6980*/  FSEL R16, R16, R177.reuse, P1 ;  /* 0x000000b110107208 */ /* 0x080fe20000800000 */
[----:B------:R-:W-:Y:S01]  /*6990*/  FADD.FTZ R0, -R177, R5 ;  /* 0x00000005b1007221 */ /* 0x000fe20000010100 */
[----:B------:R-:W-:Y:S01]  /*69a0*/  FSETP.GE.FTZ.AND P1, PT, R191, RZ, PT ;  /* 0x000000ffbf00720b */ /* 0x000fe20003f36000 */
[----:B------:R-:W-:Y:S01]  /*69b0*/  IMAD.MOV.U32 R5, RZ, RZ, R234 ;  /* 0x000000ffff057224 */ /* 0x000fe200078e00ea */
[----:B------:R-:W-:Y:S01]  /*69c0*/  LOP3.LUT R234, R213, 0x38, RZ, 0xc0, !PT ;  /* 0x00000038d5ea7812 */ /* 0x000fe200078ec0ff */
[----:B------:R-:W-:Y:S01]  /*69d0*/  FMUL.FTZ R165, R184, R16 ;  /* 0x00000010b8a57220 */ /* 0x000fe20000410000 */
[----:B------:R-:W-:Y:S01]  /*69e0*/  FSEL R2, R0, R177, P2 ;  /* 0x000000b100027208 */ /* 0x000fe20001000000 */
[----:B------:R-:W-:Y:S01]  /*69f0*/  IMAD.SHL.U32 R184, R214, 0x40, RZ ;  /* 0x00000040d6b87824 */ /* 0x000fe200078e00ff */
[----:B------:R-:W-:Y:S01]  /*6a00*/  FSETP.GE.FTZ.AND P2, PT, R193, RZ, PT ;  /* 0x000000ffc100720b */ /* 0x000fe20003f56000 */
[----:B------:R-:W-:Y:S01]  /*6a10*/  FMUL.FTZ R17, R195, R17 ;  /* 0x00000011c3117220 */ /* 0x000fe20000410000 */
[----:B------:R-:W-:Y:S01]  /*6a20*/  SHF.R.U32.HI R0, RZ, 0x4, R214 ;  /* 0x00000004ff007819 */ /* 0x000fe200000116d6 */
[----:B------:R-:W-:Y:S01]  /*6a30*/  FMUL.FTZ R166, R222, R2 ;  /* 0x00000002dea67220 */ /* 0x000fe20000410000 */
[----:B------:R-:W-:Y:S01]  /*6a40*/  FSEL R21, R21, R177, P1 ;  /* 0x000000b115157208 */ /* 0x000fe20000800000 */
[----:B------:R-:W-:Y:S01]  /*6a50*/  FADD.FTZ R2, -R177, R20 ;  /* 0x00000014b1027221 */ /* 0x000fe20000010100 */
[----:B------:R-:W-:Y:S01]  /*6a60*/  LOP3.LUT R215, R0, 0x8, RZ, 0xc0, !PT ;  /* 0x0000000800d77812 */ /* 0x000fe200078ec0ff */
[----:B------:R-:W-:Y:S01]  /*6a70*/  @P4 VIADD R5, R233, 0xffffffe0 ;  /* 0xffffffe0e9054836 */ /* 0x000fe20000000000 */
[----:B------:R-:W-:Y:S01]  /*6a80*/  LOP3.LUT R0, R184, 0x1c0, RZ, 0xc0, !PT ;  /* 0x000001c0b8007812 */ /* 0x000fe200078ec0ff */
[----:B------:R-:W-:Y:S01]  /*6a90*/  FMUL.FTZ R16, R191, R21 ;  /* 0x00000015bf107220 */ /* 0x000fe20000410000 */
[-C--:B------:R-:W-:Y:S02]  /*6aa0*/  FSEL R2, R2, R177.reuse, P2 ;  /* 0x000000b102027208 */ /* 0x080fe40001000000 */
[----:B------:R-:W-:Y:S02]  /*6ab0*/  FSETP.GE.FTZ.AND P2, PT, R188, RZ, PT ;  /* 0x000000ffbc00720b */ /* 0x000fe40003f56000 */
[----:B------:R-:W-:Y:S01]  /*6ac0*/  LOP3.LUT R0, R0, 0x38, R213, 0xf8, !PT ;  /* 0x0000003800007812 */ /* 0x000fe200078ef8d5 */
[----:B------:R-:W-:Y:S01]  /*6ad0*/  FMUL.FTZ R164, R193, R2 ;  /* 0x00000002c1a47220 */ /* 0x000fe20000410000 */
[----:B------:R-:W-:Y:S02]  /*6ae0*/  LOP3.LUT R2, R215, 0x10, R214, 0xf8, !PT ;  /* 0x00000010d7027812 */ /* 0x000fe400078ef8d6 */
[----:B------:R-:W-:Y:S02]  /*6af0*/  FSETP.GE.FTZ.AND P1, PT, R187, RZ, PT ;  /* 0x000000ffbb00720b */ /* 0x000fe40003f36000 */
[----:B------:R-:W-:Y:S02]  /*6b00*/  LOP3.LUT R0, R2, R0, RZ, 0x3c, !PT ;  /* 0x0000000002007212 */ /* 0x000fe400078e3cff */
[----:B------:R-:W-:Y:S02]  /*6b10*/  FSEL R2, R32, R177, P1 ;  /* 0x000000b120027208 */ /* 0x000fe40000800000 */
[----:B------:R-:W-:Y:S01]  /*6b20*/  FSETP.GE.FTZ.AND P1, PT, R228, RZ, PT ;  /* 0x000000ffe400720b */ /* 0x000fe20003f36000 */
[----:B------:R-:W-:Y:S01]  /*6b30*/  @P2 FADD.FTZ R177, -R177, R33 ;  /* 0x00000021b1b12221 */ /* 0x000fe20000010100 */
[----:B------:R-:W-:Y:S01]  /*6b40*/  F2FP.F16.F32.PACK_AB R20, R166, R178 ;  /* 0x000000b2a614723e */ /* 0x000fe200000000ff */
[----:B------:R-:W-:Y:S01]  /*6b50*/  FMUL.FTZ R187, R187, R2 ;  /* 0x00000002bbbb7220 */ /* 0x000fe20000410000 */
[----:B------:R-:W-:Y:S01]  /*6b60*/  F2FP.F16.F32.PACK_AB R21, R17, R165 ;  /* 0x000000a51115723e */ /* 0x000fe200000000ff */
[----:B------:R-:W-:Y:S01]  /*6b70*/  FADD.FTZ R33, -R176, R7 ;  /* 0x00000007b0217221 */ /* 0x000fe20000010100 */
[----:B------:R-:W-:Y:S02]  /*6b80*/  F2FP.F16.F32.PACK_AB R32, R16, R164 ;  /* 0x000000a41020723e */ /* 0x000fe400000000ff */
[----:B------:R-:W-:Y:S01]  /*6b90*/  FSEL R166, R6, R176, P1 ;  /* 0x000000b006a67208 */ /* 0x000fe20000800000 */
[----:B-1----:R-:W-:Y:S06]  /*6ba0*/  BRA.U !UP2, `(.L_x_1649) ;  /* 0x000000010ad07547 */ /* 0x002fec000b800000 */
        /* <DEDUP_REMOVED lines=11> */
[C---:B-1----:R-:W-:Y:S04]  /*6c60*/  IMAD.SHL.U32 R2, R164.reuse, 0x40, RZ ;  /* 0x00000040a4027824 */ /* 0x042fe800078e00ff */
[----:B------:R-:W-:Y:S01]  /*6c70*/  IMAD.X R2, RZ, RZ, ~R2, P1 ;  /* 0x000000ffff027224 */ /* 0x000fe200008e0e02 */
[C---:B------:R-:W-:Y:S04]  /*6c80*/  LEA R6, P1, R164.reuse, RZ, 0x6 ;  /* 0x000000ffa4067211 */ /* 0x040fe800078230ff */
[----:B------:R-:W-:Y:S02]  /*6c90*/  SHF.R.S64 R16, R7, 0x1f, R2 ;  /* 0x0000001f07107819 */ /* 0x000fe40000001002 */
[----:B------:R-:W-:Y:S02]  /*6ca0*/  LEA.HI.X R7, R164, RZ, RZ, 0x6, P1 ;  /* 0x000000ffa4077211 */ /* 0x000fe400008f34ff */
[----:B------:R-:W-:Y:S04]  /*6cb0*/  IADD3 R240, P1, PT, R16, R240, RZ ;  /* 0x000000f010f07210 */ /* 0x000fe80007f3e0ff */
[----:B------:R-:W-:Y:S01]  /*6cc0*/  LEA.HI.X.SX32 R239, R2, R239, 0x1, P1 ;  /* 0x000000ef02ef7211 */ /* 0x000fe200008f0eff */
[----:B--2---:R-:W-:Y:S01]  /*6cd0*/  IMAD.SHL.U32 R2, R165, 0x40, RZ ;  /* 0x00000040a5027824 */ /* 0x004fe200078e00ff */
[----:B------:R-:W-:Y:S04]  /*6ce0*/  @!P5 IADD3 R16, P1, PT, R240, R6, RZ ;  /* 0x00000006f010d210 */ /* 0x000fe80007f3e0ff */
[----:B------:R-:W-:Y:S02]  /*6cf0*/  @!P5 IADD3.X R17, PT, PT, R239, R7, R2, P1, !PT ;  /* 0x00000007ef11d210 */ /* 0x000fe40000ffe402 */
[C---:B------:R-:W-:Y:S04]  /*6d00*/  @!P2 LEA R6, P1, R164.reuse, R240, 0x6 ;  /* 0x000000f0a406a211 */ /* 0x040fe800078230ff */
[----:B------:R-:W-:Y:S01]  /*6d10*/  @!P2 LEA.HI.X R7, R164, R239, R165, 0x6, P1 ;  /* 0x000000efa407a211 */ /* 0x000fe200008f34a5 */
[--C-:B------:R-:W-:Y:S02]  /*6d20*/  @!P5 IMAD.MOV.U32 R164, RZ, RZ, R240.reuse ;  /* 0x000000ffffa4d224 */ /* 0x100fe400078e00f0 */
[--C-:B------:R-:W-:Y:S05]  /*6d30*/  @!P5 IMAD.MOV.U32 R165, RZ, RZ, R239.reuse ;  /* 0x000000ffffa5d224 */ /* 0x100fea00078e00ef */
        /* <DEDUP_REMOVED lines=27> */
.L_x_1649:
[----:B------:R-:W-:Y:S01]  /*6ef0*/  FSEL R2, R33, R176, P6 ;  /* 0x000000b021027208 */ /* 0x000fe20003000000 */
[----:B------:R-:W-:Y:S01]  /*6f00*/  FADD.FTZ R18, -R176, R18 ;  /* 0x00000012b0127221 */ /* 0x000fe20000010100 */
[C---:B------:R-:W-:Y:S01]  /*6f10*/  FSETP.GE.FTZ.AND P2, PT, R219.reuse, RZ, PT ;  /* 0x000000ffdb00720b */ /* 0x040fe20003f56000 */
[----:B--2---:R-:W-:Y:S01]  /*6f20*/  FMUL.FTZ R16, R228, R166 ;  /* 0x000000a6e4107220 */ /* 0x004fe20000410000 */
[----:B------:R-:W-:Y:S01]  /*6f30*/  FSETP.GE.FTZ.AND P1, PT, R218, RZ, PT ;  /* 0x000000ffda00720b */ /* 0x000fe20003f36000 */
[----:B------:R-:W-:Y:S01]  /*6f40*/  FMUL.FTZ R6, R230, R2 ;  /* 0x00000002e6067220 */ /* 0x000fe20000410000 */
[----:B------:R-:W-:Y:S01]  /*6f50*/  FADD.FTZ R2, -R176, R19 ;  /* 0x00000013b0027221 */ /* 0x000fe20000010100 */
[----:B------:R-:W-:Y:S01]  /*6f60*/  FSEL R18, R18, R176, P2 ;  /* 0x000000b012127208 */ /* 0x000fe20001000000 */
[----:B------:R-:W-:Y:S01]  /*6f70*/  STS [R185+0x1c000], R20 ;  /* 0x01c00014b9007388 */ /* 0x000fe20000000800 */
[----:B------:R-:W-:Y:S01]  /*6f80*/  FADD.FTZ R23, -R176, R23 ;  /* 0x00000017b0177221 */ /* 0x000fe20000010100 */
[----:B------:R-:W-:Y:S01]  /*6f90*/  F2FP.F16.F32.PACK_AB R6, R6, R16 ;  /* 0x000000100606723e */ /* 0x000fe200000000ff */
[----:B------:R-:W-:Y:S01]  /*6fa0*/  FADD.FTZ R22, -R176, R22 ;  /* 0x00000016b0167221 */ /* 0x000fe20000010100 */
[----:B------:R-:W-:Y:S01]  /*6fb0*/  FSEL R2, R2, R176, P1 ;  /* 0x000000b002027208 */ /* 0x000fe20000800000 */
[----:B------:R-:W-:Y:S01]  /*6fc0*/  FMUL.FTZ R7, R219, R18 ;  /* 0x00000012db077220 */ /* 0x000fe20000410000 */
[----:B------:R-:W-:Y:S01]  /*6fd0*/  FSETP.GE.FTZ.AND P1, PT, R189, RZ, PT ;  /* 0x000000ffbd00720b */ /* 0x000fe20003f36000 */
[----:B------:R1:W-:Y:S01]  /*6fe0*/  STS [R185+0x1c400], R6 ;  /* 0x01c40006b9007388 */ /* 0x0003e20000000800 */
[----:B------:R-:W-:Y:S01]  /*6ff0*/  FSETP.GE.FTZ.AND P2, PT, R198, RZ, PT ;  /* 0x000000ffc600720b */ /* 0x000fe20003f56000 */
[----:B------:R-:W-:Y:S01]  /*7000*/  FMUL.FTZ R2, R218, R2 ;  /* 0x00000002da027220 */ /* 0x000fe20000410000 */
[----:B------:R-:W-:Y:S01]  /*7010*/  FADD.FTZ R34, -R176, R34 ;  /* 0x00000022b0227221 */ /* 0x000fe20000010100 */
[----:B------:R-:W-:Y:S01]  /*7020*/  FSETP.GE.FTZ.AND P5, PT, R199, RZ, PT ;  /* 0x000000ffc700720b */ /* 0x000fe20003fb6000 */
[----:B-----5:R-:W-:Y:S01]  /*7030*/  FADD.FTZ R9, -R3, R9 ;  /* 0x0000000903097221 */ /* 0x020fe20000010100 */
[-C--:B------:R-:W-:Y:S01]  /*7040*/  FSEL R23, R23, R176.reuse, P2 ;  /* 0x000000b017177208 */ /* 0x080fe20001000000 */
[C---:B------:R-:W-:Y:S01]  /*7050*/  FADD.FTZ R12, -R3.reuse, R12 ;  /* 0x0000000c030c7221 */ /* 0x040fe20000010100 */
[----:B------:R-:W-:Y:S01]  /*7060*/  F2FP.F16.F32.PACK_AB R2, R2, R7 ;  /* 0x000000070202723e */ /* 0x000fe200000000ff */
[C---:B------:R-:W-:Y:S01]  /*7070*/  FADD.FTZ R7, -R3.reuse, R8 ;  /* 0x0000000803077221 */ /* 0x040fe20000010100 */
[----:B------:R-:W-:Y:S01]  /*7080*/  FSETP.GE.FTZ.AND P2, PT, R190, RZ, PT ;  /* 0x000000ffbe00720b */ /* 0x000fe20003f56000 */
[----:B------:R-:W-:Y:S01]  /*7090*/  STS [R186+0x1c000], R21 ;  /* 0x01c00015ba007388 */ /* 0x000fe20000000800 */
[-C--:B------:R-:W-:Y:S01]  /*70a0*/  FSEL R22, R22, R176.reuse, P5 ;  /* 0x000000b016167208 */ /* 0x080fe20002800000 */
[----:B------:R-:W-:Y:S01]  /*70b0*/  FADD.FTZ R24, -R3, R24 ;  /* 0x0000001803187221 */ /* 0x000fe20000010100 */
[----:B------:R-:W-:Y:S01]  /*70c0*/  FSEL R34, R34, R176, P2 ;  /* 0x000000b022227208 */ /* 0x000fe20001000000 */
[----:B------:R2:W-:Y:S01]  /*70d0*/  STS [R186+0x1c400], R2 ;  /* 0x01c40002ba007388 */ /* 0x0005e20000000800 */
[----:B------:R-:W-:Y:S01]  /*70e0*/  @P1 FADD.FTZ R176, -R176, R35 ;  /* 0x00000023b0b01221 */ /* 0x000fe20000010100 */
[----:B------:R-:W-:Y:S01]  /*70f0*/  FSETP.GE.FTZ.AND P2, PT, R231, RZ, PT ;  /* 0x000000ffe700720b */ /* 0x000fe20003f56000 */
[----:B------:R-:W-:Y:S01]  /*7100*/  FADD.FTZ R28, -R3, R28 ;  /* 0x0000001c031c7221 */ /* 0x000fe20000010100 */
[----:B------:R-:W-:Y:S01]  /*7110*/  FSETP.GE.FTZ.AND P1, PT, R227, RZ, PT ;  /* 0x000000ffe300720b */ /* 0x000fe20003f36000 */
[C---:B------:R-:W-:Y:S01]  /*7120*/  FADD.FTZ R14, -R4.reuse, R14 ;  /* 0x0000000e040e7221 */ /* 0x040fe20000010100 */
[-C--:B------:R-:W-:Y:S01]  /*7130*/  FSEL R7, R7, R3.reuse, P2 ;  /* 0x0000000307077208 */ /* 0x080fe20001000000 */
[C---:B------:R-:W-:Y:S01]  /*7140*/  FADD.FTZ R11, -R4.reuse, R11 ;  /* 0x0000000b040b7221 */ /* 0x040fe20000010100 */
[----:B------:R-:W-:Y:S01]  /*7150*/  FSETP.GE.FTZ.AND P5, PT, R201, RZ, PT ;  /* 0x000000ffc900720b */ /* 0x000fe20003fb6000 */
[----:B------:R-:W-:Y:S01]  /*7160*/  FADD.FTZ R27, -R4, R27 ;  /* 0x0000001b041b7221 */ /* 0x000fe20000010100 */
[----:B-1----:R-:W-:Y:S01]  /*7170*/  FSEL R6, R9, R3, P1 ;  /* 0x0000000309067208 */ /* 0x002fe20000800000 */
[----:B------:R-:W-:Y:S01]  /*7180*/  FMUL.FTZ R8, R231, R7 ;  /* 0x00000007e7087220 */ /* 0x000fe20000410000 */
[----:B------:R-:W-:Y:S01]  /*7190*/  FSETP.GE.FTZ.AND P1, PT, R224, RZ, PT ;  /* 0x000000ffe000720b */ /* 0x000fe20003f36000 */
[----:B------:R-:W-:Y:S01]  /*71a0*/  FADD.FTZ R9, -R3, R13 ;  /* 0x0000000d03097221 */ /* 0x000fe20000010100 */
[----:B------:R-:W-:Y:S01]  /*71b0*/  FSETP.GE.FTZ.AND P2, PT, R223, RZ, PT ;  /* 0x000000ffdf00720b */ /* 0x000fe20003f56000 */
[----:B------:R-:W-:Y:S01]  /*71c0*/  FMUL.FTZ R7, R227, R6 ;  /* 0x00000006e3077220 */ /* 0x000fe20000410000 */
[-C--:B------:R-:W-:Y:S01]  /*71d0*/  FSEL R6, R12, R3.reuse, P1 ;  /* 0x000000030c067208 */ /* 0x080fe20000800000 */
[----:B------:R-:W-:Y:S01]  /*71e0*/  FADD.FTZ R30, -R4, R30 ;  /* 0x0000001e041e7221 */ /* 0x000fe20000010100 */
[----:B------:R-:W-:Y:S01]  /*71f0*/  FSETP.GE.FTZ.AND P1, PT, R192, RZ, PT ;  /* 0x000000ffc000720b */ /* 0x000fe20003f36000 */
[----:B------:R-:W-:Y:S01]  /*7200*/  FMUL.FTZ R22, R199, R22 ;  /* 0x00000016c7167220 */ /* 0x000fe20000410000 */
[----:B------:R-:W-:Y:S01]  /*7210*/  FSEL R9, R9, R3, P2 ;  /* 0x0000000309097208 */ /* 0x000fe20001000000 */
[----:B------:R-:W-:Y:S01]  /*7220*/  FMUL.FTZ R6, R224, R6 ;  /* 0x00000006e0067220 */ /* 0x000fe20000410000 */
[----:B------:R-:W-:Y:S01]  /*7230*/  FSETP.GE.FTZ.AND P6, PT, R216, RZ, PT ;  /* 0x000000ffd800720b */ /* 0x000fe20003fd6000 */
[----:B------:R-:W-:Y:S01]  /*7240*/  FMUL.FTZ R18, R198, R23 ;  /* 0x00000017c6127220 */ /* 0x000fe20000410000 */
[----:B------:R-:W-:Y:S01]  /*7250*/  FSETP.GE.FTZ.AND P2, PT, R194, RZ, PT ;  /* 0x000000ffc200720b */ /* 0x000fe20003f56000 */
[----:B--2---:R-:W-:Y:S01]  /*7260*/  FADD.FTZ R2, -R3, R25 ;  /* 0x0000001903027221 */ /* 0x004fe20000010100 */
[----:B------:R-:W-:Y:S01]  /*7270*/  FSEL R24, R24, R3, P6 ;  /* 0x0000000318187208 */ /* 0x000fe20003000000 */
[----:B------:R-:W-:Y:S01]  /*7280*/  FMUL.FTZ R9, R223, R9 ;  /* 0x00000009df097220 */ /* 0x000fe20000410000 */
[----:B------:R-:W-:Y:S01]  /*7290*/  FSEL R28, R28, R3, P2 ;  /* 0x000000031c1c7208 */ /* 0x000fe20001000000 */
[----:B------:R-:W-:Y:S01]  /*72a0*/  FMUL.FTZ R17, R188, R177 ;  /* 0x000000b1bc117220 */ /* 0x000fe20000410000 */
[----:B------:R-:W-:Y:S01]  /*72b0*/  FSEL R2, R2, R3, P5 ;  /* 0x0000000302027208 */ /* 0x000fe20002800000 */
[----:B------:R-:W-:Y:S01]  /*72c0*/  @P1 FADD.FTZ R3, -R3, R29 ;  /* 0x0000001d03031221 */ /* 0x000fe20000010100 */
[----:B------:R-:W-:Y:S01]  /*72d0*/  F2FP.F16.F32.PACK_AB R9, R9, R6 ;  /* 0x000000060909723e */ /* 0x000fe200000000ff */
[----:B------:R-:W-:Y:S01]  /*72e0*/  FMUL.FTZ R28, R194, R28 ;  /* 0x0000001cc21c7220 */ /* 0x000fe20000410000 */
[----:B------:R-:W-:Y:S01]  /*72f0*/  FSETP.GE.FTZ.AND P1, PT, R226, RZ, PT ;  /* 0x000000ffe200720b */ /* 0x000fe20003f36000 */
[----:B------:R-:W-:Y:S01]  /*7300*/  FMUL.FTZ R12, R201, R2 ;  /* 0x00000002c90c7220 */ /* 0x000fe20000410000 */
[----:B------:R-:W-:Y:S01]  /*7310*/  F2FP.F16.F32.PACK_AB R2, R7, R8 ;  /* 0x000000080702723e */ /* 0x000fe200000000ff */
[----:B------:R-:W-:Y:S01]  /*7320*/  FMUL.FTZ R3, R192, R3 ;  /* 0x00000003c0037220 */ /* 0x000fe20000410000 */
[----:B------:R-:W-:Y:S01]  /*7330*/  FADD.FTZ R6, -R4, R10 ;  /* 0x0000000a04067221 */ /* 0x000fe20000010100 */
[----:B------:R-:W-:Y:S01]  /*7340*/  FSETP.GE.FTZ.AND P5, PT, R232, RZ, PT ;  /* 0x000000ffe800720b */ /* 0x000fe20003fb6000 */
[----:B------:R-:W-:Y:S01]  /*7350*/  FMUL.FTZ R34, R190, R34 ;  /* 0x00000022be227220 */ /* 0x000fe20000410000 */
[----:B------:R1:W-:Y:S01]  /*7360*/  STS [R185+0x1d000], R2 ;  /* 0x01d00002b9007388 */ /* 0x0003e20000000800 */
[----:B------:R-:W-:Y:S01]  /*7370*/  FSETP.GE.FTZ.AND P2, PT, R229, RZ, PT ;  /* 0x000000ffe500720b */ /* 0x000fe20003f56000 */
[----:B------:R-:W-:Y:S01]  /*7380*/  FMUL.FTZ R16, R189, R176 ;  /* 0x000000b0bd107220 */ /* 0x000fe20000410000 */
[----:B------:R-:W-:Y:S01]  /*7390*/  FSEL R14, R14, R4, P1 ;  /* 0x000000040e0e7208 */ /* 0x000fe20000800000 */
[----:B------:R-:W-:Y:S01]  /*73a0*/  FMUL.FTZ R24, R216, R24 ;  /* 0x00000018d8187220 */ /* 0x000fe20000410000 */
[----:B------:R-:W-:Y:S01]  /*73b0*/  F2FP.F16.F32.PACK_AB R10, R3, R28 ;  /* 0x0000001c030a723e */ /* 0x000fe200000000ff */
[----:B------:R-:W-:Y:S01]  /*73c0*/  IMAD.SHL.U32 R216, R214, 0x20, RZ ;  /* 0x00000020d6d87824 */ /* 0x000fe200078e00ff */
[----:B------:R-:W-:Y:S01]  /*73d0*/  FSETP.GE.FTZ.AND P1, PT, R196, RZ, PT ;  /* 0x000000ffc400720b */ /* 0x000fe20003f36000 */
[----:B------:R-:W-:Y:S01]  /*73e0*/  FMUL.FTZ R14, R226, R14 ;  /* 0x0000000ee20e7220 */ /* 0x000fe20000410000 */
[-C--:B------:R-:W-:Y:S01]  /*73f0*/  FSEL R3, R6, R4.reuse, P5 ;  /* 0x0000000406037208 */ /* 0x080fe20002800000 */
[----:B------:R-:W-:Y:S01]  /*7400*/  IMAD R233, R241, UR5, RZ ;  /* 0x00000005f1e97c24 */ /* 0x000fe2000f8e02ff */
[-C--:B------:R-:W-:Y:S02]  /*7410*/  FSEL R11, R11, R4.reuse, P2 ;  /* 0x000000040b0b7208 */ /* 0x080fe40001000000 */
[----:B------:R-:W-:Y:S01]  /*7420*/  FSETP.GE.FTZ.AND P2, PT, R225, RZ, PT ;  /* 0x000000ffe100720b */ /* 0x000fe20003f56000 */
[----:B------:R-:W-:Y:S01]  /*7430*/  FMUL.FTZ R7, R232, R3 ;  /* 0x00000003e8077220 */ /* 0x000fe20000410000 */
[----:B------:R-:W-:Y:S01]  /*7440*/  FADD.FTZ R3, -R4, R26 ;  /* 0x0000001a04037221 */ /* 0x000fe20000010100 */
[----:B------:R-:W-:Y:S01]  /*7450*/  FMUL.FTZ R6, R229, R11 ;  /* 0x0000000be5067220 */ /* 0x000fe20000410000 */
[----:B------:R-:W-:Y:S02]  /*7460*/  FSETP.GE.FTZ.AND P5, PT, R220, RZ, PT ;  /* 0x000000ffdc00720b */ /* 0x000fe40003fb6000 */
[----:B------:R-:W-:Y:S02]  /*7470*/  FSETP.GE.FTZ.AND P6, PT, R221, RZ, PT ;  /* 0x000000ffdd00720b */ /* 0x000fe40003fd6000 */
[-C--:B------:R-:W-:Y:S02]  /*7480*/  FSEL R27, R27, R4.reuse, P5 ;  /* 0x000000041b1b7208 */ /* 0x080fe40002800000 */
[----:B------:R-:W-:Y:S01]  /*7490*/  FSEL R3, R3, R4, P6 ;  /* 0x0000000403037208 */ /* 0x000fe20003000000 */
[----:B-1----:R-:W-:Y:S01]  /*74a0*/  FADD.FTZ R2, -R4, R15 ;  /* 0x0000000f04027221 */ /* 0x002fe20000010100 */
[----:B------:R-:W-:Y:S01]  /*74b0*/  F2FP.F16.F32.PACK_AB R6, R6, R7 ;  /* 0x000000070606723e */ /* 0x000fe200000000ff */
[----:B------:R-:W-:Y:S01]  /*74c0*/  FMUL.FTZ R7, R220, R27 ;  /* 0x0000001bdc077220 */ /* 0x000fe20000410000 */
[----:B------:R-:W-:Y:S01]  /*74d0*/  F2FP.F16.F32.PACK_AB R18, R18, R22 ;  /* 0x000000161212723e */ /* 0x000fe200000000ff */
[----:B------:R-:W-:Y:S01]  /*74e0*/  FMUL.FTZ R3, R221, R3 ;  /* 0x00000003dd037220 */ /* 0x000fe20000410000 */
[----:B------:R-:W-:Y:S01]  /*74f0*/  FSEL R2, R2, R4, P2 ;  /* 0x0000000402027208 */ /* 0x000fe20001000000 */
[----:B------:R1:W-:Y:S01]  /*7500*/  STS [R185+0x1d400], R6 ;  /* 0x01d40006b9007388 */ /* 0x0003e20000000800 */
[----:B------:R-:W-:Y:S02]  /*7510*/  FSETP.GE.FTZ.AND P2, PT, R197, RZ, PT ;  /* 0x000000ffc500720b */ /* 0x000fe40003f56000 */
[----:B------:R-:W-:Y:S01]  /*7520*/  F2FP.F16.F32.PACK_AB R17, R17, R187 ;  /* 0x000000bb1111723e */ /* 0x000fe200000000ff */
[----:B------:R-:W-:Y:S01]  /*7530*/  FMUL.FTZ R11, R225, R2 ;  /* 0x00000002e10b7220 */ /* 0x000fe20000410000 */
[----:B------:R-:W-:Y:S01]  /*7540*/  FSEL R30, R30, R4, P2 ;  /* 0x000000041e1e7208 */ /* 0x000fe20001000000 */
[----:B------:R-:W-:Y:S01]  /*7550*/  @P1 FADD.FTZ R4, -R4, R31 ;  /* 0x0000001f04041221 */ /* 0x000fe20000010100 */
[----:B------:R-:W-:Y:S01]  /*7560*/  STS [R186+0x1d000], R9 ;  /* 0x01d00009ba007388 */ /* 0x000fe20000000800 */
[----:B------:R-:W-:Y:S02]  /*7570*/  F2FP.F16.F32.PACK_AB R16, R16, R34 ;  /* 0x000000221010723e */ /* 0x000fe400000000ff */
[----:B------:R-:W-:Y:S01]  /*7580*/  FMUL.FTZ R8, R196, R4 ;  /* 0x00000004c4087220 */ /* 0x000fe20000410000 */
[----:B------:R-:W-:Y:S01]  /*7590*/  F2FP.F16.F32.PACK_AB R4, R11, R14 ;  /* 0x0000000e0b04723e */ /* 0x000fe200000000ff */
[----:B------:R-:W-:Y:S02]  /*75a0*/  IMAD.MOV.U32 R11, RZ, RZ, 0x10 ;  /* 0x00000010ff0b7424 */ /* 0x000fe400078e00ff */
[----:B------:R-:W-:Y:S01]  /*75b0*/  FMUL.FTZ R30, R197, R30 ;  /* 0x0000001ec51e7220 */ /* 0x000fe20000410000 */
[----:B------:R-:W-:Y:S01]  /*75c0*/  F2FP.F16.F32.PACK_AB R12, R12, R24 ;  /* 0x000000180c0c723e */ /* 0x000fe200000000ff */
[----:B------:R2:W-:Y:S01]  /*75d0*/  STS [R186+0x1d400], R4 ;  /* 0x01d40004ba007388 */ /* 0x0005e20000000800 */
[----:B------:R-:W-:Y:S02]  /*75e0*/  F2FP.F16.F32.PACK_AB R7, R7, R3 ;  /* 0x000000030707723e */ /* 0x000fe400000000ff */
[----:B------:R-:W-:Y:S01]  /*75f0*/  F2FP.F16.F32.PACK_AB R8, R8, R30 ;  /* 0x0000001e0808723e */ /* 0x000fe200000000ff */
[----:B------:R-:W-:Y:S01]  /*7600*/  STS [R5+-0x4000], R32 ;  /* 0xffc0002005007388 */ /* 0x000fe20000000800 */
[----:B------:R-:W-:Y:S02]  /*7610*/  SHF.R.U32.HI R2, RZ, 0x1, R214 ;  /* 0x00000001ff027819 */ /* 0x000fe400000116d6 */
[----:B------:R-:W-:Y:S01]  /*7620*/  LOP3.LUT R180, R0, 0x200, R184, 0xf8, !PT ;  /* 0x0000020000b47812 */ /* 0x000fe200078ef8b8 */
[----:B------:R-:W-:Y:S01]  /*7630*/  STS [R5+-0x3c00], R18 ;  /* 0xffc4001205007388 */ /* 0x000fe20000000800 */
[----:B-1----:R-:W-:Y:S02]  /*7640*/  SEL R6, R11, 0xfffffff0, !P0 ;  /* 0xfffffff00b067807 */ /* 0x002fe40004000000 */
[----:B------:R-:W-:Y:S02]  /*7650*/  LOP3.LUT R3, R2, 0x30, RZ, 0xc0, !PT ;  /* 0x0000003002037812 */ /* 0x000fe400078ec0ff */
[----:B------:R-:W-:Y:S02]  /*7660*/  LEA R180, R180, UR4, 0x1 ;  /* 0x00000004b4b47c11 */ /* 0x000fe4000f8e08ff */
[----:B------:R-:W-:Y:S03]  /*7670*/  LOP3.LUT R3, R3, 0x8, R214, 0xf8, !PT ;  /* 0x0000000803037812 */ /* 0x000fe600078ef8d6 */
[----:B------:R-:W-:Y:S01]  /*7680*/  VIADD R0, R180, 0x8040 ;  /* 0x00008040b4007836 */ /* 0x000fe20000000000 */
[----:B------:R-:W-:Y:S04]  /*7690*/  LOP3.LUT R3, R3, 0x1c0, R184, 0xf8, !PT ;  /* 0x000001c003037812 */ /* 0x000fe800078ef8b8 */
[----:B------:R-:W-:Y:S01]  /*76a0*/  LOP3.LUT R3, R3, 0x38, R213, 0x78, !PT ;  /* 0x0000003803037812 */ /* 0x000fe200078e78d5 */
[----:B--2---:R-:W-:Y:S03]  /*76b0*/  IMAD.IADD R4, R6, 0x1, R5 ;  /* 0x0000000106047824 */ /* 0x004fe600078e0205 */
[----:B------:R-:W-:Y:S02]  /*76c0*/  LOP3.LUT R3, R3, 0x200, R216, 0xf8, !PT ;  /* 0x0000020003037812 */ /* 0x000fe400078ef8d8 */
[----:B------:R-:W-:Y:S02]  /*76d0*/  STS [R4+-0x4000], R17 ;  /* 0xffc0001104007388 */ /* 0x000fe40000000800 */
[----:B------:R-:W-:Y:S02]  /*76e0*/  LEA R3, R3, UR4, 0x1 ;  /* 0x0000000403037c11 */ /* 0x000fe4000f8e08ff */
[----:B------:R1:W-:Y:S04]  /*76f0*/  STS [R4+-0x3c00], R16 ;  /* 0xffc4001004007388 */ /* 0x0003e80000000800 */
        /* <DEDUP_REMOVED lines=144> */
.L_x_1650:
[----:B------:R-:W-:Y:S01]  /*8000*/  PLOP3.LUT P5, PT, PT, PT, UP2, 0x80, 0x8 ;  /* 0x000000000008781c */ /* 0x000fe20003faf028 */
[----:B------:R-:W-:Y:S01]  /*8010*/  LDSM.16.M88.4 R32, [R200+0x1c000] ;  /* 0x01c00000c820783b */ /* 0x000fe20000000200 */
[----:B-1----:R-:W-:Y:S01]  /*8020*/  IMAD.MOV.U32 R4, RZ, RZ, 0x4 ;  /* 0x00000004ff047424 */ /* 0x002fe200078e00ff */
[----:B------:R-:W-:Y:S01]  /*8030*/  @UP2 UIADD3 UR55, UP0, UPT, UR52, -0x100, URZ ;  /* 0xffffff0034372890 */ /* 0x000fe2000ff1e0ff */
[----:B------:R-:W-:Y:S01]  /*8040*/  IMAD.U32 R222, RZ, RZ, UR46 ;  /* 0x0000002effde7e24 */ /* 0x000fe2000f8e00ff */
[----:B------:R-:W-:Y:S01]  /*8050*/  ULOP3.LUT UR16, UR43, 0x1, URZ, 0xc0, !UPT ;  /* 0x000000012b107892 */ /* 0x000fe2000f8ec0ff */
[----:B------:R-:W-:Y:S01]  /*8060*/  LDSM.16.M88.4 R28, [R200+0x1d000] ;  /* 0x01d00000c81c783b */ /* 0x000fe20000000200 */
[----:B------:R-:W-:Y:S01]  /*8070*/  VIADD R244, R244, 0xfffffffc ;  /* 0xfffffffcf4f47836 */ /* 0x000fe20000000000 */
[----:B------:R-:W-:Y:S01]  /*8080*/  @UP2 UIADD3.X UR54, UPT, UPT, UR53, -0x1, URZ, UP0, !UPT ;  /* 0xffffffff35362890 */ /* 0x000fe200087fe4ff */
[----:B------:R-:W-:Y:S01]  /*8090*/  LEA R222, P1, R222, R236, 0x2 ;  /* 0x000000ecdede7211 */ /* 0x000fe200078210ff */
[----:B------:R-:W-:Y:S01]  /*80a0*/  @UP2 UIADD3 UR10, UP0, UPT, UR10, -0x100, URZ ;  /* 0xffffff000a0a2890 */ /* 0x000fe2000ff1e0ff */
[----:B------:R-:W-:Y:S02]  /*80b0*/  LDSM.16.M88.4 R168, [R202+0x1c000] ;  /* 0x01c00000caa8783b */ /* 0x000fe40000000200 */
[----:B------:R-:W-:Y:S01]  /*80c0*/  @P5 LOP3.LUT R2, R2, 0x10, RZ, 0xc0, !PT ;  /* 0x0000001002025812 */ /* 0x000fe200078ec0ff */
[----:B------:R-:W-:Y:S01]  /*80d0*/  @UP2 UIADD3.X UR11, UPT, UPT, UR11, -0x1, URZ, UP0, !UPT ;  /* 0xffffffff0b0b2890 */ /* 0x000fe200087fe4ff */
[----:B------:R-:W-:Y:S01]  /*80e0*/  @P5 SHF.R.U32.HI R0, RZ, 0x2, R214 ;  /* 0x00000002ff005819 */ /* 0x000fe200000116d6 */
        /* <DEDUP_REMOVED lines=12> */
[----:B------:R-:W-:Y:S01]  /*81b0*/  VIADD R184, R200, 0x8000 ;  /* 0x00008000c8b87836 */ /* 0x000fe20000000000 */
[----:B------:R1:W5:Y:S01]  /*81c0*/  @P5 LDG.E R251, desc[UR34][R230.64+-0x100] ;  /* 0xffff0022e6fb5981 */ /* 0x000362000c1e1900 */
[----:B------:R-:W-:Y:S01]  /*81d0*/  @UP2 UMOV UR53, UR54 ;  /* 0x0000003600352c82 */ /* 0x000fe20008000000 */
[----:B------:R-:W-:Y:S01]  /*81e0*/  LEA R0, R0, UR4, 0x1 ;  /* 0x0000000400007c11 */ /* 0x000fe2000f8e08ff */
[----:B------:R-:W-:Y:S02]  /*81f0*/  @P0 VIADD R2, R184, 0xffffffc0 ;  /* 0xffffffc0b8020836 */ /* 0x000fe40000000000 */
[----:B------:R1:W5:Y:S01]  /*8200*/  @P5 LDG.E R250, desc[UR34][R230.64+-0xe0] ;  /* 0xffff2022e6fa5981 */ /* 0x000362000c1e1900 */
[----:B------:R-:W-:Y:S01]  /*8210*/  UMOV UR43, UR16 ;  /* 0x00000010002b7c82 */ /* 0x000fe20008000000 */
[----:B------:R-:W-:Y:S03]  /*8220*/  IMAD.IADD R201, R203, 0x1, R2 ;  /* 0x00000001cbc97824 */ /* 0x000fe600078e0202 */
[----:B------:R-:W2:Y:S05]  /*8230*/  LDSM.16.MT88.4 R16, [R0+0xc000] ;  /* 0x00c000000010783b */ /* 0x000eaa0000004200 */
[----:B------:R-:W3:Y:S05]  /*8240*/  LDSM.16.MT88.4 R164, [R0+0x10000] ;  /* 0x0100000000a4783b */ /* 0x000eea0000004200 */
[----:B------:R-:W4:Y:S05]  /*8250*/  LDSM.16.MT88.4 R172, [R0+0xc800] ;  /* 0x00c8000000ac783b */ /* 0x000f2a0000004200 */
[----:B------:R-:W1:Y:S05]  /*8260*/  LDSM.16.MT88.4 R180, [R0+0x10800] ;  /* 0x0108000000b4783b */ /* 0x000e6a0000004200 */
[----:B------:R-:W-:Y:S05]  /*8270*/  LDSM.16.M88.4 R184, [R2+0x14000] ;  /* 0x0140000002b8783b */ /* 0x000fea0000000200 */
[----:B------:R-:W1:Y:S05]  /*8280*/  LDSM.16.MT88.4 R188, [R0+0xd000] ;  /* 0x00d0000000bc783b */ /* 0x000e6a0000004200 */
[----:B------:R-:W1:Y:S05]  /*8290*/  LDSM.16.M88.4 R192, [R2+0x15000] ;  /* 0x0150000002c0783b */ /* 0x000e6a0000000200 */
[----:B------:R-:W-:Y:S01]  /*82a0*/  LDSM.16.M88.4 R196, [R201+0x15000] ;  /* 0x01500000c9c4783b */ /* 0x000fe20000000200 */
[-C--:B--2---:R-:W-:Y:S04]  /*82b0*/  HMMA.16816.F32 R4, R32, R16.reuse, RZ ;  /* 0x000000102004723c */ /* 0x084fe800000018ff */
[----:B------:R2:W5:Y:S05]  /*82c0*/  @P5 LDG.E R249, desc[UR34][R230.64+-0x80] ;  /* 0xffff8022e6f95981 */ /* 0x00056a000c1e1900 */
[----:B------:R2:W5:Y:S01]  /*82d0*/  @P5 LDG.E R248, desc[UR34][R230.64+-0x60] ;  /* 0xffffa022e6f85981 */ /* 0x000562000c1e1900 */
[C---:B------:R-:W-:Y:S08]  /*82e0*/  HMMA.16816.F32 R8, R28.reuse, R16, RZ ;  /* 0x000000101c08723c */ /* 0x040ff000000018ff */
[-C--:B------:R-:W-:Y:S08]  /*82f0*/  HMMA.16816.F32 R12, R28, R18.reuse, RZ ;  /* 0x000000121c0c723c */ /* 0x080ff000000018ff */
[C---:B------:R-:W-:Y:S08]  /*8300*/  HMMA.16816.F32 R16, R32.reuse, R18, RZ ;  /* 0x000000122010723c */ /* 0x040ff000000018ff */
[-C--:B---3--:R-:W-:Y:S08]  /*8310*/  HMMA.16816.F32 R20, R32, R164.reuse, RZ ;  /* 0x000000a42014723c */ /* 0x088ff000000018ff */
[C---:B------:R-:W-:Y:S08]  /*8320*/  HMMA.16816.F32 R24, R28.reuse, R164, RZ ;  /* 0x000000a41c18723c */ /* 0x040ff000000018ff */
[-C--:B------:R-:W-:Y:S08]  /*8330*/  HMMA.16816.F32 R28, R28, R166.reuse, RZ ;  /* 0x000000a61c1c723c */ /* 0x080ff000000018ff */
[----:B------:R-:W-:Y:S01]  /*8340*/  HMMA.16816.F32 R32, R32, R166, RZ ;  /* 0x000000a62020723c */ /* 0x000fe200000018ff */
[----:B------:R-:W3:Y:S07]  /*8350*/  LDSM.16.MT88.4 R164, [R0+0x11000] ;  /* 0x0110000000a4783b */ /* 0x000eee0000004200 */
[-C--:B----4-:R-:W-:Y:S08]  /*8360*/  HMMA.16816.F32 R4, R168, R172.reuse, R4 ;  /* 0x000000aca804723c */ /* 0x090ff00000001804 */
[C---:B------:R-:W-:Y:S08]  /*8370*/  HMMA.16816.F32 R8, R176.reuse, R172, R8 ;  /* 0x000000acb008723c */ /* 0x040ff00000001808 */
[-C--:B------:R-:W-:Y:S08]  /*8380*/  HMMA.16816.F32 R12, R176, R174.reuse, R12 ;  /* 0x000000aeb00c723c */ /* 0x080ff0000000180c */
[C---:B------:R-:W-:Y:S01]  /*8390*/  HMMA.16816.F32 R16, R168.reuse, R174, R16 ;  /* 0x000000aea810723c */ /* 0x040fe20000001810 */
[----:B------:R-:W-:Y:S07]  /*83a0*/  LDSM.16.M88.4 R172, [R201+0x14000] ;  /* 0x01400000c9ac783b */ /* 0x000fee0000000200 */
[-C--:B-1----:R-:W-:Y:S08]  /*83b0*/  HMMA.16816.F32 R20, R168, R180.reuse, R20 ;  /* 0x000000b4a814723c */ /* 0x082ff00000001814 */
[C---:B------:R-:W-:Y:S08]  /*83c0*/  HMMA.16816.F32 R24, R176.reuse, R180, R24 ;  /* 0x000000b4b018723c */ /* 0x040ff00000001818 */
[-C--:B------:R-:W-:Y:S01]  /*83d0*/  HMMA.16816.F32 R28, R176, R182.reuse, R28 ;  /* 0x000000b6b01c723c */ /* 0x080fe2000000181c */
[----:B------:R-:W1:Y:S07]  /*83e0*/  LDSM.16.MT88.4 R176, [R0+0xd800] ;  /* 0x00d8000000b0783b */ /* 0x000e6e0000004200 */
[----:B------:R-:W-:Y:S01]  /*83f0*/  HMMA.16816.F32 R32, R168, R182, R32 ;  /* 0x000000b6a820723c */ /* 0x000fe20000001820 */
[----:B------:R-:W4:Y:S05]  /*8400*/  LDSM.16.MT88.4 R168, [R0+0x11800] ;  /* 0x0118000000a8783b */ /* 0x000f2a0000004200 */
[----:B------:R-:W-:Y:S02]  /*8410*/  LDSM.16.M88.4 R180, [R200+0x1e000] ;  /* 0x01e00000c8b4783b */ /* 0x000fe40000000200 */
[-C--:B------:R-:W-:Y:S08]  /*8420*/  HMMA.16816.F32 R4, R184, R188.reuse, R4 ;  /* 0x000000bcb804723c */ /* 0x080ff00000001804 */
[C---:B------:R-:W-:Y:S08]  /*8430*/  HMMA.16816.F32 R8, R192.reuse, R188, R8 ;  /* 0x000000bcc008723c */ /* 0x040ff00000001808 */
[-C--:B------:R-:W-:Y:S08]  /*8440*/  HMMA.16816.F32 R12, R192, R190.reuse, R12 ;  /* 0x000000bec00c723c */ /* 0x080ff0000000180c */
[C---:B------:R-:W-:Y:S01]  /*8450*/  HMMA.16816.F32 R16, R184.reuse, R190, R16 ;  /* 0x000000beb810723c */ /* 0x040fe20000001810 */
[----:B------:R-:W2:Y:S07]  /*8460*/  LDSM.16.MT88.4 R188, [R0+0xe000] ;  /* 0x00e0000000bc783b */ /* 0x000eae0000004200 */
[-C--:B---3--:R-:W-:Y:S08]  /*8470*/  HMMA.16816.F32 R20, R184, R164.reuse, R20 ;  /* 0x000000a4b814723c */ /* 0x088ff00000001814 */
[C---:B------:R-:W-:Y:S08]  /*8480*/  HMMA.16816.F32 R24, R192.reuse, R164, R24 ;  /* 0x000000a4c018723c */ /* 0x040ff00000001818 */
[-C--:B------:R-:W-:Y:S01]  /*8490*/  HMMA.16816.F32 R28, R192, R166.reuse, R28 ;  /* 0x000000a6c01c723c */ /* 0x080fe2000000181c */
[----:B------:R-:W3:Y:S07]  /*84a0*/  LDSM.16.M88.4 R192, [R200+0x1f000] ;  /* 0x01f00000c8c0783b */ /* 0x000eee0000000200 */
[----:B------:R-:W-:Y:S01]  /*84b0*/  HMMA.16816.F32 R32, R184, R166, R32 ;  /* 0x000000a6b820723c */ /* 0x000fe20000001820 */
[----:B------:R-:W3:Y:S05]  /*84c0*/  LDSM.16.MT88.4 R164, [R0+0x12000] ;  /* 0x0120000000a4783b */ /* 0x000eea0000004200 */
[----:B------:R-:W-:Y:S02]  /*84d0*/  LDSM.16.MT88.4 R184, [R0+0xe800] ;  /* 0x00e8000000b8783b */ /* 0x000fe40000004200 */
[-C--:B-1----:R-:W-:Y:S08]  /*84e0*/  HMMA.16816.F32 R4, R172, R176.reuse, R4 ;  /* 0x000000b0ac04723c */ /* 0x082ff00000001804 */
[C---:B------:R-:W-:Y:S08]  /*84f0*/  HMMA.16816.F32 R8, R196.reuse, R176, R8 ;  /* 0x000000b0c408723c */ /* 0x040ff00000001808 */
[-C--:B------:R-:W-:Y:S08]  /*8500*/  HMMA.16816.F32 R12, R196, R178.reuse, R12 ;  /* 0x000000b2c40c723c */ /* 0x080ff0000000180c */
[C---:B------:R-:W-:Y:S01]  /*8510*/  HMMA.16816.F32 R16, R172.reuse, R178, R16 ;  /* 0x000000b2ac10723c */ /* 0x040fe20000001810 */
[----:B------:R-:W1:Y:S07]  /*8520*/  LDSM.16.M88.4 R176, [R202+0x1e000] ;  /* 0x01e00000cab0783b */ /* 0x000e6e0000000200 */
[-C--:B----4-:R-:W-:Y:S08]  /*8530*/  HMMA.16816.F32 R20, R172, R168.reuse, R20 ;  /* 0x000000a8ac14723c */ /* 0x090ff00000001814 */
[C---:B------:R-:W-:Y:S08]  /*8540*/  HMMA.16816.F32 R24, R196.reuse, R168, R24 ;  /* 0x000000a8c418723c */ /* 0x040ff00000001818 */
[-C--:B------:R-:W-:Y:S01]  /*8550*/  HMMA.16816.F32 R28, R196, R170.reuse, R28 ;  /* 0x000000aac41c723c */ /* 0x080fe2000000181c */
[----:B------:R-:W4:Y:S07]  /*8560*/  LDSM.16.M88.4 R196, [R202+0x1f000] ;  /* 0x01f00000cac4783b */ /* 0x000f2e0000000200 */
[----:B------:R-:W-:Y:S01]  /*8570*/  HMMA.16816.F32 R32, R172, R170, R32 ;  /* 0x000000aaac20723c */ /* 0x000fe20000001820 */
[----:B------:R-:W4:Y:S05]  /*8580*/  LDSM.16.MT88.4 R168, [R0+0x12800] ;  /* 0x0128000000a8783b */ /* 0x000f2a0000004200 */
[----:B------:R-:W-:Y:S02]  /*8590*/  LDSM.16.MT88.4 R172, [R0+0xf000] ;  /* 0x00f0000000ac783b */ /* 0x000fe40000004200 */
[-C--:B--2---:R-:W-:Y:S08]  /*85a0*/  HMMA.16816.F32 R4, R180, R188.reuse, R4 ;  /* 0x000000bcb404723c */ /* 0x084ff00000001804 */
[C---:B---3--:R-:W-:Y:S08]  /*85b0*/  HMMA.16816.F32 R8, R192.reuse, R188, R8 ;  /* 0x000000bcc008723c */ /* 0x048ff00000001808 */
[-C--:B------:R-:W-:Y:S08]  /*85c0*/  HMMA.16816.F32 R12, R192, R190.reuse, R12 ;  /* 0x000000bec00c723c */ /* 0x080ff0000000180c */
[C---:B------:R-:W-:Y:S08]  /*85d0*/  HMMA.16816.F32 R16, R180.reuse, R190, R16 ;  /* 0x000000beb410723c */ /* 0x040ff00000001810 */
[-C--:B------:R-:W-:Y:S08]  /*85e0*/  HMMA.16816.F32 R20, R180, R164.reuse, R20 ;  /* 0x000000a4b414723c */ /* 0x080ff00000001814 */
[C---:B------:R-:W-:Y:S08]  /*85f0*/  HMMA.16816.F32 R24, R192.reuse, R164, R24 ;  /* 0x000000a4c018723c */ /* 0x040ff00000001818 */
[-C--:B------:R-:W-:Y:S08]  /*8600*/  HMMA.16816.F32 R28, R192, R166.reuse, R28 ;  /* 0x000000a6c01c723c */ /* 0x080ff0000000181c */
[----:B------:R-:W-:Y:S01]  /*8610*/  HMMA.16816.F32 R32, R180, R166, R32 ;  /* 0x000000a6b420723c */ /* 0x000fe20000001820 */
[----:B------:R-:W2:Y:S05]  /*8620*/  LDSM.16.M88.4 R164, [R2+0x16000] ;  /* 0x0160000002a4783b */ /* 0x000eaa0000000200 */
[----:B------:R3:W2:Y:S02]  /*8630*/  LDSM.16.M88.4 R180, [R2+0x17000] ;  /* 0x0170000002b4783b */ /* 0x0006a40000000200 */
[-C--:B-1----:R-:W-:Y:S08]  /*8640*/  HMMA.16816.F32 R4, R176, R184.reuse, R4 ;  /* 0x000000b8b004723c */ /* 0x082ff00000001804 */
[C---:B----4-:R-:W-:Y:S08]  /*8650*/  HMMA.16816.F32 R8, R196.reuse, R184, R8 ;  /* 0x000000b8c408723c */ /* 0x050ff00000001808 */
[-C--:B------:R-:W-:Y:S01]  /*8660*/  HMMA.16816.F32 R12, R196, R186.reuse, R12 ;  /* 0x000000bac40c723c */ /* 0x080fe2000000180c */
[----:B---3--:R-:W-:Y:S07]  /*8670*/  IMAD.U32 R2, RZ, RZ, UR46 ;  /* 0x0000002eff027e24 */ /* 0x008fee000f8e00ff */
[C---:B------:R-:W-:Y:S01]  /*8680*/  HMMA.16816.F32 R16, R176.reuse, R186, R16 ;  /* 0x000000bab010723c */ /* 0x040fe20000001810 */
[----:B------:R-:W1:Y:S03]  /*8690*/  LDSM.16.MT88.4 R184, [R0+0x13000] ;  /* 0x0130000000b8783b */ /* 0x000e660000004200 */
[----:B------:R-:W-:Y:S02]  /*86a0*/  LEA.HI.X.SX32 R223, R2, R237, 0x2, P1 ;  /* 0x000000ed02df7211 */ /* 0x000fe400008f16ff */
[C---:B------:R-:W-:Y:S02]  /*86b0*/  LEA R220, P1, R233.reuse, R222, 0x5 ;  /* 0x000000dee9dc7211 */ /* 0x040fe400078228ff */
[-C--:B------:R-:W-:Y:S03]  /*86c0*/  HMMA.16816.F32 R20, R176, R168.reuse, R20 ;  /* 0x000000a8b014723c */ /* 0x080fe60000001814 */
        /* <DEDUP_REMOVED lines=8> */
[----:B------:R-:W-:Y:S03]  /*8750*/  LDSM.16.M88.4 R168, [R201+0x16000] ;  /* 0x01600000c9a8783b */ /* 0x000fe60000000200 */
[C---:B------:R-:W-:Y:S02]  /*8760*/  LEA R196, P1, R233.reuse, R198, 0x5 ;  /* 0x000000c6e9c47211 */ /* 0x040fe400078228ff */
[----:B------:R-:W-:Y:S02]  /*8770*/  LDSM.16.M88.4 R176, [R201+0x17000] ;  /* 0x01700000c9b0783b */ /* 0x000fe40000000200 */
        /* <DEDUP_REMOVED lines=8> */
[C---:B------:R-:W-:Y:S01]  /*8800*/  HMMA.16816.F32 R16, R164.reuse, R174, R16 ;  /* 0x000000aea410723c */ /* 0x040fe20000001810 */
[----:B------:R-:W2:Y:S03]  /*8810*/  LDSM.16.MT88.4 R172, [R0+0xf800] ;  /* 0x00f8000000ac783b */ /* 0x000ea60000004200 */
        /* <DEDUP_REMOVED lines=9> */
[----:B------:R-:W-:Y:S01]  /*88b0*/  HMMA.16816.F32 R32, R164, R186, R32 ;  /* 0x000000baa420723c */ /* 0x000fe20000001820 */
[----:B------:R1:W3:Y:S03]  /*88c0*/  LDSM.16.MT88.4 R164, [R0+0x13800] ;  /* 0x0138000000a4783b */ /* 0x0002e60000004200 */
[C---:B------:R-:W-:Y:S02]  /*88d0*/  LEA.HI.X.SX32 R185, R233.reuse, R189, 0x5, P1 ;  /* 0x000000bde9b97211 */ /* 0x040fe400008f2eff */
[C---:B------:R-:W-:Y:S02]  /*88e0*/  LEA R182, P1, R233.reuse, R184, 0x5 ;  /* 0x000000b8e9b67211 */ /* 0x040fe400078228ff */
[-C--:B--2---:R-:W-:Y:S05]  /*88f0*/  HMMA.16816.F32 R4, R168, R172.reuse, R4 ;  /* 0x000000aca804723c */ /* 0x084fea0000001804 */
[C---:B------:R-:W-:Y:S02]  /*8900*/  LEA.HI.X.SX32 R183, R233.reuse, R185, 0x5, P1 ;  /* 0x000000b9e9b77211 */ /* 0x040fe400008f2eff */
[C---:B------:R-:W-:Y:S01]  /*8910*/  LEA R180, P1, R233.reuse, R182, 0x5 ;  /* 0x000000b6e9b47211 */ /* 0x040fe200078228ff */
[C---:B------:R-:W-:Y:S04]  /*8920*/  HMMA.16816.F32 R8, R176.reuse, R172, R8 ;  /* 0x000000acb008723c */ /* 0x040fe80000001808 */
[C---:B------:R-:W-:Y:S02]  /*8930*/  LEA.HI.X.SX32 R181, R233.reuse, R183, 0x5, P1 ;  /* 0x000000b7e9b57211 */ /* 0x040fe400008f2eff */
[C---:B------:R-:W-:Y:S01]  /*8940*/  LEA R194, P1, R233.reuse, R180, 0x5 ;  /* 0x000000b4e9c27211 */ /* 0x040fe200078228ff */
[C---:B-1----:R-:W-:Y:S01]  /*8950*/  VIADD R0, R204.reuse, 0x40 ;  /* 0x00000040cc007836 */ /* 0x042fe20000000000 */
[-C--:B------:R-:W-:Y:S03]  /*8960*/  HMMA.16816.F32 R12, R176, R174.reuse, R12 ;  /* 0x000000aeb00c723c */ /* 0x080fe6000000180c */
[----:B------:R-:W-:Y:S01]  /*8970*/  REDG.E.ADD.F32.FTZ.RN.STRONG.GPU desc[UR34][R236.64], R4 ;  /* 0x00000004ec0079a6 */ /* 0x000fe2000c12f322 */
[C---:B------:R-:W-:Y:S01]  /*8980*/  LEA.HI.X.SX32 R195, R233.reuse, R181, 0x5, P1 ;  /* 0x000000b5e9c37211 */ /* 0x040fe200008f2eff */
[C---:B------:R-:W-:Y:S03]  /*8990*/  @P0 VIADD R0, R204.reuse, 0xffffffc0 ;  /* 0xffffffc0cc000836 */ /* 0x040fe60000000000 */
[----:B------:R-:W-:Y:S01]  /*89a0*/  REDG.E.ADD.F32.FTZ.RN.STRONG.GPU desc[UR34][R222.64], R5 ;  /* 0x00000005de0079a6 */ /* 0x000fe2000c12f322 */
[C---:B------:R-:W-:Y:S04]  /*89b0*/  HMMA.16816.F32 R16, R168.reuse, R174, R16 ;  /* 0x000000aea810723c */ /* 0x040fe80000001810 */
[----:B------:R1:W-:Y:S01]  /*89c0*/  REDG.E.ADD.F32.FTZ.RN.STRONG.GPU desc[UR34][R220.64], R6 ;  /* 0x00000006dc0079a6 */ /* 0x0003e2000c12f322 */
[C---:B------:R-:W-:Y:S04]  /*89d0*/  IMAD.WIDE R226, R233.reuse, -0xc0, R194 ;  /* 0xffffff40e9e27825 */ /* 0x040fe800078e02c2 */
[----:B------:R2:W-:Y:S01]  /*89e0*/  REDG.E.ADD.F32.FTZ.RN.STRONG.GPU desc[UR34][R218.64], R7 ;  /* 0x00000007da0079a6 */ /* 0x0005e2000c12f322 */
[-C--:B---3--:R-:W-:Y:S04]  /*89f0*/  HMMA.16816.F32 R20, R168, R164.reuse, R20 ;  /* 0x000000a4a814723c */ /* 0x088fe80000001814 */
[----:B------:R3:W-:Y:S05]  /*8a00*/  REDG.E.ADD.F32.FTZ.RN.STRONG.GPU desc[UR34][R198.64], R8 ;  /* 0x00000008c60079a6 */ /* 0x0007ea000c12f322 */
[----:B------:R4:W-:Y:S01]  /*8a10*/  REDG.E.ADD.F32.FTZ.RN.STRONG.GPU desc[UR34][R196.64], R9 ;  /* 0x00000009c40079a6 */ /* 0x0009e2000c12f322 */
[C---:B------:R-:W-:Y:S04]  /*8a20*/  HMMA.16816.F32 R24, R176.reuse, R164, R24 ;  /* 0x000000a4b018723c */ /* 0x040fe80000001818 */
[----:B------:R-:W-:Y:S05]  /*8a30*/  REDG.E.ADD.F32.FTZ.RN.STRONG.GPU desc[UR34][R192.64], R10 ;  /* 0x0000000ac00079a6 */ /* 0x000fea000c12f322 */
[----:B------:R-:W-:Y:S01]  /*8a40*/  REDG.E.ADD.F32.FTZ.RN.STRONG.GPU desc[UR34][R224.64], R11 ;  /* 0x0000000be00079a6 */ /* 0x000fe2000c12f322 */
[-C--:B------:R-:W-:Y:S04]  /*8a50*/  HMMA.16816.F32 R28, R176, R166.reuse, R28 ;  /* 0x000000a6b01c723c */ /* 0x080fe8000000181c */
[----:B------:R-:W-:Y:S01]  /*8a60*/  REDG.E.ADD.F32.FTZ.RN.STRONG.GPU desc[UR34][R236.64+0x80], R16 ;  /* 0x00008010ec0079a6 */ /* 0x000fe2000c12f322 */
[C---:B------:R-:W-:Y:S04]  /*8a70*/  LEA R178, P1, R233.reuse, R226, 0x5 ;  /* 0x000000e2e9b27211 */ /* 0x040fe800078228ff */
[----:B------:R-:W-:Y:S01]  /*8a80*/  REDG.E.ADD.F32.FTZ.RN.STRONG.GPU desc[UR34][R228.64+0x80], R17 ;  /* 0x00008011e40079a6 */ /* 0x000fe2000c12f322 */
[----:B------:R-:W-:Y:S04]  /*8a90*/  HMMA.16816.F32 R32, R168, R166, R32 ;  /* 0x000000a6a820723c */ /* 0x000fe80000001820 */
        /* <DEDUP_REMOVED lines=141> */
[----:B------:R-:W-:Y:S01]  /*9370*/  LOP3.LUT P0, RZ, R214, 0x10, RZ, 0xc0, !PT ;  /* 0x00000010d6ff7812 */ /* 0x000fe2000780c0ff */
[----:B------:R-:W2:Y:S01]  /*9380*/  LDCU UR5, c[0x0][0x500] ;  /* 0x0000a000ff0577ac */ /* 0x000ea20008000800 */
        /* <DEDUP_REMOVED lines=17> */
[----:B--2---:R-:W-:Y:S01]  /*94a0*/  FMUL.FTZ R100, R100, UR5 ;  /* 0x0000000564647c20 */ /* 0x004fe20008410000 */
[--C-:B------:R-:W-:Y:S01]  /*94b0*/  LOP3.LUT R2, R2, 0x6, R232.reuse, 0xf8, !PT ;  /* 0x0000000602027812 */ /* 0x100fe200078ef8e8 */
[----:B------:R-:W-:Y:S01]  /*94c0*/  FMUL.FTZ R41, R101, UR5 ;  /* 0x0000000565297c20 */ /* 0x000fe20008410000 */
[----:B------:R-:W-:Y:S01]  /*94d0*/  LOP3.LUT R0, R0, 0x38, R232, 0xf8, !PT ;  /* 0x0000003800007812 */ /* 0x000fe200078ef8e8 */
[----:B------:R-:W-:Y:S01]  /*94e0*/  FMUL.FTZ R102, R102, UR5 ;  /* 0x0000000566667c20 */ /* 0x000fe20008410000 */
[----:B------:R-:W-:Y:S01]  /*94f0*/  MOV R61, 0x20 ;  /* 0x00000020003d7802 */ /* 0x000fe20000000f00 */
[----:B------:R-:W-:Y:S01]  /*9500*/  FMUL.FTZ R40, R103, UR5 ;  /* 0x0000000567287c20 */ /* 0x000fe20008410000 */
[----:B------:R-:W-:Y:S01]  /*9510*/  LOP3.LUT R0, R2, R0, R215, 0xf6, !PT ;  /* 0x0000000002007212 */ /* 0x000fe200078ef6d7 */
[----:B------:R-:W-:Y:S01]  /*9520*/  FMUL.FTZ R172, R36, UR8 ;  /* 0x0000000824ac7c20 */ /* 0x000fe20008410000 */
[----:B------:R-:W-:Y:S01]  /*9530*/  FMUL.FTZ R114, R114, UR5 ;  /* 0x0000000572727c20 */ /* 0x000fe20008410000 */
[----:B------:R-:W-:Y:S01]  /*9540*/  FMUL.FTZ R4, R115, UR5 ;  /* 0x0000000573047c20 */ /* 0x000fe20008410000 */
[----:B------:R-:W-:Y:S01]  /*9550*/  LEA R0, R0, UR4, 0x1 ;  /* 0x0000000400007c11 */ /* 0x000fe2000f8e08ff */
[----:B------:R-:W-:Y:S01]  /*9560*/  FMUL.FTZ R36, R37, UR8 ;  /* 0x0000000825247c20 */ /* 0x000fe20008410000 */
[----:B------:R-:W-:Y:S01]  /*9570*/  SEL R61, R61, 0xffffffe0, !P4 ;  /* 0xffffffe03d3d7807 */ /* 0x000fe20006000000 */
[----:B------:R-:W-:Y:S01]  /*9580*/  FMUL.FTZ R171, R38, UR8 ;  /* 0x0000000826ab7c20 */ /* 0x000fe20008410000 */
        /* <DEDUP_REMOVED lines=8> */
[----:B------:R-:W-:Y:S01]  /*9610*/  IADD3 R60, PT, PT, R0, 0xc000, RZ ;  /* 0x0000c000003c7810 */ /* 0x000fe20007ffe0ff */
        /* <DEDUP_REMOVED lines=16> */
[----:B------:R-:W-:Y:S01]  /*9720*/  IADD3 R3, PT, PT, R0, R61, RZ ;  /* 0x0000003d00037210 */ /* 0x000fe20007ffe0ff */
        /* <DEDUP_REMOVED lines=10> */
[----:B------:R-:W-:Y:S01]  /*97d0*/  F2FP.F16.F32.PACK_AB R37, R37, R112 ;  /* 0x000000702525723e */ /* 0x000fe200000000ff */
[----:B------:R-:W-:Y:S01]  /*97e0*/  FMUL.FTZ R168, R48, UR8 ;  /* 0x0000000830a87c20 */ /* 0x000fe20008410000 */
[----:B------:R-:W-:Y:S01]  /*97f0*/  @P0 IADD3 R2, PT, PT, R60, -0x40, RZ ;  /* 0xffffffc03c020810 */ /* 0x000fe20007ffe0ff */
        /* <DEDUP_REMOVED lines=49> */
[----:B-1----:R-:W-:Y:S01]  /*9b10*/  IADD3 R4, PT, PT, R61, R2, RZ ;  /* 0x000000023d047210 */ /* 0x002fe20007ffe0ff */
        /* <DEDUP_REMOVED lines=153> */
[----:B------:R-:W1:Y:S01]  /*a4b0*/  LDCU.64 UR10, c[0x0][0x5c0] ;  /* 0x0000b800ff0a77ac */ /* 0x000e620008000a00 */
[----:B------:R-:W3:Y:S01]  /*a4c0*/  LDCU.64 UR8, c[0x0][0x5a8] ;  /* 0x0000b500ff0877ac */ /* 0x000ee20008000a00 */
[----:B------:R-:W-:-:S04]  /*a4d0*/  USHF.R.S32.HI UR5, URZ, 0x1f, UR37 ;  /* 0x0000001fff057899 */ /* 0x000fc80008011425 */
[----:B-1----:R-:W-:Y:S02]  /*a4e0*/  UIMAD UR5, UR5, UR10, URZ ;  /* 0x0000000a050572a4 */ /* 0x002fe4000f8e02ff */
[----:B------:R-:W-:Y:S02]  /*a4f0*/  UIMAD.WIDE.U32 UR12, UR37, UR10, URZ ;  /* 0x0000000a250c72a5 */ /* 0x000fe4000f8e00ff */
[----:B------:R-:W-:-:S04]  /*a500*/  UIMAD UR5, UR37, UR11, UR5 ;  /* 0x0000000b250572a4 */ /* 0x000fc8000f8e0205 */
[----:B------:R-:W-:-:S04]  /*a510*/  UIADD3 UR13, UPT, UPT, UR13, UR5, URZ ;  /* 0x000000050d0d7290 */ /* 0x000fc8000fffe0ff */
[----:B---3--:R-:W-:-:S04]  /*a520*/  UIMAD.WIDE.U32 UR12, UR24, UR8, UR12 ;  /* 0x00000008180c72a5 */ /* 0x008fc8000f8e000c */
[----:B------:R-:W-:-:S03]  /*a530*/  UIMAD UR9, UR24, UR9, UR13 ;  /* 0x00000009180972a4 */ /* 0x000fc6000f8e020d */
[----:B------:R-:W-:-:S03]  /*a540*/  UMOV UR30, UR12 ;  /* 0x0000000c001e7c82 */ /* 0x000fc60008000000 */
[----:B--2---:R-:W-:Y:S01]  /*a550*/  MOV R4, UR9 ;  /* 0x0000000900047c02 */ /* 0x004fe20008000f00 */
[----:B------:R-:W-:Y:S05]  /*a560*/  BRA `(.L_x_1653) ;  /* 0x00000000001c7947 */ /* 0x000fea0003800000 */
.L_x_1652:
[----:B------:R-:W1:Y:S01]  /*a570*/  LDCU.64 UR10, c[0x0][0x5c0] ;  /* 0x0000b800ff0a77ac */ /* 0x000e620008000a00 */
[----:B------:R-:W-:-:S04]  /*a580*/  UIADD3 UR5, UPT, UPT, UR37, UR38, URZ ;  /* 0x0000002625057290 */ /* 0x000fc8000fffe0ff */
[----:B-1----:R-:W-:Y:S02]  /*a590*/  UIMAD.WIDE.U32 UR8, UR5, UR10, URZ ;  /* 0x0000000a050872a5 */ /* 0x002fe4000f8e00ff */
[----:B------:R-:W-:-:S04]  /*a5a0*/  UIMAD UR5, UR5, UR11, URZ ;  /* 0x0000000b050572a4 */ /* 0x000fc8000f8e02ff */
[----:B------:R-:W-:Y:S01]  /*a5b0*/  UIADD3 UR5, UPT, UPT, UR9, UR5, URZ ;  /* 0x0000000509057290 */ /* 0x000fe2000fffe0ff */
[----:B------:R-:W-:-:S05]  /*a5c0*/  UMOV UR30, UR8 ;  /* 0x00000008001e7c82 */ /* 0x000fca0008000000 */
[----:B--2---:R-:W-:Y:S02]  /*a5d0*/  MOV R4, UR5 ;  /* 0x0000000500047c02 */ /* 0x004fe40008000f00 */
.L_x_1653:
        /* <DEDUP_REMOVED lines=12> */
.L_x_1654:
[----:B------:R-:W1:Y:S01]  /*a6a0*/  LDCU.64 UR8, c[0x0][0x5c8] ;  /* 0x0000b900ff0877ac */ /* 0x000e620008000a00 */
[----:B------:R-:W-:-:S04]  /*a6b0*/  UIADD3 UR5, UPT, UPT, UR37, UR38, URZ ;  /* 0x0000002625057290 */ /* 0x000fc8000fffe0ff */
[----:B-1----:R-:W-:Y:S02]  /*a6c0*/  UIMAD.WIDE.U32 UR16, UR5, UR8, URZ ;  /* 0x00000008051072a5 */ /* 0x002fe4000f8e00ff */
[----:B------:R-:W-:-:S04]  /*a6d0*/  UIMAD UR5, UR5, UR9, URZ ;  /* 0x00000009050572a4 */ /* 0x000fc8000f8e02ff */
[----:B------:R-:W-:-:S06]  /*a6e0*/  UIADD3 UR5, UPT, UPT, UR17, UR5, URZ ;  /* 0x0000000511057290 */ /* 0x000fcc000fffe0ff */
[----:B------:R-:W-:-:S07]  /*a6f0*/  MOV R30, UR5 ;  /* 0x00000005001e7c02 */ /* 0x000fce0008000f00 */
.L_x_1655:
        /* <DEDUP_REMOVED lines=55> */
.L_x_1657:
[----:B------:R-:W-:Y:S05]  /*aa70*/  BSYNC.RECONVERGENT B0 ;  /* 0x0000000000007941 */ /* 0x000fea0003800200 */
.L_x_1656:
        /* <DEDUP_REMOVED lines=16> */
.L_x_1659:
[----:B------:R-:W-:Y:S05]  /*ab80*/  BSYNC.RECONVERGENT B0 ;  /* 0x0000000000007941 */ /* 0x000fea0003800200 */
.L_x_1658:
        /* <DEDUP_REMOVED lines=25> */
.L_x_1661:
[----:B------:R-:W-:Y:S05]  /*ad20*/  BSYNC.RECONVERGENT B0 ;  /* 0x0000000000007941 */ /* 0x000fea0003800200 */
.L_x_1660:
        /* <DEDUP_REMOVED lines=19> */
.L_x_1663:
[----:B------:R-:W-:Y:S05]  /*ae60*/  BSYNC.RECONVERGENT B0 ;  /* 0x0000000000007941 */ /* 0x000fea0003800200 */
.L_x_1662:
        /* <DEDUP_REMOVED lines=22> */
.L_x_1665:
[----:B------:R-:W-:Y:S05]  /*afd0*/  BSYNC.RECONVERGENT B0 ;  /* 0x0000000000007941 */ /* 0x000fea0003800200 */
.L_x_1664:
        /* <DEDUP_REMOVED lines=16> */
.L_x_1667:
[----:B------:R-:W-:Y:S05]  /*b0e0*/  BSYNC.RECONVERGENT B0 ;  /* 0x0000000000007941 */ /* 0x000fea0003800200 */
.L_x_1666:
        /* <DEDUP_REMOVED lines=16> */
.L_x_1669:
[----:B------:R-:W-:Y:S05]  /*b1f0*/  BSYNC.RECONVERGENT B0 ;  /* 0x0000000000007941 */ /* 0x000fea0003800200 */
.L_x_1668:
        /* <DEDUP_REMOVED lines=15> */
.L_x_1620:
[----:B------:R-:W-:Y:S05]  /*b2f0*/  BSYNC.RECONVERGENT B1 ;  /* 0x0000000000017941 */ /* 0x000fea0003800200 */
.L_x_1590:
        /* <DEDUP_REMOVED lines=11> */
.L_x_1671:
        /* <DEDUP_REMOVED lines=13> */
.L_x_2445:


//--------------------- .text._ZN5flash44flash_bwd_dq_dk_dv_loop_seqk_parallel_kernelI23Flash_bwd_kernel_traitsILi128ELi64ELi128ELi8ELi2ELi4ELi2ELb0ELb0EN7cutlass6half_tE19Flash_kernel_traitsILi128ELi64ELi128ELi8ES3_EELb0ELb0ELb0ELb0ELb0ELb0ELb1EEEvNS_16Flash_bwd_paramsE --------------------------
	.section	.text._ZN5flash44flash_bwd_dq_dk_dv_loop_seqk_parallel_kernelI23Flash_bwd_kernel_traitsILi128ELi64ELi128ELi8ELi2ELi4ELi2ELb0ELb0EN7cutlass6half_tE19Flash_kernel_traitsILi128ELi64ELi128ELi8ES3_EELb0ELb0ELb0ELb0ELb0ELb0ELb1EEEvNS_16Flash_bwd_paramsE,"ax",@progbits
	.align	128
        .global         _ZN5flash44flash_bwd_dq_dk_dv_loop_seqk_parallel_kernelI23Flash_bwd_kernel_traitsILi128ELi64ELi128ELi8ELi2ELi4ELi2ELb0ELb0EN7cutlass6half_tE19Flash_kernel_traitsILi128ELi64ELi128ELi8ES3_EELb0ELb0ELb0ELb0ELb0ELb0ELb1EEEvNS_16Flash_bwd_paramsE
        .type           _ZN5flash44flash_bwd_dq_dk_dv_loop_seqk_parallel_kernelI23Flash_bwd_kernel_traitsILi128ELi64ELi128ELi8ELi2ELi4ELi2ELb0ELb0EN7cutlass6half_tE19Flash_kernel_traitsILi128ELi64ELi128ELi8ES3_EELb0ELb0ELb0ELb0ELb0ELb0ELb1EEEvNS_16Flash_bwd_paramsE,@function
        .size           _ZN5flash44flash_bwd_dq_dk_dv_loop_seqk_parallel_kernelI23Flash_bwd_kernel_traitsILi128ELi64ELi128ELi8ELi2ELi4ELi2ELb0ELb0EN7cutlass6half_tE19Flash_kernel_traitsILi128ELi64ELi128ELi8ES3_EELb0ELb0ELb0ELb0ELb0ELb0ELb1EEEvNS_16Flash_bwd_paramsE,(.L_x_2446 - _ZN5flash44flash_bwd_dq_dk_dv_loop_seqk_parallel_kernelI23Flash_bwd_kernel_traitsILi128ELi64ELi128ELi8ELi2ELi4ELi2ELb0ELb0EN7cutlass6half_tE19Flash_kernel_traitsILi128ELi64ELi128ELi8ES3_EELb0ELb0ELb0ELb0ELb0ELb0ELb1EEEvNS_16Flash_bwd_paramsE)
        .other          _ZN5flash44flash_bwd_dq_dk_dv_loop_seqk_parallel_kernelI23Flash_bwd_kernel_traitsILi128ELi64ELi128ELi8ELi2ELi4ELi2ELb0ELb0EN7cutlass6half_tE19Flash_kernel_traitsILi128ELi64ELi128ELi8ES3_EELb0ELb0ELb0ELb0ELb0ELb0ELb1EEEvNS_16Flash_bwd_paramsE,@"STO_CUDA_ENTRY STV_DEFAULT"
_ZN5flash44flash_bwd_dq_dk_dv_loop_seqk_parallel_kernelI23Flash_bwd_kernel_traitsILi128ELi64ELi128ELi8ELi2ELi4ELi2ELb0ELb0EN7cutlass6half_tE19Flash_kernel_traitsILi128ELi64ELi128ELi8ES3_EELb0ELb0ELb0ELb0ELb0ELb0ELb1EEEvNS_16Flash_bwd_paramsE:
.text._ZN5flash44flash_bwd_dq_dk_dv_loop_seqk_parallel_kernelI23Flash_bwd_kernel_traitsILi128ELi64ELi128ELi8ELi2ELi4ELi2ELb0ELb0EN7cutlass6half_tE19Flash_kernel_traitsILi128ELi64ELi128ELi8ES3_EELb0ELb0ELb0ELb0ELb0ELb0ELb1EEEvNS_16Flash_bwd_paramsE:
        /* <DEDUP_REMOVED lines=49> */
.L_x_1753:
[----:B------:R-:W1:Y:S01]  /*0310*/  LDCU.64 UR8, c[0x0][0x478] ;  /* 0x00008f00ff0877ac */ /* 0x000e620008000a00 */
        /* <DEDUP_REMOVED lines=10> */
[----:B---3--:R-:W3:Y:S02]  /*03c0*/  @P1 LDG.E R6, desc[UR34][R4.64] ;  /* 0x0000002204061981 */ /* 0x008ee4000c1e1900 */
        /* <DEDUP_REMOVED lines=9> */
[----:B------:R5:W2:Y:S01]  /*0460*/  @P0 LDG.E R4, desc[UR34][R2.64] ;  /* 0x0000002202040981 */ /* 0x000aa2000c1e1900 */
        /* <DEDUP_REMOVED lines=30> */
.L_x_1672:
        /* <DEDUP_REMOVED lines=33> */
.L_x_1674:
[----:B------:R-:W1:Y:S01]  /*0860*/  LDCU.64 UR14, c[0x0][0x3b8] ;  /* 0x00007700ff0e77ac */ /* 0x000e620008000a00 */
[----:B------:R-:W-:-:S04]  /*0870*/  UIADD3 UR5, UPT, UPT, UR36, UR40, URZ ;  /* 0x0000002824057290 */ /* 0x000fc8000fffe0ff */
[----:B-1----:R-:W-:Y:S02]  /*0880*/  UIMAD.WIDE.U32 UR8, UR5, UR14, URZ ;  /* 0x0000000e050872a5 */ /* 0x002fe4000f8e00ff */
[----:B------:R-:W-:-:S04]  /*0890*/  UIMAD UR5, UR5, UR15, URZ ;  /* 0x0000000f050572a4 */ /* 0x000fc8000f8e02ff */
[----:B------:R-:W-:Y:S01]  /*08a0*/  UIADD3 UR5, UPT, UPT, UR9, UR5, URZ ;  /* 0x0000000509057290 */ /* 0x000fe2000fffe0ff */
[----:B------:R-:W-:-:S05]  /*08b0*/  UMOV UR48, UR8 ;  /* 0x0000000800307c82 */ /* 0x000fca0008000000 */
[----:B------:R-:W-:-:S07]  /*08c0*/  MOV R20, UR5 ;  /* 0x0000000500147c02 */ /* 0x000fce0008000f00 */
.L_x_1675:
        /* <DEDUP_REMOVED lines=44> */
.L_x_1676:
[----:B------:R-:W1:Y:S01]  /*0b90*/  LDCU.64 UR12, c[0x0][0x3c0] ;  /* 0x00007800ff0c77ac */ /* 0x000e620008000a00 */
[----:B------:R-:W-:-:S04]  /*0ba0*/  UIADD3 UR8, UPT, UPT, UR36, UR40, URZ ;  /* 0x0000002824087290 */ /* 0x000fc8000fffe0ff */
[----:B-1----:R-:W-:Y:S02]  /*0bb0*/  UIMAD.WIDE.U32 UR10, UR8, UR12, URZ ;  /* 0x0000000c080a72a5 */ /* 0x002fe4000f8e00ff */
[----:B------:R-:W-:-:S04]  /*0bc0*/  UIMAD UR8, UR8, UR13, URZ ;  /* 0x0000000d080872a4 */ /* 0x000fc8000f8e02ff */
[----:B------:R-:W-:Y:S01]  /*0bd0*/  UIADD3 UR8, UPT, UPT, UR11, UR8, URZ ;  /* 0x000000080b087290 */ /* 0x000fe2000fffe0ff */
[----:B------:R-:W-:-:S05]  /*0be0*/  UMOV UR44, UR10 ;  /* 0x0000000a002c7c82 */ /* 0x000fca0008000000 */
[----:B------:R-:W-:-:S07]  /*0bf0*/  MOV R24, UR8 ;  /* 0x0000000800187c02 */ /* 0x000fce0008000f00 */
.L_x_1677:
        /* <DEDUP_REMOVED lines=27> */
.L_x_1678:
[----:B------:R-:W-:Y:S02]  /*0db0*/  UIMAD.WIDE.U32 UR52, UR62, UR16, URZ ;  /* 0x000000103e3472a5 */ /* 0x000fe4000f8e00ff */
[----:B------:R-:W-:-:S04]  /*0dc0*/  UIMAD UR8, UR63, UR16, URZ ;  /* 0x000000103f0872a4 */ /* 0x000fc8000f8e02ff */
[----:B------:R-:W-:Y:S02]  /*0dd0*/  UIADD3 UR8, UPT, UPT, UR53, UR8, URZ ;  /* 0x0000000835087290 */ /* 0x000fe4000fffe0ff */
.L_x_1679:
        /* <DEDUP_REMOVED lines=20> */
.L_x_1680:
[----:B------:R-:W1:Y:S01]  /*0f20*/  LDCU UR54, c[0x0][0x434] ;  /* 0x00008680ff3677ac */ /* 0x000e620008000800 */
[----:B------:R-:W-:-:S04]  /*0f30*/  UIMAD UR11, UR45, UR17, UR23 ;  /* 0x000000112d0b72a4 */ /* 0x000fc8000f8e0217 */
[----:B-1----:R-:W-:Y:S02]  /*0f40*/  UIMAD UR54, UR11, UR54, URZ ;  /* 0x000000360b3672a4 */ /* 0x002fe4000f8e02ff */
.L_x_1681:
        /* <DEDUP_REMOVED lines=11> */
.L_x_1682:
[----:B------:R-:W1:Y:S01]  /*1000*/  LDCU UR53, c[0x0][0x444] ;  /* 0x00008880ff3577ac */ /* 0x000e620008000800 */
[----:B------:R-:W-:-:S04]  /*1010*/  UIMAD UR10, UR45, UR17, UR23 ;  /* 0x000000112d0a72a4 */ /* 0x000fc8000f8e0217 */
[----:B-1----:R-:W-:-:S12]  /*1020*/  UIMAD UR53, UR10, UR53, URZ ;  /* 0x000000350a3572a4 */ /* 0x002fd8000f8e02ff */
.L_x_1683:
        /* <DEDUP_REMOVED lines=26> */
[----:B------:R-:W-:Y:S02]  /*11d0*/  LOP3.LUT R8, R29, 0x1f, RZ, 0xc0, !PT ;  /* 0x0000001f1d087812 */ /* 0x000fe400078ec0ff */
[----:B------:R-:W-:Y:S01]  /*11e0*/  IADD3 R28, PT, PT, R25, 0x60, RZ ;  /* 0x00000060191c7810 */ /* 0x000fe20007ffe0ff */
[----:B------:R-:W-:Y:S01]  /*11f0*/  IMAD.X R3, RZ, RZ, UR42, P0 ;  /* 0x0000002aff037e24 */ /* 0x000fe200080e06ff */
[----:B------:R-:W-:Y:S01]  /*1200*/  USHF.L.U64.HI UR42, UR8, 0x5, UR9 ;  /* 0x00000005082a7899 */ /* 0x000fe20008010209 */
[----:B------:R-:W-:Y:S01]  /*1210*/  IMAD R8, R9, UR55, R8 ;  /* 0x0000003709087c24 */ /* 0x000fe2000f8e0208 */
[----:B------:R-:W-:Y:S01]  /*1220*/  USHF.L.U32 UR55, UR55, 0x6, URZ ;  /* 0x0000000637377899 */ /* 0x000fe200080006ff */
        /* <DEDUP_REMOVED lines=18> */
[----:B---3--:R-:W-:Y:S02]  /*1350*/  LEA R33, P2, R6, UR10, 0x1 ;  /* 0x0000000a06217c11 */ /* 0x008fe4000f8408ff */
[----:B------:R-:W-:Y:S01]  /*1360*/  LOP3.LUT R14, R12, 0x40, RZ, 0xfc, !PT ;  /* 0x000000400c0e7812 */ /* 0x000fe200078efcff */
        /* <DEDUP_REMOVED lines=8> */
[----:B------:R4:W-:Y:S01]  /*13f0*/  STL [R1+0x2c], R33 ;  /* 0x00002c2101007387 */ /* 0x0009e20000100800 */
[----:B------:R-:W-:Y:S01]  /*1400*/  SEL R0, R7, RZ, P3 ;  /* 0x000000ff07007207 */ /* 0x000fe20001800000 */
[----:B------:R-:W-:Y:S01]  /*1410*/  IMAD.WIDE.U32 R2, R25, R10, R2 ;  /* 0x0000000a19027225 */ /* 0x000fe200078e0002 */
[----:B------:R-:W-:Y:S01]  /*1420*/  LEA.HI.X R30, R6, UR11, R17, 0x1, P2 ;  /* 0x0000000b061e7c11 */ /* 0x000fe200090f0c11 */
[----:B-1----:R-:W-:Y:S01]  /*1430*/  UIMAD.WIDE UR10, UR53, 0x4, UR58 ;  /* 0x00000004350a78a5 */ /* 0x002fe2000f8e023a */
[----:B------:R-:W-:Y:S01]  /*1440*/  IADD3.X R5, PT, PT, R5, UR51, R0, P1, P0 ;  /* 0x0000003305057c10 */ /* 0x000fe20008fe0400 */
[----:B------:R-:W-:Y:S01]  /*1450*/  IMAD R3, R25, R11, R3 ;  /* 0x0000000b19037224 */ /* 0x000fe200078e0203 */
[----:B--2---:R-:W-:Y:S01]  /*1460*/  LEA R32, P1, R2, UR8, 0x1 ;  /* 0x0000000802207c11 */ /* 0x004fe2000f8208ff */
[----:B------:R4:W-:Y:S01]  /*1470*/  STL [R1+0x28], R30 ;  /* 0x0000281e01007387 */ /* 0x0009e20000100800 */
[----:B------:R-:W-:Y:S01]  /*1480*/  IMAD.U32 R4, RZ, RZ, UR55 ;  /* 0x00000037ff047e24 */ /* 0x000fe2000f8e00ff */
[----:B------:R-:W-:Y:S01]  /*1490*/  IADD3 R0, P0, PT, R9, UR55, RZ ;  /* 0x0000003709007c10 */ /* 0x000fe2000ff1e0ff */
[----:B------:R-:W-:Y:S01]  /*14a0*/  IMAD.SHL.U32 R7, R10, 0x20, RZ ;  /* 0x000000200a077824 */ /* 0x000fe200078e00ff */
[----:B------:R-:W-:Y:S01]  /*14b0*/  LEA.HI.X R31, R2, UR9, R3, 0x1, P1 ;  /* 0x00000009021f7c11 */ /* 0x000fe200088f0c03 */
[----:B------:R4:W-:Y:S01]  /*14c0*/  STL [R1+0x24], R32 ;  /* 0x0000242001007387 */ /* 0x0009e20000100800 */
[----:B------:R-:W-:Y:S01]  /*14d0*/  LEA.HI.X.SX32 R4, R4, R5, 0x1, P0 ;  /* 0x0000000504047211 */ /* 0x000fe200000f0eff */
[----:B------:R-:W-:Y:S01]  /*14e0*/  UIMAD.WIDE UR50, UR54, 0x4, UR56 ;  /* 0x00000004363278a5 */ /* 0x000fe2000f8e0238 */
[----:B---3--:R-:W-:Y:S01]  /*14f0*/  LEA R250, P0, R0, UR16, 0x2 ;  /* 0x0000001000fa7c11 */ /* 0x008fe2000f8010ff */
[----:B------:R4:W-:Y:S01]  /*1500*/  STL [R1+0x20], R31 ;  /* 0x0000201f01007387 */ /* 0x0009e20000100800 */
[----:B------:R-:W-:-:S02]  /*1510*/  IADD3 R15, P2, PT, R25, 0x20, RZ ;  /* 0x00000020190f7810 */ /* 0x000fc40007f5e0ff */
[----:B------:R-:W-:Y:S02]  /*1520*/  LEA.HI.X R251, R0, UR17, R4, 0x2, P0 ;  /* 0x0000001100fb7c11 */ /* 0x000fe400080f1404 */
[C---:B------:R-:W-:Y:S01]  /*1530*/  IADD3 R18, P0, PT, R25.reuse, 0x60, RZ ;  /* 0x0000006019127810 */ /* 0x040fe20007f1e0ff */
[----:B------:R-:W-:Y:S01]  /*1540*/  IMAD.X R19, RZ, RZ, RZ, P2 ;  /* 0x000000ffff137224 */ /* 0x000fe200010e06ff */
[C---:B------:R-:W-:Y:S02]  /*1550*/  IADD3 R17, P1, PT, R25.reuse, 0x40, RZ ;  /* 0x0000004019117810 */ /* 0x040fe40007f3e0ff */
[----:B------:R-:W-:Y:S01]  /*1560*/  SHF.L.U64.HI R11, R10, 0x5, R11 ;  /* 0x000000050a0b7819 */ /* 0x000fe2000001020b */
[----:B------:R-:W-:Y:S01]  /*1570*/  VIADD R10, R25, 0x20 ;  /* 0x00000020190a7836 */ /* 0x000fe20000000000 */
[----:B------:R-:W-:Y:S01]  /*1580*/  IADD3.X R21, PT, PT, RZ, RZ, RZ, P1, !PT ;  /* 0x000000ffff157210 */ /* 0x000fe20000ffe4ff */
[----:B------:R-:W-:Y:S01]  /*1590*/  IMAD.X R22, RZ, RZ, RZ, P0 ;  /* 0x000000ffff167224 */ /* 0x000fe200000e06ff */
[----:B------:R-:W-:Y:S07]  /*15a0*/  BRA.U UP0, `(.L_x_1684) ;  /* 0x0000000d00147547 */ /* 0x000fee000b800000 */
        /* <DEDUP_REMOVED lines=13> */
.L_x_1685:
[----:B------:R-:W1:Y:S01]  /*1680*/  LDCU.64 UR12, c[0x0][0x5c0] ;  /* 0x0000b800ff0c77ac */ /* 0x000e620008000a00 */
[----:B------:R-:W-:-:S04]  /*1690*/  UIADD3 UR8, UPT, UPT, UR36, UR40, URZ ;  /* 0x0000002824087290 */ /* 0x000fc8000fffe0ff */
[----:B-1----:R-:W-:Y:S02]  /*16a0*/  UIMAD.WIDE.U32 UR16, UR8, UR12, URZ ;  /* 0x0000000c081072a5 */ /* 0x002fe4000f8e00ff */
[----:B------:R-:W-:-:S04]  /*16b0*/  UIMAD UR8, UR8, UR13, URZ ;  /* 0x0000000d080872a4 */ /* 0x000fc8000f8e02ff */
[----:B------:R-:W-:-:S06]  /*16c0*/  UIADD3 UR8, UPT, UPT, UR17, UR8, URZ ;  /* 0x0000000811087290 */ /* 0x000fcc000fffe0ff */
[----:B------:R-:W-:Y:S02]  /*16d0*/  MOV R0, UR8 ;  /* 0x0000000800007c02 */ /* 0x000fe40008000f00 */
.L_x_1686:
        /* <DEDUP_REMOVED lines=13> */
.L_x_1687:
[----:B------:R-:W1:Y:S01]  /*17b0*/  LDCU.64 UR10, c[0x0][0x5c8] ;  /* 0x0000b900ff0a77ac */ /* 0x000e620008000a00 */
[----:B------:R-:W-:-:S04]  /*17c0*/  UIADD3 UR36, UPT, UPT, UR36, UR40, URZ ;  /* 0x0000002824247290 */ /* 0x000fc8000fffe0ff */
[----:B-1----:R-:W-:Y:S02]  /*17d0*/  UIMAD.WIDE.U32 UR14, UR36, UR10, URZ ;  /* 0x0000000a240e72a5 */ /* 0x002fe4000f8e00ff */
[----:B------:R-:W-:-:S04]  /*17e0*/  UIMAD UR36, UR36, UR11, URZ ;  /* 0x0000000b242472a4 */ /* 0x000fc8000f8e02ff */
[----:B------:R-:W-:-:S06]  /*17f0*/  UIADD3 UR36, UPT, UPT, UR15, UR36, URZ ;  /* 0x000000240f247290 */ /* 0x000fcc000fffe0ff */
[----:B------:R-:W-:-:S07]  /*1800*/  MOV R9, UR36 ;  /* 0x0000002400097c02 */ /* 0x000fce0008000f00 */
.L_x_1688:
        /* <DEDUP_REMOVED lines=30> */
.L_x_1690:
[----:B------:R-:W-:Y:S05]  /*19f0*/  BSYNC.RECONVERGENT B0 ;  /* 0x0000000000007941 */ /* 0x000fea0003800200 */
.L_x_1689:
        /* <DEDUP_REMOVED lines=16> */
.L_x_1692:
[----:B------:R-:W-:Y:S05]  /*1b00*/  BSYNC.RECONVERGENT B0 ;  /* 0x0000000000007941 */ /* 0x000fea0003800200 */
.L_x_1691:
        /* <DEDUP_REMOVED lines=16> */
.L_x_1694:
[----:B------:R-:W-:Y:S05]  /*1c10*/  BSYNC.RECONVERGENT B0 ;  /* 0x0000000000007941 */ /* 0x000fea0003800200 */
.L_x_1693:
[----:B------:R-:W-:Y:S04]  /*1c20*/  BSSY.RECONVERGENT B0, `(.L_x_1695) ;  /* 0x0000010000007945 */ /* 0x000fe80003800200 */
[----:B------:R-:W-:Y:S05]  /*1c30*/  @P3 BRA `(.L_x_1696) ;  /* 0x0000000000383947 */ /* 0x000fea0003800000 */
[----:B------:R-:W5:Y:S01]  /*1c40*/  LDCU UR15, c[0x0][0x440] ;  /* 0x00008800ff0f77ac */ /* 0x000f620008000800 */
[----:B-123--:R-:W-:Y:S01]  /*1c50*/  MOV R3, R8 ;  /* 0x0000000800037202 */ /* 0x00efe20000000f00 */
        /* <DEDUP_REMOVED lines=12> */
.L_x_1696:
[----:B------:R-:W-:Y:S05]  /*1d20*/  BSYNC.RECONVERGENT B0 ;  /* 0x0000000000007941 */ /* 0x000fea0003800200 */
.L_x_1695:
[----:B------:R-:W5:Y:S01]  /*1d30*/  LDCU.64 UR8, c[0x0][0x5e0] ;  /* 0x0000bc00ff0877ac */ /* 0x000f620008000a00 */
[----:B-123--:R-:W-:Y:S01]  /*1d40*/  MOV R2, UR10 ;  /* 0x0000000a00027c02 */ /* 0x00efe20008000f00 */
        /* <DEDUP_REMOVED lines=23> */
.L_x_1698:
[----:B------:R-:W-:Y:S05]  /*1ec0*/  BSYNC.RECONVERGENT B0 ;  /* 0x0000000000007941 */ /* 0x000fea0003800200 */
.L_x_1697:
        /* <DEDUP_REMOVED lines=16> */
.L_x_1700:
[----:B------:R-:W-:Y:S05]  /*1fd0*/  BSYNC.RECONVERGENT B0 ;  /* 0x0000000000007941 */ /* 0x000fea0003800200 */
.L_x_1699:
        /* <DEDUP_REMOVED lines=16> */
.L_x_1702:
[----:B------:R-:W-:Y:S05]  /*20e0*/  BSYNC.RECONVERGENT B0 ;  /* 0x0000000000007941 */ /* 0x000fea0003800200 */
.L_x_1701:
        /* <DEDUP_REMOVED lines=17> */
.L_x_1684:
        /* <DEDUP_REMOVED lines=30> */
.L_x_1705:
[----:B------:R2:W-:Y:S04]  /*23e0*/  STS.128 [R6+0x8000], RZ ;  /* 0x008000ff06007388 */ /* 0x0005e80000000c00 */
[----:B------:R2:W-:Y:S02]  /*23f0*/  STS.128 [R6+0xa000], RZ ;  /* 0x00a000ff06007388 */ /* 0x0005e40000000c00 */
.L_x_1706:
[----:B------:R-:W-:Y:S05]  /*2400*/  BSYNC.RECONVERGENT B0 ;  /* 0x0000000000007941 */ /* 0x000fea0003800200 */
.L_x_1704:
[----:B------:R-:W-:Y:S01]  /*2410*/  ISETP.GE.AND P4, PT, R10, UR9, PT ;  /* 0x000000090a007c0c */ /* 0x000fe2000bf86270 */
        /* <DEDUP_REMOVED lines=22> */
.L_x_1708:
[----:B------:R-:W-:Y:S05]  /*2580*/  BSYNC.RECONVERGENT B0 ;  /* 0x0000000000007941 */ /* 0x000fea0003800200 */
.L_x_1707:
        /* <DEDUP_REMOVED lines=21> */
.L_x_1710:
[----:B------:R1:W-:Y:S04]  /*26e0*/  STS.128 [R238], RZ ;  /* 0x000000ffee007388 */ /* 0x0003e80000000c00 */
[----:B------:R1:W-:Y:S02]  /*26f0*/  STS.128 [R238+0x2000], RZ ;  /* 0x002000ffee007388 */ /* 0x0003e40000000c00 */
.L_x_1711:
[----:B------:R-:W-:Y:S05]  /*2700*/  BSYNC.RECONVERGENT B0 ;  /* 0x0000000000007941 */ /* 0x000fea0003800200 */
.L_x_1709:
[--C-:B----4-:R-:W-:Y:S01]  /*2710*/  SHF.R.U32.HI R30, RZ, 0x1, R29.reuse ;  /* 0x00000001ff1e7819 */ /* 0x110fe2000001161d */
[----:B-1----:R-:W-:Y:S01]  /*2720*/  IMAD.MOV.U32 R5, RZ, RZ, 0x7f800000 ;  /* 0x7f800000ff057424 */ /* 0x002fe200078e00ff */
[----:B------:R-:W-:Y:S01]  /*2730*/  SHF.R.U32.HI R2, RZ, 0x2, R29 ;  /* 0x00000002ff027819 */ /* 0x000fe2000001161d */
[----:B------:R-:W-:Y:S01]  /*2740*/  IMAD.MOV.U32 R8, RZ, RZ, 0x7f800000 ;  /* 0x7f800000ff087424 */ /* 0x000fe200078e00ff */
[----:B------:R-:W-:-:S04]  /*2750*/  LOP3.LUT R0, R30, 0x10, RZ, 0xc0, !PT ;  /* 0x000000101e007812 */ /* 0x000fc800078ec0ff */
[----:B------:R-:W-:-:S04]  /*2760*/  LOP3.LUT R4, R0, 0x7, R2, 0xf8, !PT ;  /* 0x0000000700047812 */ /* 0x000fc800078ef802 */
[C---:B------:R-:W-:Y:S01]  /*2770*/  LOP3.LUT R2, R4.reuse, 0x20, RZ, 0xfc, !PT ;  /* 0x0000002004027812 */ /* 0x040fe200078efcff */
[C---:B------:R-:W-:Y:S01]  /*2780*/  VIADD R0, R4.reuse, 0x28 ;  /* 0x0000002804007836 */ /* 0x040fe20000000000 */
[C---:B------:R-:W-:Y:S01]  /*2790*/  ISETP.GE.AND P3, PT, R4.reuse, UR9, PT ;  /* 0x0000000904007c0c */ /* 0x040fe2000bf66270 */
[----:B------:R-:W-:Y:S01]  /*27a0*/  VIADD R3, R4, 0x8 ;  /* 0x0000000804037836 */ /* 0x000fe20000000000 */
[----:B------:R-:W-:Y:S01]  /*27b0*/  ISETP.GE.AND P1, PT, R2, UR9, PT ;  /* 0x0000000902007c0c */ /* 0x000fe2000bf26270 */
[----:B------:R-:W-:Y:S01]  /*27c0*/  IMAD.MOV.U32 R2, RZ, RZ, 0x4 ;  /* 0x00000004ff027424 */ /* 0x000fe200078e00ff */
[----:B------:R-:W-:Y:S01]  /*27d0*/  ISETP.GE.AND P0, PT, R0, UR9, PT ;  /* 0x0000000900007c0c */ /* 0x000fe2000bf06270 */
[----:B------:R1:W-:Y:S01]  /*27e0*/  STL [R1+0x30], R4 ;  /* 0x0000300401007387 */ /* 0x0003e20000100800 */
[----:B------:R-:W-:Y:S01]  /*27f0*/  ISETP.GE.AND P2, PT, R3, UR9, PT ;  /* 0x0000000903007c0c */ /* 0x000fe2000bf46270 */
[----:B------:R-:W-:-:S04]  /*2800*/  IMAD.WIDE.U32 R2, R4, R2, UR50 ;  /* 0x0000003204027e25 */ /* 0x000fc8000f8e0002 */
[----:B------:R-:W-:Y:S02]  /*2810*/  IMAD.MOV.U32 R0, RZ, RZ, 0x7f800000 ;  /* 0x7f800000ff007424 */ /* 0x000fe400078e00ff */
[----:B------:R-:W4:Y:S04]  /*2820*/  @!P3 LDG.E R8, desc[UR34][R2.64] ;  /* 0x000000220208b981 */ /* 0x000f28000c1e1900 */
[----:B------:R-:W5:Y:S04]  /*2830*/  @!P0 LDG.E R0, desc[UR34][R2.64+0xa0] ;  /* 0x0000a02202008981 */ /* 0x000f68000c1e1900 */
[----:B------:R-:W2:Y:S01]  /*2840*/  @!P2 LDG.E R5, desc[UR34][R2.64+0x20] ;  /* 0x000020220205a981 */ /* 0x000ea2000c1e1900 */
[----:B-1----:R-:W-:-:S06]  /*2850*/  IMAD.MOV.U32 R4, RZ, RZ, 0x7f800000 ;  /* 0x7f800000ff047424 */ /* 0x002fcc00078e00ff */
[----:B------:R-:W3:Y:S04]  /*2860*/  @!P1 LDG.E R4, desc[UR34][R2.64+0x80] ;  /* 0x0000802202049981 */ /* 0x000ee8000c1e1900 */
[----:B------:R1:W-:Y:S04]  /*2870*/  @P4 STS.128 [R238+0x1000], RZ ;  /* 0x001000ffee004388 */ /* 0x0003e80000000c00 */
[----:B------:R1:W-:Y:S01]  /*2880*/  @P4 STS.128 [R238+0x3000], RZ ;  /* 0x003000ffee004388 */ /* 0x0003e20000000c00 */
[----:B------:R-:W-:Y:S03]  /*2890*/  BSSY.RECONVERGENT B0, `(.L_x_1712) ;  /* 0x0000015000007945 */ /* 0x000fe60003800200 */
[----:B-----5:R1:W-:Y:S04]  /*28a0*/  STL [R1+0x34], R0 ;  /* 0x0000340001007387 */ /* 0x0203e80000100800 */
[----:B---3--:R1:W-:Y:S04]  /*28b0*/  STL [R1+0x38], R4 ;  /* 0x0000380401007387 */ /* 0x0083e80000100800 */
[----:B--2---:R1:W-:Y:S04]  /*28c0*/  STL [R1+0x3c], R5 ;  /* 0x00003c0501007387 */ /* 0x0043e80000100800 */
[----:B----4-:R1:W-:Y:S01]  /*28d0*/  STL [R1+0x40], R8 ;  /* 0x0000400801007387 */ /* 0x0103e20000100800 */
        /* <DEDUP_REMOVED lines=16> */
.L_x_1713:
[----:B------:R-:W-:Y:S05]  /*29e0*/  BSYNC.RECONVERGENT B0 ;  /* 0x0000000000007941 */ /* 0x000fea0003800200 */
.L_x_1712:
[----:B------:R-:W1:Y:S01]  /*29f0*/  LDCU.64 UR8, c[0x0][0x3d0] ;  /* 0x00007a00ff0877ac */ /* 0x000e620008000a00 */
[----:B--2---:R-:W-:Y:S01]  /*2a00*/  MOV R2, UR14 ;  /* 0x0000000e00027c02 */ /* 0x004fe20008000f00 */
        /* <DEDUP_REMOVED lines=8> */
[----:B-1----:R-:W-:-:S04]  /*2a90*/  IMAD R0, R23, UR8, RZ ;  /* 0x0000000817007c24 */ /* 0x002fc8000f8e02ff */
        /* <DEDUP_REMOVED lines=25> */
.L_x_1715:
[----:B------:R2:W-:Y:S04]  /*2c30*/  STS.128 [R6+0xc000], RZ ;  /* 0x00c000ff06007388 */ /* 0x0005e80000000c00 */
[----:B------:R2:W-:Y:S02]  /*2c40*/  STS.128 [R6+0x10000], RZ ;  /* 0x010000ff06007388 */ /* 0x0005e40000000c00 */
.L_x_1716:
[----:B------:R-:W-:Y:S05]  /*2c50*/  BSYNC.RECONVERGENT B0 ;  /* 0x0000000000007941 */ /* 0x000fea0003800200 */
.L_x_1714:
[----:B------:R-:W-:Y:S01]  /*2c60*/  ISETP.GE.AND P5, PT, R10, UR17, PT ;  /* 0x000000110a007c0c */ /* 0x000fe2000bfa6270 */
[----:B------:R-:W-:Y:S01]  /*2c70*/  BSSY.RECONVERGENT B0, `(.L_x_1717) ;  /* 0x000001c000007945 */ /* 0x000fe20003800200 */
[----:B------:R-:W-:Y:S02]  /*2c80*/  ISETP.GE.AND P2, PT, R27, UR17, PT ;  /* 0x000000111b007c0c */ /* 0x000fe4000bf46270 */
[----:B------:R-:W-:-:S09]  /*2c90*/  ISETP.GE.AND P1, PT, R28, UR17, PT ;  /* 0x000000111c007c0c */ /* 0x000fd2000bf26270 */
[----:B------:R3:W-:Y:S04]  /*2ca0*/  @P5 STS.128 [R6+0xd000], RZ ;  /* 0x00d000ff06005388 */ /* 0x0007e80000000c00 */
[----:B------:R3:W-:Y:S01]  /*2cb0*/  @P5 STS.128 [R6+0x11000], RZ ;  /* 0x011000ff06005388 */ /* 0x0007e20000000c00 */
[----:B------:R-:W-:Y:S05]  /*2cc0*/  @P5 BRA `(.L_x_1718) ;  /* 0x0000000000585947 */ /* 0x000fea0003800000 */
[----:B------:R-:W4:Y:S01]  /*2cd0*/  LDCU UR45, c[0x0][0x440] ;  /* 0x00008800ff2d77ac */ /* 0x000f220008000800 */
[----:B-1----:R-:W-:Y:S01]  /*2ce0*/  MOV R3, R7 ;  /* 0x0000000700037202 */ /* 0x002fe20000000f00 */
        /* <DEDUP_REMOVED lines=20> */
.L_x_1718:
[----:B------:R-:W-:Y:S05]  /*2e30*/  BSYNC.RECONVERGENT B0 ;  /* 0x0000000000007941 */ /* 0x000fea0003800200 */
.L_x_1717:
[----:B------:R1:W-:Y:S01]  /*2e40*/  @P2 STS.128 [R6+0xe000], RZ ;  /* 0x00e000ff06002388 */ /* 0x0003e20000000c00 */
[----:B------:R-:W-:Y:S03]  /*2e50*/  BSSY.RECONVERGENT B0, `(.L_x_1719) ;  /* 0x0000019000007945 */ /* 0x000fe60003800200 */
[----:B------:R1:W-:Y:S01]  /*2e60*/  @P2 STS.128 [R6+0x12000], RZ ;  /* 0x012000ff06002388 */ /* 0x0003e20000000c00 */
[----:B------:R-:W-:Y:S05]  /*2e70*/  @P2 BRA `(.L_x_1720) ;  /* 0x0000000000582947 */ /* 0x000fea0003800000 */
[----:B------:R-:W5:Y:S01]  /*2e80*/  LDCU UR45, c[0x0][0x440] ;  /* 0x00008800ff2d77ac */ /* 0x000f620008000800 */
[----:B-1--4-:R-:W-:Y:S01]  /*2e90*/  MOV R3, R7 ;  /* 0x0000000700037202 */ /* 0x012fe20000000f00 */
        /* <DEDUP_REMOVED lines=20> */
.L_x_1720:
[----:B------:R-:W-:Y:S05]  /*2fe0*/  BSYNC.RECONVERGENT B0 ;  /* 0x0000000000007941 */ /* 0x000fea0003800200 */
.L_x_1719:
        /* <DEDUP_REMOVED lines=26> */
.L_x_1722:
[----:B------:R-:W-:Y:S05]  /*3190*/  BSYNC.RECONVERGENT B0 ;  /* 0x0000000000007941 */ /* 0x000fea0003800200 */
.L_x_1721:
[----:B------:R-:W5:Y:S01]  /*31a0*/  LDCU.64 UR8, c[0x0][0x3d8] ;  /* 0x00007b00ff0877ac */ /* 0x000f620008000a00 */
[----:B-1--4-:R-:W-:Y:S01]  /*31b0*/  MOV R2, UR12 ;  /* 0x0000000c00027c02 */ /* 0x012fe20008000f00 */
[----:B------:R-:W-:Y:S01]  /*31c0*/  BSSY.RECONVERGENT B0, `(.L_x_1723) ;  /* 0x0000022000007945 */ /* 0x000fe20003800200 */
[----:B------:R-:W-:-:S03]  /*31d0*/  UIMAD UR5, UR5, UR12, URZ ;  /* 0x0000000c050572a4 */ /* 0x000fc6000f8e02ff */
[----:B------:R-:W-:Y:S01]  /*31e0*/  IMAD.WIDE.U32 R2, R2, UR27, R12 ;  /* 0x0000001b02027c25 */ /* 0x000fe2000f8e000c */
[----:B------:R-:W-:Y:S02]  /*31f0*/  UIMAD UR5, UR27, UR13, UR5 ;  /* 0x0000000d1b0572a4 */ /* 0x000fe4000f8e0205 */
[----:B------:R-:W-:-:S04]  /*3200*/  IADD3 R2, P0, PT, R2, UR44, RZ ;  /* 0x0000002c02027c10 */ /* 0x000fc8000ff1e0ff */
[----:B------:R-:W-:Y:S01]  /*3210*/  IADD3.X R3, PT, PT, R24, UR5, R3, P0, !PT ;  /* 0x0000000518037c10 */ /* 0x000fe200087fe403 */
[----:B-----5:R-:W-:Y:S02]  /*3220*/  IMAD R0, R23, UR8, RZ ;  /* 0x0000000817007c24 */ /* 0x020fe4000f8e02ff */
[----:B------:R-:W-:-:S04]  /*3230*/  IMAD.WIDE.U32 R10, R16, UR8, R2 ;  /* 0x00000008100a7c25 */ /* 0x000fc8000f8e0002 */
[----:B------:R-:W-:-:S05]  /*3240*/  IMAD R0, R16, UR9, R0 ;  /* 0x0000000910007c24 */ /* 0x000fca000f8e0200 */
[----:B------:R-:W-:Y:S01]  /*3250*/  IADD3 R7, PT, PT, R11, R0, RZ ;  /* 0x000000000b077210 */ /* 0x000fe20007ffe0ff */
[----:B------:R-:W-:Y:S06]  /*3260*/  @P6 BRA `(.L_x_1724) ;  /* 0x0000000000546947 */ /* 0x000fec0003800000 */
[----:B------:R-:W1:Y:S01]  /*3270*/  LDCU UR5, c[0x0][0x440] ;  /* 0x00008800ff0577ac */ /* 0x000e620008000800 */
[----:B------:R-:W-:Y:S02]  /*3280*/  IMAD.MOV.U32 R2, RZ, RZ, R10 ;  /* 0x000000ffff027224 */ /* 0x000fe400078e000a */
[----:B------:R-:W-:Y:S01]  /*3290*/  IMAD.MOV.U32 R3, RZ, RZ, R7 ;  /* 0x000000ffff037224 */ /* 0x000fe200078e0007 */
[----:B------:R-:W4:Y:S01]  /*32a0*/  LDCU.64 UR8, c[0x0][0x390] ;  /* 0x00007200ff0877ac */ /* 0x000f220008000a00 */
[----:B------:R-:W-:-:S04]  /*32b0*/  IMAD.WIDE.U32 R4, R25, UR12, R2 ;  /* 0x0000000c19047c25 */ /* 0x000fc8000f8e0002 */
[----:B------:R-:W-:Y:S01]  /*32c0*/  IMAD R0, R25, UR13, R5 ;  /* 0x0000000d19007c24 */ /* 0x000fe2000f8e0205 */
[----:B-1----:R-:W-:Y:S02]  /*32d0*/  ISETP.GE.AND P3, PT, R12, UR5, PT ;  /* 0x000000050c007c0c */ /* 0x002fe4000bf66270 */
        /* <DEDUP_REMOVED lines=14> */
.L_x_1724:
[----:B------:R1:W-:Y:S04]  /*33c0*/  STS.128 [R6+0x14000], RZ ;  /* 0x014000ff06007388 */ /* 0x0003e80000000c00 */
[----:B------:R1:W-:Y:S02]  /*33d0*/  STS.128 [R6+0x18000], RZ ;  /* 0x018000ff06007388 */ /* 0x0003e40000000c00 */
.L_x_1725:
[----:B------:R-:W-:Y:S05]  /*33e0*/  BSYNC.RECONVERGENT B0 ;  /* 0x0000000000007941 */ /* 0x000fea0003800200 */
.L_x_1723:
[----:B------:R-:W1:Y:S01]  /*33f0*/  S2R R218, SR_TID.X ;  /* 0x0000000000da7919 */ /* 0x000e620000002100 */
[----:B------:R-:W-:Y:S01]  /*3400*/  SHF.L.U32 R204, R29, 0x6, RZ ;  /* 0x000000061dcc7819 */ /* 0x000fe200000006ff */
[----:B------:R-:W-:Y:S01]  /*3410*/  BSSY.RECONVERGENT B0, `(.L_x_1726) ;  /* 0x000001b000007945 */ /* 0x000fe20003800200 */
[----:B------:R1:W-:Y:S02]  /*3420*/  @P5 STS.128 [R6+0x15000], RZ ;  /* 0x015000ff06005388 */ /* 0x0003e40000000c00 */
[----:B------:R-:W-:Y:S02]  /*3430*/  LOP3.LUT R8, R204, 0x1c0, RZ, 0xc0, !PT ;  /* 0x000001c0cc087812 */ /* 0x000fe400078ec0ff */
[----:B------:R1:W-:Y:S01]  /*3440*/  @P5 STS.128 [R6+0x19000], RZ ;  /* 0x019000ff06005388 */ /* 0x0003e20000000c00 */
        /* <DEDUP_REMOVED lines=23> */
.L_x_1727:
[----:B------:R-:W-:Y:S05]  /*35c0*/  BSYNC.RECONVERGENT B0 ;  /* 0x0000000000007941 */ /* 0x000fea0003800200 */
.L_x_1726:
[--C-:B------:R-:W-:Y:S01]  /*35d0*/  SHF.R.U32.HI R0, RZ, 0x4, R29.reuse ;  /* 0x00000004ff007819 */ /* 0x100fe2000001161d */
[----:B------:R2:W-:Y:S01]  /*35e0*/  @P2 STS.128 [R6+0x16000], RZ ;  /* 0x016000ff06002388 */ /* 0x0005e20000000c00 */
[----:B-1--4-:R-:W-:Y:S01]  /*35f0*/  LOP3.LUT R2, R218, 0x2, RZ, 0xc0, !PT ;  /* 0x00000002da027812 */ /* 0x012fe200078ec0ff */
[----:B------:R-:W-:Y:S01]  /*3600*/  IMAD.SHL.U32 R205, R29, 0x20, RZ ;  /* 0x000000201dcd7824 */ /* 0x000fe200078e00ff */
[----:B------:R-:W-:Y:S01]  /*3610*/  LOP3.LUT R0, R0, 0x8, RZ, 0xc0, !PT ;  /* 0x0000000800007812 */ /* 0x000fe200078ec0ff */
[----:B------:R2:W-:Y:S01]  /*3620*/  @P2 STS.128 [R6+0x1a000], RZ ;  /* 0x01a000ff06002388 */ /* 0x0005e20000000c00 */
[----:B------:R-:W-:Y:S01]  /*3630*/  LOP3.LUT R5, R8, 0x38, R26, 0xf8, !PT ;  /* 0x0000003808057812 */ /* 0x000fe200078ef81a */
[----:B------:R-:W-:Y:S01]  /*3640*/  IMAD.SHL.U32 R220, R218, 0x40, RZ ;  /* 0x00000040dadc7824 */ /* 0x000fe200078e00ff */
[--C-:B------:R-:W-:Y:S01]  /*3650*/  LOP3.LUT R0, R0, 0x10, R29.reuse, 0xf8, !PT ;  /* 0x0000001000007812 */ /* 0x100fe200078ef81d */
[----:B------:R-:W-:Y:S01]  /*3660*/  IMAD.SHL.U32 R15, R218, 0x2, RZ ;  /* 0x00000002da0f7824 */ /* 0x000fe200078e00ff */
[----:B------:R-:W-:Y:S01]  /*3670*/  ISETP.NE.AND P0, PT, R2, RZ, PT ;  /* 0x000000ff0200720c */ /* 0x000fe20003f05270 */
[----:B------:R-:W-:Y:S01]  /*3680*/  IMAD.SHL.U32 R219, R218, 0x8, RZ ;  /* 0x00000008dadb7824 */ /* 0x000fe200078e00ff */
[----:B------:R-:W-:Y:S01]  /*3690*/  LOP3.LUT R2, R0, R5, RZ, 0x3c, !PT ;  /* 0x0000000500027212 */ /* 0x000fe200078e3cff */
[----:B------:R-:W-:Y:S01]  /*36a0*/  IMAD.SHL.U32 R221, R218, 0x20, RZ ;  /* 0x00000020dadd7824 */ /* 0x000fe200078e00ff */
[----:B------:R-:W-:Y:S01]  /*36b0*/  LOP3.LUT R4, R204, 0x200, RZ, 0xc0, !PT ;  /* 0x00000200cc047812 */ /* 0x000fe200078ec0ff */
[----:B------:R-:W1:Y:S01]  /*36c0*/  LDCU UR5, c[0x0][0x440] ;  /* 0x00008800ff0577ac */ /* 0x000e620008000800 */
[----:B------:R-:W-:Y:S01]  /*36d0*/  LOP3.LUT R204, R2, 0x200, R204, 0xf8, !PT ;  /* 0x0000020002cc7812 */ /* 0x000fe200078ef8cc */
[----:B------:R-:W-:Y:S01]  /*36e0*/  IMAD.SHL.U32 R2, R218, 0x10, RZ ;  /* 0x00000010da027824 */ /* 0x000fe200078e00ff */
[----:B------:R-:W-:Y:S01]  /*36f0*/  LOP3.LUT R0, R5, 0x8, R29, 0x78, !PT ;  /* 0x0000000805007812 */ /* 0x000fe200078e781d */
[----:B------:R-:W4:Y:S01]  /*3700*/  LDCU UR14, c[0x0][0x3e0] ;  /* 0x00007c00ff0e77ac */ /* 0x000f220008000800 */
[--C-:B------:R-:W-:Y:S01]  /*3710*/  LOP3.LUT R4, R4, 0x400, R205.reuse, 0xf8, !PT ;  /* 0x0000040004047812 */ /* 0x100fe200078ef8cd */
[----:B------:R-:W-:Y:S01]  /*3720*/  BSSY.RECONVERGENT B0, `(.L_x_1728) ;  /* 0x0000028000007945 */ /* 0x000fe20003800200 */
[----:B------:R-:W-:Y:S01]  /*3730*/  LOP3.LUT R2, R2, 0x1c0, RZ, 0xc0, !PT ;  /* 0x000001c002027812 */ /* 0x000fe200078ec0ff */
[----:B------:R-:W1:Y:S01]  /*3740*/  LDCU UR17, c[0x0][0x50c] ;  /* 0x0000a180ff1177ac */ /* 0x000e620008000800 */
[----:B------:R-:W-:-:S02]  /*3750*/  LOP3.LUT R205, R0, 0x7a00, R205, 0xf8, !PT ;  /* 0x00007a0000cd7812 */ /* 0x000fc400078ef8cd */
[----:B------:R-:W-:Y:S01]  /*3760*/  LOP3.LUT R0, R220, 0x1c0, RZ, 0xc0, !PT ;  /* 0x000001c0dc007812 */ /* 0x000fe200078ec0ff */
[----:B------:R-:W1:Y:S01]  /*3770*/  LDCU UR15, c[0x0][0x45c] ;  /* 0x00008b80ff0f77ac */ /* 0x000e620008000800 */
[----:B------:R-:W-:Y:S02]  /*3780*/  LOP3.LUT R9, R2, 0x38, R15, 0xf8, !PT ;  /* 0x0000003802097812 */ /* 0x000fe400078ef80f */
[----:B------:R-:W-:Y:S02]  /*3790*/  LOP3.LUT R2, R220, 0x200, RZ, 0xc0, !PT ;  /* 0x00000200dc027812 */ /* 0x000fe400078ec0ff */
[----:B------:R-:W-:Y:S02]  /*37a0*/  SHF.R.U32.HI R16, RZ, 0x1, R218 ;  /* 0x00000001ff107819 */ /* 0x000fe400000116da */
[----:B------:R-:W-:Y:S02]  /*37b0*/  LOP3.LUT R214, R0, 0x38, R219, 0xf8, !PT ;  /* 0x0000003800d67812 */ /* 0x000fe400078ef8db */
[----:B------:R-:W-:-:S02]  /*37c0*/  LOP3.LUT R3, R5, 0x8, R30, 0x78, !PT ;  /* 0x0000000805037812 */ /* 0x000fc400078e781e */
[--C-:B------:R-:W-:Y:S02]  /*37d0*/  LOP3.LUT R15, R15, 0x7006, R221.reuse, 0xc8, !PT ;  /* 0x000070060f0f7812 */ /* 0x100fe400078ec8dd */
[--C-:B------:R-:W-:Y:S02]  /*37e0*/  LOP3.LUT R0, R2, 0x400, R221.reuse, 0xf8, !PT ;  /* 0x0000040002007812 */ /* 0x100fe400078ef8dd */
[--C-:B------:R-:W-:Y:S02]  /*37f0*/  LOP3.LUT R2, R214, 0x8, R16.reuse, 0x78, !PT ;  /* 0x00000008d6027812 */ /* 0x100fe400078e7810 */
[----:B------:R-:W-:Y:S02]  /*3800*/  LOP3.LUT R206, R4, R3, RZ, 0xfc, !PT ;  /* 0x0000000304ce7212 */ /* 0x000fe400078efcff */
[----:B------:R-:W-:Y:S02]  /*3810*/  LOP3.LUT R15, R15, 0x400, R221, 0xf8, !PT ;  /* 0x000004000f0f7812 */ /* 0x000fe400078ef8dd */
[----:B------:R-:W-:Y:S01]  /*3820*/  LOP3.LUT R16, R9, 0x20, R16, 0x78, !PT ;  /* 0x0000002009107812 */ /* 0x000fe200078e7810 */
[----:B-12-4-:R-:W-:Y:S06]  /*3830*/  @P2 BRA `(.L_x_1729) ;  /* 0x0000000000582947 */ /* 0x016fec0003800000 */
        /* <DEDUP_REMOVED lines=22> */
.L_x_1729:
[----:B------:R-:W-:Y:S05]  /*39a0*/  BSYNC.RECONVERGENT B0 ;  /* 0x0000000000007941 */ /* 0x000fea0003800200 */
.L_x_1728:
[----:B------:R-:W-:Y:S01]  /*39b0*/  LOP3.LUT R3, R15, R16, RZ, 0xfc, !PT ;  /* 0x000000100f037212 */ /* 0x000fe200078efcff */
[----:B------:R2:W-:Y:S01]  /*39c0*/  @P1 STS.128 [R6+0x17000], RZ ;  /* 0x017000ff06001388 */ /* 0x0005e20000000c00 */
[----:B------:R-:W-:Y:S01]  /*39d0*/  BSSY.RECONVERGENT B0, `(.L_x_1730) ;  /* 0x000001b000007945 */ /* 0x000fe20003800200 */
[----:B------:R-:W-:Y:S02]  /*39e0*/  LOP3.LUT R217, R0, R2, RZ, 0xfc, !PT ;  /* 0x0000000200d97212 */ /* 0x000fe400078efcff */
[----:B------:R2:W-:Y:S04]  /*39f0*/  STL [R1+0x44], R3 ;  /* 0x0000440301007387 */ /* 0x0005e80000100800 */
        /* <DEDUP_REMOVED lines=13> */
[----:B--2---:R-:W-:-:S05]  /*3ad0*/  LEA.HI.X R3, R4, UR9, R0, 0x1, P3 ;  /* 0x0000000904037c11 */ /* 0x004fca00098f0c00 */
        /* <DEDUP_REMOVED lines=10> */
.L_x_1731:
[----:B------:R-:W-:Y:S05]  /*3b80*/  BSYNC.RECONVERGENT B0 ;  /* 0x0000000000007941 */ /* 0x000fea0003800200 */
.L_x_1730:
[----:B------:R-:W-:Y:S01]  /*3b90*/  R2P PR, R29, 0x6 ;  /* 0x000000061d007804 */ /* 0x000fe20000000000 */
[----:B--2-4-:R-:W-:Y:S01]  /*3ba0*/  IMAD.MOV.U32 R3, RZ, RZ, 0x10 ;  /* 0x00000010ff037424 */ /* 0x014fe200078e00ff */
[C---:B------:R-:W-:Y:S01]  /*3bb0*/  LOP3.LUT P3, RZ, R218.reuse, 0x4, RZ, 0xc0, !PT ;  /* 0x00000004daff7812 */ /* 0x040fe2000786c0ff */
[----:B------:R2:W-:Y:S01]  /*3bc0*/  STL [R1+0x1c], R238 ;  /* 0x00001cee01007387 */ /* 0x0005e20000100800 */
[----:B------:R-:W-:Y:S01]  /*3bd0*/  IMAD.SHL.U32 R0, R218, 0x2, RZ ;  /* 0x00000002da007824 */ /* 0x000fe200078e00ff */
[----:B-1----:R-:W-:Y:S01]  /*3be0*/  SHF.R.U32.HI R4, RZ, 0x3, R218 ;  /* 0x00000003ff047819 */ /* 0x002fe200000116da */
[----:B------:R-:W1:Y:S01]  /*3bf0*/  LDCU UR8, c[0x0][0x590] ;  /* 0x0000b200ff0877ac */ /* 0x000e620008000800 */
[----:B------:R-:W-:Y:S01]  /*3c00*/  SEL R3, R3, 0xfffffff0, !P3 ;  /* 0xfffffff003037807 */ /* 0x000fe20005800000 */
[----:B------:R-:W0:Y:S01]  /*3c10*/  LDGDEPBAR ;  /* 0x00000000000079af */ /* 0x000e220000000000 */
[----:B------:R-:W-:Y:S01]  /*3c20*/  LOP3.LUT R0, R0, 0x20, RZ, 0xc0, !PT ;  /* 0x0000002000007812 */ /* 0x000fe200078ec0ff */
[----:B------:R-:W-:Y:S01]  /*3c30*/  IMAD.MOV.U32 R215, RZ, RZ, 0x40 ;  /* 0x00000040ffd77424 */ /* 0x000fe200078e00ff */
[----:B------:R-:W-:Y:S01]  /*3c40*/  LOP3.LUT R2, R219, 0x38, RZ, 0xc0, !PT ;  /* 0x00000038db027812 */ /* 0x000fe200078ec0ff */
[----:B------:R2:W-:Y:S01]  /*3c50*/  STL [R1+0x48], R3 ;  /* 0x0000480301007387 */ /* 0x0005e20000100800 */
[----:B------:R-:W-:Y:S01]  /*3c60*/  LOP3.LUT R0, R0, 0x18, R4, 0xf8, !PT ;  /* 0x0000001800007812 */ /* 0x000fe200078ef804 */
[----:B------:R-:W-:Y:S01]  /*3c70*/  IMAD.MOV.U32 R211, RZ, RZ, 0x20 ;  /* 0x00000020ffd37424 */ /* 0x000fe200078e00ff */
[----:B------:R-:W-:Y:S01]  /*3c80*/  LEA R205, R205, UR24, 0x1 ;  /* 0x00000018cdcd7c11 */ /* 0x000fe2000f8e08ff */
[----:B------:R-:W-:Y:S01]  /*3c90*/  IMAD.MOV.U32 R210, RZ, RZ, 0x20 ;  /* 0x00000020ffd27424 */ /* 0x000fe200078e00ff */
[----:B------:R-:W-:Y:S01]  /*3ca0*/  SEL R215, R215, 0xffffffc0, !P2 ;  /* 0xffffffc0d7d77807 */ /* 0x000fe20005000000 */
[----:B------:R-:W-:Y:S01]  /*3cb0*/  IMAD.MOV.U32 R213, RZ, RZ, 0x40 ;  /* 0x00000040ffd57424 */ /* 0x000fe200078e00ff */
[----:B------:R-:W-:Y:S01]  /*3cc0*/  LOP3.LUT R0, R0, 0x1c0, R220, 0xf8, !PT ;  /* 0x000001c000007812 */ /* 0x000fe200078ef8dc */
[----:B------:R-:W-:Y:S01]  /*3cd0*/  IMAD.MOV.U32 R222, RZ, RZ, 0x20 ;  /* 0x00000020ffde7424 */ /* 0x000fe200078e00ff */
[----:B------:R-:W-:Y:S01]  /*3ce0*/  LOP3.LUT R2, R2, 0x40, RZ, 0xfc, !PT ;  /* 0x0000004002027812 */ /* 0x000fe200078efcff */
[----:B------:R-:W-:Y:S01]  /*3cf0*/  IMAD.IADD R207, R215, 0x1, R205 ;  /* 0x00000001d7cf7824 */ /* 0x000fe200078e02cd */
[----:B------:R-:W-:Y:S01]  /*3d00*/  LEA R206, R206, UR24, 0x1 ;  /* 0x00000018cece7c11 */ /* 0x000fe2000f8e08ff */
[----:B------:R-:W-:Y:S01]  /*3d10*/  UIADD3 UR27, UPT, UPT, UR27, 0x80, URZ ;  /* 0x000000801b1b7890 */ /* 0x000fe2000fffe0ff */
[----:B------:R-:W-:-:S02]  /*3d20*/  LEA R204, R204, UR24, 0x1 ;  /* 0x00000018cccc7c11 */ /* 0x000fc4000f8e08ff */
[----:B------:R-:W-:Y:S02]  /*3d30*/  CS2R R158, SRZ ;  /* 0x00000000009e7805 */ /* 0x000fe4000001ff00 */
[----:B------:R-:W-:Y:S02]  /*3d40*/  SEL R211, R211, 0xffffffe0, !P1 ;  /* 0xffffffe0d3d37807 */ /* 0x000fe40004800000 */
[----:B------:R-:W-:Y:S02]  /*3d50*/  CS2R R156, SRZ ;  /* 0x00000000009c7805 */ /* 0x000fe4000001ff00 */
[----:B------:R-:W-:Y:S02]  /*3d60*/  LOP3.LUT P4, RZ, R218, 0x2, RZ, 0xc0, !PT ;  /* 0x00000002daff7812 */ /* 0x000fe4000788c0ff */
[----:B------:R-:W-:Y:S02]  /*3d70*/  CS2R R162, SRZ ;  /* 0x0000000000a27805 */ /* 0x000fe4000001ff00 */
[----:B------:R-:W-:-:S02]  /*3d80*/  LOP3.LUT R2, R214, 0x8, R218, 0x78, !PT ;  /* 0x00000008d6027812 */ /* 0x000fc400078e78da */
[----:B------:R-:W-:Y:S02]  /*3d90*/  CS2R R160, SRZ ;  /* 0x0000000000a07805 */ /* 0x000fe4000001ff00 */
[----:B------:R-:W-:Y:S02]  /*3da0*/  LOP3.LUT R0, R0, 0x38, R219, 0x78, !PT ;  /* 0x0000003800007812 */ /* 0x000fe400078e78db */
        /* <DEDUP_REMOVED lines=60> */
[----:B------:R-:W-:Y:S01]  /*4170*/  LOP3.LUT P5, RZ, R218, 0x8, RZ, 0xc0, !PT ;  /* 0x00000008daff7812 */ /* 0x000fe200078ac0ff */
[----:B------:R-:W-:Y:S01]  /*4180*/  VIADD R206, R206, UR16 ;  /* 0x00000010cece7c36 */ /* 0x000fe20008000000 */
[----:B------:R-:W-:Y:S01]  /*4190*/  SEL R210, R210, 0xffffffe0, !P4 ;  /* 0xffffffe0d2d27807 */ /* 0x000fe20006000000 */
[----:B------:R-:W-:Y:S01]  /*41a0*/  VIADD R204, R204, UR16 ;  /* 0x00000010cccc7c36 */ /* 0x000fe20008000000 */
[----:B------:R-:W-:Y:S01]  /*41b0*/  SEL R213, R213, 0xffffffc0, !P3 ;  /* 0xffffffc0d5d57807 */ /* 0x000fe20005800000 */
[C---:B------:R-:W-:Y:S01]  /*41c0*/  IMAD.IADD R209, R211.reuse, 0x1, R205 ;  /* 0x00000001d3d17824 */ /* 0x040fe200078e02cd */
[----:B------:R-:W-:Y:S01]  /*41d0*/  SEL R212, R222, 0xffffffe0, !P0 ;  /* 0xffffffe0ded47807 */ /* 0x000fe20004000000 */
[----:B------:R-:W-:Y:S01]  /*41e0*/  IMAD.IADD R208, R211, 0x1, R207 ;  /* 0x00000001d3d07824 */ /* 0x000fe200078e02cf */
[----:B------:R-:W-:Y:S01]  /*41f0*/  LOP3.LUT R2, R2, 0x7a00, R221, 0xf8, !PT ;  /* 0x00007a0002027812 */ /* 0x000fe200078ef8dd */
[----:B-1----:R-:W-:Y:S01]  /*4200*/  USHF.L.U32 UR8, UR8, 0x6, URZ ;  /* 0x0000000608087899 */ /* 0x002fe200080006ff */
[----:B------:R-:W-:Y:S01]  /*4210*/  LOP3.LUT R216, R0, 0x200, R220, 0xf8, !PT ;  /* 0x0000020000d87812 */ /* 0x000fe200078ef8dc */
[----:B--2---:R-:W-:-:S11]  /*4220*/  UISETP.GE.AND UP1, UPT, UR27, UR33, UPT ;  /* 0x000000211b00728c */ /* 0x004fd6000bf26270 */
.L_x_1734:
[----:B------:R-:W0:Y:S01]  /*4230*/  LDGDEPBAR ;  /* 0x00000000000079af */ /* 0x000e220000000000 */
[C---:B------:R-:W-:Y:S01]  /*4240*/  IMAD.IADD R0, R206.reuse, 0x1, R211 ;  /* 0x00000001ce007824 */ /* 0x040fe200078e02d3 */
[----:B------:R-:W-:Y:S01]  /*4250*/  PLOP3.LUT P0, PT, PT, PT, UP1, 0x80, 0x8 ;  /* 0x000000000008781c */ /* 0x000fe20003f0f018 */
[----:B------:R-:W-:Y:S05]  /*4260*/  IMAD.IADD R3, R206, 0x1, R215 ;  /* 0x00000001ce037824 */ /* 0x000fea00078e02d7 */
[----:B------:R-:W2:Y:S01]  /*4270*/  LDL R218, [R1+0x40] ;  /* 0x0000400001da7983 */ /* 0x000ea20000100800 */
[----:B------:R-:W-:Y:S01]  /*4280*/  PLOP3.LUT P2, PT, PT, PT, UP1, 0x80, 0x8 ;  /* 0x000000000008781c */ /* 0x000fe20003f4f018 */
[----:B------:R-:W-:Y:S01]  /*4290*/  UISETP.NE.AND UP2, UPT, UR41, URZ, UPT ;  /* 0x000000ff2900728c */ /* 0x000fe2000bf45270 */
[----:B------:R-:W-:Y:S01]  /*42a0*/  PLOP3.LUT P1, PT, PT, PT, UP1, 0x80, 0x8 ;  /* 0x000000000008781c */ /* 0x000fe20003f2f018 */
[----:B------:R-:W-:Y:S01]  /*42b0*/  STL [R1+0x68], R43 ;  /* 0x0000682b01007387 */ /* 0x000fe20000100800 */
[----:B------:R-:W-:Y:S02]  /*42c0*/  IADD3 R2, PT, PT, R211, R3, RZ ;  /* 0x00000003d3027210 */ /* 0x000fe40007ffe0ff */
        /* <DEDUP_REMOVED lines=8> */
[----:B------:R-:W-:Y:S01]  /*4350*/  STL [R1+0x4c], R36 ;  /* 0x00004c2401007387 */ /* 0x000fe20000100800 */
[----:B------:R-:W1:Y:S01]  /*4360*/  S2R R219, SR_TID.X ;  /* 0x0000000000db7919 */ /* 0x000e620000002100 */
[----:B--2---:R-:W-:Y:S01]  /*4370*/  FSETP.NEU.FTZ.AND P3, PT, R218, -INF , PT ;  /* 0xff800000da00780b */ /* 0x004fe20003f7d000 */
[----:B------:R-:W-:Y:S04]  /*4380*/  DEPBAR.LE SB0, 0x0 ;  /* 0x000080000000791a */ /* 0x000fe80000000000 */
[----:B------:R-:W-:Y:S01]  /*4390*/  BAR.SYNC.DEFER_BLOCKING 0x0 ;  /* 0x0000000000007b1d */ /* 0x000fe20000010000 */
[----:B-1----:R-:W-:Y:S05]  /*43a0*/  IMAD.SHL.U32 R219, R219, 0x2, RZ ;  /* 0x00000002dbdb7824 */ /* 0x002fea00078e00ff */
[----:B------:R-:W-:Y:S08]  /*43b0*/  LDSM.16.M88.4 R32, [R206] ;  /* 0x00000000ce20783b */ /* 0x000ff00000000200 */
[----:B------:R-:W3:Y:S08]  /*43c0*/  LDSM.16.M88.4 R16, [R205+0xc000] ;  /* 0x00c00000cd10783b */ /* 0x000ef00000000200 */
[----:B------:R-:W1:Y:S08]  /*43d0*/  LDSM.16.M88.4 R28, [R206+0x1000] ;  /* 0x00100000ce1c783b */ /* 0x000e700000000200 */
[----:B------:R-:W2:Y:S08]  /*43e0*/  LDSM.16.M88.4 R164, [R205+0xc800] ;  /* 0x00c80000cda4783b */ /* 0x000eb00000000200 */
[----:B------:R-:W-:Y:S08]  /*43f0*/  LDSM.16.M88.4 R168, [R0] ;  /* 0x0000000000a8783b */ /* 0x000ff00000000200 */
[----:B------:R-:W4:Y:S01]  /*4400*/  LDSM.16.M88.4 R172, [R209+0xc000] ;  /* 0x00c00000d1ac783b */ /* 0x000f220000000200 */
[-C--:B---3--:R-:W-:Y:S07]  /*4410*/  HMMA.16816.F32 R4, R32, R16.reuse, RZ ;  /* 0x000000102004723c */ /* 0x088fee00000018ff */
[----:B------:R-:W3:Y:S01]  /*4420*/  LDSM.16.M88.4 R176, [R0+0x1000] ;  /* 0x0010000000b0783b */ /* 0x000ee20000000200 */
[C---:B-1----:R-:W-:Y:S07]  /*4430*/  HMMA.16816.F32 R8, R28.reuse, R16, RZ ;  /* 0x000000101c08723c */ /* 0x042fee00000018ff */
[----:B------:R-:W1:Y:S01]  /*4440*/  LDSM.16.M88.4 R180, [R209+0xc800] ;  /* 0x00c80000d1b4783b */ /* 0x000e620000000200 */
[-C--:B------:R-:W-:Y:S07]  /*4450*/  HMMA.16816.F32 R12, R28, R18.reuse, RZ ;  /* 0x000000121c0c723c */ /* 0x080fee00000018ff */
[----:B------:R-:W-:Y:S01]  /*4460*/  LDSM.16.M88.4 R184, [R3] ;  /* 0x0000000003b8783b */ /* 0x000fe20000000200 */
[C---:B------:R-:W-:Y:S07]  /*4470*/  HMMA.16816.F32 R16, R32.reuse, R18, RZ ;  /* 0x000000122010723c */ /* 0x040fee00000018ff */
[----:B------:R-:W1:Y:S01]  /*4480*/  LDSM.16.M88.4 R188, [R207+0xc000] ;  /* 0x00c00000cfbc783b */ /* 0x000e620000000200 */
[-C--:B--2---:R-:W-:Y:S07]  /*4490*/  HMMA.16816.F32 R20, R32, R164.reuse, RZ ;  /* 0x000000a42014723c */ /* 0x084fee00000018ff */
[----:B------:R-:W2:Y:S01]  /*44a0*/  LDSM.16.M88.4 R192, [R3+0x1000] ;  /* 0x0010000003c0783b */ /* 0x000ea20000000200 */
[C---:B------:R-:W-:Y:S07]  /*44b0*/  HMMA.16816.F32 R24, R28.reuse, R164, RZ ;  /* 0x000000a41c18723c */ /* 0x040fee00000018ff */
[----:B------:R-:W2:Y:S01]  /*44c0*/  LDSM.16.M88.4 R196, [R207+0xc800] ;  /* 0x00c80000cfc4783b */ /* 0x000ea20000000200 */
[-C--:B------:R-:W-:Y:S07]  /*44d0*/  HMMA.16816.F32 R28, R28, R166.reuse, RZ ;  /* 0x000000a61c1c723c */ /* 0x080fee00000018ff */
[----:B------:R-:W-:Y:S01]  /*44e0*/  LDSM.16.M88.4 R200, [R2+0x1000] ;  /* 0x0010000002c8783b */ /* 0x000fe20000000200 */
[----:B------:R-:W-:Y:S07]  /*44f0*/  HMMA.16816.F32 R32, R32, R166, RZ ;  /* 0x000000a62020723c */ /* 0x000fee00000018ff */
[----:B------:R-:W-:Y:S01]  /*4500*/  LDSM.16.M88.4 R164, [R2] ;  /* 0x0000000002a4783b */ /* 0x000fe20000000200 */
[-C--:B----4-:R-:W-:Y:S08]  /*4510*/  HMMA.16816.F32 R4, R168, R172.reuse, R4 ;  /* 0x000000aca804723c */ /* 0x090ff00000001804 */
[C---:B---3--:R-:W-:Y:S08]  /*4520*/  HMMA.16816.F32 R8, R176.reuse, R172, R8 ;  /* 0x000000acb008723c */ /* 0x048ff00000001808 */
[-C--:B------:R-:W-:Y:S08]  /*4530*/  HMMA.16816.F32 R12, R176, R174.reuse, R12 ;  /* 0x000000aeb00c723c */ /* 0x080ff0000000180c */
[C---:B------:R-:W-:Y:S01]  /*4540*/  HMMA.16816.F32 R16, R168.reuse, R174, R16 ;  /* 0x000000aea810723c */ /* 0x040fe20000001810 */
[----:B------:R-:W3:Y:S07]  /*4550*/  LDSM.16.M88.4 R172, [R208+0xc000] ;  /* 0x00c00000d0ac783b */ /* 0x000eee0000000200 */
[-C--:B-1----:R-:W-:Y:S08]  /*4560*/  HMMA.16816.F32 R20, R168, R180.reuse, R20 ;  /* 0x000000b4a814723c */ /* 0x082ff00000001814 */
[C---:B------:R-:W-:Y:S08]  /*4570*/  HMMA.16816.F32 R24, R176.reuse, R180, R24 ;  /* 0x000000b4b018723c */ /* 0x040ff00000001818 */
[-C--:B------:R-:W-:Y:S01]  /*4580*/  HMMA.16816.F32 R28, R176, R182.reuse, R28 ;  /* 0x000000b6b01c723c */ /* 0x080fe2000000181c */
[----:B------:R-:W-:Y:S07]  /*4590*/  LDSM.16.M88.4 R176, [R206+0x2000] ;  /* 0x00200000ceb0783b */ /* 0x000fee0000000200 */
[----:B------:R-:W-:Y:S01]  /*45a0*/  HMMA.16816.F32 R32, R168, R182, R32 ;  /* 0x000000b6a820723c */ /* 0x000fe20000001820 */
[----:B------:R-:W1:Y:S07]  /*45b0*/  LDSM.16.M88.4 R168, [R208+0xc800] ;  /* 0x00c80000d0a8783b */ /* 0x000e6e0000000200 */
[-C--:B------:R-:W-:Y:S01]  /*45c0*/  HMMA.16816.F32 R4, R184, R188.reuse, R4 ;  /* 0x000000bcb804723c */ /* 0x080fe20000001804 */
[----:B------:R-:W4:Y:S07]  /*45d0*/  LDSM.16.M88.4 R180, [R205+0x10000] ;  /* 0x01000000cdb4783b */ /* 0x000f2e0000000200 */
[C---:B--2---:R-:W-:Y:S08]  /*45e0*/  HMMA.16816.F32 R8, R192.reuse, R188, R8 ;  /* 0x000000bcc008723c */ /* 0x044ff00000001808 */
        /* <DEDUP_REMOVED lines=8> */
[----:B------:R-:W2:Y:S07]  /*4670*/  LDSM.16.M88.4 R184, [R205+0x10800] ;  /* 0x01080000cdb8783b */ /* 0x000eae0000000200 */
[-C--:B---3--:R-:W-:Y:S01]  /*4680*/  HMMA.16816.F32 R4, R164, R172.reuse, R4 ;  /* 0x000000aca404723c */ /* 0x088fe20000001804 */
[----:B------:R-:W-:Y:S07]  /*4690*/  LDSM.16.M88.4 R196, [R3+0x2000] ;  /* 0x0020000003c4783b */ /* 0x000fee0000000200 */
[C---:B------:R-:W-:Y:S08]  /*46a0*/  HMMA.16816.F32 R8, R200.reuse, R172, R8 ;  /* 0x000000acc808723c */ /* 0x040ff00000001808 */
        /* <DEDUP_REMOVED lines=8> */
[----:B------:R1:W3:Y:S07]  /*4730*/  LDSM.16.M88.4 R164, [R0+0x3000] ;  /* 0x0030000000a4783b */ /* 0x0002ee0000000200 */
[-C--:B----4-:R-:W-:Y:S01]  /*4740*/  HMMA.16816.F32 R4, R176, R180.reuse, R4 ;  /* 0x000000b4b004723c */ /* 0x090fe20000001804 */
[----:B------:R-:W4:Y:S07]  /*4750*/  LDSM.16.M88.4 R168, [R209+0x10800] ;  /* 0x01080000d1a8783b */ /* 0x000f2e0000000200 */
[C---:B--2---:R-:W-:Y:S08]  /*4760*/  HMMA.16816.F32 R8, R188.reuse, R180, R8 ;  /* 0x000000b4bc08723c */ /* 0x044ff00000001808 */
[-C--:B------:R-:W-:Y:S01]  /*4770*/  HMMA.16816.F32 R12, R188, R182.reuse, R12 ;  /* 0x000000b6bc0c723c */ /* 0x080fe2000000180c */
[----:B-1----:R-:W-:Y:S07]  /*4780*/  IMAD.U32 R0, RZ, RZ, UR37 ;  /* 0x00000025ff007e24 */ /* 0x002fee000f8e00ff */
[C---:B------:R-:W-:Y:S01]  /*4790*/  HMMA.16816.F32 R16, R176.reuse, R182, R16 ;  /* 0x000000b6b010723c */ /* 0x040fe20000001810 */
[----:B------:R-:W-:Y:S07]  /*47a0*/  LDSM.16.M88.4 R180, [R207+0x10800] ;  /* 0x01080000cfb4783b */ /* 0x000fee0000000200 */
[-C--:B------:R-:W-:Y:S08]  /*47b0*/  HMMA.16816.F32 R20, R176, R184.reuse, R20 ;  /* 0x000000b8b014723c */ /* 0x080ff00000001814 */
[C---:B------:R-:W-:Y:S08]  /*47c0*/  HMMA.16816.F32 R24, R188.reuse, R184, R24 ;  /* 0x000000b8bc18723c */ /* 0x040ff00000001818 */
[-C--:B------:R-:W-:Y:S01]  /*47d0*/  HMMA.16816.F32 R28, R188, R186.reuse, R28 ;  /* 0x000000babc1c723c */ /* 0x080fe2000000181c */
[----:B------:R-:W-:Y:S07]  /*47e0*/  LDSM.16.M88.4 R188, [R208+0x10000] ;  /* 0x01000000d0bc783b */ /* 0x000fee0000000200 */
[----:B------:R-:W-:Y:S01]  /*47f0*/  HMMA.16816.F32 R32, R176, R186, R32 ;  /* 0x000000bab020723c */ /* 0x000fe20000001820 */
[----:B------:R-:W1:Y:S07]  /*4800*/  LDSM.16.M88.4 R176, [R3+0x3000] ;  /* 0x0030000003b0783b */ /* 0x000e6e0000000200 */
[-C--:B---3--:R-:W-:Y:S01]  /*4810*/  HMMA.16816.F32 R4, R172, R192.reuse, R4 ;  /* 0x000000c0ac04723c */ /* 0x088fe20000001804 */
[----:B------:R-:W2:Y:S07]  /*4820*/  LDSM.16.M88.4 R184, [R2+0x2000] ;  /* 0x0020000002b8783b */ /* 0x000eae0000000200 */
        /* <DEDUP_REMOVED lines=9> */
[C---:B-1----:R-:W-:Y:S08]  /*48c0*/  HMMA.16816.F32 R8, R176.reuse, R200, R8 ;  /* 0x000000c8b008723c */ /* 0x042ff00000001808 */
[-C--:B------:R-:W-:Y:S08]  /*48d0*/  HMMA.16816.F32 R12, R176, R202.reuse, R12 ;  /* 0x000000cab00c723c */ /* 0x080ff0000000180c */
[C---:B------:R-:W-:Y:S08]  /*48e0*/  HMMA.16816.F32 R16, R196.reuse, R202, R16 ;  /* 0x000000cac410723c */ /* 0x040ff00000001810 */
[-C--:B------:R-:W-:Y:S08]  /*48f0*/  HMMA.16816.F32 R20, R196, R180.reuse, R20 ;  /* 0x000000b4c414723c */ /* 0x080ff00000001814 */
[C---:B------:R-:W-:Y:S08]  /*4900*/  HMMA.16816.F32 R24, R176.reuse, R180, R24 ;  /* 0x000000b4b018723c */ /* 0x040ff00000001818 */
[-C--:B------:R-:W-:Y:S08]  /*4910*/  HMMA.16816.F32 R28, R176, R182.reuse, R28 ;  /* 0x000000b6b01c723c */ /* 0x080ff0000000181c */
[----:B------:R-:W-:Y:S04]  /*4920*/  HMMA.16816.F32 R32, R196, R182, R32 ;  /* 0x000000b6c420723c */ /* 0x000fe80000001820 */
[----:B------:R-:W-:Y:S04]  /*4930*/  LEA R196, R217, UR4, 0x1 ;  /* 0x00000004d9c47c11 */ /* 0x000fe8000f8e08ff */
[-C--:B--2---:R-:W-:Y:S08]  /*4940*/  HMMA.16816.F32 R4, R184, R188.reuse, R4 ;  /* 0x000000bcb804723c */ /* 0x084ff00000001804 */
        /* <DEDUP_REMOVED lines=11> */
[----:B------:R-:W-:Y:S01]  /*4a00*/  MUFU.TANH R183, R5 ;  /* 0x0000000500b77308 */ /* 0x000fe20000002400 */
        /* <DEDUP_REMOVED lines=13> */
[----:B--2---:R-:W2:Y:S09]  /*4ae0*/  LDL R11, [R1+0x3c] ;  /* 0x00003c00010b7983 */ /* 0x004eb20000100800 */
[----:B------:R4:W-:Y:S10]  /*4af0*/  MUFU.TANH R232, R10 ;  /* 0x0000000a00e87308 */ /* 0x0009f40000002400 */
[----:B------:R3:W-:Y:S01]  /*4b00*/  MUFU.TANH R228, R9 ;  /* 0x0000000900e47308 */ /* 0x0007e20000002400 */
[----:B-1----:R-:W1:Y:S09]  /*4b10*/  LDSM.16.M88.4 R4, [R208+0x10800] ;  /* 0x01080000d004783b */ /* 0x002e720000000200 */
[----:B------:R-:W-:Y:S01]  /*4b20*/  MUFU.TANH R39, R16 ;  /* 0x0000001000277308 */ /* 0x000fe20000002400 */
[----:B----4-:R-:W4:Y:S09]  /*4b30*/  LDL R10, [R1+0x38] ;  /* 0x00003800010a7983 */ /* 0x010f320000100800 */
[----:B------:R-:W-:Y:S01]  /*4b40*/  MUFU.TANH R38, R17 ;  /* 0x0000001100267308 */ /* 0x000fe20000002400 */
[----:B---3--:R-:W-:Y:S02]  /*4b50*/  @P0 LOP3.LUT R9, R219, 0x6, RZ, 0xc0, !PT ;  /* 0x00000006db090812 */ /* 0x008fe400078ec0ff */
[----:B------:R-:W-:Y:S01]  /*4b60*/  PLOP3.LUT P0, PT, PT, PT, UP1, 0x80, 0x8 ;  /* 0x000000000008781c */ /* 0x000fe20003f0f018 */
[----:B------:R-:W3:Y:S06]  /*4b70*/  S2R R219, SR_TID.X ;  /* 0x0000000000db7919 */ /* 0x000eec0000002100 */
[----:B------:R-:W-:Y:S10]  /*4b80*/  MUFU.TANH R223, R13 ;  /* 0x0000000d00df7308 */ /* 0x000ff40000002400 */
[----:B------:R-:W-:Y:S10]  /*4b90*/  MUFU.TANH R193, R19 ;  /* 0x0000001300c17308 */ /* 0x000ff40000002400 */
[----:B------:R-:W-:Y:S01]  /*4ba0*/  MUFU.TANH R224, R12 ;  /* 0x0000000c00e07308 */ /* 0x000fe20000002400 */
[-C--:B-1----:R-:W-:Y:S09]  /*4bb0*/  HMMA.16816.F32 R20, R184, R4.reuse, R20 ;  /* 0x00000004b814723c */ /* 0x082ff20000001814 */
[----:B------:R-:W-:Y:S01]  /*4bc0*/  MUFU.TANH R194, R18 ;  /* 0x0000001200c27308 */ /* 0x000fe20000002400 */
[C---:B------:R-:W-:Y:S01]  /*4bd0*/  HMMA.16816.F32 R24, R164.reuse, R4, R24 ;  /* 0x00000004a418723c */ /* 0x040fe20000001818 */
[----:B------:R-:W4:Y:S03]  /*4be0*/  LDL R5, [R1+0x34] ;  /* 0x0000340001057983 */ /* 0x000f260000100800 */
[----:B---3--:R-:W-:Y:S01]  /*4bf0*/  SHF.R.U32.HI R219, RZ, 0x1, R219 ;  /* 0x00000001ffdb7819 */ /* 0x008fe200000116db */
[----:B------:R-:W-:Y:S04]  /*4c00*/  IMAD.MOV.U32 R4, RZ, RZ, R198 ;  /* 0x000000ffff047224 */ /* 0x000fe800078e00c6 */
[----:B------:R1:W-:Y:S01]  /*4c10*/  MUFU.TANH R225, R8 ;  /* 0x0000000800e17308 */ /* 0x0003e20000002400 */
[-C--:B------:R-:W-:Y:S03]  /*4c20*/  HMMA.16816.F32 R28, R164, R6.reuse, R28 ;  /* 0x00000006a41c723c */ /* 0x080fe6000000181c */
[----:B------:R-:W-:Y:S01]  /*4c30*/  @P2 LOP3.LUT R9, R9, 0x1e0, R219, 0xf8, !PT ;  /* 0x000001e009092812 */ /* 0x000fe200078ef8db */
[----:B------:R-:W-:Y:S01]  /*4c40*/  FMUL.FTZ R20, R20, UR17 ;  /* 0x0000001114147c20 */ /* 0x000fe20008410000 */
[----:B------:R-:W-:Y:S01]  /*4c50*/  PLOP3.LUT P2, PT, PT, PT, UP1, 0x80, 0x8 ;  /* 0x000000000008781c */ /* 0x000fe20003f4f018 */
[----:B------:R-:W-:Y:S01]  /*4c60*/  FMUL.FTZ R21, R21, UR17 ;  /* 0x0000001115157c20 */ /* 0x000fe20008410000 */
[----:B------:R-:W-:Y:S01]  /*4c70*/  @P1 LEA R9, R0, R9, 0x7 ;  /* 0x0000000900091211 */ /* 0x000fe200078e38ff */
[----:B------:R-:W-:Y:S01]  /*4c80*/  HMMA.16816.F32 R32, R184, R6, R32 ;  /* 0x00000006b820723c */ /* 0x000fe20000001820 */
[----:B------:R-:W-:Y:S01]  /*4c90*/  PLOP3.LUT P1, PT, PT, PT, UP1, 0x80, 0x8 ;  /* 0x000000000008781c */ /* 0x000fe20003f2f018 */
[----:B------:R-:W-:Y:S02]  /*4ca0*/  MUFU.TANH R230, R14 ;  /* 0x0000000e00e67308 */ /* 0x000fe40000002400 */
[C---:B------:R-:W-:Y:S01]  /*4cb0*/  @P0 VIADD R0, R9.reuse, 0x1 ;  /* 0x0000000109000836 */ /* 0x040fe20000000000 */
[----:B------:R-:W-:Y:S01]  /*4cc0*/  PLOP3.LUT P0, PT, PT, PT, UP1, 0x80, 0x8 ;  /* 0x000000000008781c */ /* 0x000fe20003f0f018 */
[----:B------:R-:W-:Y:S01]  /*4cd0*/  FMUL.FTZ R22, R22, UR17 ;  /* 0x0000001116167c20 */ /* 0x000fe20008410000 */
[----:B------:R-:W-:Y:S01]  /*4ce0*/  @P4 ISETP.GE.AND P4, PT, R9, UR33, PT ;  /* 0x0000002109004c0c */ /* 0x000fe2000bf86270 */
[----:B-1----:R-:W-:Y:S01]  /*4cf0*/  FMUL.FTZ R8, R218, 1.4426950216293334961 ;  /* 0x3fb8aa3bda087820 */ /* 0x002fe20000410000 */
[----:B------:R-:W-:Y:S03]  /*4d00*/  @P6 ISETP.GE.AND P6, PT, R0, UR33, PT ;  /* 0x0000002100006c0c */ /* 0x000fe6000bfc6270 */
[----:B------:R-:W-:Y:S01]  /*4d10*/  MUFU.TANH R229, R15 ;  /* 0x0000000f00e57308 */ /* 0x000fe20000002400 */
[----:B------:R-:W-:Y:S01]  /*4d20*/  MOV R0, R183 ;  /* 0x000000b700007202 */ /* 0x000fe20000000f00 */
[----:B------:R-:W-:Y:S01]  /*4d30*/  FMUL.FTZ R23, R23, UR17 ;  /* 0x0000001117177c20 */ /* 0x000fe20008410000 */
[----:B------:R-:W-:Y:S01]  /*4d40*/  FSEL R8, R8, RZ, P3 ;  /* 0x000000ff08087208 */ /* 0x000fe20001800000 */
[----:B------:R-:W-:Y:S01]  /*4d50*/  FMUL.FTZ R24, R24, UR17 ;  /* 0x0000001118187c20 */ /* 0x000fe20008410000 */
[----:B------:R-:W-:Y:S01]  /*4d60*/  @P1 FSEL R2, R169, -INF , !P4 ;  /* 0xff800000a9021808 */ /* 0x000fe20006000000 */
[----:B------:R-:W-:Y:S01]  /*4d70*/  FMUL.FTZ R25, R25, UR17 ;  /* 0x0000001119197c20 */ /* 0x000fe20008410000 */
[----:B------:R-:W-:Y:S03]  /*4d80*/  PLOP3.LUT P1, PT, PT, PT, UP1, 0x80, 0x8 ;  /* 0x000000000008781c */ /* 0x000fe60003f2f018 */
[----:B------:R-:W-:Y:S01]  /*4d90*/  MUFU.TANH R37, R20 ;  /* 0x0000001400257308 */ /* 0x000fe20000002400 */
[----:B------:R-:W-:Y:S01]  /*4da0*/  @P0 FSEL R0, R183, -INF , !P6 ;  /* 0xff800000b7000808 */ /* 0x000fe20007000000 */
[--C-:B------:R-:W-:Y:S01]  /*4db0*/  FFMA.FTZ R2, R2, UR15, -R8.reuse ;  /* 0x0000000f02027c23 */ /* 0x100fe20008010808 */
[----:B------:R-:W-:Y:S01]  /*4dc0*/  PLOP3.LUT P0, PT, PT, PT, UP1, 0x80, 0x8 ;  /* 0x000000000008781c */ /* 0x000fe20003f0f018 */
[----:B------:R-:W-:Y:S01]  /*4dd0*/  FMUL.FTZ R26, R26, UR17 ;  /* 0x000000111a1a7c20 */ /* 0x000fe20008410000 */
[----:B------:R-:W-:Y:S01]  /*4de0*/  FMUL.FTZ R27, R27, UR17 ;  /* 0x000000111b1b7c20 */ /* 0x000fe20008410000 */
[----:B------:R-:W-:Y:S01]  /*4df0*/  FFMA.FTZ R0, R0, UR15, -R8 ;  /* 0x0000000f00007c23 */ /* 0x000fe20008010808 */
[----:B------:R-:W-:Y:S03]  /*4e00*/  FMUL.FTZ R28, R28, UR17 ;  /* 0x000000111c1c7c20 */ /* 0x000fe60008410000 */
[----:B------:R-:W-:Y:S01]  /*4e10*/  MUFU.TANH R36, R21 ;  /* 0x0000001500247308 */ /* 0x000fe20000002400 */
[----:B------:R-:W-:Y:S01]  /*4e20*/  FMUL.FTZ R29, R29, UR17 ;  /* 0x000000111d1d7c20 */ /* 0x000fe20008410000 */
[----:B------:R-:W-:Y:S01]  /*4e30*/  FMUL.FTZ R32, R32, UR17 ;  /* 0x0000001120207c20 */ /* 0x000fe20008410000 */
[----:B------:R-:W-:Y:S01]  /*4e40*/  FMUL.FTZ R33, R33, UR17 ;  /* 0x0000001121217c20 */ /* 0x000fe20008410000 */
[----:B------:R-:W-:Y:S01]  /*4e50*/  @P1 FSEL R4, R198, -INF , !P6 ;  /* 0xff800000c6041808 */ /* 0x000fe20007000000 */
[----:B------:R-:W-:Y:S01]  /*4e60*/  FMUL.FTZ R34, R34, UR17 ;  /* 0x0000001122227c20 */ /* 0x000fe20008410000 */
[----:B------:R-:W-:Y:S01]  /*4e70*/  PLOP3.LUT P1, PT, PT, PT, UP1, 0x80, 0x8 ;  /* 0x000000000008781c */ /* 0x000fe20003f2f018 */
[----:B------:R-:W-:Y:S03]  /*4e80*/  FMUL.FTZ R35, R35, UR17 ;  /* 0x0000001123237c20 */ /* 0x000fe60008410000 */
[----:B------:R-:W-:Y:S01]  /*4e90*/  MUFU.EX2 R218, R0 ;  /* 0x0000000000da7308 */ /* 0x000fe20000000800 */
[----:B------:R-:W-:Y:S01]  /*4ea0*/  FMUL.FTZ R30, R30, UR17 ;  /* 0x000000111e1e7c20 */ /* 0x000fe20008410000 */
[----:B------:R-:W-:Y:S01]  /*4eb0*/  FMUL.FTZ R31, R31, UR17 ;  /* 0x000000111f1f7c20 */ /* 0x000fe20008410000 */
[----:B------:R-:W-:Y:S07]  /*4ec0*/  IMAD.MOV.U32 R186, RZ, RZ, R169 ;  /* 0x000000ffffba7224 */ /* 0x000fee00078e00a9 */
        /* <DEDUP_REMOVED lines=13> */
[----:B------:R-:W-:Y:S01]  /*4fa0*/  MUFU.TANH R202, R31 ;  /* 0x0000001f00ca7308 */ /* 0x000fe20000002400 */
[C---:B--2---:R-:W-:Y:S01]  /*4fb0*/  FMUL.FTZ R3, R11.reuse, 1.4426950216293334961 ;  /* 0x3fb8aa3b0b037820 */ /* 0x044fe20000410000 */
[----:B------:R-:W-:Y:S08]  /*4fc0*/  FSETP.NEU.FTZ.AND P3, PT, R11, -INF , PT ;  /* 0xff8000000b00780b */ /* 0x000ff00003f7d000 */
[----:B------:R1:W2:Y:S01]  /*4fd0*/  MUFU.EX2 R11, R2 ;  /* 0x00000002000b7308 */ /* 0x0002a20000000800 */
[----:B------:R-:W-:Y:S01]  /*4fe0*/  FSEL R3, R3, RZ, P3 ;  /* 0x000000ff03037208 */ /* 0x000fe20001800000 */
[----:B-1----:R-:W-:Y:S01]  /*4ff0*/  IMAD.MOV.U32 R2, RZ, RZ, R199 ;  /* 0x000000ffff027224 */ /* 0x002fe200078e00c7 */
[----:B------:R-:W-:Y:S01]  /*5000*/  @P2 FSEL R2, R199, -INF , !P4 ;  /* 0xff800000c7022808 */ /* 0x000fe20006000000 */
[----:B--2---:R-:W-:Y:S01]  /*5010*/  IMAD.MOV.U32 R187, RZ, RZ, R11 ;  /* 0x000000ffffbb7224 */ /* 0x004fe200078e000b */
[----:B------:R-:W-:Y:S02]  /*5020*/  PLOP3.LUT P2, PT, PT, PT, UP1, 0x80, 0x8 ;  /* 0x000000000008781c */ /* 0x000fe40003f4f018 */
[----:B----4-:R-:W-:Y:S01]  /*5030*/  FSETP.NEU.FTZ.AND P3, PT, R10, -INF , PT ;  /* 0xff8000000a00780b */ /* 0x010fe20003f7d000 */
[--C-:B------:R-:W-:Y:S01]  /*5040*/  FFMA.FTZ R0, R2, UR15, -R3.reuse ;  /* 0x0000000f02007c23 */ /* 0x100fe20008010803 */
[----:B------:R-:W-:Y:S03]  /*5050*/  FMUL.FTZ R2, R10, 1.4426950216293334961 ;  /* 0x3fb8aa3b0a027820 */ /* 0x000fe60000410000 */
[----:B------:R1:W-:Y:S02]  /*5060*/  MUFU.EX2 R249, R0 ;  /* 0x0000000000f97308 */ /* 0x0003e40000000800 */
[----:B------:R-:W-:Y:S01]  /*5070*/  FSEL R2, R2, RZ, P3 ;  /* 0x000000ff02027208 */ /* 0x000fe20001800000 */
[----:B-1----:R-:W-:Y:S01]  /*5080*/  FFMA.FTZ R0, R4, UR15, -R3 ;  /* 0x0000000f04007c23 */ /* 0x002fe20008010803 */
[----:B------:R-:W-:Y:S01]  /*5090*/  IMAD.MOV.U32 R4, RZ, RZ, R228 ;  /* 0x000000ffff047224 */ /* 0x000fe200078e00e4 */
[----:B------:R-:W-:Y:S05]  /*50a0*/  @P0 FSEL R4, R228, -INF , !P6 ;  /* 0xff800000e4040808 */ /* 0x000fea0007000000 */
[----:B------:R1:W-:Y:S01]  /*50b0*/  MUFU.EX2 R248, R0 ;  /* 0x0000000000f87308 */ /* 0x0003e20000000800 */
[----:B------:R-:W-:Y:S01]  /*50c0*/  PLOP3.LUT P0, PT, PT, PT, UP1, 0x80, 0x8 ;  /* 0x000000000008781c */ /* 0x000fe20003f0f018 */
[----:B------:R-:W-:Y:S08]  /*50d0*/  FFMA.FTZ R4, R4, UR15, -R2 ;  /* 0x0000000f04047c23 */ /* 0x000ff00008010802 */
[----:B------:R-:W2:Y:S01]  /*50e0*/  MUFU.EX2 R18, R4 ;  /* 0x0000000400127308 */ /* 0x000ea20000000800 */
[C---:B------:R-:W-:Y:S01]  /*50f0*/  FMUL.FTZ R10, R5.reuse, 1.4426950216293334961 ;  /* 0x3fb8aa3b050a7820 */ /* 0x040fe20000410000 */
[----:B------:R-:W-:Y:S01]  /*5100*/  FSETP.NEU.FTZ.AND P3, PT, R5, -INF , PT ;  /* 0xff8000000500780b */ /* 0x000fe20003f7d000 */
[----:B------:R-:W-:Y:S01]  /*5110*/  IMAD.MOV.U32 R5, RZ, RZ, R232 ;  /* 0x000000ffff057224 */ /* 0x000fe200078e00e8 */
[----:B-1----:R-:W-:Y:S02]  /*5120*/  MOV R0, R225 ;  /* 0x000000e100007202 */ /* 0x002fe40000000f00 */
[----:B------:R-:W-:Y:S02]  /*5130*/  @P1 FSEL R0, R225, -INF , !P4 ;  /* 0xff800000e1001808 */ /* 0x000fe40006000000 */
[----:B------:R-:W-:Y:S02]  /*5140*/  @P2 FSEL R5, R232, -INF , !P4 ;  /* 0xff800000e8052808 */ /* 0x000fe40006000000 */
[----:B------:R-:W-:Y:S01]  /*5150*/  PLOP3.LUT P1, PT, PT, PT, UP1, 0x80, 0x8 ;  /* 0x000000000008781c */ /* 0x000fe20003f2f018 */
[----:B------:R-:W-:Y:S01]  /*5160*/  FFMA.FTZ R0, R0, UR15, -R2 ;  /* 0x0000000f00007c23 */ /* 0x000fe20008010802 */
[----:B--2---:R-:W-:Y:S01]  /*5170*/  STL [R1+0x4], R18 ;  /* 0x0000041201007387 */ /* 0x004fe20000100800 */
[----:B------:R-:W-:Y:S02]  /*5180*/  PLOP3.LUT P4, PT, PT, PT, UP1, 0x80, 0x8 ;  /* 0x000000000008781c */ /* 0x000fe40003f8f018 */
[----:B------:R1:W-:Y:S01]  /*5190*/  MUFU.EX2 R252, R0 ;  /* 0x0000000000fc7308 */ /* 0x0003e20000000800 */
[----:B------:R-:W-:Y:S02]  /*51a0*/  PLOP3.LUT P2, PT, PT, PT, UP1, 0x80, 0x8 ;  /* 0x000000000008781c */ /* 0x000fe40003f4f018 */
[----:B-1----:R-:W-:Y:S02]  /*51b0*/  FSEL R0, R10, RZ, P3 ;  /* 0x000000ff0a007208 */ /* 0x002fe40001800000 */
[----:B------:R-:W-:Y:S03]  /*51c0*/  MOV R10, R231 ;  /* 0x000000e7000a7202 */ /* 0x000fe60000000f00 */
[----:B------:R-:W-:Y:S01]  /*51d0*/  @P1 FSEL R10, R231, -INF , !P6 ;  /* 0xff800000e70a1808 */ /* 0x000fe20007000000 */
[--C-:B------:R-:W-:Y:S01]  /*51e0*/  FFMA.FTZ R4, R5, UR15, -R0.reuse ;  /* 0x0000000f05047c23 */ /* 0x100fe20008010800 */
[----:B------:R-:W-:Y:S04]  /*51f0*/  PLOP3.LUT P1, PT, PT, PT, UP1, 0x80, 0x8 ;  /* 0x000000000008781c */ /* 0x000fe80003f2f018 */
[----:B------:R-:W-:Y:S01]  /*5200*/  @P2 IADD3 R5, PT, PT, R9, 0x9, RZ ;  /* 0x0000000909052810 */ /* 0x000fe20007ffe0ff */
[----:B------:R1:W2:Y:S01]  /*5210*/  MUFU.EX2 R16, R4 ;  /* 0x0000000400107308 */ /* 0x0002a20000000800 */
[----:B------:R-:W-:Y:S02]  /*5220*/  PLOP3.LUT P2, PT, PT, PT, UP1, 0x80, 0x8 ;  /* 0x000000000008781c */ /* 0x000fe40003f4f018 */
[----:B------:R-:W-:Y:S02]  /*5230*/  PLOP3.LUT P6, PT, PT, PT, UP1, 0x80, 0x8 ;  /* 0x000000000008781c */ /* 0x000fe40003fcf018 */
[----:B------:R-:W-:Y:S11]  /*5240*/  PLOP3.LUT P3, PT, PT, PT, UP1, 0x80, 0x8 ;  /* 0x000000000008781c */ /* 0x000ff60003f6f018 */
[----:B------:R-:W-:Y:S01]  /*5250*/  @P6 ISETP.GE.AND P6, PT, R5, UR33, PT ;  /* 0x0000002105006c0c */ /* 0x000fe2000bfc6270 */
[----:B-1----:R-:W-:Y:S01]  /*5260*/  FFMA.FTZ R4, R10, UR15, -R0 ;  /* 0x0000000f0a047c23 */ /* 0x002fe20008010800 */
[----:B--2---:R-:W-:Y:S01]  /*5270*/  STL [R1+0x18], R16 ;  /* 0x0000181001007387 */ /* 0x004fe20000100800 */
[----:B------:R-:W-:Y:S02]  /*5280*/  IMAD.MOV.U32 R5, RZ, RZ, R229 ;  /* 0x000000ffff057224 */ /* 0x000fe400078e00e5 */
[----:B------:R-:W1:Y:S01]  /*5290*/  MUFU.EX2 R17, R4 ;  /* 0x0000000400117308 */ /* 0x000e620000000800 */
[----:B------:R-:W-:Y:S01]  /*52a0*/  IMAD.MOV.U32 R10, RZ, RZ, R223 ;  /* 0x000000ffff0a7224 */ /* 0x000fe200078e00df */
[----:B-1----:R-:W-:Y:S01]  /*52b0*/  STL [R1+0x14], R17 ;  /* 0x0000141101007387 */ /* 0x002fe20000100800 */
[----:B------:R-:W-:Y:S01]  /*52c0*/  @P0 VIADD R4, R9, 0x8 ;  /* 0x0000000809040836 */ /* 0x000fe20000000000 */
[----:B------:R-:W-:Y:S02]  /*52d0*/  PLOP3.LUT P0, PT, PT, PT, UP1, 0x80, 0x8 ;  /* 0x000000000008781c */ /* 0x000fe40003f0f018 */
[----:B------:R-:W2:Y:S02]  /*52e0*/  LDL R7, [R1+0x44] ;  /* 0x0000440001077983 */ /* 0x000ea40000100800 */
[----:B------:R-:W-:Y:S01]  /*52f0*/  @P4 ISETP.GE.AND P4, PT, R4, UR33, PT ;  /* 0x0000002104004c0c */ /* 0x000fe2000bf86270 */
[----:B------:R-:W-:Y:S01]  /*5300*/  IMAD.MOV.U32 R4, RZ, RZ, R224 ;  /* 0x000000ffff047224 */ /* 0x000fe200078e00e0 */
[----:B------:R-:W3:Y:S02]  /*5310*/  LDL R13, [R1+0x48] ;  /* 0x00004800010d7983 */ /* 0x000ee40000100800 */
[----:B------:R-:W-:Y:S02]  /*5320*/  @P1 FSEL R4, R224, -INF , !P4 ;  /* 0xff800000e0041808 */ /* 0x000fe40006000000 */
[----:B------:R-:W-:Y:S03]  /*5330*/  PLOP3.LUT P1, PT, PT, PT, UP1, 0x80, 0x8 ;  /* 0x000000000008781c */ /* 0x000fe60003f2f018 */
[--C-:B------:R-:W-:Y:S01]  /*5340*/  FFMA.FTZ R4, R4, UR15, -R2.reuse ;  /* 0x0000000f04047c23 */ /* 0x100fe20008010802 */
[----:B------:R-:W-:Y:S02]  /*5350*/  @P0 FSEL R10, R223, -INF , !P6 ;  /* 0xff800000df0a0808 */ /* 0x000fe40007000000 */
[----:B------:R-:W-:Y:S01]  /*5360*/  PLOP3.LUT P0, PT, PT, PT, UP1, 0x80, 0x8 ;  /* 0x000000000008781c */ /* 0x000fe20003f0f018 */
[----:B------:R1:W-:Y:S02]  /*5370*/  MUFU.EX2 R247, R4 ;  /* 0x0000000400f77308 */ /* 0x0003e40000000800 */
[----:B------:R-:W-:Y:S02]  /*5380*/  FFMA.FTZ R6, R10, UR15, -R2 ;  /* 0x0000000f0a067c23 */ /* 0x000fe40008010802 */
[----:B------:R-:W4:Y:S02]  /*5390*/  S2R R10, SR_TID.X ;  /* 0x00000000000a7919 */ /* 0x000f240000002100 */
[----:B------:R-:W-:Y:S02]  /*53a0*/  @P1 FSEL R5, R229, -INF , !P6 ;  /* 0xff800000e5051808 */ /* 0x000fe40007000000 */
[----:B------:R-:W-:Y:S02]  /*53b0*/  PLOP3.LUT P1, PT, PT, PT, UP1, 0x80, 0x8 ;  /* 0x000000000008781c */ /* 0x000fe40003f2f018 */
[----:B------:R-:W-:Y:S01]  /*53c0*/  MUFU.EX2 R245, R6 ;  /* 0x0000000600f57308 */ /* 0x000fe20000000800 */
[----:B-1----:R-:W-:Y:S02]  /*53d0*/  MOV R4, R230 ;  /* 0x000000e600047202 */ /* 0x002fe40000000f00 */
[----:B------:R-:W-:Y:S02]  /*53e0*/  @P2 FSEL R4, R230, -INF , !P4 ;  /* 0xff800000e6042808 */ /* 0x000fe40006000000 */
[----:B------:R-:W-:Y:S03]  /*53f0*/  PLOP3.LUT P2, PT, PT, PT, UP1, 0x80, 0x8 ;  /* 0x000000000008781c */ /* 0x000fe60003f4f018 */
[--C-:B------:R-:W-:Y:S04]  /*5400*/  FFMA.FTZ R4, R4, UR15, -R0.reuse ;  /* 0x0000000f04047c23 */ /* 0x100fe80008010800 */
[----:B------:R1:W1:Y:S01]  /*5410*/  MUFU.EX2 R14, R4 ;  /* 0x00000004000e7308 */ /* 0x0002620000000800 */
[----:B----4-:R-:W-:Y:S02]  /*5420*/  IMAD.SHL.U32 R10, R10, 0x20, RZ ;  /* 0x000000200a0a7824 */ /* 0x010fe400078e00ff */
[----:B-1----:R-:W-:Y:S01]  /*5430*/  FFMA.FTZ R4, R5, UR15, -R0 ;  /* 0x0000000f05047c23 */ /* 0x002fe20008010800 */
[----:B------:R-:W-:Y:S01]  /*5440*/  IMAD.MOV.U32 R5, RZ, RZ, R39 ;  /* 0x000000ffff057224 */ /* 0x000fe200078e0027 */
[----:B------:R-:W-:Y:S01]  /*5450*/  @P1 FSEL R5, R39, -INF , !P4 ;  /* 0xff80000027051808 */ /* 0x000fe20006000000 */
[----:B------:R-:W-:Y:S04]  /*5460*/  STL [R1+0x10], R14 ;  /* 0x0000100e01007387 */ /* 0x000fe80000100800 */
[----:B------:R1:W4:Y:S01]  /*5470*/  MUFU.EX2 R15, R4 ;  /* 0x00000004000f7308 */ /* 0x0003220000000800 */
[----:B------:R-:W-:Y:S01]  /*5480*/  PLOP3.LUT P1, PT, PT, PT, UP1, 0x80, 0x8 ;  /* 0x000000000008781c */ /* 0x000fe20003f2f018 */
[----:B------:R-:W-:Y:S01]  /*5490*/  FFMA.FTZ R6, R5, UR15, -R8 ;  /* 0x0000000f05067c23 */ /* 0x000fe20008010808 */
[----:B------:R-:W-:Y:S01]  /*54a0*/  IMAD.MOV.U32 R5, RZ, RZ, R194 ;  /* 0x000000ffff057224 */ /* 0x000fe200078e00c2 */
[----:B------:R-:W-:Y:S02]  /*54b0*/  @P3 FSEL R5, R194, -INF , !P4 ;  /* 0xff800000c2053808 */ /* 0x000fe40006000000 */
[----:B------:R-:W-:Y:S04]  /*54c0*/  PLOP3.LUT P4, PT, PT, PT, UP1, 0x80, 0x8 ;  /* 0x000000000008781c */ /* 0x000fe80003f8f018 */
[----:B------:R4:W-:Y:S01]  /*54d0*/  MUFU.EX2 R43, R6 ;  /* 0x00000006002b7308 */ /* 0x0009e20000000800 */
[----:B------:R-:W-:Y:S01]  /*54e0*/  PLOP3.LUT P3, PT, PT, PT, UP1, 0x80, 0x8 ;  /* 0x000000000008781c */ /* 0x000fe20003f6f018 */
[----:B------:R-:W-:Y:S08]  /*54f0*/  FFMA.FTZ R5, R5, UR15, -R3 ;  /* 0x0000000f05057c23 */ /* 0x000ff00008010803 */
[----:B------:R4:W-:Y:S01]  /*5500*/  MUFU.EX2 R239, R5 ;  /* 0x0000000500ef7308 */ /* 0x0009e20000000800 */
[----:B-1----:R-:W-:Y:S01]  /*5510*/  MOV R4, R38 ;  /* 0x0000002600047202 */ /* 0x002fe20000000f00 */
[----:B----4-:R-:W-:Y:S01]  /*5520*/  STL [R1+0xc], R15 ;  /* 0x00000c0f01007387 */ /* 0x010fe20000100800 */
[----:B------:R-:W-:Y:S02]  /*5530*/  @P0 FSEL R4, R38, -INF , !P6 ;  /* 0xff80000026040808 */ /* 0x000fe40007000000 */
[----:B------:R-:W-:Y:S03]  /*5540*/  PLOP3.LUT P0, PT, PT, PT, UP1, 0x80, 0x8 ;  /* 0x000000000008781c */ /* 0x000fe60003f0f018 */
[--C-:B------:R-:W-:Y:S01]  /*5550*/  FFMA.FTZ R4, R4, UR15, -R8.reuse ;  /* 0x0000000f04047c23 */ /* 0x100fe20008010808 */
[C---:B------:R-:W-:Y:S01]  /*5560*/  @P1 VIADD R6, R9.reuse, 0x10 ;  /* 0x0000001009061836 */ /* 0x040fe20000000000 */
[----:B------:R-:W-:Y:S02]  /*5570*/  PLOP3.LUT P1, PT, PT, PT, UP1, 0x80, 0x8 ;  /* 0x000000000008781c */ /* 0x000fe40003f2f018 */
[----:B------:R1:W-:Y:S02]  /*5580*/  MUFU.EX2 R42, R4 ;  /* 0x00000004002a7308 */ /* 0x0003e40000000800 */
[----:B------:R-:W-:Y:S01]  /*5590*/  @P2 ISETP.GE.AND P2, PT, R6, UR33, PT ;  /* 0x0000002106002c0c */ /* 0x000fe2000bf46270 */
[----:B------:R-:W-:Y:S01]  /*55a0*/  @P4 VIADD R6, R9, 0x11 ;  /* 0x0000001109064836 */ /* 0x000fe20000000000 */
[----:B------:R-:W-:Y:S01]  /*55b0*/  PLOP3.LUT P4, PT, PT, PT, UP1, 0x80, 0x8 ;  /* 0x000000000008781c */ /* 0x000fe20003f8f018 */
[----:B------:R-:W-:Y:S03]  /*55c0*/  IMAD.MOV.U32 R5, RZ, RZ, R37 ;  /* 0x000000ffff057224 */ /* 0x000fe600078e0025 */
[----:B------:R-:W-:Y:S03]  /*55d0*/  @P3 ISETP.GE.AND P3, PT, R6, UR33, PT ;  /* 0x0000002106003c0c */ /* 0x000fe6000bf66270 */
[----:B------:R-:W-:Y:S02]  /*55e0*/  @P1 FSEL R5, R37, -INF , !P2 ;  /* 0xff80000025051808 */ /* 0x000fe40005000000 */
[----:B------:R-:W-:Y:S03]  /*55f0*/  PLOP3.LUT P1, PT, PT, PT, UP1, 0x80, 0x8 ;  /* 0x000000000008781c */ /* 0x000fe60003f2f018 */
[----:B------:R-:W-:Y:S01]  /*5600*/  FFMA.FTZ R5, R5, UR15, -R8 ;  /* 0x0000000f05057c23 */ /* 0x000fe20008010808 */
[----:B-1----:R-:W-:Y:S02]  /*5610*/  MOV R4, R193 ;  /* 0x000000c100047202 */ /* 0x002fe40000000f00 */
[----:B------:R-:W-:Y:S01]  /*5620*/  @P0 FSEL R4, R193, -INF , !P6 ;  /* 0xff800000c1040808 */ /* 0x000fe20007000000 */
[----:B------:R1:W-:Y:S01]  /*5630*/  MUFU.EX2 R41, R5 ;  /* 0x0000000500297308 */ /* 0x0003e20000000800 */
[----:B------:R-:W-:Y:S02]  /*5640*/  PLOP3.LUT P0, PT, PT, PT, UP1, 0x80, 0x8 ;  /* 0x000000000008781c */ /* 0x000fe40003f0f018 */
[----:B------:R-:W-:Y:S01]  /*5650*/  PLOP3.LUT P6, PT, PT, PT, UP1, 0x80, 0x8 ;  /* 0x000000000008781c */ /* 0x000fe20003fcf018 */
[--C-:B------:R-:W-:Y:S06]  /*5660*/  FFMA.FTZ R4, R4, UR15, -R3.reuse ;  /* 0x0000000f04047c23 */ /* 0x100fec0008010803 */
[----:B------:R4:W-:Y:S06]  /*5670*/  MUFU.EX2 R237, R4 ;  /* 0x0000000400ed7308 */ /* 0x0009ec0000000800 */
[----:B------:R-:W-:Y:S01]  /*5680*/  @P6 IADD3 R6, PT, PT, R9, 0x18, RZ ;  /* 0x0000001809066810 */ /* 0x000fe20007ffe0ff */
[----:B-1----:R-:W-:Y:S01]  /*5690*/  IMAD.MOV.U32 R5, RZ, RZ, R192 ;  /* 0x000000ffff057224 */ /* 0x002fe200078e00c0 */
[----:B------:R-:W-:Y:S02]  /*56a0*/  @P1 FSEL R5, R192, -INF , !P2 ;  /* 0xff800000c0051808 */ /* 0x000fe40005000000 */
[----:B------:R-:W-:Y:S02]  /*56b0*/  PLOP3.LUT P1, PT, PT, PT, UP1, 0x80, 0x8 ;  /* 0x000000000008781c */ /* 0x000fe40003f2f018 */
[----:B------:R-:W-:Y:S01]  /*56c0*/  PLOP3.LUT P6, PT, PT, PT, UP1, 0x80, 0x8 ;  /* 0x000000000008781c */ /* 0x000fe20003fcf018 */
[----:B------:R-:W-:Y:S01]  /*56d0*/  FFMA.FTZ R5, R5, UR15, -R3 ;  /* 0x0000000f05057c23 */ /* 0x000fe20008010803 */
[----:B----4-:R-:W-:Y:S02]  /*56e0*/  MOV R4, R36 ;  /* 0x0000002400047202 */ /* 0x010fe40000000f00 */
[----:B------:R-:W-:Y:S01]  /*56f0*/  @P0 FSEL R4, R36, -INF , !P3 ;  /* 0xff80000024040808 */ /* 0x000fe20005800000 */
[----:B------:R1:W-:Y:S01]  /*5700*/  MUFU.EX2 R236, R5 ;  /* 0x0000000500ec7308 */ /* 0x0003e20000000800 */
[----:B------:R-:W-:Y:S03]  /*5710*/  PLOP3.LUT P0, PT, PT, PT, UP1, 0x80, 0x8 ;  /* 0x000000000008781c */ /* 0x000fe60003f0f018 */
[----:B------:R-:W-:Y:S06]  /*5720*/  FFMA.FTZ R4, R4, UR15, -R8 ;  /* 0x0000000f04047c23 */ /* 0x000fec0008010808 */
[----:B------:R4:W-:Y:S01]  /*5730*/  MUFU.EX2 R40, R4 ;  /* 0x0000000400287308 */ /* 0x0009e20000000800 */
[----:B-1----:R-:W-:Y:S02]  /*5740*/  MOV R5, R201 ;  /* 0x000000c900057202 */ /* 0x002fe40000000f00 */
[----:B------:R-:W-:Y:S02]  /*5750*/  @P4 FSEL R5, R201, -INF , !P2 ;  /* 0xff800000c9054808 */ /* 0x000fe40005000000 */
[----:B------:R-:W-:Y:S03]  /*5760*/  PLOP3.LUT P4, PT, PT, PT, UP1, 0x80, 0x8 ;  /* 0x000000000008781c */ /* 0x000fe60003f8f018 */
[----:B------:R-:W-:Y:S01]  /*5770*/  FFMA.FTZ R5, R5, UR15, -R2 ;  /* 0x0000000f05057c23 */ /* 0x000fe20008010802 */
[----:B----4-:R-:W-:Y:S01]  /*5780*/  IMAD.MOV.U32 R4, RZ, RZ, R191 ;  /* 0x000000ffff047224 */ /* 0x010fe200078e00bf */
[----:B------:R-:W-:Y:S02]  /*5790*/  @P0 FSEL R4, R191, -INF , !P3 ;  /* 0xff800000bf040808 */ /* 0x000fe40005800000 */
[----:B------:R1:W-:Y:S01]  /*57a0*/  MUFU.EX2 R243, R5 ;  /* 0x0000000500f37308 */ /* 0x0003e20000000800 */
[----:B------:R-:W-:Y:S02]  /*57b0*/  PLOP3.LUT P0, PT, PT, PT, UP1, 0x80, 0x8 ;  /* 0x000000000008781c */ /* 0x000fe40003f0f018 */
[----:B------:R-:W-:Y:S03]  /*57c0*/  FFMA.FTZ R4, R4, UR15, -R3 ;  /* 0x0000000f04047c23 */ /* 0x000fe60008010803 */
[----:B------:R-:W-:Y:S04]  /*57d0*/  @P4 ISETP.GE.AND P4, PT, R6, UR33, PT ;  /* 0x0000002106004c0c */ /* 0x000fe8000bf86270 */
[----:B------:R4:W-:Y:S01]  /*57e0*/  MUFU.EX2 R235, R4 ;  /* 0x0000000400eb7308 */ /* 0x0009e20000000800 */
[----:B-1----:R-:W-:Y:S03]  /*57f0*/  IMAD.MOV.U32 R5, RZ, RZ, R227 ;  /* 0x000000ffff057224 */ /* 0x002fe600078e00e3 */
[----:B------:R-:W-:Y:S02]  /*5800*/  @P0 FSEL R5, R227, -INF , !P2 ;  /* 0xff800000e3050808 */ /* 0x000fe40005000000 */
[----:B------:R-:W-:Y:S02]  /*5810*/  PLOP3.LUT P2, PT, PT, PT, UP1, 0x80, 0x8 ;  /* 0x000000000008781c */ /* 0x000fe40003f4f018 */
[----:B------:R-:W-:Y:S01]  /*5820*/  PLOP3.LUT P0, PT, PT, PT, UP1, 0x80, 0x8 ;  /* 0x000000000008781c */ /* 0x000fe20003f0f018 */
[----:B------:R-:W-:Y:S01]  /*5830*/  FFMA.FTZ R5, R5, UR15, -R0 ;  /* 0x0000000f05057c23 */ /* 0x000fe20008010800 */
[----:B----4-:R-:W-:Y:S01]  /*5840*/  IMAD.MOV.U32 R4, RZ, RZ, R200 ;  /* 0x000000ffff047224 */ /* 0x010fe200078e00c8 */
[----:B------:R-:W-:Y:S02]  /*5850*/  @P1 FSEL R4, R200, -INF , !P3 ;  /* 0xff800000c8041808 */ /* 0x000fe40005800000 */
[----:B------:R1:W4:Y:S01]  /*5860*/  MUFU.EX2 R11, R5 ;  /* 0x00000005000b7308 */ /* 0x0003220000000800 */
[----:B------:R-:W-:Y:S02]  /*5870*/  PLOP3.LUT P1, PT, PT, PT, UP1, 0x80, 0x8 ;  /* 0x000000000008781c */ /* 0x000fe40003f2f018 */
[--C-:B------:R-:W-:Y:S03]  /*5880*/  FFMA.FTZ R4, R4, UR15, -R2.reuse ;  /* 0x0000000f04047c23 */ /* 0x100fe60008010802 */
[----:B------:R-:W-:Y:S04]  /*5890*/  @P2 IADD3 R9, PT, PT, R9, 0x19, RZ ;  /* 0x0000001909092810 */ /* 0x000fe80007ffe0ff */
[----:B------:R4:W-:Y:S01]  /*58a0*/  MUFU.EX2 R242, R4 ;  /* 0x0000000400f27308 */ /* 0x0009e20000000800 */
[----:B------:R-:W-:Y:S02]  /*58b0*/  PLOP3.LUT P2, PT, PT, PT, UP1, 0x80, 0x8 ;  /* 0x000000000008781c */ /* 0x000fe40003f4f018 */
[----:B------:R-:W-:Y:S02]  /*58c0*/  @P6 ISETP.GE.AND P6, PT, R9, UR33, PT ;  /* 0x0000002109006c0c */ /* 0x000fe4000bfc6270 */
[----:B------:R-:W4:Y:S01]  /*58d0*/  S2R R9, SR_TID.X ;  /* 0x0000000000097919 */ /* 0x000f220000002100 */
[----:B-1----:R-:W-:Y:S01]  /*58e0*/  IMAD.MOV.U32 R5, RZ, RZ, R195 ;  /* 0x000000ffff057224 */ /* 0x002fe200078e00c3 */
[----:B------:R-:W-:Y:S01]  /*58f0*/  @P0 FSEL R5, R195, -INF , !P4 ;  /* 0xff800000c3050808 */ /* 0x000fe20006000000 */
[----:B----4-:R-:W-:Y:S01]  /*5900*/  STL [R1+0x8], R11 ;  /* 0x0000080b01007387 */ /* 0x010fe20000100800 */
[----:B------:R-:W-:Y:S03]  /*5910*/  PLOP3.LUT P0, PT, PT, PT, UP1, 0x80, 0x8 ;  /* 0x000000000008781c */ /* 0x000fe60003f0f018 */
[----:B------:R-:W-:Y:S01]  /*5920*/  FFMA.FTZ R5, R5, UR15, -R2 ;  /* 0x0000000f05057c23 */ /* 0x000fe20008010802 */
[----:B------:R-:W-:Y:S01]  /*5930*/  IMAD.MOV.U32 R4, RZ, RZ, R226 ;  /* 0x000000ffff047224 */ /* 0x000fe200078e00e2 */
[----:B------:R-:W-:Y:S02]  /*5940*/  @P1 FSEL R4, R226, -INF , !P3 ;  /* 0xff800000e2041808 */ /* 0x000fe40005800000 */
[----:B------:R1:W-:Y:S01]  /*5950*/  MUFU.EX2 R241, R5 ;  /* 0x0000000500f17308 */ /* 0x0003e20000000800 */
[----:B------:R-:W-:Y:S02]  /*5960*/  PLOP3.LUT P1, PT, PT, PT, UP1, 0x80, 0x8 ;  /* 0x000000000008781c */ /* 0x000fe40003f2f018 */
[----:B------:R-:W-:Y:S01]  /*5970*/  PLOP3.LUT P3, PT, PT, PT, UP1, 0x80, 0x8 ;  /* 0x000000000008781c */ /* 0x000fe20003f6f018 */
[----:B------:R-:W-:Y:S06]  /*5980*/  FFMA.FTZ R4, R4, UR15, -R0 ;  /* 0x0000000f04047c23 */ /* 0x000fec0008010800 */
[----:B------:R4:W4:Y:S01]  /*5990*/  MUFU.EX2 R12, R4 ;  /* 0x00000004000c7308 */ /* 0x0009220000000800 */
[----:B-1----:R-:W-:Y:S01]  /*59a0*/  IMAD.MOV.U32 R5, RZ, RZ, R222 ;  /* 0x000000ffff057224 */ /* 0x002fe200078e00de */
[----:B------:R-:W-:Y:S02]  /*59b0*/  @P2 FSEL R5, R222, -INF , !P4 ;  /* 0xff800000de052808 */ /* 0x000fe40006000000 */
[----:B------:R-:W-:Y:S02]  /*59c0*/  PLOP3.LUT P2, PT, PT, PT, UP1, 0x80, 0x8 ;  /* 0x000000000008781c */ /* 0x000fe40003f4f018 */
[----:B------:R-:W-:Y:S01]  /*59d0*/  LOP3.LUT R9, R214, 0x8, R9, 0x78, !PT ;  /* 0x00000008d6097812 */ /* 0x000fe200078e7809 */
[----:B----4-:R-:W-:Y:S01]  /*59e0*/  IMAD.MOV.U32 R4, RZ, RZ, R197 ;  /* 0x000000ffff047224 */ /* 0x010fe200078e00c5 */
[----:B------:R-:W-:Y:S01]  /*59f0*/  @P1 FSEL R4, R197, -INF , !P6 ;  /* 0xff800000c5041808 */ /* 0x000fe20007000000 */
[----:B------:R-:W-:Y:S01]  /*5a00*/  STL [R1], R12 ;  /* 0x0000000c01007387 */ /* 0x000fe20000100800 */
[----:B------:R-:W-:Y:S02]  /*5a10*/  PLOP3.LUT P1, PT, PT, PT, UP1, 0x80, 0x8 ;  /* 0x000000000008781c */ /* 0x000fe40003f2f018 */
[----:B------:R-:W-:Y:S01]  /*5a20*/  LOP3.LUT R9, R9, 0x7a00, R10, 0xf8, !PT ;  /* 0x00007a0009097812 */ /* 0x000fe200078ef80a */
[----:B------:R-:W-:Y:S01]  /*5a30*/  FFMA.FTZ R2, R4, UR15, -R2 ;  /* 0x0000000f04027c23 */ /* 0x000fe20008010802 */
[----:B------:R-:W-:Y:S01]  /*5a40*/  MOV R4, R221 ;  /* 0x000000dd00047202 */ /* 0x000fe20000000f00 */
[----:B------:R-:W4:Y:S01]  /*5a50*/  LDL R184, [R1+0x30] ;  /* 0x0000300001b87983 */ /* 0x000f220000100800 */
[----:B------:R-:W-:Y:S01]  /*5a60*/  @P0 FSEL R4, R221, -INF , !P6 ;  /* 0xff800000dd040808 */ /* 0x000fe20007000000 */
[----:B------:R1:W-:Y:S01]  /*5a70*/  MUFU.EX2 R240, R2 ;  /* 0x0000000200f07308 */ /* 0x0003e20000000800 */
[----:B------:R-:W-:Y:S02]  /*5a80*/  PLOP3.LUT P0, PT, PT, PT, UP1, 0x80, 0x8 ;  /* 0x000000000008781c */ /* 0x000fe40003f0f018 */
[----:B------:R-:W-:Y:S04]  /*5a90*/  LEA R205, R9, UR4, 0x1 ;  /* 0x0000000409cd7c11 */ /* 0x000fe8000f8e08ff */
[C---:B------:R-:W-:Y:S01]  /*5aa0*/  IADD3 R182, PT, PT, R205.reuse, R213, RZ ;  /* 0x000000d5cdb67210 */ /* 0x040fe20007ffe0ff */
[----:B------:R-:W-:Y:S03]  /*5ab0*/  IMAD.IADD R181, R205, 0x1, R210 ;  /* 0x00000001cdb57824 */ /* 0x000fe600078e02d2 */
[----:B------:R-:W-:Y:S01]  /*5ac0*/  IADD3 R180, PT, PT, R210, R182, RZ ;  /* 0x000000b6d2b47210 */ /* 0x000fe20007ffe0ff */
[--C-:B-1----:R-:W-:Y:S01]  /*5ad0*/  FFMA.FTZ R2, R5, UR15, -R8.reuse ;  /* 0x0000000f05027c23 */ /* 0x102fe20008010808 */
[----:B------:R-:W-:Y:S01]  /*5ae0*/  FFMA.FTZ R8, R4, UR15, -R8 ;  /* 0x0000000f04087c23 */ /* 0x000fe20008010808 */
[----:B------:R-:W-:Y:S01]  /*5af0*/  IMAD.MOV.U32 R4, RZ, RZ, R189 ;  /* 0x000000ffff047224 */ /* 0x000fe200078e00bd */
[----:B------:R-:W-:Y:S01]  /*5b00*/  @P0 FSEL R4, R189, -INF , !P6 ;  /* 0xff800000bd040808 */ /* 0x000fe20007000000 */
[----:B------:R1:W-:Y:S10]  /*5b10*/  MUFU.EX2 R220, R2 ;  /* 0x0000000200dc7308 */ /* 0x0003f40000000800 */
[----:B------:R-:W3:Y:S01]  /*5b20*/  MUFU.EX2 R219, R8 ;  /* 0x0000000800db7308 */ /* 0x000ee20000000800 */
[----:B-1----:R-:W-:Y:S01]  /*5b30*/  IMAD.MOV.U32 R2, RZ, RZ, R190 ;  /* 0x000000ffff027224 */ /* 0x002fe200078e00be */
[----:B------:R-:W-:Y:S02]  /*5b40*/  @P2 FSEL R2, R190, -INF , !P4 ;  /* 0xff800000be022808 */ /* 0x000fe40006000000 */
[----:B--2---:R-:W-:Y:S03]  /*5b50*/  LEA R185, R7, UR4, 0x1 ;  /* 0x0000000407b97c11 */ /* 0x004fe6000f8e08ff */
[--C-:B------:R-:W-:Y:S01]  /*5b60*/  FFMA.FTZ R5, R2, UR15, -R3.reuse ;  /* 0x0000000f02057c23 */ /* 0x100fe20008010803 */
[----:B------:R-:W-:Y:S01]  /*5b70*/  F2FP.F16.F32.PACK_AB R2, R218, R187 ;  /* 0x000000bbda02723e */ /* 0x000fe200000000ff */
[----:B------:R-:W-:Y:S01]  /*5b80*/  FFMA.FTZ R3, R4, UR15, -R3 ;  /* 0x0000000f04037c23 */ /* 0x000fe20008010803 */
[----:B------:R-:W-:Y:S01]  /*5b90*/  F2FP.F16.F32.PACK_AB R4, R248, R249 ;  /* 0x000000f9f804723e */ /* 0x000fe200000000ff */
[----:B------:R1:W-:Y:S01]  /*5ba0*/  MUFU.EX2 R234, R5 ;  /* 0x0000000500ea7308 */ /* 0x0003e20000000800 */
[C---:B------:R-:W-:Y:S01]  /*5bb0*/  VIADD R6, R185.reuse, 0x20000 ;  /* 0x00020000b9067836 */ /* 0x040fe20000000000 */
[----:B------:R3:W-:Y:S01]  /*5bc0*/  STS [R185+0x20000], R2 ;  /* 0x02000002b9007388 */ /* 0x0007e20000000800 */
[----:B------:R-:W-:Y:S02]  /*5bd0*/  IADD3 R188, PT, PT, R185, 0x20020, RZ ;  /* 0x00020020b9bc7810 */ /* 0x000fe40007ffe0ff */
[----:B------:R-:W-:Y:S01]  /*5be0*/  @P5 VIADD R188, R6, 0xffffffe0 ;  /* 0xffffffe006bc5836 */ /* 0x000fe20000000000 */
[----:B------:R2:W-:Y:S01]  /*5bf0*/  STS [R185+0x20400], R4 ;  /* 0x02040004b9007388 */ /* 0x0005e20000000800 */
[----:B------:R-:W-:Y:S03]  /*5c00*/  MOV R7, R203 ;  /* 0x000000cb00077202 */ /* 0x000fe60000000f00 */
[----:B------:R3:W2:Y:S01]  /*5c10*/  MUFU.EX2 R233, R3 ;  /* 0x0000000300e97308 */ /* 0x0006a20000000800 */
[----:B------:R-:W-:Y:S01]  /*5c20*/  IMAD.MOV.U32 R6, RZ, RZ, R202 ;  /* 0x000000ffff067224 */ /* 0x000fe200078e00ca */
[----:B------:R-:W-:Y:S02]  /*5c30*/  @P3 FSEL R7, R203, -INF , !P4 ;  /* 0xff800000cb073808 */ /* 0x000fe40006000000 */
[----:B------:R-:W-:Y:S03]  /*5c40*/  @P1 FSEL R6, R202, -INF , !P6 ;  /* 0xff800000ca061808 */ /* 0x000fe60007000000 */
[--C-:B------:R-:W-:Y:S01]  /*5c50*/  FFMA.FTZ R7, R7, UR15, -R0.reuse ;  /* 0x0000000f07077c23 */ /* 0x100fe20008010800 */
[----:B-1----:R-:W-:Y:S01]  /*5c60*/  F2FP.F16.F32.PACK_AB R5, R42, R43 ;  /* 0x0000002b2a05723e */ /* 0x002fe200000000ff */
[----:B------:R-:W-:Y:S01]  /*5c70*/  FFMA.FTZ R0, R6, UR15, -R0 ;  /* 0x0000000f06007c23 */ /* 0x000fe20008010800 */
[----:B------:R-:W-:Y:S01]  /*5c80*/  F2FP.F16.F32.PACK_AB R6, R18, R252 ;  /* 0x000000fc1206723e */ /* 0x000fe200000000ff */
[----:B------:R-:W-:Y:S01]  /*5c90*/  MUFU.EX2 R246, R7 ;  /* 0x0000000700f67308 */ /* 0x000fe20000000800 */
[----:B---3--:R-:W-:Y:S01]  /*5ca0*/  F2FP.F16.F32.PACK_AB R3, R237, R239 ;  /* 0x000000efed03723e */ /* 0x008fe200000000ff */
[----:B------:R-:W-:Y:S08]  /*5cb0*/  IMAD.IADD R2, R185, 0x1, R13 ;  /* 0x00000001b9027824 */ /* 0x000ff000078e020d */
[----:B------:R1:W3:Y:S01]  /*5cc0*/  MUFU.EX2 R244, R0 ;  /* 0x0000000000f47308 */ /* 0x0002e20000000800 */
[----:B--2---:R-:W-:Y:S01]  /*5cd0*/  F2FP.F16.F32.PACK_AB R4, R245, R247 ;  /* 0x000000f7f504723e */ /* 0x004fe200000000ff */
[----:B------:R2:W-:Y:S04]  /*5ce0*/  STS [R2+0x20000], R5 ;  /* 0x0200000502007388 */ /* 0x0005e80000000800 */
[----:B------:R3:W-:Y:S04]  /*5cf0*/  STS [R2+0x20400], R3 ;  /* 0x0204000302007388 */ /* 0x0007e80000000800 */
[----:B------:R3:W-:Y:S01]  /*5d00*/  STS [R185+0x21000], R6 ;  /* 0x02100006b9007388 */ /* 0x0007e20000000800 */
[----:B-1----:R-:W-:Y:S02]  /*5d10*/  IADD3 R0, PT, PT, R13, R188, RZ ;  /* 0x000000bc0d007210 */ /* 0x002fe40007ffe0ff */
[----:B--2---:R-:W-:Y:S02]  /*5d20*/  F2FP.F16.F32.PACK_AB R5, R17, R16 ;  /* 0x000000101105723e */ /* 0x004fe400000000ff */
[----:B---3--:R-:W-:Y:S03]  /*5d30*/  F2FP.F16.F32.PACK_AB R3, R15, R14 ;  /* 0x0000000e0f03723e */ /* 0x008fe600000000ff */
[----:B------:R1:W-:Y:S01]  /*5d40*/  STS [R185+0x21400], R5 ;  /* 0x02140005b9007388 */ /* 0x0003e20000000800 */
[----:B------:R-:W-:Y:S03]  /*5d50*/  F2FP.F16.F32.PACK_AB R6, R40, R41 ;  /* 0x000000292806723e */ /* 0x000fe600000000ff */
        /* <DEDUP_REMOVED lines=18> */
[----:B------:R-:W3:Y:S08]  /*5e80*/  LDSM.16.M88.4 R16, [R205+0x14000] ;  /* 0x01400000cd10783b */ /* 0x000ef00000000200 */
[----:B------:R-:W3:Y:S01]  /*5e90*/  LDSM.16.M88.4 R28, [R196+0x9000] ;  /* 0x00900000c41c783b */ /* 0x000ee20000000200 */
[C---:B-1----:R-:W-:Y:S01]  /*5ea0*/  IADD3 R3, PT, PT, R196.reuse, R210, RZ ;  /* 0x000000d2c4037210 */ /* 0x042fe20007ffe0ff */
[----:B--2---:R-:W-:Y:S06]  /*5eb0*/  IMAD.IADD R0, R196, 0x1, R213 ;  /* 0x00000001c4007824 */ /* 0x004fec00078e02d5 */
[----:B------:R-:W1:Y:S01]  /*5ec0*/  LDSM.16.M88.4 R164, [R205+0x14800] ;  /* 0x01480000cda4783b */ /* 0x000e620000000200 */
[----:B------:R-:W-:Y:S07]  /*5ed0*/  IMAD.IADD R2, R210, 0x1, R0 ;  /* 0x00000001d2027824 */ /* 0x000fee00078e0200 */
[----:B------:R-:W-:Y:S08]  /*5ee0*/  LDSM.16.M88.4 R168, [R3+0x8000] ;  /* 0x0080000003a8783b */ /* 0x000ff00000000200 */
[----:B------:R-:W2:Y:S01]  /*5ef0*/  LDSM.16.M88.4 R172, [R181+0x14000] ;  /* 0x01400000b5ac783b */ /* 0x000ea20000000200 */
[-C--:B---3--:R-:W-:Y:S07]  /*5f00*/  HMMA.16816.F32 R4, R32, R16.reuse, RZ ;  /* 0x000000102004723c */ /* 0x088fee00000018ff */
[----:B------:R-:W3:Y:S01]  /*5f10*/  LDSM.16.M88.4 R176, [R3+0x9000] ;  /* 0x0090000003b0783b */ /* 0x000ee20000000200 */
[C---:B------:R-:W-:Y:S08]  /*5f20*/  HMMA.16816.F32 R8, R28.reuse, R16, RZ ;  /* 0x000000101c08723c */ /* 0x040ff000000018ff */
[-C--:B------:R-:W-:Y:S08]  /*5f30*/  HMMA.16816.F32 R12, R28, R18.reuse, RZ ;  /* 0x000000121c0c723c */ /* 0x080ff000000018ff */
[C---:B------:R-:W-:Y:S08]  /*5f40*/  HMMA.16816.F32 R16, R32.reuse, R18, RZ ;  /* 0x000000122010723c */ /* 0x040ff000000018ff */
[-C--:B-1----:R-:W-:Y:S08]  /*5f50*/  HMMA.16816.F32 R20, R32, R164.reuse, RZ ;  /* 0x000000a42014723c */ /* 0x082ff000000018ff */
[C---:B------:R-:W-:Y:S08]  /*5f60*/  HMMA.16816.F32 R24, R28.reuse, R164, RZ ;  /* 0x000000a41c18723c */ /* 0x040ff000000018ff */
[-C--:B------:R-:W-:Y:S08]  /*5f70*/  HMMA.16816.F32 R28, R28, R166.reuse, RZ ;  /* 0x000000a61c1c723c */ /* 0x080ff000000018ff */
[----:B------:R-:W-:Y:S01]  /*5f80*/  HMMA.16816.F32 R32, R32, R166, RZ ;  /* 0x000000a62020723c */ /* 0x000fe200000018ff */
[----:B------:R-:W1:Y:S07]  /*5f90*/  LDSM.16.M88.4 R164, [R181+0x14800] ;  /* 0x01480000b5a4783b */ /* 0x000e6e0000000200 */
[-C--:B--2---:R-:W-:Y:S08]  /*5fa0*/  HMMA.16816.F32 R4, R168, R172.reuse, R4 ;  /* 0x000000aca804723c */ /* 0x084ff00000001804 */
[C---:B---3--:R-:W-:Y:S08]  /*5fb0*/  HMMA.16816.F32 R8, R176.reuse, R172, R8 ;  /* 0x000000acb008723c */ /* 0x048ff00000001808 */
        /* <DEDUP_REMOVED lines=44> */
[----:B------:R1:W2:Y:S08]  /*6280*/  LDSM.16.M88.4 R164, [R181+0x18000] ;  /* 0x01800000b5a4783b */ /* 0x0002b00000000200 */
[----:B------:R3:W4:Y:S01]  /*6290*/  LDSM.16.M88.4 R172, [R3+0xb000] ;  /* 0x00b0000003ac783b */ /* 0x0007220000000200 */
[----:B-1----:R-:W-:Y:S01]  /*62a0*/  MOV R181, R187 ;  /* 0x000000bb00b57202 */ /* 0x002fe20000000f00 */
[----:B---3--:R-:W-:Y:S01]  /*62b0*/  IMAD.MOV.U32 R3, RZ, RZ, R186 ;  /* 0x000000ffff037224 */ /* 0x008fe200078e00ba */
[-C--:B--2---:R-:W-:Y:S08]  /*62c0*/  HMMA.16816.F32 R4, R168, R164.reuse, R4 ;  /* 0x000000a4a804723c */ /* 0x084ff00000001804 */
[C---:B----4-:R-:W-:Y:S01]  /*62d0*/  HMMA.16816.F32 R8, R172.reuse, R164, R8 ;  /* 0x000000a4ac08723c */ /* 0x050fe20000001808 */
[----:B------:R-:W-:Y:S01]  /*62e0*/  IMAD.U32 R164, RZ, RZ, UR10 ;  /* 0x0000000affa47e24 */ /* 0x000fe2000f8e00ff */
[----:B------:R-:W-:Y:S04]  /*62f0*/  MOV R165, UR11 ;  /* 0x0000000b00a57c02 */ /* 0x000fe80008000f00 */
[C---:B------:R-:W-:Y:S02]  /*6300*/  LEA R186, P0, R184.reuse, R164, 0x2 ;  /* 0x000000a4b8ba7211 */ /* 0x040fe400078010ff */
[-C--:B------:R-:W-:Y:S03]  /*6310*/  HMMA.16816.F32 R12, R172, R166.reuse, R12 ;  /* 0x000000a6ac0c723c */ /* 0x080fe6000000180c */
[----:B------:R-:W-:Y:S05]  /*6320*/  LEA.HI.X R187, R184, R165, RZ, 0x2, P0 ;  /* 0x000000a5b8bb7211 */ /* 0x000fea00000f14ff */
[C---:B------:R-:W-:Y:S01]  /*6330*/  HMMA.16816.F32 R16, R168.reuse, R166, R16 ;  /* 0x000000a6a810723c */ /* 0x040fe20000001810 */
[----:B------:R-:W2:Y:S04]  /*6340*/  LDG.E R184, desc[UR34][R186.64] ;  /* 0x00000022bab87981 */ /* 0x000ea8000c1e1900 */
[----:B------:R-:W-:Y:S03]  /*6350*/  LDSM.16.M88.4 R164, [R0+0xa000] ;  /* 0x00a0000000a4783b */ /* 0x000fe60000000200 */
[-C--:B------:R-:W-:Y:S08]  /*6360*/  HMMA.16816.F32 R20, R168, R176.reuse, R20 ;  /* 0x000000b0a814723c */ /* 0x080ff00000001814 */
[C---:B------:R-:W-:Y:S04]  /*6370*/  HMMA.16816.F32 R24, R172.reuse, R176, R24 ;  /* 0x000000b0ac18723c */ /* 0x040fe80000001818 */
[----:B------:R-:W-:Y:S01]  /*6380*/  IMAD.MOV.U32 R176, RZ, RZ, R181 ;  /* 0x000000ffffb07224 */ /* 0x000fe200078e00b5 */
[----:B------:R-:W-:Y:S01]  /*6390*/  MOV R177, R3 ;  /* 0x0000000300b17202 */ /* 0x000fe20000000f00 */
[----:B------:R-:W5:Y:S02]  /*63a0*/  LDG.E R181, desc[UR34][R186.64+0x80] ;  /* 0x00008022bab57981 */ /* 0x000f64000c1e1900 */
[-C--:B------:R-:W-:Y:S02]  /*63b0*/  HMMA.16816.F32 R28, R172, R178.reuse, R28 ;  /* 0x000000b2ac1c723c */ /* 0x080fe4000000181c */
[----:B------:R-:W-:Y:S06]  /*63c0*/  LDSM.16.M88.4 R172, [R0+0xb000] ;  /* 0x00b0000000ac783b */ /* 0x000fec0000000200 */
[----:B------:R-:W-:Y:S02]  /*63d0*/  HMMA.16816.F32 R32, R168, R178, R32 ;  /* 0x000000b2a820723c */ /* 0x000fe40000001820 */
[----:B------:R-:W1:Y:S02]  /*63e0*/  LDSM.16.M88.4 R168, [R182+0x18000] ;  /* 0x01800000b6a8783b */ /* 0x000e640000000200 */
[----:B------:R-:W-:Y:S06]  /*63f0*/  IMAD.MOV.U32 R179, RZ, RZ, R183 ;  /* 0x000000ffffb37224 */ /* 0x000fec00078e00b7 */
[----:B------:R-:W5:Y:S04]  /*6400*/  LDG.E R183, desc[UR34][R186.64+0x20] ;  /* 0x00002022bab77981 */ /* 0x000f68000c1e1900 */
[----:B------:R3:W5:Y:S02]  /*6410*/  LDG.E R3, desc[UR34][R186.64+0xa0] ;  /* 0x0000a022ba037981 */ /* 0x000764000c1e1900 */
[----:B---3--:R-:W-:Y:S01]  /*6420*/  MOV R186, R179 ;  /* 0x000000b300ba7202 */ /* 0x008fe20000000f00 */
[----:B------:R-:W-:Y:S01]  /*6430*/  IMAD.MOV.U32 R187, RZ, RZ, R176 ;  /* 0x000000ffffbb7224 */ /* 0x000fe200078e00b0 */
[-C--:B-1----:R-:W-:Y:S08]  /*6440*/  HMMA.16816.F32 R4, R164, R168.reuse, R4 ;  /* 0x000000a8a404723c */ /* 0x082ff00000001804 */
[C---:B------:R-:W-:Y:S08]  /*6450*/  HMMA.16816.F32 R8, R172.reuse, R168, R8 ;  /* 0x000000a8ac08723c */ /* 0x040ff00000001808 */
[-C--:B------:R-:W-:Y:S08]  /*6460*/  HMMA.16816.F32 R12, R172, R170.reuse, R12 ;  /* 0x000000aaac0c723c */ /* 0x080ff0000000180c */
[C---:B------:R-:W-:Y:S01]  /*6470*/  HMMA.16816.F32 R16, R164.reuse, R170, R16 ;  /* 0x000000aaa410723c */ /* 0x040fe20000001810 */
[----:B------:R1:W3:Y:S03]  /*6480*/  LDSM.16.M88.4 R168, [R182+0x18800] ;  /* 0x01880000b6a8783b */ /* 0x0002e60000000200 */
[----:B-1----:R-:W-:Y:S05]  /*6490*/  MOV R182, R177 ;  /* 0x000000b100b67202 */ /* 0x002fea0000000f00 */
[----:B------:R-:W-:Y:S01]  /*64a0*/  LDSM.16.M88.4 R176, [R180+0x18800] ;  /* 0x01880000b4b0783b */ /* 0x000fe20000000200 */
[-C--:B---3--:R-:W-:Y:S08]  /*64b0*/  HMMA.16816.F32 R20, R164, R168.reuse, R20 ;  /* 0x000000a8a414723c */ /* 0x088ff00000001814 */
[C---:B------:R-:W-:Y:S08]  /*64c0*/  HMMA.16816.F32 R24, R172.reuse, R168, R24 ;  /* 0x000000a8ac18723c */ /* 0x040ff00000001818 */
[-C--:B------:R-:W-:Y:S01]  /*64d0*/  HMMA.16816.F32 R28, R172, R170.reuse, R28 ;  /* 0x000000aaac1c723c */ /* 0x080fe2000000181c */
[----:B------:R-:W-:Y:S07]  /*64e0*/  LDSM.16.M88.4 R172, [R2+0xb000] ;  /* 0x00b0000002ac783b */ /* 0x000fee0000000200 */
[----:B------:R-:W-:Y:S01]  /*64f0*/  HMMA.16816.F32 R32, R164, R170, R32 ;  /* 0x000000aaa420723c */ /* 0x000fe20000001820 */
[----:B------:R1:W-:Y:S08]  /*6500*/  LDSM.16.M88.4 R164, [R2+0xa000] ;  /* 0x00a0000002a4783b */ /* 0x0003f00000000200 */
[----:B------:R-:W3:Y:S01]  /*6510*/  LDSM.16.M88.4 R168, [R180+0x18000] ;  /* 0x01800000b4a8783b */ /* 0x000ee20000000200 */
[----:B-1----:R-:W-:Y:S04]  /*6520*/  FFMA.FTZ R2, -R186, R186, 1 ;  /* 0x3f800000ba027423 */ /* 0x002fe800000101ba */
[----:B------:R-:W-:Y:S01]  /*6530*/  FMUL.FTZ R2, R2, UR17 ;  /* 0x0000001102027c20 */ /* 0x000fe20008410000 */
[-C--:B---3--:R-:W-:Y:S08]  /*6540*/  HMMA.16816.F32 R4, R164, R168.reuse, R4 ;  /* 0x000000a8a404723c */ /* 0x088ff00000001804 */
[C---:B------:R-:W-:Y:S08]  /*6550*/  HMMA.16816.F32 R8, R172.reuse, R168, R8 ;  /* 0x000000a8ac08723c */ /* 0x040ff00000001808 */
[-C--:B------:R-:W-:Y:S08]  /*6560*/  HMMA.16816.F32 R12, R172, R170.reuse, R12 ;  /* 0x000000aaac0c723c */ /* 0x080ff0000000180c */
[C---:B------:R-:W-:Y:S08]  /*6570*/  HMMA.16816.F32 R16, R164.reuse, R170, R16 ;  /* 0x000000aaa410723c */ /* 0x040ff00000001810 */
[-C--:B------:R-:W-:Y:S08]  /*6580*/  HMMA.16816.F32 R20, R164, R176.reuse, R20 ;  /* 0x000000b0a414723c */ /* 0x080ff00000001814 */
[C---:B------:R-:W-:Y:S08]  /*6590*/  HMMA.16816.F32 R24, R172.reuse, R176, R24 ;  /* 0x000000b0ac18723c */ /* 0x040ff00000001818 */
[-C--:B------:R-:W-:Y:S08]  /*65a0*/  HMMA.16816.F32 R28, R172, R178.reuse, R28 ;  /* 0x000000b2ac1c723c */ /* 0x080ff0000000181c */
[----:B------:R-:W-:Y:S04]  /*65b0*/  HMMA.16816.F32 R32, R164, R178, R32 ;  /* 0x000000b2a420723c */ /* 0x000fe80000001820 */
[C---:B--2---:R-:W-:Y:S01]  /*65c0*/  FADD.FTZ R16, -R184.reuse, R16 ;  /* 0x00000010b8107221 */ /* 0x044fe20000010100 */
[C---:B------:R-:W-:Y:S01]  /*65d0*/  FADD.FTZ R164, -R184.reuse, R21 ;  /* 0x00000015b8a47221 */ /* 0x040fe20000010100 */
[C---:B------:R-:W-:Y:S01]  /*65e0*/  FADD.FTZ R5, -R184.reuse, R5 ;  /* 0x00000005b8057221 */ /* 0x040fe20000010100 */
[----:B------:R-:W-:Y:S01]  /*65f0*/  FADD.FTZ R0, -R184, R4 ;  /* 0x00000004b8007221 */ /* 0x000fe20000010100 */
[----:B------:R-:W-:Y:S01]  /*6600*/  FFMA.FTZ R4, -R182, R182, 1 ;  /* 0x3f800000b6047423 */ /* 0x000fe200000101b6 */
[----:B------:R-:W-:Y:S01]  /*6610*/  FMUL.FTZ R164, R40, R164 ;  /* 0x000000a428a47220 */ /* 0x000fe20000410000 */
[----:B------:R-:W-:Y:S01]  /*6620*/  FMUL.FTZ R5, R218, R5 ;  /* 0x00000005da057220 */ /* 0x000fe20000410000 */
[----:B------:R-:W-:Y:S01]  /*6630*/  FMUL.FTZ R0, R187, R0 ;  /* 0x00000000bb007220 */ /* 0x000fe20000410000 */
[----:B------:R-:W1:Y:S01]  /*6640*/  S2R R218, SR_TID.X ;  /* 0x0000000000da7919 */ /* 0x000e620000002100 */
[----:B------:R-:W-:Y:S01]  /*6650*/  FMUL.FTZ R4, R4, UR17 ;  /* 0x0000001104047c20 */ /* 0x000fe20008410000 */
[----:B------:R-:W-:Y:S01]  /*6660*/  FMUL.FTZ R2, R5, R2 ;  /* 0x0000000205027220 */ /* 0x000fe20000410000 */
[----:B------:R-:W-:Y:S04]  /*6670*/  FFMA.FTZ R5, -R37, R37, 1 ;  /* 0x3f80000025057423 */ /* 0x000fe80000010125 */
[----:B------:R-:W-:Y:S01]  /*6680*/  FADD.FTZ R32, -R184, R32 ;  /* 0x00000020b8207221 */ /* 0x000fe20000010100 */
[----:B------:R-:W-:Y:S01]  /*6690*/  FMUL.FTZ R4, R0, R4 ;  /* 0x0000000400047220 */ /* 0x000fe20000410000 */
[----:B------:R-:W-:Y:S01]  /*66a0*/  FADD.FTZ R33, -R184, R33 ;  /* 0x00000021b8217221 */ /* 0x000fe20000010100 */
[----:B------:R-:W-:Y:S01]  /*66b0*/  FMUL.FTZ R5, R5, UR17 ;  /* 0x0000001105057c20 */ /* 0x000fe20008410000 */
[----:B------:R-:W-:Y:S02]  /*66c0*/  FMUL.FTZ R32, R220, R32 ;  /* 0x00000020dc207220 */ /* 0x000fe40000410000 */
[----:B------:R-:W-:Y:S01]  /*66d0*/  F2FP.F16.F32.PACK_AB R2, R2, R4 ;  /* 0x000000040202723e */ /* 0x000fe200000000ff */
[----:B------:R-:W-:Y:S01]  /*66e0*/  FADD.FTZ R4, -R184, R17 ;  /* 0x00000011b8047221 */ /* 0x000fe20000010100 */
[----:B------:R-:W-:Y:S01]  /*66f0*/  FMUL.FTZ R17, R43, R16 ;  /* 0x000000102b117220 */ /* 0x000fe20000410000 */
[----:B------:R-:W-:Y:S01]  /*6700*/  FFMA.FTZ R16, -R38, R38, 1 ;  /* 0x3f80000026107423 */ /* 0x000fe20000010126 */
[----:B------:R2:W5:Y:S01]  /*6710*/  LDL.LU R43, [R1+0x68] ;  /* 0x00006800012b7983 */ /* 0x0005620000300800 */
[----:B------:R-:W-:Y:S02]  /*6720*/  FMUL.FTZ R33, R219, R33 ;  /* 0x00000021db217220 */ /* 0x000fe40000410000 */
[----:B------:R-:W-:Y:S01]  /*6730*/  FMUL.FTZ R16, R16, UR17 ;  /* 0x0000001110107c20 */ /* 0x000fe20008410000 */
[C---:B-1----:R-:W-:Y:S01]  /*6740*/  LOP3.LUT R0, R218.reuse, 0x4, RZ, 0xc0, !PT ;  /* 0x00000004da007812 */ /* 0x042fe200078ec0ff */
[C---:B------:R-:W-:Y:S01]  /*6750*/  IMAD.SHL.U32 R220, R218.reuse, 0x40, RZ ;  /* 0x00000040dadc7824 */ /* 0x040fe200078e00ff */
[----:B------:R-:W-:Y:S02]  /*6760*/  SHF.L.U32 R219, R218, 0x3, RZ ;  /* 0x00000003dadb7819 */ /* 0x000fe400000006ff */
[----:B------:R-:W-:Y:S01]  /*6770*/  ISETP.NE.AND P0, PT, R0, RZ, PT ;  /* 0x000000ff0000720c */ /* 0x000fe20003f05270 */
[----:B------:R-:W-:Y:S01]  /*6780*/  FADD.FTZ R0, -R184, R20 ;  /* 0x00000014b8007221 */ /* 0x000fe20000010100 */
[----:B------:R-:W-:Y:S01]  /*6790*/  FMUL.FTZ R20, R42, R4 ;  /* 0x000000042a147220 */ /* 0x000fe20000410000 */
[----:B------:R-:W-:Y:S01]  /*67a0*/  FFMA.FTZ R4, -R36, R36, 1 ;  /* 0x3f80000024047423 */ /* 0x000fe20000010124 */
[----:B------:R2:W5:Y:S01]  /*67b0*/  LDL.LU R42, [R1+0x64] ;  /* 0x00006400012a7983 */ /* 0x0005620000300800 */
[----:B------:R-:W-:Y:S01]  /*67c0*/  FMUL.FTZ R21, R41, R0 ;  /* 0x0000000029157220 */ /* 0x000fe20000410000 */
[----:B------:R-:W-:Y:S01]  /*67d0*/  FFMA.FTZ R0, -R39, R39, 1 ;  /* 0x3f80000027007423 */ /* 0x000fe20000010127 */
[----:B------:R-:W-:Y:S01]  /*67e0*/  FMUL.FTZ R4, R4, UR17 ;  /* 0x0000001104047c20 */ /* 0x000fe20008410000 */
[----:B------:R2:W5:Y:S01]  /*67f0*/  LDL.LU R41, [R1+0x60] ;  /* 0x0000600001297983 */ /* 0x0005620000300800 */
[----:B------:R-:W-:Y:S01]  /*6800*/  FMUL.FTZ R5, R21, R5 ;  /* 0x0000000515057220 */ /* 0x000fe20000410000 */
[----:B------:R-:W-:Y:S01]  /*6810*/  FMUL.FTZ R0, R0, UR17 ;  /* 0x0000001100007c20 */ /* 0x000fe20008410000 */
[----:B------:R-:W-:Y:S01]  /*6820*/  FFMA.FTZ R21, -R222, R222, 1 ;  /* 0x3f800000de157423 */ /* 0x000fe200000101de */
[----:B------:R2:W5:Y:S01]  /*6830*/  LDL.LU R40, [R1+0x5c] ;  /* 0x00005c0001287983 */ /* 0x0005620000300800 */
[----:B------:R-:W-:Y:S01]  /*6840*/  FMUL.FTZ R16, R20, R16 ;  /* 0x0000001014107220 */ /* 0x000fe20000410000 */
[----:B------:R-:W-:Y:S01]  /*6850*/  FMUL.FTZ R0, R17, R0 ;  /* 0x0000000011007220 */ /* 0x000fe20000410000 */
[----:B------:R-:W-:Y:S01]  /*6860*/  FFMA.FTZ R17, -R221, R221, 1 ;  /* 0x3f800000dd117423 */ /* 0x000fe200000101dd */
[----:B------:R2:W5:Y:S01]  /*6870*/  LDL.LU R39, [R1+0x58] ;  /* 0x0000580001277983 */ /* 0x0005620000300800 */
[----:B------:R-:W-:Y:S01]  /*6880*/  FMUL.FTZ R4, R164, R4 ;  /* 0x00000004a4047220 */ /* 0x000fe20000410000 */
[----:B------:R-:W-:Y:S01]  /*6890*/  FMUL.FTZ R21, R21, UR17 ;  /* 0x0000001115157c20 */ /* 0x000fe20008410000 */
[----:B------:R-:W-:Y:S01]  /*68a0*/  FMUL.FTZ R17, R17, UR17 ;  /* 0x0000001111117c20 */ /* 0x000fe20008410000 */
[----:B------:R2:W5:Y:S01]  /*68b0*/  LDL.LU R38, [R1+0x54] ;  /* 0x0000540001267983 */ /* 0x0005620000300800 */
[----:B------:R-:W-:Y:S01]  /*68c0*/  IMAD.MOV.U32 R222, RZ, RZ, 0x20 ;  /* 0x00000020ffde7424 */ /* 0x000fe200078e00ff */
[----:B------:R-:W-:Y:S01]  /*68d0*/  SHF.L.U32 R221, R218, 0x5, RZ ;  /* 0x00000005dadd7819 */ /* 0x000fe200000006ff */
[----:B------:R-:W-:Y:S01]  /*68e0*/  FMUL.FTZ R21, R32, R21 ;  /* 0x0000001520157220 */ /* 0x000fe20000410000 */
[----:B------:R2:W5:Y:S01]  /*68f0*/  LDL.LU R37, [R1+0x50] ;  /* 0x0000500001257983 */ /* 0x0005620000300800 */
[----:B------:R-:W-:Y:S01]  /*6900*/  F2FP.F16.F32.PACK_AB R16, R16, R0 ;  /* 0x000000001010723e */ /* 0x000fe200000000ff */
[----:B------:R-:W-:Y:S01]  /*6910*/  FMUL.FTZ R17, R33, R17 ;  /* 0x0000001121117220 */ /* 0x000fe20000410000 */
[----:B------:R-:W-:Y:S01]  /*6920*/  F2FP.F16.F32.PACK_AB R20, R4, R5 ;  /* 0x000000050414723e */ /* 0x000fe200000000ff */
[----:B------:R2:W5:Y:S01]  /*6930*/  LDL.LU R36, [R1+0x4c] ;  /* 0x00004c0001247983 */ /* 0x0005620000300800 */
[----:B------:R-:W-:Y:S05]  /*6940*/  BRA.U !UP2, `(.L_x_1732) ;  /* 0x000000010aec7547 */ /* 0x000fea000b800000 */
[----:B------:R-:W3:Y:S01]  /*6950*/  LDL.LU R167, [R1+0x24] ;  /* 0x0000240001a77983 */ /* 0x000ee20000300800 */
[----:B------:R-:W1:Y:S01]  /*6960*/  LDC R32, c[0x0][0x3b0] ;  /* 0x0000ec00ff207b82 */ /* 0x000e620000000800 */
[----:B------:R-:W-:Y:S01]  /*6970*/  IADD3 R4, P1, PT, RZ, -UR31, RZ ;  /* 0x8000001fff047c10 */ /* 0x000fe2000ff3e0ff */
[----:B------:R-:W-:Y:S01]  /*6980*/  ULOP3.LUT UR9, UR41, 0x1, URZ, 0xc0, !UPT ;  /* 0x0000000129097892 */ /* 0x000fe2000f8ec0ff */
[----:B------:R-:W4:Y:S01]  /*6990*/  LDL.LU R166, [R1+0x20] ;  /* 0x0000200001a67983 */ /* 0x000f220000300800 */
[----:B------:R-:W-:Y:S02]  /*69a0*/  LOP3.LUT R187, R219, 0x38, RZ, 0xc0, !PT ;  /* 0x00000038dbbb7812 */ /* 0x000fe400078ec0ff */
[----:B------:R-:W-:Y:S01]  /*69b0*/  UISETP.NE.U32.AND UP0, UPT, UR9, 0x1, UPT ;  /* 0x000000010900788c */ /* 0x000fe2000bf05070 */
[----:B------:R-:W2:Y:S01]  /*69c0*/  LDL.LU R165, [R1+0x1c] ;  /* 0x00001c0001a57983 */ /* 0x000ea20000300800 */
[C---:B------:R-:W-:Y:S02]  /*69d0*/  ISETP.GE.AND P3, PT, R187.reuse, UR5, PT ;  /* 0x00000005bb007c0c */ /* 0x040fe4000bf66270 */
[----:B------:R-:W-:Y:S01]  /*69e0*/  USEL UR9, UR30, 0x4000, !UP0 ;  /* 0x000040001e097887 */ /* 0x000fe2000c000000 */
[----:B------:R-:W-:Y:S04]  /*69f0*/  LOP3.LUT R168, R187, 0x40, RZ, 0xfc, !PT ;  /* 0x00000040bba87812 */ /* 0x000fe800078efcff */
[----:B------:R-:W-:Y:S01]  /*6a00*/  ISETP.GE.AND P2, PT, R168, UR5, PT ;  /* 0x00000005a8007c0c */ /* 0x000fe2000bf46270 */
[----:B------:R-:W-:Y:S02]  /*6a10*/  VIADD R238, R238, UR9 ;  /* 0x00000009eeee7c36 */ /* 0x000fe40008000000 */
[----:B------:R-:W-:Y:S02]  /*6a20*/  VIADD R206, R206, UR9 ;  /* 0x00000009cece7c36 */ /* 0x000fe40008000000 */
[----:B--2---:R-:W-:Y:S02]  /*6a30*/  VIADD R165, R165, UR9 ;  /* 0x00000009a5a57c36 */ /* 0x004fe40008000000 */
[----:B-1----:R-:W-:Y:S04]  /*6a40*/  IMAD.SHL.U32 R0, R32, 0x40, RZ ;  /* 0x0000004020007824 */ /* 0x002fe800078e00ff */
[----:B------:R-:W-:Y:S05]  /*6a50*/  IMAD.X R0, RZ, RZ, ~R0, P1 ;  /* 0x000000ffff007224 */ /* 0x000fea00008e0e00 */
[----:B------:R-:W-:Y:S04]  /*6a60*/  SHF.R.S64 R4, R4, 0x1f, R0 ;  /* 0x0000001f04047819 */ /* 0x000fe80000001000 */
[----:B---3--:R-:W-:Y:S04]  /*6a70*/  IADD3 R167, P1, PT, R4, R167, RZ ;  /* 0x000000a704a77210 */ /* 0x008fe80007f3e0ff */
[----:B----4-:R-:W-:Y:S01]  /*6a80*/  LEA.HI.X.SX32 R166, R0, R166, 0x1, P1 ;  /* 0x000000a600a67211 */ /* 0x010fe200008f0eff */
[----:B------:R1:W-:Y:S01]  /*6a90*/  STL [R1+0x24], R167 ;  /* 0x000024a701007387 */ /* 0x0003e20000100800 */
[--C-:B------:R-:W-:Y:S01]  /*6aa0*/  @!P3 IMAD.MOV.U32 R4, RZ, RZ, R167.reuse ;  /* 0x000000ffff04b224 */ /* 0x100fe200078e00a7 */
[----:B------:R-:W2:Y:S02]  /*6ab0*/  LDC R0, c[0x0][0x3b4] ;  /* 0x0000ed00ff007b82 */ /* 0x000ea40000000800 */
[----:B------:R1:W-:Y:S01]  /*6ac0*/  STL [R1+0x20], R166 ;  /* 0x000020a601007387 */ /* 0x0003e20000100800 */
[----:B------:R-:W-:Y:S03]  /*6ad0*/  @!P3 IMAD.MOV.U32 R5, RZ, RZ, R166 ;  /* 0x000000ffff05b224 */ /* 0x000fe600078e00a6 */
[----:B------:R1:W-:Y:S04]  /*6ae0*/  STL [R1+0x1c], R165 ;  /* 0x00001ca501007387 */ /* 0x0003e80000100800 */
[----:B------:R-:W-:Y:S01]  /*6af0*/  @!PT LDS RZ, [RZ] ;  /* 0x00000000fffff984 */ /* 0x000fe20000000800 */
[----:B------:R-:W-:Y:S01]  /*6b00*/  @!PT LDS RZ, [RZ] ;  /* 0x00000000fffff984 */ /* 0x000fe20000000800 */
[----:B------:R-:W-:Y:S01]  /*6b10*/  @!PT LDS RZ, [RZ] ;  /* 0x00000000fffff984 */ /* 0x000fe20000000800 */
[----:B------:R3:W-:Y:S04]  /*6b20*/  @!P3 LDGSTS.E.BYPASS.LTC128B.128 [R165], desc[UR34][R4.64] ;  /* 0x0000000004a5bfae */ /* 0x0007e8000b981a22 */
[----:B------:R1:W-:Y:S04]  /*6b30*/  @P3 STS.64 [R238], RZ ;  /* 0x000000ffee003388 */ /* 0x0003e80000000a00 */
[----:B------:R1:W-:Y:S01]  /*6b40*/  @P3 STS.64 [R238+0x8], RZ ;  /* 0x000008ffee003388 */ /* 0x0003e20000000a00 */
[C---:B--2---:R-:W-:Y:S01]  /*6b50*/  SHF.L.U64.HI R0, R32.reuse, 0x5, R0 ;  /* 0x0000000520007819 */ /* 0x044fe20000010200 */
[----:B------:R-:W-:Y:S02]  /*6b60*/  IMAD.SHL.U32 R32, R32, 0x20, RZ ;  /* 0x0000002020207824 */ /* 0x000fe400078e00ff */
[----:B---3--:R-:W-:Y:S02]  /*6b70*/  @!P2 IMAD.MOV.U32 R4, RZ, RZ, R167 ;  /* 0x000000ffff04a224 */ /* 0x008fe400078e00a7 */
[----:B------:R-:W-:Y:S05]  /*6b80*/  @!P2 IMAD.MOV.U32 R5, RZ, RZ, R166 ;  /* 0x000000ffff05a224 */ /* 0x000fea00078e00a6 */
[----:B------:R-:W-:Y:S01]  /*6b90*/  @!PT LDS RZ, [RZ] ;  /* 0x00000000fffff984 */ /* 0x000fe20000000800 */
[----:B------:R-:W-:Y:S01]  /*6ba0*/  @!PT LDS RZ, [RZ] ;  /* 0x00000000fffff984 */ /* 0x000fe20000000800 */
[----:B------:R-:W-:Y:S01]  /*6bb0*/  @!PT LDS RZ, [RZ] ;  /* 0x00000000fffff984 */ /* 0x000fe20000000800 */
[----:B------:R2:W-:Y:S04]  /*6bc0*/  @!P2 LDGSTS.E.BYPASS.LTC128B.128 [R165+0x2000], desc[UR34][R4.64+0x80] ;  /* 0x0200008004a5afae */ /* 0x0005e8000b981a22 */
[----:B------:R1:W-:Y:S04]  /*6bd0*/  @P2 STS.64 [R238+0x2000], RZ ;  /* 0x002000ffee002388 */ /* 0x0003e80000000a00 */
[----:B------:R1:W-:Y:S01]  /*6be0*/  @P2 STS.64 [R238+0x2008], RZ ;  /* 0x002008ffee002388 */ /* 0x0003e20000000a00 */
[CC--:B--2---:R-:W-:Y:S04]  /*6bf0*/  @!P3 LEA R4, P1, R32.reuse, R167.reuse, 0x1 ;  /* 0x000000a72004b211 */ /* 0x0c4fe800078208ff */
[CCC-:B------:R-:W-:Y:S05]  /*6c00*/  @!P3 LEA.HI.X R5, R32.reuse, R166.reuse, R0.reuse, 0x1, P1 ;  /* 0x000000a62005b211 */ /* 0x1c0fea00008f0c00 */
[----:B------:R-:W-:Y:S01]  /*6c10*/  @!PT LDS RZ, [RZ] ;  /* 0x00000000fffff984 */ /* 0x000fe20000000800 */
[----:B------:R-:W-:Y:S01]  /*6c20*/  @!PT LDS RZ, [RZ] ;  /* 0x00000000fffff984 */ /* 0x000fe20000000800 */
[----:B------:R-:W-:Y:S01]  /*6c30*/  @!PT LDS RZ, [RZ] ;  /* 0x00000000fffff984 */ /* 0x000fe20000000800 */
[----:B------:R2:W-:Y:S04]  /*6c40*/  @!P3 LDGSTS.E.BYPASS.LTC128B.128 [R165+0x1000], desc[UR34][R4.64] ;  /* 0x0100000004a5bfae */ /* 0x0005e8000b981a22 */
[----:B------:R1:W-:Y:S04]  /*6c50*/  @P3 STS.64 [R238+0x1000], RZ ;  /* 0x001000ffee003388 */ /* 0x0003e80000000a00 */
[----:B------:R1:W-:Y:S01]  /*6c60*/  @P3 STS.64 [R238+0x1008], RZ ;  /* 0x001008ffee003388 */ /* 0x0003e20000000a00 */
[C---:B--2---:R-:W-:Y:S04]  /*6c70*/  @!P2 LEA R4, P1, R32.reuse, R167, 0x1 ;  /* 0x000000a72004a211 */ /* 0x044fe800078208ff */
[----:B------:R-:W-:Y:S05]  /*6c80*/  @!P2 LEA.HI.X R5, R32, R166, R0, 0x1, P1 ;  /* 0x000000a62005a211 */ /* 0x000fea00008f0c00 */
[----:B------:R-:W-:Y:S01]  /*6c90*/  @!PT LDS RZ, [RZ] ;  /* 0x00000000fffff984 */ /* 0x000fe20000000800 */
[----:B------:R-:W-:Y:S01]  /*6ca0*/  @!PT LDS RZ, [RZ] ;  /* 0x00000000fffff984 */ /* 0x000fe20000000800 */
[----:B------:R-:W-:Y:S01]  /*6cb0*/  @!PT LDS RZ, [RZ] ;  /* 0x00000000fffff984 */ /* 0x000fe20000000800 */
[----:B------:R1:W-:Y:S04]  /*6cc0*/  @!P2 LDGSTS.E.BYPASS.LTC128B.128 [R165+0x3000], desc[UR34][R4.64+0x80] ;  /* 0x0300008004a5afae */ /* 0x0003e8000b981a22 */
[----:B------:R1:W-:Y:S04]  /*6cd0*/  @P2 STS.64 [R238+0x3000], RZ ;  /* 0x003000ffee002388 */ /* 0x0003e80000000a00 */
[----:B------:R1:W-:Y:S04]  /*6ce0*/  @P2 STS.64 [R238+0x3008], RZ ;  /* 0x003008ffee002388 */ /* 0x0003e80000000a00 */
[----:B------:R-:W0:Y:S02]  /*6cf0*/  LDGDEPBAR ;  /* 0x00000000000079af */ /* 0x000e240000000000 */
.L_x_1732:
[----:B------:R-:W3:Y:S01]  /*6d00*/  LDL.LU R32, [R1+0x4] ;  /* 0x0000040001207983 */ /* 0x000ee20000300800 */
[C---:B-----5:R-:W-:Y:S01]  /*6d10*/  FADD.FTZ R6, -R183.reuse, R6 ;  /* 0x00000006b7067221 */ /* 0x060fe20000010100 */
[----:B------:R-:W-:Y:S01]  /*6d20*/  FADD.FTZ R7, -R183, R7 ;  /* 0x00000007b7077221 */ /* 0x000fe20000010100 */
[----:B------:R-:W-:Y:S01]  /*6d30*/  FFMA.FTZ R0, -R198, R198, 1 ;  /* 0x3f800000c6007423 */ /* 0x000fe200000101c6 */
[----:B------:R4:W-:Y:S01]  /*6d40*/  STS [R185+0x1c000], R2 ;  /* 0x01c00002b9007388 */ /* 0x0009e20000000800 */
[----:B------:R-:W-:Y:S01]  /*6d50*/  FMUL.FTZ R6, R249, R6 ;  /* 0x00000006f9067220 */ /* 0x000fe20000410000 */
[----:B------:R-:W-:Y:S01]  /*6d60*/  FMUL.FTZ R7, R248, R7 ;  /* 0x00000007f8077220 */ /* 0x000fe20000410000 */
[----:B------:R-:W-:Y:S01]  /*6d70*/  FMUL.FTZ R0, R0, UR17 ;  /* 0x0000001100007c20 */ /* 0x000fe20008410000 */
[----:B-1----:R-:W2:Y:S01]  /*6d80*/  LDL.LU R167, [R1+0x18] ;  /* 0x0000180001a77983 */ /* 0x002ea20000300800 */
[C---:B------:R-:W-:Y:S01]  /*6d90*/  FADD.FTZ R19, -R183.reuse, R19 ;  /* 0x00000013b7137221 */ /* 0x040fe20000010100 */
[----:B------:R-:W-:Y:S01]  /*6da0*/  FADD.FTZ R18, -R183, R18 ;  /* 0x00000012b7127221 */ /* 0x000fe20000010100 */
[----:B------:R-:W-:Y:S01]  /*6db0*/  FMUL.FTZ R7, R7, R0 ;  /* 0x0000000007077220 */ /* 0x000fe20000410000 */
[----:B------:R-:W-:Y:S01]  /*6dc0*/  FFMA.FTZ R0, -R193, R193, 1 ;  /* 0x3f800000c1007423 */ /* 0x000fe200000101c1 */
[----:B------:R-:W2:Y:S01]  /*6dd0*/  LDL.LU R166, [R1+0x14] ;  /* 0x0000140001a67983 */ /* 0x000ea20000300800 */
[----:B------:R-:W-:Y:S01]  /*6de0*/  FMUL.FTZ R19, R237, R19 ;  /* 0x00000013ed137220 */ /* 0x000fe20000410000 */
[----:B------:R-:W-:Y:S01]  /*6df0*/  FADD.FTZ R23, -R183, R23 ;  /* 0x00000017b7177221 */ /* 0x000fe20000010100 */
[----:B------:R-:W-:Y:S01]  /*6e00*/  FMUL.FTZ R5, R0, UR17 ;  /* 0x0000001100057c20 */ /* 0x000fe20008410000 */
[----:B------:R-:W2:Y:S01]  /*6e10*/  LDL.LU R165, [R1+0x10] ;  /* 0x0000100001a57983 */ /* 0x000ea20000300800 */
[----:B------:R-:W-:Y:S01]  /*6e20*/  FMUL.FTZ R18, R239, R18 ;  /* 0x00000012ef127220 */ /* 0x000fe20000410000 */
[----:B------:R-:W-:Y:S01]  /*6e30*/  FFMA.FTZ R0, -R191, R191, 1 ;  /* 0x3f800000bf007423 */ /* 0x000fe200000101bf */
[----:B------:R-:W-:Y:S01]  /*6e40*/  FADD.FTZ R9, -R181, R9 ;  /* 0x00000009b5097221 */ /* 0x000fe20000010100 */
[----:B------:R-:W-:Y:S01]  /*6e50*/  FMUL.FTZ R19, R19, R5 ;  /* 0x0000000513137220 */ /* 0x000fe20000410000 */
[----:B------:R-:W2:Y:S01]  /*6e60*/  LDL.LU R164, [R1+0xc] ;  /* 0x00000c0001a47983 */ /* 0x000ea20000300800 */
[----:B------:R-:W-:Y:S01]  /*6e70*/  FMUL.FTZ R23, R235, R23 ;  /* 0x00000017eb177220 */ /* 0x000fe20000410000 */
[C---:B------:R-:W-:Y:S01]  /*6e80*/  FADD.FTZ R22, -R183.reuse, R22 ;  /* 0x00000016b7167221 */ /* 0x040fe20000010100 */
[C---:B------:R-:W-:Y:S01]  /*6e90*/  FADD.FTZ R34, -R183.reuse, R34 ;  /* 0x00000022b7227221 */ /* 0x040fe20000010100 */
[----:B------:R-:W3:Y:S01]  /*6ea0*/  LDL.LU R33, [R1+0x8] ;  /* 0x0000080001217983 */ /* 0x000ee20000300800 */
[----:B------:R-:W-:Y:S01]  /*6eb0*/  FADD.FTZ R35, -R183, R35 ;  /* 0x00000023b7237221 */ /* 0x000fe20000010100 */
[----:B------:R-:W-:Y:S01]  /*6ec0*/  FMUL.FTZ R22, R236, R22 ;  /* 0x00000016ec167220 */ /* 0x000fe20000410000 */
[----:B----4-:R-:W-:Y:S01]  /*6ed0*/  FFMA.FTZ R2, -R199, R199, 1 ;  /* 0x3f800000c7027423 */ /* 0x010fe200000101c7 */
[----:B------:R-:W-:Y:S01]  /*6ee0*/  FMUL.FTZ R34, R234, R34 ;  /* 0x00000022ea227220 */ /* 0x000fe20000410000 */
[----:B------:R-:W-:Y:S01]  /*6ef0*/  FMUL.FTZ R35, R233, R35 ;  /* 0x00000023e9237220 */ /* 0x000fe20000410000 */
[C---:B------:R-:W-:Y:S01]  /*6f00*/  FADD.FTZ R8, -R181.reuse, R8 ;  /* 0x00000008b5087221 */ /* 0x040fe20000010100 */
[----:B------:R-:W-:Y:S01]  /*6f10*/  FMUL.FTZ R2, R2, UR17 ;  /* 0x0000001102027c20 */ /* 0x000fe20008410000 */
[C---:B------:R-:W-:Y:S01]  /*6f20*/  FADD.FTZ R12, -R181.reuse, R12 ;  /* 0x0000000cb50c7221 */ /* 0x040fe20000010100 */
[----:B------:R-:W-:Y:S01]  /*6f30*/  FADD.FTZ R13, -R181, R13 ;  /* 0x0000000db50d7221 */ /* 0x000fe20000010100 */
[----:B------:R-:W-:Y:S01]  /*6f40*/  FMUL.FTZ R8, R252, R8 ;  /* 0x00000008fc087220 */ /* 0x000fe20000410000 */
[----:B------:R-:W-:Y:S01]  /*6f50*/  FMUL.FTZ R6, R6, R2 ;  /* 0x0000000206067220 */ /* 0x000fe20000410000 */
[----:B------:R-:W-:Y:S01]  /*6f60*/  FFMA.FTZ R2, -R194, R194, 1 ;  /* 0x3f800000c2027423 */ /* 0x000fe200000101c2 */
[----:B------:R-:W-:Y:S01]  /*6f70*/  FMUL.FTZ R12, R247, R12 ;  /* 0x0000000cf70c7220 */ /* 0x000fe20000410000 */
[----:B------:R-:W-:Y:S01]  /*6f80*/  FMUL.FTZ R13, R245, R13 ;  /* 0x0000000df50d7220 */ /* 0x000fe20000410000 */
[C---:B------:R-:W-:Y:S01]  /*6f90*/  FADD.FTZ R29, -R181.reuse, R29 ;  /* 0x0000001db51d7221 */ /* 0x040fe20000010100 */
[----:B------:R-:W-:Y:S01]  /*6fa0*/  FMUL.FTZ R4, R2, UR17 ;  /* 0x0000001102047c20 */ /* 0x000fe20008410000 */
[----:B------:R-:W-:Y:S01]  /*6fb0*/  FFMA.FTZ R2, -R192, R192, 1 ;  /* 0x3f800000c0027423 */ /* 0x000fe200000101c0 */
[C---:B------:R-:W-:Y:S01]  /*6fc0*/  FADD.FTZ R28, -R181.reuse, R28 ;  /* 0x0000001cb51c7221 */ /* 0x040fe20000010100 */
[----:B------:R-:W-:Y:S01]  /*6fd0*/  FADD.FTZ R24, -R181, R24 ;  /* 0x00000018b5187221 */ /* 0x000fe20000010100 */
[----:B------:R-:W-:Y:S01]  /*6fe0*/  FMUL.FTZ R4, R18, R4 ;  /* 0x0000000412047220 */ /* 0x000fe20000410000 */
[----:B------:R-:W-:Y:S01]  /*6ff0*/  FMUL.FTZ R5, R2, UR17 ;  /* 0x0000001102057c20 */ /* 0x000fe20008410000 */
[----:B------:R-:W-:Y:S01]  /*7000*/  FMUL.FTZ R2, R0, UR17 ;  /* 0x0000001100027c20 */ /* 0x000fe20008410000 */
[----:B------:R-:W-:Y:S01]  /*7010*/  F2FP.F16.F32.PACK_AB R18, R17, R21 ;  /* 0x000000151112723e */ /* 0x000fe200000000ff */
[----:B------:R-:W-:Y:S01]  /*7020*/  FMUL.FTZ R29, R240, R29 ;  /* 0x0000001df01d7220 */ /* 0x000fe20000410000 */
[----:B------:R-:W-:Y:S01]  /*7030*/  F2FP.F16.F32.PACK_AB R0, R7, R6 ;  /* 0x000000060700723e */ /* 0x000fe200000000ff */
[----:B------:R-:W-:Y:S01]  /*7040*/  FMUL.FTZ R17, R23, R2 ;  /* 0x0000000217117220 */ /* 0x000fe20000410000 */
[----:B------:R-:W-:Y:S01]  /*7050*/  F2FP.F16.F32.PACK_AB R2, R19, R4 ;  /* 0x000000041302723e */ /* 0x000fe200000000ff */
[----:B------:R-:W-:Y:S01]  /*7060*/  FMUL.FTZ R22, R22, R5 ;  /* 0x0000000516167220 */ /* 0x000fe20000410000 */
[----:B------:R-:W-:Y:S01]  /*7070*/  FFMA.FTZ R5, -R190, R190, 1 ;  /* 0x3f800000be057423 */ /* 0x000fe200000101be */
[----:B------:R-:W-:Y:S01]  /*7080*/  FFMA.FTZ R4, -R189, R189, 1 ;  /* 0x3f800000bd047423 */ /* 0x000fe200000101bd */
[----:B------:R1:W-:Y:S01]  /*7090*/  STS [R185+0x1c400], R0 ;  /* 0x01c40000b9007388 */ /* 0x0003e20000000800 */
[----:B------:R-:W-:Y:S01]  /*70a0*/  FMUL.FTZ R28, R241, R28 ;  /* 0x0000001cf11c7220 */ /* 0x000fe20000410000 */
[----:B------:R-:W-:Y:S01]  /*70b0*/  FMUL.FTZ R5, R5, UR17 ;  /* 0x0000001105057c20 */ /* 0x000fe20008410000 */
[----:B------:R-:W-:Y:S01]  /*70c0*/  FMUL.FTZ R4, R4, UR17 ;  /* 0x0000001104047c20 */ /* 0x000fe20008410000 */
[----:B------:R-:W-:Y:S01]  /*70d0*/  FMUL.FTZ R24, R243, R24 ;  /* 0x00000018f3187220 */ /* 0x000fe20000410000 */
[----:B------:R-:W-:Y:S01]  /*70e0*/  FADD.FTZ R11, -R3, R11 ;  /* 0x0000000b030b7221 */ /* 0x000fe20000010100 */
[----:B------:R-:W-:Y:S01]  /*70f0*/  FMUL.FTZ R34, R34, R5 ;  /* 0x0000000522227220 */ /* 0x000fe20000410000 */
[----:B------:R-:W-:Y:S01]  /*7100*/  FMUL.FTZ R35, R35, R4 ;  /* 0x0000000423237220 */ /* 0x000fe20000410000 */
[----:B------:R-:W-:Y:S01]  /*7110*/  FFMA.FTZ R5, -R228, R228, 1 ;  /* 0x3f800000e4057423 */ /* 0x000fe200000101e4 */
[----:B------:R-:W-:Y:S01]  /*7120*/  FFMA.FTZ R4, -R224, R224, 1 ;  /* 0x3f800000e0047423 */ /* 0x000fe200000101e0 */
[C---:B------:R-:W-:Y:S01]  /*7130*/  FADD.FTZ R10, -R3.reuse, R10 ;  /* 0x0000000a030a7221 */ /* 0x040fe20000010100 */
[----:B------:R-:W-:Y:S01]  /*7140*/  FADD.FTZ R14, -R3, R14 ;  /* 0x0000000e030e7221 */ /* 0x000fe20000010100 */
[----:B------:R-:W-:Y:S01]  /*7150*/  FMUL.FTZ R7, R5, UR17 ;  /* 0x0000001105077c20 */ /* 0x000fe20008410000 */
[----:B------:R-:W-:Y:S01]  /*7160*/  FMUL.FTZ R5, R4, UR17 ;  /* 0x0000001104057c20 */ /* 0x000fe20008410000 */
[C---:B------:R-:W-:Y:S01]  /*7170*/  FADD.FTZ R15, -R3.reuse, R15 ;  /* 0x0000000f030f7221 */ /* 0x040fe20000010100 */
[C---:B------:R-:W-:Y:S01]  /*7180*/  FADD.FTZ R26, -R3.reuse, R26 ;  /* 0x0000001a031a7221 */ /* 0x040fe20000010100 */
[C---:B------:R-:W-:Y:S01]  /*7190*/  FADD.FTZ R27, -R3.reuse, R27 ;  /* 0x0000001b031b7221 */ /* 0x040fe20000010100 */
[----:B------:R-:W-:Y:S01]  /*71a0*/  FMUL.FTZ R5, R12, R5 ;  /* 0x000000050c057220 */ /* 0x000fe20000410000 */
[C---:B------:R-:W-:Y:S01]  /*71b0*/  FADD.FTZ R31, -R3.reuse, R31 ;  /* 0x0000001f031f7221 */ /* 0x040fe20000010100 */
[----:B------:R-:W-:Y:S01]  /*71c0*/  FADD.FTZ R30, -R3, R30 ;  /* 0x0000001e031e7221 */ /* 0x000fe20000010100 */
[----:B------:R-:W-:Y:S01]  /*71d0*/  FFMA.FTZ R3, -R226, R226, 1 ;  /* 0x3f800000e2037423 */ /* 0x000fe200000101e2 */
[----:B------:R-:W-:Y:S01]  /*71e0*/  FADD.FTZ R25, -R181, R25 ;  /* 0x00000019b5197221 */ /* 0x000fe20000010100 */
[----:B------:R-:W-:Y:S01]  /*71f0*/  F2FP.F16.F32.PACK_AB R17, R17, R22 ;  /* 0x000000161111723e */ /* 0x000fe200000000ff */
[----:B------:R-:W-:Y:S01]  /*7200*/  FMUL.FTZ R31, R244, R31 ;  /* 0x0000001ff41f7220 */ /* 0x000fe20000410000 */
[----:B------:R-:W-:Y:S01]  /*7210*/  FMUL.FTZ R3, R3, UR17 ;  /* 0x0000001103037c20 */ /* 0x000fe20008410000 */
[----:B-1----:R-:W-:Y:S01]  /*7220*/  FFMA.FTZ R0, -R225, R225, 1 ;  /* 0x3f800000e1007423 */ /* 0x002fe200000101e1 */
[----:B------:R-:W-:Y:S01]  /*7230*/  FMUL.FTZ R25, R242, R25 ;  /* 0x00000019f2197220 */ /* 0x000fe20000410000 */
[----:B------:R-:W-:Y:S01]  /*7240*/  FMUL.FTZ R30, R246, R30 ;  /* 0x0000001ef61e7220 */ /* 0x000fe20000410000 */
[--C-:B------:R-:W-:Y:S01]  /*7250*/  SHF.R.U32.HI R184, RZ, 0x1, R218.reuse ;  /* 0x00000001ffb87819 */ /* 0x100fe200000116da */
[----:B------:R-:W-:Y:S01]  /*7260*/  FMUL.FTZ R0, R0, UR17 ;  /* 0x0000001100007c20 */ /* 0x000fe20008410000 */
[----:B------:R-:W1:Y:S01]  /*7270*/  LDC R186, c[0x0][0x44c] ;  /* 0x00011300ffba7b82 */ /* 0x000e620000000800 */
[----:B------:R-:W-:Y:S02]  /*7280*/  LOP3.LUT R248, R219, 0x38, RZ, 0xc0, !PT ;  /* 0x00000038dbf87812 */ /* 0x000fe400078ec0ff */
[----:B------:R-:W-:Y:S01]  /*7290*/  FMUL.FTZ R8, R8, R0 ;  /* 0x0000000008087220 */ /* 0x000fe20000410000 */
[----:B------:R-:W-:Y:S01]  /*72a0*/  FFMA.FTZ R0, -R223, R223, 1 ;  /* 0x3f800000df007423 */ /* 0x000fe200000101df */
[----:B------:R-:W-:Y:S02]  /*72b0*/  LOP3.LUT R223, R218, 0x10, RZ, 0xc0, !PT ;  /* 0x00000010dadf7812 */ /* 0x000fe400078ec0ff */
[----:B------:R-:W-:Y:S01]  /*72c0*/  LOP3.LUT R249, R248, 0x40, RZ, 0xfc, !PT ;  /* 0x00000040f8f97812 */ /* 0x000fe200078efcff */
[----:B------:R-:W-:Y:S04]  /*72d0*/  FMUL.FTZ R6, R0, UR17 ;  /* 0x0000001100067c20 */ /* 0x000fe80008410000 */
[----:B------:R-:W-:Y:S01]  /*72e0*/  FMUL.FTZ R12, R13, R6 ;  /* 0x000000060d0c7220 */ /* 0x000fe20000410000 */
[----:B------:R-:W-:Y:S01]  /*72f0*/  FFMA.FTZ R6, -R201, R201, 1 ;  /* 0x3f800000c9067423 */ /* 0x000fe200000101c9 */
[----:B------:R-:W-:Y:S03]  /*7300*/  F2FP.F16.F32.PACK_AB R13, R35, R34 ;  /* 0x00000022230d723e */ /* 0x000fe600000000ff */
[----:B------:R-:W-:Y:S01]  /*7310*/  F2FP.F16.F32.PACK_AB R12, R12, R5 ;  /* 0x000000050c0c723e */ /* 0x000fe200000000ff */
[----:B------:R-:W-:Y:S01]  /*7320*/  FFMA.FTZ R5, -R195, R195, 1 ;  /* 0x3f800000c3057423 */ /* 0x000fe200000101c3 */
[----:B------:R-:W-:Y:S03]  /*7330*/  FMUL.FTZ R6, R6, UR17 ;  /* 0x0000001106067c20 */ /* 0x000fe60008410000 */
[----:B------:R-:W-:Y:S01]  /*7340*/  FMUL.FTZ R5, R5, UR17 ;  /* 0x0000001105057c20 */ /* 0x000fe20008410000 */
[----:B------:R-:W-:Y:S03]  /*7350*/  FMUL.FTZ R24, R24, R6 ;  /* 0x0000000618187220 */ /* 0x000fe60000410000 */
[----:B------:R-:W-:Y:S01]  /*7360*/  FMUL.FTZ R28, R28, R5 ;  /* 0x000000051c1c7220 */ /* 0x000fe20000410000 */
[----:B------:R-:W-:Y:S01]  /*7370*/  FFMA.FTZ R5, -R232, R232, 1 ;  /* 0x3f800000e8057423 */ /* 0x000fe200000101e8 */
[----:B---3--:R-:W-:Y:S01]  /*7380*/  FMUL.FTZ R26, R33, R26 ;  /* 0x0000001a211a7220 */ /* 0x008fe20000410000 */
[----:B------:R-:W-:Y:S01]  /*7390*/  FMUL.FTZ R9, R32, R9 ;  /* 0x0000000920097220 */ /* 0x000fe20000410000 */
[----:B------:R-:W-:Y:S01]  /*73a0*/  MOV R32, 0x10 ;  /* 0x0000001000207802 */ /* 0x000fe20000000f00 */
[----:B--2---:R-:W-:Y:S01]  /*73b0*/  FMUL.FTZ R11, R166, R11 ;  /* 0x0000000ba60b7220 */ /* 0x004fe20000410000 */
[----:B------:R-:W-:Y:S01]  /*73c0*/  FMUL.FTZ R10, R167, R10 ;  /* 0x0000000aa70a7220 */ /* 0x000fe20000410000 */
[----:B------:R-:W-:Y:S01]  /*73d0*/  FMUL.FTZ R0, R9, R7 ;  /* 0x0000000709007220 */ /* 0x000fe20000410000 */
[----:B------:R-:W-:Y:S01]  /*73e0*/  SEL R19, R32, 0xfffffff0, !P0 ;  /* 0xfffffff020137807 */ /* 0x000fe20004000000 */
[----:B------:R-:W-:Y:S01]  /*73f0*/  FMUL.FTZ R7, R5, UR17 ;  /* 0x0000001105077c20 */ /* 0x000fe20008410000 */
[----:B------:R-:W2:Y:S01]  /*7400*/  LDL.LU R32, [R1] ;  /* 0x0000000001207983 */ /* 0x000ea20000300800 */
[----:B------:R-:W-:Y:S01]  /*7410*/  FFMA.FTZ R5, -R230, R230, 1 ;  /* 0x3f800000e6057423 */ /* 0x000fe200000101e6 */
[----:B------:R-:W-:Y:S01]  /*7420*/  IADD3 R4, PT, PT, R185, R19, RZ ;  /* 0x00000013b9047210 */ /* 0x000fe20007ffe0ff */
[----:B------:R-:W-:Y:S01]  /*7430*/  FMUL.FTZ R14, R165, R14 ;  /* 0x0000000ea50e7220 */ /* 0x000fe20000410000 */
[----:B------:R-:W-:Y:S01]  /*7440*/  F2FP.F16.F32.PACK_AB R0, R0, R8 ;  /* 0x000000080000723e */ /* 0x000fe200000000ff */
[----:B------:R-:W-:Y:S01]  /*7450*/  FMUL.FTZ R15, R164, R15 ;  /* 0x0000000fa40f7220 */ /* 0x000fe20000410000 */
[----:B------:R-:W-:Y:S01]  /*7460*/  FMUL.FTZ R10, R10, R7 ;  /* 0x000000070a0a7220 */ /* 0x000fe20000410000 */
[----:B------:R3:W-:Y:S01]  /*7470*/  STS [R4+0x1c400], R2 ;  /* 0x01c4000204007388 */ /* 0x0007e20000000800 */
[----:B------:R-:W-:Y:S03]  /*7480*/  FMUL.FTZ R5, R5, UR17 ;  /* 0x0000001105057c20 */ /* 0x000fe60008410000 */
[----:B------:R-:W-:Y:S01]  /*7490*/  STS [R4+0x1c000], R16 ;  /* 0x01c0001004007388 */ /* 0x000fe20000000800 */
[----:B------:R-:W-:Y:S03]  /*74a0*/  FMUL.FTZ R14, R14, R5 ;  /* 0x000000050e0e7220 */ /* 0x000fe60000410000 */
[----:B------:R4:W-:Y:S01]  /*74b0*/  STS [R185+0x1d000], R0 ;  /* 0x01d00000b9007388 */ /* 0x0009e20000000800 */
[----:B---3--:R-:W-:Y:S04]  /*74c0*/  FFMA.FTZ R2, -R200, R200, 1 ;  /* 0x3f800000c8027423 */ /* 0x008fe800000101c8 */
[----:B------:R-:W-:Y:S01]  /*74d0*/  FMUL.FTZ R9, R2, UR17 ;  /* 0x0000001102097c20 */ /* 0x000fe20008410000 */
[----:B------:R-:W-:Y:S01]  /*74e0*/  FFMA.FTZ R2, -R197, R197, 1 ;  /* 0x3f800000c5027423 */ /* 0x000fe200000101c5 */
[----:B----4-:R-:W-:Y:S03]  /*74f0*/  FFMA.FTZ R0, -R202, R202, 1 ;  /* 0x3f800000ca007423 */ /* 0x010fe600000101ca */
[----:B------:R-:W-:Y:S01]  /*7500*/  FMUL.FTZ R2, R2, UR17 ;  /* 0x0000001102027c20 */ /* 0x000fe20008410000 */
[----:B------:R-:W-:Y:S01]  /*7510*/  FMUL.FTZ R9, R25, R9 ;  /* 0x0000000919097220 */ /* 0x000fe20000410000 */
[----:B------:R-:W-:Y:S02]  /*7520*/  FMUL.FTZ R0, R0, UR17 ;  /* 0x0000001100007c20 */ /* 0x000fe40008410000 */
[----:B------:R-:W-:Y:S01]  /*7530*/  FMUL.FTZ R8, R29, R2 ;  /* 0x000000021d087220 */ /* 0x000fe20000410000 */
[----:B------:R-:W-:Y:S01]  /*7540*/  FFMA.FTZ R2, -R231, R231, 1 ;  /* 0x3f800000e7027423 */ /* 0x000fe200000101e7 */
[----:B------:R-:W-:Y:S01]  /*7550*/  F2FP.F16.F32.PACK_AB R9, R9, R24 ;  /* 0x000000180909723e */ /* 0x000fe200000000ff */
[----:B------:R-:W-:Y:S01]  /*7560*/  FMUL.FTZ R7, R31, R0 ;  /* 0x000000001f077220 */ /* 0x000fe20000410000 */
[----:B------:R-:W-:Y:S01]  /*7570*/  LOP3.LUT R0, R184, 0x30, RZ, 0xc0, !PT ;  /* 0x00000030b8007812 */ /* 0x000fe200078ec0ff */
[----:B------:R-:W-:Y:S01]  /*7580*/  FMUL.FTZ R6, R2, UR17 ;  /* 0x0000001102067c20 */ /* 0x000fe20008410000 */
[----:B------:R-:W-:Y:S01]  /*7590*/  FFMA.FTZ R2, -R229, R229, 1 ;  /* 0x3f800000e5027423 */ /* 0x000fe200000101e5 */
[----:B------:R-:W-:Y:S02]  /*75a0*/  F2FP.F16.F32.PACK_AB R8, R8, R28 ;  /* 0x0000001c0808723e */ /* 0x000fe400000000ff */
[----:B------:R-:W-:Y:S01]  /*75b0*/  FMUL.FTZ R11, R11, R6 ;  /* 0x000000060b0b7220 */ /* 0x000fe20000410000 */
[----:B------:R-:W-:Y:S01]  /*75c0*/  FFMA.FTZ R6, -R227, R227, 1 ;  /* 0x3f800000e3067423 */ /* 0x000fe200000101e3 */
[----:B------:R-:W-:Y:S01]  /*75d0*/  FMUL.FTZ R2, R2, UR17 ;  /* 0x0000001102027c20 */ /* 0x000fe20008410000 */
[----:B------:R-:W-:Y:S02]  /*75e0*/  LOP3.LUT R0, R0, 0x8, R218, 0xf8, !PT ;  /* 0x0000000800007812 */ /* 0x000fe400078ef8da */
[----:B------:R-:W-:Y:S01]  /*75f0*/  FMUL.FTZ R6, R6, UR17 ;  /* 0x0000001106067c20 */ /* 0x000fe20008410000 */
[----:B------:R-:W-:Y:S01]  /*7600*/  FMUL.FTZ R15, R15, R2 ;  /* 0x000000020f0f7220 */ /* 0x000fe20000410000 */
[----:B------:R-:W-:Y:S01]  /*7610*/  F2FP.F16.F32.PACK_AB R5, R11, R10 ;  /* 0x0000000a0b05723e */ /* 0x000fe200000000ff */
[----:B------:R-:W-:Y:S01]  /*7620*/  FFMA.FTZ R2, -R203, R203, 1 ;  /* 0x3f800000cb027423 */ /* 0x000fe200000101cb */
[----:B------:R-:W-:Y:S01]  /*7630*/  FMUL.FTZ R26, R26, R6 ;  /* 0x000000061a1a7220 */ /* 0x000fe20000410000 */
[----:B------:R-:W-:Y:S01]  /*7640*/  LOP3.LUT R0, R0, 0x1c0, R220, 0xf8, !PT ;  /* 0x000001c000007812 */ /* 0x000fe200078ef8dc */
[----:B-1----:R-:W-:Y:S01]  /*7650*/  IMAD R203, R186, UR14, RZ ;  /* 0x0000000ebacb7c24 */ /* 0x002fe2000f8e02ff */
[----:B------:R-:W-:Y:S01]  /*7660*/  STS [R185+0x1d400], R5 ;  /* 0x01d40005b9007388 */ /* 0x000fe20000000800 */
[----:B------:R-:W-:Y:S03]  /*7670*/  FMUL.FTZ R2, R2, UR17 ;  /* 0x0000001102027c20 */ /* 0x000fe60008410000 */
[----:B------:R-:W-:Y:S01]  /*7680*/  STS [R4+0x1d000], R12 ;  /* 0x01d0000c04007388 */ /* 0x000fe20000000800 */
[----:B------:R-:W-:Y:S01]  /*7690*/  FMUL.FTZ R30, R30, R2 ;  /* 0x000000021e1e7220 */ /* 0x000fe20000410000 */
[--C-:B------:R-:W-:Y:S04]  /*76a0*/  SHF.R.U32.HI R2, RZ, 0x4, R218.reuse ;  /* 0x00000004ff027819 */ /* 0x100fe800000116da */
[----:B------:R-:W-:Y:S02]  /*76b0*/  F2FP.F16.F32.PACK_AB R7, R7, R30 ;  /* 0x0000001e0707723e */ /* 0x000fe400000000ff */
[----:B------:R-:W-:Y:S02]  /*76c0*/  LOP3.LUT R202, R2, 0x8, RZ, 0xc0, !PT ;  /* 0x0000000802ca7812 */ /* 0x000fe400078ec0ff */
[----:B------:R-:W-:Y:S04]  /*76d0*/  LOP3.LUT R2, R0, 0x38, R219, 0x78, !PT ;  /* 0x0000003800027812 */ /* 0x000fe800078e78db */
[----:B------:R-:W-:Y:S04]  /*76e0*/  LOP3.LUT R2, R2, 0x200, R221, 0xf8, !PT ;  /* 0x0000020002027812 */ /* 0x000fe800078ef8dd */
[----:B------:R-:W-:Y:S01]  /*76f0*/  LEA R2, R2, UR4, 0x1 ;  /* 0x0000000402027c11 */ /* 0x000fe2000f8e08ff */
[----:B--2---:R-:W-:Y:S04]  /*7700*/  FMUL.FTZ R27, R32, R27 ;  /* 0x0000001b201b7220 */ /* 0x004fe80000410000 */
[----:B------:R-:W-:Y:S01]  /*7710*/  FMUL.FTZ R6, R27, R3 ;  /* 0x000000031b067220 */ /* 0x000fe20000410000 */
[----:B------:R-:W-:Y:S04]  /*7720*/  F2FP.F16.F32.PACK_AB R3, R15, R14 ;  /* 0x0000000e0f03723e */ /* 0x000fe800000000ff */
[----:B------:R-:W-:Y:S01]  /*7730*/  F2FP.F16.F32.PACK_AB R6, R6, R26 ;  /* 0x0000001a0606723e */ /* 0x000fe200000000ff */
[----:B------:R1:W-:Y:S04]  /*7740*/  STS [R4+0x1d400], R3 ;  /* 0x01d4000304007388 */ /* 0x0003e80000000800 */
[----:B------:R-:W-:Y:S04]  /*7750*/  STS [R188+-0x4000], R20 ;  /* 0xffc00014bc007388 */ /* 0x000fe80000000800 */
[----:B------:R-:W-:Y:S01]  /*7760*/  STS [R188+-0x3c00], R17 ;  /* 0xffc40011bc007388 */ /* 0x000fe20000000800 */
[----:B-1----:R-:W-:Y:S02]  /*7770*/  IADD3 R4, PT, PT, R188, R19, RZ ;  /* 0x00000013bc047210 */ /* 0x002fe40007ffe0ff */
[----:B------:R-:W-:Y:S03]  /*7780*/  LOP3.LUT R3, R202, 0x10, R218, 0xf8, !PT ;  /* 0x00000010ca037812 */ /* 0x000fe600078ef8da */
[----:B------:R-:W-:Y:S01]  /*7790*/  STS [R4+-0x4000], R18 ;  /* 0xffc0001204007388 */ /* 0x000fe20000000800 */
[----:B------:R-:W-:Y:S02]  /*77a0*/  LOP3.LUT R0, R3, R214, RZ, 0x3c, !PT ;  /* 0x000000d603007212 */ /* 0x000fe400078e3cff */
[----:B------:R-:W-:Y:S01]  /*77b0*/  MOV R3, 0x40 ;  /* 0x0000004000037802 */ /* 0x000fe20000000f00 */
[----:B------:R-:W-:Y:S01]  /*77c0*/  STS [R4+-0x3c00], R13 ;  /* 0xffc4000d04007388 */ /* 0x000fe20000000800 */
[----:B------:R-:W-:Y:S02]  /*77d0*/  LOP3.LUT R0, R0, 0x200, R220, 0xf8, !PT ;  /* 0x0000020000007812 */ /* 0x000fe400078ef8dc */
[----:B------:R-:W-:Y:S01]  /*77e0*/  SEL R3, R3, 0xffffffc0, !P0 ;  /* 0xffffffc003037807 */ /* 0x000fe20004000000 */
[----:B------:R-:W-:Y:S01]  /*77f0*/  STS [R188+-0x3000], R9 ;  /* 0xffd00009bc007388 */ /* 0x000fe20000000800 */
[----:B------:R-:W-:Y:S03]  /*7800*/  LEA R180, R0, UR4, 0x1 ;  /* 0x0000000400b47c11 */ /* 0x000fe6000f8e08ff */
[----:B------:R-:W-:Y:S01]  /*7810*/  STS [R188+-0x2c00], R6 ;  /* 0xffd40006bc007388 */ /* 0x000fe20000000800 */
[----:B------:R-:W-:Y:S03]  /*7820*/  IADD3 R0, PT, PT, R180, R3, RZ ;  /* 0x00000003b4007210 */ /* 0x000fe60007ffe0ff */
[----:B------:R-:W-:Y:S04]  /*7830*/  STS [R4+-0x3000], R8 ;  /* 0xffd0000804007388 */ /* 0x000fe80000000800 */
[----:B------:R-:W-:Y:S01]  /*7840*/  STS [R4+-0x2c00], R7 ;  /* 0xffd4000704007388 */ /* 0x000fe20000000800 */
[----:B------:R-:W-:Y:S06]  /*7850*/  BAR.SYNC.DEFER_BLOCKING 0x0 ;  /* 0x0000000000007b1d */ /* 0x000fec0000010000 */
[----:B------:R-:W-:Y:S08]  /*7860*/  LDSM.16.MT88.4 R4, [R2+0x20000] ;  /* 0x020000000204783b */ /* 0x000ff00000004200 */
[----:B------:R-:W1:Y:S08]  /*7870*/  LDSM.16.MT88.4 R8, [R180+0x8000] ;  /* 0x00800000b408783b */ /* 0x000e700000004200 */
[----:B------:R-:W2:Y:S08]  /*7880*/  LDSM.16.MT88.4 R12, [R2+0x22000] ;  /* 0x02200000020c783b */ /* 0x000eb00000004200 */
[----:B------:R-:W3:Y:S08]  /*7890*/  LDSM.16.MT88.4 R16, [R0+0x8000] ;  /* 0x008000000010783b */ /* 0x000ef00000004200 */
        /* <DEDUP_REMOVED lines=93> */
[----:B------:R-:W-:Y:S01]  /*7e70*/  ISETP.GE.AND P3, PT, R248, UR5, PT ;  /* 0x00000005f8007c0c */ /* 0x000fe2000bf66270 */
[----:B------:R-:W-:Y:S01]  /*7e80*/  IMAD.U32 R6, RZ, RZ, UR43 ;  /* 0x0000002bff067e24 */ /* 0x000fe2000f8e00ff */
[----:B------:R-:W-:Y:S01]  /*7e90*/  ISETP.GE.AND P2, PT, R249, UR5, PT ;  /* 0x00000005f9007c0c */ /* 0x000fe2000bf46270 */
[----:B------:R-:W3:Y:S01]  /*7ea0*/  LDL.LU R186, [R1+0x2c] ;  /* 0x00002c0001ba7983 */ /* 0x000ee20000300800 */
[----:B------:R-:W-:Y:S01]  /*7eb0*/  IADD3 R4, P1, PT, RZ, -UR32, RZ ;  /* 0x80000020ff047c10 */ /* 0x000fe2000ff3e0ff */
[----:B------:R-:W-:Y:S04]  /*7ec0*/  IMAD.U32 R5, RZ, RZ, UR42 ;  /* 0x0000002aff057e24 */ /* 0x000fe8000f8e00ff */
[----:B------:R-:W-:Y:S05]  /*7ed0*/  IMAD.X R0, RZ, RZ, ~UR8, P1 ;  /* 0x80000008ff007e24 */ /* 0x000fea00088e06ff */
[----:B------:R-:W-:Y:S04]  /*7ee0*/  SHF.R.S64 R4, R4, 0x1f, R0 ;  /* 0x0000001f04047819 */ /* 0x000fe80000001000 */
[----:B---3--:R-:W-:Y:S02]  /*7ef0*/  IADD3 R186, P1, PT, R4, R186, RZ ;  /* 0x000000ba04ba7210 */ /* 0x008fe40007f3e0ff */
[----:B------:R-:W-:Y:S02]  /*7f00*/  LOP3.LUT R4, R219, 0x1f8, RZ, 0xc0, !PT ;  /* 0x000001f8db047812 */ /* 0x000fe400078ec0ff */
[----:B--2---:R-:W-:Y:S01]  /*7f10*/  LEA.HI.X.SX32 R187, R0, R187, 0x1, P1 ;  /* 0x000000bb00bb7211 */ /* 0x004fe200008f0eff */
[----:B------:R1:W-:Y:S01]  /*7f20*/  STL [R1+0x2c], R186 ;  /* 0x00002cba01007387 */ /* 0x0003e20000100800 */
[----:B------:R-:W-:Y:S01]  /*7f30*/  LOP3.LUT R0, R4, 0x38, R218, 0x78, !PT ;  /* 0x0000003804007812 */ /* 0x000fe200078e78da */
[----:B------:R-:W-:Y:S02]  /*7f40*/  IMAD.U32 R4, RZ, RZ, UR43 ;  /* 0x0000002bff047e24 */ /* 0x000fe4000f8e00ff */
[----:B------:R1:W-:Y:S01]  /*7f50*/  STL [R1+0x28], R187 ;  /* 0x000028bb01007387 */ /* 0x0003e20000100800 */
[----:B------:R-:W-:Y:S01]  /*7f60*/  LOP3.LUT R0, R0, 0x1e00, R219, 0xf8, !PT ;  /* 0x00001e0000007812 */ /* 0x000fe200078ef8db */
[--C-:B------:R-:W-:Y:S01]  /*7f70*/  @!P3 IMAD.MOV.U32 R8, RZ, RZ, R186.reuse ;  /* 0x000000ffff08b224 */ /* 0x100fe200078e00ba */
[----:B------:R-:W-:Y:S01]  /*7f80*/  LEA R4, P1, R4, R186, 0x1 ;  /* 0x000000ba04047211 */ /* 0x000fe200078208ff */
[--C-:B------:R-:W-:Y:S01]  /*7f90*/  @!P3 IMAD.MOV.U32 R9, RZ, RZ, R187.reuse ;  /* 0x000000ffff09b224 */ /* 0x100fe200078e00bb */
[----:B------:R-:W-:Y:S01]  /*7fa0*/  LEA R0, R0, UR4, 0x1 ;  /* 0x0000000400007c11 */ /* 0x000fe2000f8e08ff */
[----:B------:R-:W-:Y:S01]  /*7fb0*/  @!P2 IMAD.MOV.U32 R7, RZ, RZ, R187 ;  /* 0x000000ffff07a224 */ /* 0x000fe200078e00bb */
        /* <DEDUP_REMOVED lines=23> */
.L_x_1733:
[----:B-1----:R1:W2:Y:S01]  /*8130*/  LDL R4, [R1+0x30] ;  /* 0x0000300001047983 */ /* 0x0022a20000100800 */
[----:B------:R-:W-:Y:S01]  /*8140*/  PLOP3.LUT P3, PT, PT, PT, UP2, 0x80, 0x8 ;  /* 0x000000000008781c */ /* 0x000fe20003f6f028 */
[----:B------:R-:W-:Y:S01]  /*8150*/  IMAD.MOV.U32 R5, RZ, RZ, 0x4 ;  /* 0x00000004ff057424 */ /* 0x000fe200078e00ff */
[----:B------:R-:W-:Y:S02]  /*8160*/  @UP2 UIADD3 UR13, UP0, UPT, UR50, -0x100, URZ ;  /* 0xffffff00320d2890 */ /* 0x000fe4000ff1e0ff */
[----:B------:R-:W-:Y:S01]  /*8170*/  LDSM.16.M88.4 R32, [R196+0x1c000] ;  /* 0x01c00000c420783b */ /* 0x000fe20000000200 */
[C---:B------:R-:W-:Y:S01]  /*8180*/  IMAD.IADD R200, R196.reuse, 0x1, R212 ;  /* 0x00000001c4c87824 */ /* 0x040fe200078e02d4 */
[----:B------:R-:W-:Y:S01]  /*8190*/  ULOP3.LUT UR9, UR41, 0x1, URZ, 0xc0, !UPT ;  /* 0x0000000129097892 */ /* 0x000fe2000f8ec0ff */
[----:B------:R-:W-:Y:S01]  /*81a0*/  IMAD.IADD R3, R196, 0x1, R3 ;  /* 0x00000001c4037824 */ /* 0x000fe200078e0203 */
[----:B------:R-:W-:Y:S01]  /*81b0*/  @UP2 UIADD3.X UR12, UPT, UPT, UR51, -0x1, URZ, UP0, !UPT ;  /* 0xffffffff330c2890 */ /* 0x000fe200087fe4ff */
[----:B------:R-:W-:Y:S01]  /*81c0*/  LDSM.16.M88.4 R28, [R196+0x1d000] ;  /* 0x01d00000c41c783b */ /* 0x000fe20000000200 */
[----:B------:R-:W-:Y:S01]  /*81d0*/  @UP2 UIADD3 UR10, UP0, UPT, UR10, -0x100, URZ ;  /* 0xffffff000a0a2890 */ /* 0x000fe2000ff1e0ff */
[----:B------:R-:W-:Y:S02]  /*81e0*/  IMAD.IADD R201, R212, 0x1, R3 ;  /* 0x00000001d4c97824 */ /* 0x000fe400078e0203 */
[----:B------:R-:W-:Y:S01]  /*81f0*/  @P3 LOP3.LUT R184, R184, 0x10, RZ, 0xc0, !PT ;  /* 0x00000010b8b83812 */ /* 0x000fe200078ec0ff */
[----:B------:R-:W-:Y:S01]  /*8200*/  LDSM.16.M88.4 R168, [R200+0x1c000] ;  /* 0x01c00000c8a8783b */ /* 0x000fe20000000200 */
[----:B------:R-:W-:Y:S01]  /*8210*/  @P3 SHF.R.U32.HI R0, RZ, 0x2, R218 ;  /* 0x00000002ff003819 */ /* 0x000fe200000116da */
[----:B------:R-:W-:Y:S02]  /*8220*/  @UP2 UIADD3.X UR11, UPT, UPT, UR11, -0x1, URZ, UP0, !UPT ;  /* 0xffffffff0b0b2890 */ /* 0x000fe400087fe4ff */
[----:B------:R-:W-:Y:S01]  /*8230*/  UISETP.NE.U32.AND UP0, UPT, UR9, 0x1, UPT ;  /* 0x000000010900788c */ /* 0x000fe2000bf05070 */
[----:B------:R-:W-:Y:S01]  /*8240*/  LDSM.16.M88.4 R176, [R200+0x1d000] ;  /* 0x01d00000c8b0783b */ /* 0x000fe20000000200 */
[----:B------:R-:W-:Y:S04]  /*8250*/  UIADD3 UR9, UPT, UPT, UR41, -0x1, URZ ;  /* 0xffffffff29097890 */ /* 0x000fe8000fffe0ff */
[----:B------:R-:W-:Y:S01]  /*8260*/  LDSM.16.M88.4 R192, [R3+0x1d000] ;  /* 0x01d0000003c0783b */ /* 0x000fe20000000200 */
[----:B------:R-:W-:Y:S01]  /*8270*/  PLOP3.LUT P2, PT, PT, PT, UP0, 0x80, 0x8 ;  /* 0x000000000008781c */ /* 0x000fe20003f4f008 */
[----:B------:R-:W-:Y:S03]  /*8280*/  UISETP.GT.AND UP0, UPT, UR41, URZ, UPT ;  /* 0x000000ff2900728c */ /* 0x000fe6000bf04270 */
[----:B------:R-:W-:Y:S01]  /*8290*/  UMOV UR41, UR9 ;  /* 0x0000000900297c82 */ /* 0x000fe20008000000 */
[----:B--2---:R-:W-:Y:S02]  /*82a0*/  @P3 LOP3.LUT R4, R184, 0x7, R0, 0xf8, !PT ;  /* 0x00000007b8043812 */ /* 0x004fe400078ef800 */
[----:B------:R-:W-:Y:S01]  /*82b0*/  LEA R0, R216, UR4, 0x1 ;  /* 0x00000004d8007c11 */ /* 0x000fe2000f8e08ff */
[----:B------:R-:W-:Y:S02]  /*82c0*/  LDSM.16.M88.4 R184, [R3+0x1c000] ;  /* 0x01c0000003b8783b */ /* 0x000fe40000000200 */
[----:B------:R-:W-:Y:S01]  /*82d0*/  @P3 IMAD.WIDE.U32 R236, R4, R5, UR50 ;  /* 0x0000003204ec3e25 */ /* 0x000fe2000f8e0005 */
[----:B------:R-:W-:Y:S01]  /*82e0*/  @UP2 UMOV UR50, UR13 ;  /* 0x0000000d00322c82 */ /* 0x000fe20008000000 */
[----:B------:R-:W-:Y:S01]  /*82f0*/  @UP2 UMOV UR51, UR12 ;  /* 0x0000000c00332c82 */ /* 0x000fe20008000000 */
[----:B------:R-:W2:Y:S05]  /*8300*/  LDSM.16.MT88.4 R16, [R0+0xc000] ;  /* 0x00c000000010783b */ /* 0x000eaa0000004200 */
[----:B------:R2:W-:Y:S05]  /*8310*/  @P3 STL [R1+0x30], R4 ;  /* 0x0000300401003387 */ /* 0x0005ea0000100800 */
[----:B------:R-:W3:Y:S05]  /*8320*/  LDSM.16.MT88.4 R164, [R0+0x10000] ;  /* 0x0100000000a4783b */ /* 0x000eea0000004200 */
[----:B------:R1:W4:Y:S05]  /*8330*/  LDL R242, [R1+0x40] ;  /* 0x0000400001f27983 */ /* 0x00032a0000100800 */
[----:B------:R-:W5:Y:S05]  /*8340*/  LDSM.16.MT88.4 R172, [R0+0xc800] ;  /* 0x00c8000000ac783b */ /* 0x000f6a0000004200 */
[----:B------:R1:W4:Y:S05]  /*8350*/  LDL R241, [R1+0x3c] ;  /* 0x00003c0001f17983 */ /* 0x00032a0000100800 */
[----:B------:R-:W1:Y:S05]  /*8360*/  LDSM.16.MT88.4 R180, [R0+0x10800] ;  /* 0x0108000000b4783b */ /* 0x000e6a0000004200 */
[----:B------:R1:W4:Y:S05]  /*8370*/  LDL R240, [R1+0x38] ;  /* 0x0000380001f07983 */ /* 0x00032a0000100800 */
[----:B------:R-:W1:Y:S01]  /*8380*/  LDSM.16.MT88.4 R188, [R0+0xd000] ;  /* 0x00d0000000bc783b */ /* 0x000e620000004200 */
[-C--:B--2---:R-:W-:Y:S04]  /*8390*/  HMMA.16816.F32 R4, R32, R16.reuse, RZ ;  /* 0x000000102004723c */ /* 0x084fe800000018ff */
[----:B------:R2:W2:Y:S04]  /*83a0*/  LDL R239, [R1+0x34] ;  /* 0x0000340001ef7983 */ /* 0x0004a80000100800 */
        /* <DEDUP_REMOVED lines=8> */
[-C--:B-----5:R-:W-:Y:S08]  /*8430*/  HMMA.16816.F32 R4, R168, R172.reuse, R4 ;  /* 0x000000aca804723c */ /* 0x0a0ff00000001804 */
        /* <DEDUP_REMOVED lines=10> */
[----:B------:R-:W5:Y:S02]  /*84e0*/  LDSM.16.MT88.4 R180, [R0+0x11800] ;  /* 0x0118000000b4783b */ /* 0x000f640000004200 */
[-C--:B------:R-:W-:Y:S08]  /*84f0*/  HMMA.16816.F32 R4, R184, R188.reuse, R4 ;  /* 0x000000bcb804723c */ /* 0x080ff00000001804 */
[C---:B------:R-:W-:Y:S08]  /*8500*/  HMMA.16816.F32 R8, R192.reuse, R188, R8 ;  /* 0x000000bcc008723c */ /* 0x040ff00000001808 */
[-C--:B------:R-:W-:Y:S08]  /*8510*/  HMMA.16816.F32 R12, R192, R190.reuse, R12 ;  /* 0x000000bec00c723c */ /* 0x080ff0000000180c */
[C---:B------:R-:W-:Y:S01]  /*8520*/  HMMA.16816.F32 R16, R184.reuse, R190, R16 ;  /* 0x000000beb810723c */ /* 0x040fe20000001810 */
[----:B------:R-:W-:Y:S05]  /*8530*/  LDSM.16.M88.4 R188, [R196+0x1e000] ;  /* 0x01e00000c4bc783b */ /* 0x000fea0000000200 */
[----:B------:R-:W-:Y:S02]  /*8540*/  LDSM.16.M88.4 R196, [R196+0x1f000] ;  /* 0x01f00000c4c4783b */ /* 0x000fe40000000200 */
[-C--:B---3--:R-:W-:Y:S08]  /*8550*/  HMMA.16816.F32 R20, R184, R164.reuse, R20 ;  /* 0x000000a4b814723c */ /* 0x088ff00000001814 */
[C---:B------:R-:W-:Y:S08]  /*8560*/  HMMA.16816.F32 R24, R192.reuse, R164, R24 ;  /* 0x000000a4c018723c */ /* 0x040ff00000001818 */
[-C--:B------:R-:W-:Y:S01]  /*8570*/  HMMA.16816.F32 R28, R192, R166.reuse, R28 ;  /* 0x000000a6c01c723c */ /* 0x080fe2000000181c */
[----:B------:R-:W3:Y:S07]  /*8580*/  LDSM.16.MT88.4 R192, [R0+0xe000] ;  /* 0x00e0000000c0783b */ /* 0x000eee0000004200 */
[----:B------:R-:W-:Y:S01]  /*8590*/  HMMA.16816.F32 R32, R184, R166, R32 ;  /* 0x000000a6b820723c */ /* 0x000fe20000001820 */
[----:B------:R-:W4:Y:S05]  /*85a0*/  LDSM.16.MT88.4 R164, [R0+0x12000] ;  /* 0x0120000000a4783b */ /* 0x000f2a0000004200 */
[----:B------:R-:W-:Y:S02]  /*85b0*/  LDSM.16.M88.4 R184, [R200+0x1f000] ;  /* 0x01f00000c8b8783b */ /* 0x000fe40000000200 */
[-C--:B-1----:R-:W-:Y:S08]  /*85c0*/  HMMA.16816.F32 R4, R168, R172.reuse, R4 ;  /* 0x000000aca804723c */ /* 0x082ff00000001804 */
[C---:B------:R-:W-:Y:S08]  /*85d0*/  HMMA.16816.F32 R8, R176.reuse, R172, R8 ;  /* 0x000000acb008723c */ /* 0x040ff00000001808 */
[-C--:B------:R-:W-:Y:S08]  /*85e0*/  HMMA.16816.F32 R12, R176, R174.reuse, R12 ;  /* 0x000000aeb00c723c */ /* 0x080ff0000000180c */
[C---:B------:R-:W-:Y:S01]  /*85f0*/  HMMA.16816.F32 R16, R168.reuse, R174, R16 ;  /* 0x000000aea810723c */ /* 0x040fe20000001810 */
[----:B------:R-:W-:Y:S07]  /*8600*/  LDSM.16.M88.4 R172, [R200+0x1e000] ;  /* 0x01e00000c8ac783b */ /* 0x000fee0000000200 */
[-C--:B-----5:R-:W-:Y:S08]  /*8610*/  HMMA.16816.F32 R20, R168, R180.reuse, R20 ;  /* 0x000000b4a814723c */ /* 0x0a0ff00000001814 */
[C---:B------:R-:W-:Y:S08]  /*8620*/  HMMA.16816.F32 R24, R176.reuse, R180, R24 ;  /* 0x000000b4b018723c */ /* 0x040ff00000001818 */
[-C--:B------:R-:W-:Y:S01]  /*8630*/  HMMA.16816.F32 R28, R176, R182.reuse, R28 ;  /* 0x000000b6b01c723c */ /* 0x080fe2000000181c */
[----:B------:R-:W1:Y:S07]  /*8640*/  LDSM.16.MT88.4 R176, [R0+0xe800] ;  /* 0x00e8000000b0783b */ /* 0x000e6e0000004200 */
[----:B------:R-:W-:Y:S01]  /*8650*/  HMMA.16816.F32 R32, R168, R182, R32 ;  /* 0x000000b6a820723c */ /* 0x000fe20000001820 */
[----:B------:R-:W5:Y:S05]  /*8660*/  LDSM.16.MT88.4 R168, [R0+0x12800] ;  /* 0x0128000000a8783b */ /* 0x000f6a0000004200 */
[----:B------:R-:W-:Y:S02]  /*8670*/  LDSM.16.MT88.4 R180, [R0+0xf000] ;  /* 0x00f0000000b4783b */ /* 0x000fe40000004200 */
[-C--:B---3--:R-:W-:Y:S08]  /*8680*/  HMMA.16816.F32 R4, R188, R192.reuse, R4 ;  /* 0x000000c0bc04723c */ /* 0x088ff00000001804 */
[C---:B------:R-:W-:Y:S08]  /*8690*/  HMMA.16816.F32 R8, R196.reuse, R192, R8 ;  /* 0x000000c0c408723c */ /* 0x040ff00000001808 */
[-C--:B------:R-:W-:Y:S01]  /*86a0*/  HMMA.16816.F32 R12, R196, R194.reuse, R12 ;  /* 0x000000c2c40c723c */ /* 0x080fe2000000180c */
[----:B----4-:R-:W3:Y:S07]  /*86b0*/  @P3 LDG.E R242, desc[UR34][R236.64+-0x100] ;  /* 0xffff0022ecf23981 */ /* 0x010eee000c1e1900 */
[C---:B------:R-:W-:Y:S01]  /*86c0*/  HMMA.16816.F32 R16, R188.reuse, R194, R16 ;  /* 0x000000c2bc10723c */ /* 0x040fe20000001810 */
[----:B------:R-:W4:Y:S07]  /*86d0*/  @P3 LDG.E R241, desc[UR34][R236.64+-0xe0] ;  /* 0xffff2022ecf13981 */ /* 0x000f2e000c1e1900 */
[-C--:B------:R-:W-:Y:S01]  /*86e0*/  HMMA.16816.F32 R20, R188, R164.reuse, R20 ;  /* 0x000000a4bc14723c */ /* 0x080fe20000001814 */
[----:B------:R-:W4:Y:S07]  /*86f0*/  @P3 LDG.E R240, desc[UR34][R236.64+-0x80] ;  /* 0xffff8022ecf03981 */ /* 0x000f2e000c1e1900 */
[C---:B------:R-:W-:Y:S01]  /*8700*/  HMMA.16816.F32 R24, R196.reuse, R164, R24 ;  /* 0x000000a4c418723c */ /* 0x040fe20000001818 */
[----:B--2---:R-:W2:Y:S07]  /*8710*/  @P3 LDG.E R239, desc[UR34][R236.64+-0x60] ;  /* 0xffffa022ecef3981 */ /* 0x004eae000c1e1900 */
[-C--:B------:R-:W-:Y:S08]  /*8720*/  HMMA.16816.F32 R28, R196, R166.reuse, R28 ;  /* 0x000000a6c41c723c */ /* 0x080ff0000000181c */
[----:B------:R-:W-:Y:S01]  /*8730*/  HMMA.16816.F32 R32, R188, R166, R32 ;  /* 0x000000a6bc20723c */ /* 0x000fe20000001820 */
[----:B------:R-:W5:Y:S07]  /*8740*/  LDSM.16.M88.4 R164, [R3+0x1e000] ;  /* 0x01e0000003a4783b */ /* 0x000f6e0000000200 */
[-C--:B-1----:R-:W-:Y:S08]  /*8750*/  HMMA.16816.F32 R4, R172, R176.reuse, R4 ;  /* 0x000000b0ac04723c */ /* 0x082ff00000001804 */
[C---:B------:R-:W-:Y:S08]  /*8760*/  HMMA.16816.F32 R8, R184.reuse, R176, R8 ;  /* 0x000000b0b808723c */ /* 0x040ff00000001808 */
[-C--:B------:R-:W-:Y:S08]  /*8770*/  HMMA.16816.F32 R12, R184, R178.reuse, R12 ;  /* 0x000000b2b80c723c */ /* 0x080ff0000000180c */
[C---:B------:R-:W-:Y:S01]  /*8780*/  HMMA.16816.F32 R16, R172.reuse, R178, R16 ;  /* 0x000000b2ac10723c */ /* 0x040fe20000001810 */
[----:B------:R1:W1:Y:S07]  /*8790*/  LDSM.16.M88.4 R176, [R3+0x1f000] ;  /* 0x01f0000003b0783b */ /* 0x00026e0000000200 */
[-C--:B-----5:R-:W-:Y:S08]  /*87a0*/  HMMA.16816.F32 R20, R172, R168.reuse, R20 ;  /* 0x000000a8ac14723c */ /* 0x0a0ff00000001814 */
[C---:B------:R-:W-:Y:S08]  /*87b0*/  HMMA.16816.F32 R24, R184.reuse, R168, R24 ;  /* 0x000000a8b818723c */ /* 0x040ff00000001818 */
[-C--:B------:R-:W-:Y:S01]  /*87c0*/  HMMA.16816.F32 R28, R184, R170.reuse, R28 ;  /* 0x000000aab81c723c */ /* 0x080fe2000000181c */
[----:B------:R-:W5:Y:S02]  /*87d0*/  LDSM.16.MT88.4 R184, [R0+0x13000] ;  /* 0x0130000000b8783b */ /* 0x000f640000004200 */
[----:B-1----:R-:W-:Y:S05]  /*87e0*/  IMAD.SHL.U32 R3, R203, 0x8, RZ ;  /* 0x00000008cb037824 */ /* 0x002fea00078e00ff */
[----:B------:R-:W-:Y:S01]  /*87f0*/  HMMA.16816.F32 R32, R172, R170, R32 ;  /* 0x000000aaac20723c */ /* 0x000fe20000001820 */
[----:B------:R-:W-:Y:S03]  /*8800*/  LDSM.16.MT88.4 R172, [R0+0xf800] ;  /* 0x00f8000000ac783b */ /* 0x000fe60000004200 */
[C---:B------:R-:W-:Y:S02]  /*8810*/  LEA R230, P1, R3.reuse, R250, 0x2 ;  /* 0x000000fa03e67211 */ /* 0x040fe400078210ff */
[----:B------:R-:W1:Y:S02]  /*8820*/  LDSM.16.M88.4 R168, [R201+0x1e000] ;  /* 0x01e00000c9a8783b */ /* 0x000e640000000200 */
[-C--:B------:R-:W-:Y:S05]  /*8830*/  HMMA.16816.F32 R4, R164, R180.reuse, R4 ;  /* 0x000000b4a404723c */ /* 0x080fea0000001804 */
[----:B------:R-:W-:Y:S02]  /*8840*/  LEA.HI.X.SX32 R231, R3, R251, 0x2, P1 ;  /* 0x000000fb03e77211 */ /* 0x000fe400008f16ff */
[C---:B------:R-:W-:Y:S01]  /*8850*/  LEA R228, P1, R203.reuse, R230, 0x5 ;  /* 0x000000e6cbe47211 */ /* 0x040fe200078228ff */
        /* <DEDUP_REMOVED lines=10> */
[-C--:B-----5:R-:W-:Y:S03]  /*8900*/  HMMA.16816.F32 R20, R164, R184.reuse, R20 ;  /* 0x000000b8a414723c */ /* 0x0a0fe60000001814 */
        /* <DEDUP_REMOVED lines=8> */
[----:B------:R5:W5:Y:S03]  /*8990*/  LDSM.16.MT88.4 R164, [R0+0x13800] ;  /* 0x0138000000a4783b */ /* 0x000b660000004200 */
[C---:B------:R-:W-:Y:S04]  /*89a0*/  IMAD.WIDE R234, R203.reuse, -0xc0, R232 ;  /* 0xffffff40cbea7825 */ /* 0x040fe800078e02e8 */
[-C--:B-1----:R-:W-:Y:S05]  /*89b0*/  HMMA.16816.F32 R4, R168, R172.reuse, R4 ;  /* 0x000000aca804723c */ /* 0x082fea0000001804 */
[C---:B------:R-:W-:Y:S03]  /*89c0*/  LEA R192, P1, R203.reuse, R234, 0x5 ;  /* 0x000000eacbc07211 */ /* 0x040fe600078228ff */
[C---:B------:R-:W-:Y:S04]  /*89d0*/  HMMA.16816.F32 R8, R180.reuse, R172, R8 ;  /* 0x000000acb408723c */ /* 0x040fe80000001808 */
[C---:B------:R-:W-:Y:S02]  /*89e0*/  LEA.HI.X.SX32 R193, R203.reuse, R235, 0x5, P1 ;  /* 0x000000ebcbc17211 */ /* 0x040fe400008f2eff */
[C---:B------:R-:W-:Y:S02]  /*89f0*/  LEA R190, P1, R203.reuse, R192, 0x5 ;  /* 0x000000c0cbbe7211 */ /* 0x040fe400078228ff */
[-C--:B------:R-:W-:Y:S03]  /*8a00*/  HMMA.16816.F32 R12, R180, R174.reuse, R12 ;  /* 0x000000aeb40c723c */ /* 0x080fe6000000180c */
[----:B------:R-:W-:Y:S01]  /*8a10*/  REDG.E.ADD.F32.FTZ.RN.STRONG.GPU desc[UR34][R250.64], R4 ;  /* 0x00000004fa0079a6 */ /* 0x000fe2000c12f322 */
[C---:B------:R-:W-:Y:S01]  /*8a20*/  LEA.HI.X.SX32 R191, R203.reuse, R193, 0x5, P1 ;  /* 0x000000c1cbbf7211 */ /* 0x040fe200008f2eff */
[C---:B-----5:R-:W-:Y:S01]  /*8a30*/  VIADD R0, R204.reuse, 0x40 ;  /* 0x00000040cc007836 */ /* 0x060fe20000000000 */
[C---:B------:R-:W-:Y:S02]  /*8a40*/  LEA R188, P1, R203.reuse, R190, 0x5 ;  /* 0x000000becbbc7211 */ /* 0x040fe400078228ff */
[----:B------:R-:W-:Y:S01]  /*8a50*/  REDG.E.ADD.F32.FTZ.RN.STRONG.GPU desc[UR34][R230.64], R5 ;  /* 0x00000005e60079a6 */ /* 0x000fe2000c12f322 */
[C---:B------:R-:W-:Y:S04]  /*8a60*/  HMMA.16816.F32 R16, R168.reuse, R174, R16 ;  /* 0x000000aea810723c */ /* 0x040fe80000001810 */
[----:B------:R1:W-:Y:S01]  /*8a70*/  REDG.E.ADD.F32.FTZ.RN.STRONG.GPU desc[UR34][R228.64], R6 ;  /* 0x00000006e40079a6 */ /* 0x0003e2000c12f322 */
[C---:B------:R-:W-:Y:S01]  /*8a80*/  LEA.HI.X.SX32 R189, R203.reuse, R191, 0x5, P1 ;  /* 0x000000bfcbbd7211 */ /* 0x040fe200008f2eff */
[C---:B------:R-:W-:Y:S01]  /*8a90*/  @P0 VIADD R0, R204.reuse, 0xffffffc0 ;  /* 0xffffffc0cc000836 */ /* 0x040fe20000000000 */
[C---:B------:R-:W-:Y:S02]  /*8aa0*/  LEA R186, P1, R203.reuse, R188, 0x5 ;  /* 0x000000bccbba7211 */ /* 0x040fe400078228ff */
[----:B------:R5:W-:Y:S01]  /*8ab0*/  REDG.E.ADD.F32.FTZ.RN.STRONG.GPU desc[UR34][R226.64], R7 ;  /* 0x00000007e20079a6 */ /* 0x000be2000c12f322 */
[-C--:B------:R-:W-:Y:S04]  /*8ac0*/  HMMA.16816.F32 R20, R168, R164.reuse, R20 ;  /* 0x000000a4a814723c */ /* 0x080fe80000001814 */
        /* <DEDUP_REMOVED lines=11> */
[C---:B------:R-:W-:Y:S04]  /*8b80*/  LEA.HI.X.SX32 R195, R203.reuse, R185, 0x5, P1 ;  /* 0x000000b9cbc37211 */ /* 0x040fe800008f2eff */
[----:B------:R-:W-:Y:S01]  /*8b90*/  REDG.E.ADD.F32.FTZ.RN.STRONG.GPU desc[UR34][R234.64+0x80], R17 ;  /* 0x00008011ea0079a6 */ /* 0x000fe2000c12f322 */
[----:B------:R-:W-:Y:S04]  /*8ba0*/  HMMA.16816.F32 R32, R168, R166, R32 ;  /* 0x000000a6a820723c */ /* 0x000fe80000001820 */
        /* <DEDUP_REMOVED lines=42> */
[----:B------:R-:W-:Y:S02]  /*8e50*/  LDSM.16.MT88.4 R12, [R2+0x1e000] ;  /* 0x01e00000020c783b */ /* 0x000fe40000004200 */
[C---:B------:R-:W-:Y:S02]  /*8e60*/  LEA.HI.X.SX32 R5, R203.reuse, R7, 0x5, P1 ;  /* 0x00000007cb057211 */ /* 0x040fe400008f2eff */
[C---:B------:R-:W-:Y:S01]  /*8e70*/  LEA R8, P1, R203.reuse, R4, 0x5 ;  /* 0x00000004cb087211 */ /* 0x040fe200078228ff */
[----:B------:R-:W-:Y:S03]  /*8e80*/  REDG.E.ADD.F32.FTZ.RN.STRONG.GPU desc[UR34][R6.64+0x180], R29 ;  /* 0x0001801d060079a6 */ /* 0x000fe6000c12f322 */
[----:B------:R-:W-:Y:S02]  /*8e90*/  LEA.HI.X.SX32 R9, R203, R5, 0x5, P1 ;  /* 0x00000005cb097211 */ /* 0x000fe400008f2eff */
[----:B------:R-:W-:Y:S05]  /*8ea0*/  REDG.E.ADD.F32.FTZ.RN.STRONG.GPU desc[UR34][R4.64+0x180], R30 ;  /* 0x0001801e040079a6 */ /* 0x000fea000c12f322 */
[----:B------:R-:W-:Y:S05]  /*8eb0*/  REDG.E.ADD.F32.FTZ.RN.STRONG.GPU desc[UR34][R8.64+0x180], R31 ;  /* 0x0001801f080079a6 */ /* 0x000fea000c12f322 */
[----:B------:R-:W-:Y:S05]  /*8ec0*/  LDSM.16.MT88.4 R4, [R2+0x1c000] ;  /* 0x01c000000204783b */ /* 0x000fea0000004200 */
[----:B------:R-:W1:Y:S05]  /*8ed0*/  LDSM.16.MT88.4 R8, [R204] ;  /* 0x00000000cc08783b */ /* 0x000e6a0000004200 */
[----:B------:R-:W5:Y:S05]  /*8ee0*/  LDSM.16.MT88.4 R16, [R0] ;  /* 0x000000000010783b */ /* 0x000f6a0000004200 */
[----:B------:R-:W2:Y:S05]  /*8ef0*/  LDSM.16.MT88.4 R20, [R204+0x2000] ;  /* 0x00200000cc14783b */ /* 0x000eaa0000004200 */
[----:B------:R-:W2:Y:S05]  /*8f00*/  LDSM.16.MT88.4 R24, [R0+0x2000] ;  /* 0x002000000018783b */ /* 0x000eaa0000004200 */
[----:B------:R-:W-:Y:S05]  /*8f10*/  LDSM.16.MT88.4 R32, [R2+0x1c800] ;  /* 0x01c800000220783b */ /* 0x000fea0000004200 */
[----:B------:R-:W2:Y:S05]  /*8f20*/  LDSM.16.MT88.4 R28, [R204+0x800] ;  /* 0x00080000cc1c783b */ /* 0x000eaa0000004200 */
[----:B------:R-:W2:Y:S05]  /*8f30*/  LDSM.16.MT88.4 R164, [R2+0x1e800] ;  /* 0x01e8000002a4783b */ /* 0x000eaa0000004200 */
[----:B------:R-:W2:Y:S01]  /*8f40*/  LDSM.16.MT88.4 R168, [R0+0x800] ;  /* 0x0008000000a8783b */ /* 0x000ea20000004200 */
[-C--:B-1----:R-:W-:Y:S04]  /*8f50*/  HMMA.16816.F32 R100, R4, R8.reuse, R100 ;  /* 0x000000080464723c */ /* 0x082fe80000001864 */
[----:B------:R-:W1:Y:S05]  /*8f60*/  LDSM.16.MT88.4 R172, [R204+0x2800] ;  /* 0x00280000ccac783b */ /* 0x000e6a0000004200 */
[----:B------:R-:W-:Y:S01]  /*8f70*/  LDSM.16.MT88.4 R176, [R2+0x1f800] ;  /* 0x01f8000002b0783b */ /* 0x000fe20000004200 */
[C---:B------:R-:W-:Y:S04]  /*8f80*/  HMMA.16816.F32 R104, R12.reuse, R8, R104 ;  /* 0x000000080c68723c */ /* 0x040fe80000001868 */
[----:B------:R-:W-:Y:S04]  /*8f90*/  LDSM.16.MT88.4 R180, [R204+0x3800] ;  /* 0x00380000ccb4783b */ /* 0x000fe80000004200 */
[-C--:B------:R-:W-:Y:S01]  /*8fa0*/  HMMA.16816.F32 R108, R12, R10.reuse, R108 ;  /* 0x0000000a0c6c723c */ /* 0x080fe2000000186c */
[----:B---3--:R-:W-:Y:S05]  /*8fb0*/  @P3 STL [R1+0x40], R242 ;  /* 0x000040f201003387 */ /* 0x008fea0000100800 */
[----:B----4-:R-:W-:Y:S02]  /*8fc0*/  @P3 STL [R1+0x3c], R241 ;  /* 0x00003cf101003387 */ /* 0x010fe40000100800 */
[C---:B------:R-:W-:Y:S03]  /*8fd0*/  HMMA.16816.F32 R112, R4.reuse, R10, R112 ;  /* 0x0000000a0470723c */ /* 0x040fe60000001870 */
[----:B------:R-:W3:Y:S05]  /*8fe0*/  LDSM.16.MT88.4 R8, [R0+0x2800] ;  /* 0x002800000008783b */ /* 0x000eea0000004200 */
[----:B------:R-:W-:Y:S01]  /*8ff0*/  @P3 STL [R1+0x38], R240 ;  /* 0x000038f001003387 */ /* 0x000fe20000100800 */
[-C--:B-----5:R-:W-:Y:S04]  /*9000*/  HMMA.16816.F32 R116, R4, R16.reuse, R116 ;  /* 0x000000100474723c */ /* 0x0a0fe80000001874 */
[----:B--2---:R-:W-:Y:S04]  /*9010*/  @P3 STL [R1+0x34], R239 ;  /* 0x000034ef01003387 */ /* 0x004fe80000100800 */
        /* <DEDUP_REMOVED lines=21> */
[-C--:B------:R-:W-:Y:S08]  /*9170*/  HMMA.16816.F32 R116, R32, R168.reuse, R116 ;  /* 0x000000a82074723c */ /* 0x080ff00000001874 */
[C---:B------:R-:W-:Y:S08]  /*9180*/  HMMA.16816.F32 R120, R164.reuse, R168, R120 ;  /* 0x000000a8a478723c */ /* 0x040ff00000001878 */
[-C--:B------:R-:W-:Y:S08]  /*9190*/  HMMA.16816.F32 R124, R164, R170.reuse, R124 ;  /* 0x000000aaa47c723c */ /* 0x080ff0000000187c */
[C---:B------:R-:W-:Y:S01]  /*91a0*/  HMMA.16816.F32 R128, R32.reuse, R170, R128 ;  /* 0x000000aa2080723c */ /* 0x040fe20000001880 */
[----:B------:R-:W-:Y:S07]  /*91b0*/  LDSM.16.MT88.4 R168, [R2+0x1d800] ;  /* 0x01d8000002a8783b */ /* 0x000fee0000004200 */
[-C--:B-1----:R-:W-:Y:S08]  /*91c0*/  HMMA.16816.F32 R132, R32, R172.reuse, R132 ;  /* 0x000000ac2084723c */ /* 0x082ff00000001884 */
        /* <DEDUP_REMOVED lines=48> */
[----:B------:R-:W-:Y:S01]  /*94d0*/  LOP3.LUT R0, R221, 0xc00, RZ, 0xc0, !PT ;  /* 0x00000c00dd007812 */ /* 0x000fe200078ec0ff */
[----:B------:R-:W1:Y:S01]  /*94e0*/  LDCU UR5, c[0x0][0x500] ;  /* 0x0000a000ff0577ac */ /* 0x000e620008000800 */
[C---:B------:R-:W-:Y:S01]  /*94f0*/  IMAD.SHL.U32 R4, R218.reuse, 0x2, RZ ;  /* 0x00000002da047824 */ /* 0x040fe200078e00ff */
[----:B------:R-:W-:Y:S02]  /*9500*/  LOP3.LUT R2, R218, 0x8, RZ, 0xc0, !PT ;  /* 0x00000008da027812 */ /* 0x000fe400078ec0ff */
[----:B------:R-:W-:Y:S01]  /*9510*/  LOP3.LUT R0, R0, 0x6, R3, 0xf8, !PT ;  /* 0x0000000600007812 */ /* 0x000fe200078ef803 */
[----:B------:R-:W-:Y:S01]  /*9520*/  IMAD.SHL.U32 R3, R218, 0x10, RZ ;  /* 0x00000010da037824 */ /* 0x000fe200078e00ff */
[----:B------:R-:W-:Y:S01]  /*9530*/  ISETP.NE.AND P0, PT, R223, RZ, PT ;  /* 0x000000ffdf00720c */ /* 0x000fe20003f05270 */
[----:B------:R-:W-:Y:S01]  /*9540*/  UISETP.NE.AND UP0, UPT, UR40, -0x1, UPT ;  /* 0xffffffff2800788c */ /* 0x000fe2000bf05270 */
[----:B------:R-:W-:Y:S01]  /*9550*/  ISETP.NE.AND P1, PT, R2, RZ, PT ;  /* 0x000000ff0200720c */ /* 0x000fe20003f25270 */
[----:B------:R-:W-:Y:S01]  /*9560*/  UMOV UR45, UR18 ;  /* 0x00000012002d7c82 */ /* 0x000fe20008000000 */
[----:B------:R-:W-:-:S02]  /*9570*/  LOP3.LUT R3, R3, 0x1c0, RZ, 0xc0, !PT ;  /* 0x000001c003037812 */ /* 0x000fc400078ec0ff */
[----:B------:R-:W-:Y:S02]  /*9580*/  F2FP.F16.F32.PACK_AB R164, R37, R36 ;  /* 0x0000002425a4723e */ /* 0x000fe400000000ff */
[----:B------:R-:W-:Y:S02]  /*9590*/  LOP3.LUT R3, R3, 0x38, R4, 0xf8, !PT ;  /* 0x0000003803037812 */ /* 0x000fe400078ef804 */
[----:B------:R-:W-:Y:S02]  /*95a0*/  SEL R4, R222, 0xffffffe0, !P1 ;  /* 0xffffffe0de047807 */ /* 0x000fe40004800000 */
[----:B------:R-:W-:Y:S01]  /*95b0*/  LOP3.LUT R0, R0, R3, R202, 0xf6, !PT ;  /* 0x0000000300007212 */ /* 0x000fe200078ef6ca */
[----:B-1----:R-:W-:Y:S01]  /*95c0*/  FMUL.FTZ R100, R100, UR5 ;  /* 0x0000000564647c20 */ /* 0x002fe20008410000 */
[----:B------:R-:W-:Y:S01]  /*95d0*/  FMUL.FTZ R12, R101, UR5 ;  /* 0x00000005650c7c20 */ /* 0x000fe20008410000 */
        /* <DEDUP_REMOVED lines=208> */
.L_x_1735:
[----:B------:R-:W2:Y:S01]  /*a2e0*/  LDCU.64 UR10, c[0x0][0x5c0] ;  /* 0x0000b800ff0a77ac */ /* 0x000ea20008000a00 */
[----:B------:R-:W-:-:S04]  /*a2f0*/  UIADD3 UR5, UPT, UPT, UR36, UR40, URZ ;  /* 0x0000002824057290 */ /* 0x000fc8000fffe0ff */
[----:B--2---:R-:W-:Y:S02]  /*a300*/  UIMAD.WIDE.U32 UR42, UR5, UR10, URZ ;  /* 0x0000000a052a72a5 */ /* 0x004fe4000f8e00ff */
[----:B------:R-:W-:-:S04]  /*a310*/  UIMAD UR5, UR5, UR11, URZ ;  /* 0x0000000b050572a4 */ /* 0x000fc8000f8e02ff */
[----:B------:R-:W-:-:S06]  /*a320*/  UIADD3 UR5, UPT, UPT, UR43, UR5, URZ ;  /* 0x000000052b057290 */ /* 0x000fcc000fffe0ff */
[----:B-1----:R-:W-:Y:S02]  /*a330*/  MOV R4, UR5 ;  /* 0x0000000500047c02 */ /* 0x002fe40008000f00 */
.L_x_1736:
        /* <DEDUP_REMOVED lines=12> */
.L_x_1737:
[----:B------:R-:W1:Y:S01]  /*a400*/  LDCU.64 UR8, c[0x0][0x5c8] ;  /* 0x0000b900ff0877ac */ /* 0x000e620008000a00 */
[----:B------:R-:W-:-:S04]  /*a410*/  UIADD3 UR5, UPT, UPT, UR36, UR40, URZ ;  /* 0x0000002824057290 */ /* 0x000fc8000fffe0ff */
[----:B-1----:R-:W-:Y:S02]  /*a420*/  UIMAD.WIDE.U32 UR16, UR5, UR8, URZ ;  /* 0x00000008051072a5 */ /* 0x002fe4000f8e00ff */
[----:B------:R-:W-:-:S04]  /*a430*/  UIMAD UR5, UR5, UR9, URZ ;  /* 0x00000009050572a4 */ /* 0x000fc8000f8e02ff */
[----:B------:R-:W-:-:S06]  /*a440*/  UIADD3 UR5, UPT, UPT, UR17, UR5, URZ ;  /* 0x0000000511057290 */ /* 0x000fcc000fffe0ff */
[----:B------:R-:W-:-:S07]  /*a450*/  MOV R30, UR5 ;  /* 0x00000005001e7c02 */ /* 0x000fce0008000f00 */
.L_x_1738:
[----:B------:R-:W-:Y:S01]  /*a460*/  BAR.SYNC.DEFER_BLOCKING 0x0 ;  /* 0x0000000000007b1d */ /* 0x000fe20000010000 */
[----:B------:R-:W-:Y:S01]  /*a470*/  LOP3.LUT R0, R219, 0x1f8, RZ, 0xc0, !PT ;  /* 0x000001f8db007812 */ /* 0x000fe200078ec0ff */
[----:B------:R-:W-:Y:S02]  /*a480*/  USHF.L.U32 UR5, UR37, 0x7, URZ ;  /* 0x0000000725057899 */ /* 0x000fe400080006ff */
[----:B------:R-:W-:Y:S01]  /*a490*/  USHF.L.U32 UR13, UR37, 0x7, URZ ;  /* 0x00000007250d7899 */ /* 0x000fe200080006ff */
[----:B------:R-:W-:Y:S01]  /*a4a0*/  LOP3.LUT R0, R0, 0x38, R218, 0x78, !PT ;  /* 0x0000003800007812 */ /* 0x000fe200078e78da */
[----:B------:R-:W-:Y:S02]  /*a4b0*/  UIMAD.WIDE.U32 UR40, UR5, UR10, URZ ;  /* 0x0000000a052872a5 */ /* 0x000fe4000f8e00ff */
[----:B------:R-:W1:Y:S01]  /*a4c0*/  LDC.64 R8, c[0x0][0x5d8] ;  /* 0x00017600ff087b82 */ /* 0x000e620000000a00 */
[----:B------:R-:W2:Y:S01]  /*a4d0*/  S2R R31, SR_TID.X ;  /* 0x00000000001f7919 */ /* 0x000ea20000002100 */
[--C-:B------:R-:W-:Y:S01]  /*a4e0*/  LOP3.LUT R0, R0, 0x1e00, R219.reuse, 0xf8, !PT ;  /* 0x00001e0000007812 */ /* 0x100fe200078ef8db */
[----:B------:R-:W-:Y:S01]  /*a4f0*/  USHF.R.S32.HI UR14, URZ, 0x1f, UR5 ;  /* 0x0000001fff0e7899 */ /* 0x000fe20008011405 */
[----:B------:R-:W-:Y:S01]  /*a500*/  BSSY.RECONVERGENT B0, `(.L_x_1739) ;  /* 0x000002f000007945 */ /* 0x000fe20003800200 */
[----:B------:R-:W-:Y:S01]  /*a510*/  IMAD.U32 R2, RZ, RZ, UR40 ;  /* 0x00000028ff027e24 */ /* 0x000fe2000f8e00ff */
[----:B------:R-:W-:Y:S01]  /*a520*/  LEA R6, R0, UR4, 0x1 ;  /* 0x0000000400067c11 */ /* 0x000fe2000f8e08ff */
[----:B------:R-:W-:Y:S01]  /*a530*/  UIMAD UR12, UR14, UR10, URZ ;  /* 0x0000000a0e0c72a4 */ /* 0x000fe2000f8e02ff */
[----:B------:R-:W3:Y:S01]  /*a540*/  LDC.64 R56, c[0x0][0x5e0] ;  /* 0x00017800ff387b82 */ /* 0x000ee20000000a00 */
[----:B------:R-:W-:Y:S01]  /*a550*/  UIADD3 UR33, UPT, UPT, -UR13, UR33, URZ ;  /* 0x000000210d217290 */ /* 0x000fe2000fffe1ff */
[----:B------:R-:W-:Y:S01]  /*a560*/  LOP3.LUT R2, R2, 0x38, R219, 0xf8, !PT ;  /* 0x0000003802027812 */ /* 0x000fe200078ef8db */
[----:B------:R-:W-:Y:S01]  /*a570*/  UIMAD UR12, UR5, UR11, UR12 ;  /* 0x0000000b050c72a4 */ /* 0x000fe2000f8e020c */
[----:B------:R-:W-:-:S02]  /*a580*/  IMAD.U32 R3, RZ, RZ, UR41 ;  /* 0x00000029ff037e24 */ /* 0x000fc4000f8e00ff */
[----:B------:R-:W-:Y:S01]  /*a590*/  IADD3 R2, P0, PT, R2, UR42, RZ ;  /* 0x0000002a02027c10 */ /* 0x000fe2000ff1e0ff */
[----:B------:R4:W3:Y:S02]  /*a5a0*/  LDS.128 R24, [R6+0xd000] ;  /* 0x00d0000006187984 */ /* 0x0008e40000000c00 */
[----:B------:R-:W-:Y:S02]  /*a5b0*/  IMAD.U32 R0, RZ, RZ, UR12 ;  /* 0x0000000cff007e24 */ /* 0x000fe4000f8e00ff */
[----:B------:R4:W3:Y:S04]  /*a5c0*/  LDS.128 R20, [R6+0x11000] ;  /* 0x0110000006147984 */ /* 0x0008e80000000c00 */
[----:B------:R4:W3:Y:S04]  /*a5d0*/  LDS.128 R36, [R6+0x15000] ;  /* 0x0150000006247984 */ /* 0x0008e80000000c00 */
[----:B------:R4:W3:Y:S04]  /*a5e0*/  LDS.128 R44, [R6+0x16000] ;  /* 0x01600000062c7984 */ /* 0x0008e80000000c00 */
[----:B------:R4:W3:Y:S01]  /*a5f0*/  LDS.128 R52, [R6+0x17000] ;  /* 0x0170000006347984 */ /* 0x0008e20000000c00 */
[----:B--2---:R-:W-:-:S03]  /*a600*/  SHF.R.U32.HI R31, RZ, 0x3, R31 ;  /* 0x00000003ff1f7819 */ /* 0x004fc6000001161f */
[----:B------:R4:W2:Y:S01]  /*a610*/  LDS.128 R32, [R6+0x19000] ;  /* 0x0190000006207984 */ /* 0x0008a20000000c00 */
[C---:B------:R-:W-:Y:S01]  /*a620*/  ISETP.GE.AND P3, PT, R31.reuse, UR33, PT ;  /* 0x000000211f007c0c */ /* 0x040fe2000bf66270 */
[C---:B------:R-:W-:Y:S02]  /*a630*/  VIADD R3, R31.reuse, 0x20 ;  /* 0x000000201f037836 */ /* 0x040fe40000000000 */
[----:B------:R4:W2:Y:S01]  /*a640*/  LDS.128 R40, [R6+0x1a000] ;  /* 0x01a0000006287984 */ /* 0x0008a20000000c00 */
[----:B------:R-:W-:Y:S02]  /*a650*/  VIADD R7, R31, 0x40 ;  /* 0x000000401f077836 */ /* 0x000fe40000000000 */
[----:B------:R-:W-:Y:S01]  /*a660*/  ISETP.GE.AND P6, PT, R3, UR33, PT ;  /* 0x0000002103007c0c */ /* 0x000fe2000bfc6270 */
[----:B------:R4:W2:Y:S01]  /*a670*/  LDS.128 R48, [R6+0x1b000] ;  /* 0x01b0000006307984 */ /* 0x0008a20000000c00 */
[----:B------:R-:W-:Y:S01]  /*a680*/  IADD3.X R3, PT, PT, R4, UR41, R0, P0, !PT ;  /* 0x0000002904037c10 */ /* 0x000fe200087fe400 */
[C---:B------:R-:W-:Y:S01]  /*a690*/  VIADD R5, R31.reuse, 0x60 ;  /* 0x000000601f057836 */ /* 0x040fe20000000000 */
[----:B------:R-:W-:-:S02]  /*a6a0*/  IADD3 R28, P0, PT, R31, 0x20, RZ ;  /* 0x000000201f1c7810 */ /* 0x000fc40007f1e0ff */
[----:B------:R-:W-:Y:S01]  /*a6b0*/  ISETP.GE.AND P5, PT, R7, UR33, PT ;  /* 0x0000002107007c0c */ /* 0x000fe2000bfa6270 */
[----:B-1----:R-:W-:Y:S01]  /*a6c0*/  IMAD.WIDE.U32 R16, R8, UR20, R2 ;  /* 0x0000001408107c25 */ /* 0x002fe2000f8e0002 */
[----:B------:R-:W-:-:S03]  /*a6d0*/  ISETP.GE.AND P4, PT, R5, UR33, PT ;  /* 0x0000002105007c0c */ /* 0x000fc6000bf86270 */
[----:B------:R-:W-:Y:S02]  /*a6e0*/  IMAD.X R29, RZ, RZ, RZ, P0 ;  /* 0x000000ffff1d7224 */ /* 0x000fe400000e06ff */
[----:B------:R-:W-:Y:S01]  /*a6f0*/  IMAD R7, R9, UR20, R17 ;  /* 0x0000001409077c24 */ /* 0x000fe2000f8e0211 */
[----:B------:R-:W-:Y:S07]  /*a700*/  @P3 BRA `(.L_x_1740) ;  /* 0x0000000000383947 */ /* 0x000fee0003800000 */
[----:B------:R-:W1:Y:S01]  /*a710*/  LDCU UR15, c[0x0][0x440] ;  /* 0x00008800ff0f77ac */ /* 0x000e620008000800 */
[----:B------:R-:W5:Y:S01]  /*a720*/  LDS.128 R12, [R6+0x10000] ;  /* 0x01000000060c7984 */ /* 0x000f620000000c00 */
[----:B------:R-:W-:Y:S01]  /*a730*/  IMAD.MOV.U32 R2, RZ, RZ, R16 ;  /* 0x000000ffff027224 */ /* 0x000fe200078e0010 */
[----:B------:R-:W4:Y:S01]  /*a740*/  LDCU.64 UR12, c[0x0][0x560] ;  /* 0x0000ac00ff0c77ac */ /* 0x000f220008000a00 */
[----:B------:R-:W-:Y:S02]  /*a750*/  IMAD.MOV.U32 R3, RZ, RZ, R7 ;  /* 0x000000ffff037224 */ /* 0x000fe400078e0007 */
[----:B------:R-:W-:-:S04]  /*a760*/  IMAD.WIDE.U32 R4, R31, UR10, R2 ;  /* 0x0000000a1f047c25 */ /* 0x000fc8000f8e0002 */
[----:B------:R-:W-:Y:S01]  /*a770*/  IMAD R0, R31, UR11, R5 ;  /* 0x0000000b1f007c24 */ /* 0x000fe2000f8e0205 */
[----:B-1----:R-:W-:Y:S02]  /*a780*/  ISETP.GE.AND P1, PT, R248, UR15, PT ;  /* 0x0000000ff8007c0c */ /* 0x002fe4000bf26270 */
[----:B------:R-:W-:Y:S02]  /*a790*/  ISETP.GE.AND P0, PT, R249, UR15, PT ;  /* 0x0000000ff9007c0c */ /* 0x000fe4000bf06270 */
[----:B----4-:R-:W-:-:S04]  /*a7a0*/  LEA R2, P2, R4, UR12, 0x1 ;  /* 0x0000000c04027c11 */ /* 0x010fc8000f8408ff */
[----:B------:R-:W-:-:S05]  /*a7b0*/  LEA.HI.X R3, R4, UR13, R0, 0x1, P2 ;  /* 0x0000000d04037c11 */ /* 0x000fca00090f0c00 */
[----:B------:R-:W1:Y:S04]  /*a7c0*/  @!P1 LDS.128 R8, [R6+0xc000] ;  /* 0x00c0000006089984 */ /* 0x000e680000000c00 */
[----:B-----5:R4:W-:Y:S04]  /*a7d0*/  @!P0 STG.E.128 desc[UR34][R2.64+0x80], R12 ;  /* 0x0000800c02008986 */ /* 0x0209e8000c101d22 */
[----:B-1----:R4:W-:Y:S02]  /*a7e0*/  @!P1 STG.E.128 desc[UR34][R2.64], R8 ;  /* 0x0000000802009986 */ /* 0x0029e4000c101d22 */
.L_x_1740:
[----:B------:R-:W-:Y:S05]  /*a7f0*/  BSYNC.RECONVERGENT B0 ;  /* 0x0000000000007941 */ /* 0x000fea0003800200 */
.L_x_1739:
[----:B------:R-:W-:Y:S04]  /*a800*/  BSSY.RECONVERGENT B0, `(.L_x_1741) ;  /* 0x0000010000007945 */ /* 0x000fe80003800200 */
[----:B------:R-:W-:Y:S05]  /*a810*/  @P6 BRA `(.L_x_1742) ;  /* 0x0000000000386947 */ /* 0x000fea0003800000 */
[----:B------:R-:W1:Y:S01]  /*a820*/  LDCU UR15, c[0x0][0x440] ;  /* 0x00008800ff0f77ac */ /* 0x000e620008000800 */
[----:B----4-:R-:W-:Y:S01]  /*a830*/  MOV R3, R7 ;  /* 0x0000000700037202 */ /* 0x010fe20000000f00 */
[----:B------:R-:W-:Y:S01]  /*a840*/  IMAD R0, R29, UR10, RZ ;  /* 0x0000000a1d007c24 */ /* 0x000fe2000f8e02ff */
[----:B------:R-:W4:Y:S01]  /*a850*/  LDCU.64 UR12, c[0x0][0x560] ;  /* 0x0000ac00ff0c77ac */ /* 0x000f220008000a00 */
[----:B------:R-:W-:Y:S02]  /*a860*/  IMAD.MOV.U32 R2, RZ, RZ, R16 ;  /* 0x000000ffff027224 */ /* 0x000fe400078e0010 */
[C---:B------:R-:W-:Y:S02]  /*a870*/  IMAD R0, R28.reuse, UR11, R0 ;  /* 0x0000000b1c007c24 */ /* 0x040fe4000f8e0200 */
[----:B------:R-:W-:-:S04]  /*a880*/  IMAD.WIDE.U32 R4, R28, UR10, R2 ;  /* 0x0000000a1c047c25 */ /* 0x000fc8000f8e0002 */
[----:B------:R-:W-:Y:S01]  /*a890*/  IMAD.IADD R0, R0, 0x1, R5 ;  /* 0x0000000100007824 */ /* 0x000fe200078e0205 */
[----:B-1----:R-:W-:Y:S02]  /*a8a0*/  ISETP.GE.AND P1, PT, R248, UR15, PT ;  /* 0x0000000ff8007c0c */ /* 0x002fe4000bf26270 */
[----:B------:R-:W-:Y:S02]  /*a8b0*/  ISETP.GE.AND P0, PT, R249, UR15, PT ;  /* 0x0000000ff9007c0c */ /* 0x000fe4000bf06270 */
[----:B----4-:R-:W-:-:S04]  /*a8c0*/  LEA R2, P2, R4, UR12, 0x1 ;  /* 0x0000000c04027c11 */ /* 0x010fc8000f8408ff */
[----:B------:R-:W-:-:S05]  /*a8d0*/  LEA.HI.X R3, R4, UR13, R0, 0x1, P2 ;  /* 0x0000000d04037c11 */ /* 0x000fca00090f0c00 */
[----:B---3--:R1:W-:Y:S04]  /*a8e0*/  @!P1 STG.E.128 desc[UR34][R2.64], R24 ;  /* 0x0000001802009986 */ /* 0x0083e8000c101d22 */
[----:B------:R1:W-:Y:S02]  /*a8f0*/  @!P0 STG.E.128 desc[UR34][R2.64+0x80], R20 ;  /* 0x0000801402008986 */ /* 0x0003e4000c101d22 */
.L_x_1742:
[----:B------:R-:W-:Y:S05]  /*a900*/  BSYNC.RECONVERGENT B0 ;  /* 0x0000000000007941 */ /* 0x000fea0003800200 */
.L_x_1741:
[----:B----4-:R4:W2:Y:S01]  /*a910*/  LDS.128 R12, [R6+0xe000] ;  /* 0x00e00000060c7984 */ /* 0x0108a20000000c00 */
[----:B-1----:R-:W-:Y:S01]  /*a920*/  MOV R3, RZ ;  /* 0x000000ff00037202 */ /* 0x002fe20000000f00 */
[----:B------:R-:W-:Y:S01]  /*a930*/  IMAD.U32 R0, RZ, RZ, UR8 ;  /* 0x00000008ff007e24 */ /* 0x000fe2000f8e00ff */
[C---:B---3--:R-:W-:Y:S01]  /*a940*/  IADD3 R20, P1, PT, R31.reuse, 0x40, RZ ;  /* 0x000000401f147810 */ /* 0x048fe20007f3e0ff */
[----:B------:R4:W1:Y:S01]  /*a950*/  LDS.128 R8, [R6+0x12000] ;  /* 0x0120000006087984 */ /* 0x0008620000000c00 */
        /* <DEDUP_REMOVED lines=8> */
[----:B------:R-:W-:Y:S01]  /*a9e0*/  IMAD R0, R23, UR10, RZ ;  /* 0x0000000a17007c24 */ /* 0x000fe2000f8e02ff */
[----:B------:R-:W5:Y:S01]  /*a9f0*/  LDCU UR15, c[0x0][0x440] ;  /* 0x00008800ff0f77ac */ /* 0x000f620008000800 */
[----:B------:R-:W-:Y:S02]  /*aa00*/  IMAD.MOV.U32 R2, RZ, RZ, R16 ;  /* 0x000000ffff027224 */ /* 0x000fe400078e0010 */
[C---:B------:R-:W-:Y:S02]  /*aa10*/  IMAD R0, R20.reuse, UR11, R0 ;  /* 0x0000000b14007c24 */ /* 0x040fe4000f8e0200 */
[----:B------:R-:W-:-:S04]  /*aa20*/  IMAD.WIDE.U32 R4, R20, UR10, R2 ;  /* 0x0000000a14047c25 */ /* 0x000fc8000f8e0002 */
[----:B------:R-:W-:Y:S01]  /*aa30*/  IMAD.IADD R0, R0, 0x1, R5 ;  /* 0x0000000100007824 */ /* 0x000fe200078e0205 */
[----:B---3--:R-:W-:-:S04]  /*aa40*/  LEA R2, P1, R4, UR12, 0x1 ;  /* 0x0000000c04027c11 */ /* 0x008fc8000f8208ff */
[----:B------:R-:W-:Y:S02]  /*aa50*/  LEA.HI.X R3, R4, UR13, R0, 0x1, P1 ;  /* 0x0000000d04037c11 */ /* 0x000fe400088f0c00 */
[----:B-----5:R-:W-:Y:S02]  /*aa60*/  ISETP.GE.AND P2, PT, R248, UR15, PT ;  /* 0x0000000ff8007c0c */ /* 0x020fe4000bf46270 */
[----:B------:R-:W-:-:S11]  /*aa70*/  ISETP.GE.AND P1, PT, R249, UR15, PT ;  /* 0x0000000ff9007c0c */ /* 0x000fd6000bf26270 */
[----:B--2---:R3:W-:Y:S04]  /*aa80*/  @!P2 STG.E.128 desc[UR34][R2.64], R12 ;  /* 0x0000000c0200a986 */ /* 0x0047e8000c101d22 */
[----:B-1----:R3:W-:Y:S02]  /*aa90*/  @!P1 STG.E.128 desc[UR34][R2.64+0x80], R8 ;  /* 0x0000800802009986 */ /* 0x0027e4000c101d22 */
.L_x_1744:
[----:B------:R-:W-:Y:S05]  /*aaa0*/  BSYNC.RECONVERGENT B0 ;  /* 0x0000000000007941 */ /* 0x000fea0003800200 */
.L_x_1743:
[----:B--23--:R2:W3:Y:S01]  /*aab0*/  LDS.128 R12, [R6+0xf000] ;  /* 0x00f00000060c7984 */ /* 0x00c4e20000000c00 */
[----:B------:R-:W-:Y:S01]  /*aac0*/  BSSY.RECONVERGENT B0, `(.L_x_1745) ;  /* 0x0000012000007945 */ /* 0x000fe20003800200 */
[----:B------:R-:W-:Y:S02]  /*aad0*/  IADD3.X R22, PT, PT, RZ, RZ, RZ, P0, !PT ;  /* 0x000000ffff167210 */ /* 0x000fe400007fe4ff */
[----:B-1----:R2:W1:Y:S01]  /*aae0*/  LDS.128 R8, [R6+0x13000] ;  /* 0x0130000006087984 */ /* 0x0024620000000c00 */
        /* <DEDUP_REMOVED lines=13> */
[----:B---3--:R3:W-:Y:S04]  /*abc0*/  @!P1 STG.E.128 desc[UR34][R2.64], R12 ;  /* 0x0000000c02009986 */ /* 0x0087e8000c101d22 */
[----:B-1----:R3:W-:Y:S02]  /*abd0*/  @!P0 STG.E.128 desc[UR34][R2.64+0x80], R8 ;  /* 0x0000800802008986 */ /* 0x0027e4000c101d22 */
.L_x_1746:
[----:B------:R-:W-:Y:S05]  /*abe0*/  BSYNC.RECONVERGENT B0 ;  /* 0x0000000000007941 */ /* 0x000fea0003800200 */
.L_x_1745:
[----:B------:R-:W-:Y:S01]  /*abf0*/  UIMAD UR14, UR14, UR8, URZ ;  /* 0x000000080e0e72a4 */ /* 0x000fe2000f8e02ff */
[----:B---3--:R-:W-:Y:S01]  /*ac00*/  IADD3 R2, P0, PT, R18, UR16, RZ ;  /* 0x0000001012027c10 */ /* 0x008fe2000ff1e0ff */
[----:B------:R-:W3:Y:S01]  /*ac10*/  LDS.128 R12, [R6+0x14000] ;  /* 0x01400000060c7984 */ /* 0x000ee20000000c00 */
[----:B------:R-:W-:Y:S01]  /*ac20*/  BSSY.RECONVERGENT B0, `(.L_x_1747) ;  /* 0x0000013000007945 */ /* 0x000fe20003800200 */
[----:B------:R-:W-:Y:S02]  /*ac30*/  UIMAD UR14, UR5, UR9, UR14 ;  /* 0x00000009050e72a4 */ /* 0x000fe4000f8e020e */
[----:B-1----:R2:W1:Y:S04]  /*ac40*/  LDS.128 R8, [R6+0x18000] ;  /* 0x0180000006087984 */ /* 0x0024680000000c00 */
[----:B------:R-:W-:-:S03]  /*ac50*/  IADD3.X R3, PT, PT, R30, UR14, R19, P0, !PT ;  /* 0x0000000e1e037c10 */ /* 0x000fc600087fe413 */
[----:B--2-4-:R-:W-:-:S04]  /*ac60*/  IMAD.WIDE.U32 R6, R56, UR20, R2 ;  /* 0x0000001438067c25 */ /* 0x014fc8000f8e0002 */
[----:B------:R-:W-:Y:S01]  /*ac70*/  IMAD R16, R57, UR20, R7 ;  /* 0x0000001439107c24 */ /* 0x000fe2000f8e0207 */
[----:B------:R-:W-:Y:S06]  /*ac80*/  @P3 BRA `(.L_x_1748) ;  /* 0x0000000000303947 */ /* 0x000fec0003800000 */
[----:B------:R-:W2:Y:S01]  /*ac90*/  LDCU UR5, c[0x0][0x440] ;  /* 0x00008800ff0577ac */ /* 0x000ea20008000800 */
[----:B------:R-:W-:Y:S02]  /*aca0*/  IMAD.MOV.U32 R2, RZ, RZ, R6 ;  /* 0x000000ffff027224 */ /* 0x000fe400078e0006 */
[----:B------:R-:W-:Y:S01]  /*acb0*/  IMAD.MOV.U32 R3, RZ, RZ, R16 ;  /* 0x000000ffff037224 */ /* 0x000fe200078e0010 */
[----:B------:R-:W4:Y:S01]  /*acc0*/  LDCU.64 UR10, c[0x0][0x568] ;  /* 0x0000ad00ff0a77ac */ /* 0x000f220008000a00 */
[----:B------:R-:W-:-:S04]  /*acd0*/  IMAD.WIDE.U32 R4, R31, UR8, R2 ;  /* 0x000000081f047c25 */ /* 0x000fc8000f8e0002 */
[----:B------:R-:W-:Y:S01]  /*ace0*/  IMAD R0, R31, UR9, R5 ;  /* 0x000000091f007c24 */ /* 0x000fe2000f8e0205 */
[----:B--2---:R-:W-:Y:S02]  /*acf0*/  ISETP.GE.AND P1, PT, R248, UR5, PT ;  /* 0x00000005f8007c0c */ /* 0x004fe4000bf26270 */
[----:B------:R-:W-:Y:S02]  /*ad00*/  ISETP.GE.AND P0, PT, R249, UR5, PT ;  /* 0x00000005f9007c0c */ /* 0x000fe4000bf06270 */
[----:B----4-:R-:W-:-:S04]  /*ad10*/  LEA R2, P2, R4, UR10, 0x1 ;  /* 0x0000000a04027c11 */ /* 0x010fc8000f8408ff */
[----:B------:R-:W-:-:S05]  /*ad20*/  LEA.HI.X R3, R4, UR11, R0, 0x1, P2 ;  /* 0x0000000b04037c11 */ /* 0x000fca00090f0c00 */
[----:B---3--:R2:W-:Y:S04]  /*ad30*/  @!P1 STG.E.128 desc[UR34][R2.64], R12 ;  /* 0x0000000c02009986 */ /* 0x0085e8000c101d22 */
[----:B-1----:R2:W-:Y:S02]  /*ad40*/  @!P0 STG.E.128 desc[UR34][R2.64+0x80], R8 ;  /* 0x0000800802008986 */ /* 0x0025e4000c101d22 */
.L_x_1748:
[----:B------:R-:W-:Y:S05]  /*ad50*/  BSYNC.RECONVERGENT B0 ;  /* 0x0000000000007941 */ /* 0x000fea0003800200 */
.L_x_1747:
[----:B------:R-:W-:Y:S04]  /*ad60*/  BSSY.RECONVERGENT B0, `(.L_x_1749) ;  /* 0x0000010000007945 */ /* 0x000fe80003800200 */
[----:B------:R-:W-:Y:S05]  /*ad70*/  @P6 BRA `(.L_x_1750) ;  /* 0x0000000000386947 */ /* 0x000fea0003800000 */
[----:B------:R-:W4:Y:S01]  /*ad80*/  LDCU UR5, c[0x0][0x440] ;  /* 0x00008800ff0577ac */ /* 0x000f220008000800 */
[----:B--2---:R-:W-:Y:S01]  /*ad90*/  MOV R3, R16 ;  /* 0x0000001000037202 */ /* 0x004fe20000000f00 */
[----:B------:R-:W-:Y:S01]  /*ada0*/  IMAD R0, R29, UR8, RZ ;  /* 0x000000081d007c24 */ /* 0x000fe2000f8e02ff */
[----:B------:R-:W2:Y:S01]  /*adb0*/  LDCU.64 UR10, c[0x0][0x568] ;  /* 0x0000ad00ff0a77ac */ /* 0x000ea20008000a00 */
[----:B------:R-:W-:Y:S02]  /*adc0*/  IMAD.MOV.U32 R2, RZ, RZ, R6 ;  /* 0x000000ffff027224 */ /* 0x000fe400078e0006 */
[C---:B------:R-:W-:Y:S02]  /*add0*/  IMAD R0, R28.reuse, UR9, R0 ;  /* 0x000000091c007c24 */ /* 0x040fe4000f8e0200 */
[----:B------:R-:W-:-:S04]  /*ade0*/  IMAD.WIDE.U32 R4, R28, UR8, R2 ;  /* 0x000000081c047c25 */ /* 0x000fc8000f8e0002 */
[----:B------:R-:W-:Y:S01]  /*adf0*/  IMAD.IADD R0, R0, 0x1, R5 ;  /* 0x0000000100007824 */ /* 0x000fe200078e0205 */
[----:B----4-:R-:W-:Y:S02]  /*ae00*/  ISETP.GE.AND P1, PT, R248, UR5, PT ;  /* 0x00000005f8007c0c */ /* 0x010fe4000bf26270 */
[----:B------:R-:W-:Y:S02]  /*ae10*/  ISETP.GE.AND P0, PT, R249, UR5, PT ;  /* 0x00000005f9007c0c */ /* 0x000fe4000bf06270 */
[----:B--2---:R-:W-:-:S04]  /*ae20*/  LEA R2, P2, R4, UR10, 0x1 ;  /* 0x0000000a04027c11 */ /* 0x004fc8000f8408ff */
[----:B------:R-:W-:-:S05]  /*ae30*/  LEA.HI.X R3, R4, UR11, R0, 0x1, P2 ;  /* 0x0000000b04037c11 */ /* 0x000fca00090f0c00 */
[----:B------:R4:W-:Y:S04]  /*ae40*/  @!P1 STG.E.128 desc[UR34][R2.64], R36 ;  /* 0x0000002402009986 */ /* 0x0009e8000c101d22 */
[----:B------:R4:W-:Y:S02]  /*ae50*/  @!P0 STG.E.128 desc[UR34][R2.64+0x80], R32 ;  /* 0x0000802002008986 */ /* 0x0009e4000c101d22 */
.L_x_1750:
[----:B------:R-:W-:Y:S05]  /*ae60*/  BSYNC.RECONVERGENT B0 ;  /* 0x0000000000007941 */ /* 0x000fea0003800200 */
.L_x_1749:
[----:B------:R-:W-:Y:S04]  /*ae70*/  BSSY.RECONVERGENT B0, `(.L_x_1751) ;  /* 0x0000010000007945 */ /* 0x000fe80003800200 */
[----:B------:R-:W-:Y:S05]  /*ae80*/  @P5 BRA `(.L_x_1752) ;  /* 0x0000000000385947 */ /* 0x000fea0003800000 */
[----:B------:R-:W5:Y:S01]  /*ae90*/  LDCU UR5, c[0x0][0x440] ;  /* 0x00008800ff0577ac */ /* 0x000f620008000800 */
[----:B--2-4-:R-:W-:Y:S01]  /*aea0*/  MOV R3, R16 ;  /* 0x0000001000037202 */ /* 0x014fe20000000f00 */
        /* <DEDUP_REMOVED lines=12> */
.L_x_1752:
[----:B------:R-:W-:Y:S05]  /*af70*/  BSYNC.RECONVERGENT B0 ;  /* 0x0000000000007941 */ /* 0x000fea0003800200 */
.L_x_1751:
        /* <DEDUP_REMOVED lines=15> */
.L_x_1703:
[----:B------:R-:W-:Y:S05]  /*b070*/  BSYNC.RECONVERGENT B1 ;  /* 0x0000000000017941 */ /* 0x000fea0003800200 */
.L_x_1673:
[----:B------:R-:W5:Y:S01]  /*b080*/  LDCU UR8, c[0x0][0x438] ;  /* 0x00008700ff0877ac */ /* 0x000f620008000800 */
[----:B------:R-:W1:Y:S01]  /*b090*/  LDCU UR9, c[0x0][0x370] ;  /* 0x00006e00ff0977ac */ /* 0x000e620008000800 */
[----:B------:R-:W-:Y:S01]  /*b0a0*/  UMOV UR10, UR19 ;  /* 0x00000013000a7c82 */ /* 0x000fe20008000000 */
[----:B-----5:R-:W-:-:S04]  /*b0b0*/  UIADD3 UR8, UPT, UPT, UR8, 0x7f, URZ ;  /* 0x0000007f08087890 */ /* 0x020fc8000fffe0ff */
[----:B------:R-:W-:Y:S02]  /*b0c0*/  USHF.R.S32.HI UR5, URZ, 0x1f, UR8 ;  /* 0x0000001fff057899 */ /* 0x000fe40008011408 */
[----:B-1----:R-:W-:Y:S02]  /*b0d0*/  UIADD3 UR37, UPT, UPT, UR9, UR37, URZ ;  /* 0x0000002509257290 */ /* 0x002fe4000fffe0ff */
[----:B------:R-:W-:-:S04]  /*b0e0*/  ULEA.HI UR5, UR5, UR8, URZ, 0x7 ;  /* 0x0000000805057291 */ /* 0x000fc8000f8f38ff */
[----:B------:R-:W-:-:S04]  /*b0f0*/  USHF.R.S32.HI UR5, URZ, 0x7, UR5 ;  /* 0x00000007ff057899 */ /* 0x000fc80008011405 */
[----:B------:R-:W-:-:S09]  /*b100*/  UISETP.GE.AND UP0, UPT, UR37, UR5, UPT ;  /* 0x000000052500728c */ /* 0x000fd2000bf06270 */
[----:B------:R-:W-:Y:S05]  /*b110*/  BRA.U !UP0, `(.L_x_1753) ;  /* 0xffffff51087c7547 */ /* 0x000fea000b83ffff */
[----:B------:R-:W-:Y:S05]  /*b120*/  EXIT ;  /* 0x000000000000794d */ /* 0x000fea0003800000 */
.L_x_1754:
        /* <DEDUP_REMOVED lines=13> */
.L_x_2446:


//--------------------- .text._ZN5flash44flash_bwd_dq_dk_dv_loop_seqk_parallel_kernelI23Flash_bwd_kernel_traitsILi128ELi64ELi128ELi8ELi2ELi4ELi2ELb0ELb0EN7cutlass6half_tE19Flash_kernel_traitsILi128ELi64ELi128ELi8ES3_EELb1ELb0ELb1ELb0ELb0ELb0ELb0EEEvNS_16Flash_bwd_paramsE --------------------------
	.section	.text._ZN5flash44flash_bwd_dq_dk_dv_loop_seqk_parallel_kernelI23Flash_bwd_kernel_traitsILi128ELi64ELi128ELi8ELi2ELi4ELi2ELb0ELb0EN7cutlass6half_tE19Flash_kernel_traitsILi128ELi64ELi128ELi8ES3_EELb1ELb0ELb1ELb0ELb0ELb0ELb0EEEvNS_16Flash_bwd_paramsE,"ax",@progbits
	.align	128
        .global         _ZN5flash44flash_bwd_dq_dk_dv_loop_seqk_parallel_kernelI23Flash_bwd_kernel_traitsILi128ELi64ELi128ELi8ELi2ELi4ELi2ELb0ELb0EN7cutlass6half_tE19Flash_kernel_traitsILi128ELi64ELi128ELi8ES3_EELb1ELb0ELb1ELb0ELb0ELb0ELb0EEEvNS_16Flash_bwd_paramsE
        .type           _ZN5flash44flash_bwd_dq_dk_dv_loop_seqk_parallel_kernelI23Flash_bwd_kernel_traitsILi128ELi64ELi128ELi8ELi2ELi4ELi2ELb0ELb0EN7cutlass6half_tE19Flash_kernel_traitsILi128ELi64ELi128ELi8ES3_EELb1ELb0ELb1ELb0ELb0ELb0ELb0EEEvNS_16Flash_bwd_paramsE,@function
        .size           _ZN5flash44flash_bwd_dq_dk_dv_loop_seqk_parallel_kernelI23Flash_bwd_kernel_traitsILi128ELi64ELi128ELi8ELi2ELi4ELi2ELb0ELb0EN7cutlass6half_tE19Flash_kernel_traitsILi128ELi64ELi128ELi8ES3_EELb1ELb0ELb1ELb0ELb0ELb0ELb0EEEvNS_16Flash_bwd_paramsE,(.L_x_2447 - _ZN5flash44flash_bwd_dq_dk_dv_loop_seqk_parallel_kernelI23Flash_bwd_kernel_traitsILi128ELi64ELi128ELi8ELi2ELi4ELi2ELb0ELb0EN7cutlass6half_tE19Flash_kernel_traitsILi128ELi64ELi128ELi8ES3_EELb1ELb0ELb1ELb0ELb0ELb0ELb0EEEvNS_16Flash_bwd_paramsE)
        .other          _ZN5flash44flash_bwd_dq_dk_dv_loop_seqk_parallel_kernelI23Flash_bwd_kernel_traitsILi128ELi64ELi128ELi8ELi2ELi4ELi2ELb0ELb0EN7cutlass6half_tE19Flash_kernel_traitsILi128ELi64ELi128ELi8ES3_EELb1ELb0ELb1ELb0ELb0ELb0ELb0EEEvNS_16Flash_bwd_paramsE,@"STO_CUDA_ENTRY STV_DEFAULT"
_ZN5flash44flash_bwd_dq_dk_dv_loop_seqk_parallel_kernelI23Flash_bwd_kernel_traitsILi128ELi64ELi128ELi8ELi2ELi4ELi2ELb0ELb0EN7cutlass6half_tE19Flash_kernel_traitsILi128ELi64ELi128ELi8ES3_EELb1ELb0ELb1ELb0ELb0ELb0ELb0EEEvNS_16Flash_bwd_paramsE:
.text._ZN5flash44flash_bwd_dq_dk_dv_loop_seqk_parallel_kernelI23Flash_bwd_kernel_traitsILi128ELi64ELi128ELi8ELi2ELi4ELi2ELb0ELb0EN7cutlass6half_tE19Flash_kernel_traitsILi128ELi64ELi128ELi8ES3_EELb1ELb0ELb1ELb0ELb0ELb0ELb0EEEvNS_16Flash_bwd_paramsE:
        /* <DEDUP_REMOVED lines=49> */
.L_x_1837:
[----:B-1----:R-:W1:Y:S01]  /*0310*/  LDCU.64 UR8, c[0x0][0x478] ;  /* 0x00008f00ff0877ac */ /* 0x002e620008000a00 */
[----:B------:R-:W-:Y:S02]  /*0320*/  PLOP3.LUT P1, PT, PT, PT, UP3, 0x80, 0x8 ;  /* 0x000000000008781c */ /* 0x000fe40003f2f038 */
[----:B------:R-:W-:Y:S01]  /*0330*/  PLOP3.LUT P4, PT, PT, PT, UP5, 0x80, 0x8 ;  /* 0x000000000008781c */ /* 0x000fe20003f8f058 */
[----:B------:R-:W-:Y:S01]  /*0340*/  @UP3 ULEA UR12, UP0, UR24, UR6, 0x2 ;  /* 0x00000006180c3291 */ /* 0x000fe2000f8010ff */
[----:B------:R-:W-:Y:S01]  /*0350*/  PLOP3.LUT P2, PT, PT, PT, UP4, 0x80, 0x8 ;  /* 0x000000000008781c */ /* 0x000fe20003f4f048 */
[----:B------:R-:W-:Y:S02]  /*0360*/  UISETP.NE.AND UP2, UPT, UR27, URZ, UPT ;  /* 0x000000ff1b00728c */ /* 0x000fe4000bf45270 */
[----:B------:R-:W-:Y:S02]  /*0370*/  @UP3 ULEA.HI.X UR13, UR24, UR7, URZ, 0x2, UP0 ;  /* 0x00000007180d3291 */ /* 0x000fe400080f14ff */
[----:B------:R-:W-:-:S02]  /*0380*/  IMAD.U32 R12, RZ, RZ, UR12 ;  /* 0x0000000cff0c7e24 */ /* 0x000fc4000f8e00ff */
[----:B------:R-:W-:Y:S02]  /*0390*/  PLOP3.LUT P3, PT, PT, PT, UP2, 0x80, 0x8 ;  /* 0x000000000008781c */ /* 0x000fe40003f6f028 */
[----:B------:R-:W-:Y:S01]  /*03a0*/  IMAD.U32 R13, RZ, RZ, UR13 ;  /* 0x0000000dff0d7e24 */ /* 0x000fe2000f8e00ff */
[----:B----4-:R-:W-:Y:S02]  /*03b0*/  UIMAD.WIDE.U32 UR12, UR24, 0x4, UR28 ;  /* 0x00000004180c78a5 */ /* 0x010fe4000f8e001c */
[----:B-1----:R-:W-:Y:S01]  /*03c0*/  UISETP.NE.U32.AND UP0, UPT, UR8, URZ, UPT ;  /* 0x000000ff0800728c */ /* 0x002fe2000bf05070 */
[----:B--2---:R-:W-:Y:S01]  /*03d0*/  IMAD.U32 R6, RZ, RZ, UR42 ;  /* 0x0000002aff067e24 */ /* 0x004fe2000f8e00ff */
[----:B------:R-:W3:Y:S02]  /*03e0*/  @P1 LDG.E R3, desc[UR34][R12.64] ;  /* 0x000000220c031981 */ /* 0x000ee4000c1e1900 */
[----:B------:R-:W-:-:S06]  /*03f0*/  UISETP.NE.AND.EX UP0, UPT, UR9, URZ, UPT, UP0 ;  /* 0x000000ff0900728c */ /* 0x000fcc000bf05300 */
[----:B------:R-:W-:-:S05]  /*0400*/  PLOP3.LUT P0, PT, PT, PT, UP0, 0x80, 0x8 ;  /* 0x000000000008781c */ /* 0x000fca0003f0f008 */
[----:B------:R-:W-:Y:S01]  /*0410*/  @UP0 ULEA UR14, UP1, UR24, UR8, 0x2 ;  /* 0x00000008180e0291 */ /* 0x000fe2000f8210ff */
[----:B------:R-:W-:Y:S01]  /*0420*/  IMAD.U32 R8, RZ, RZ, UR12 ;  /* 0x0000000cff087e24 */ /* 0x000fe2000f8e00ff */
[----:B------:R-:W1:Y:S02]  /*0430*/  @!UP0 LDCU UR5, c[0x0][0x43c] ;  /* 0x00008780ff0587ac */ /* 0x000e640008000800 */
[----:B------:R-:W-:Y:S02]  /*0440*/  @UP0 ULEA.HI.X UR15, UR24, UR9, URZ, 0x2, UP1 ;  /* 0x00000009180f0291 */ /* 0x000fe400088f14ff */
[----:B------:R-:W-:Y:S01]  /*0450*/  IMAD.U32 R10, RZ, RZ, UR14 ;  /* 0x0000000eff0a7e24 */ /* 0x000fe2000f8e00ff */
[----:B------:R-:W4:Y:S01]  /*0460*/  @!UP0 LDCU.64 UR8, c[0x0][0x488] ;  /* 0x00009100ff0887ac */ /* 0x000f220008000a00 */
[----:B------:R-:W-:Y:S02]  /*0470*/  IMAD.U32 R9, RZ, RZ, UR13 ;  /* 0x0000000dff097e24 */ /* 0x000fe4000f8e00ff */
[----:B------:R-:W-:-:S02]  /*0480*/  IMAD.U32 R7, RZ, RZ, UR43 ;  /* 0x0000002bff077e24 */ /* 0x000fc4000f8e00ff */
[----:B------:R-:W-:Y:S01]  /*0490*/  IMAD.U32 R11, RZ, RZ, UR15 ;  /* 0x0000000fff0b7e24 */ /* 0x000fe2000f8e00ff */
[----:B------:R-:W5:Y:S04]  /*04a0*/  @P4 LDG.E R4, desc[UR34][R8.64] ;  /* 0x0000002208044981 */ /* 0x000f68000c1e1900 */
[----:B------:R-:W2:Y:S04]  /*04b0*/  @P0 LDG.E R0, desc[UR34][R10.64] ;  /* 0x000000220a000981 */ /* 0x000ea8000c1e1900 */
[----:B------:R-:W2:Y:S04]  /*04c0*/  @P2 LDG.E R2, desc[UR34][R8.64+0x4] ;  /* 0x0000042208022981 */ /* 0x000ea8000c1e1900 */
[----:B------:R-:W2:Y:S01]  /*04d0*/  @!P3 LDG.E R6, desc[UR34][R6.64] ;  /* 0x000000220606b981 */ /* 0x000ea2000c1e1900 */
[----:B----4-:R-:W-:-:S04]  /*04e0*/  @!UP0 UISETP.NE.U32.AND UP1, UPT, UR8, URZ, UPT ;  /* 0x000000ff0800828c */ /* 0x010fc8000bf25070 */
[----:B------:R-:W-:Y:S01]  /*04f0*/  @!UP0 UISETP.NE.AND.EX UP1, UPT, UR9, URZ, UPT, UP1 ;  /* 0x000000ff0900828c */ /* 0x000fe2000bf25310 */
[----:B------:R-:W-:Y:S01]  /*0500*/  UMOV UR37, URZ ;  /* 0x000000ff00257c82 */ /* 0x000fe20008000000 */
[----:B------:R-:W-:Y:S02]  /*0510*/  UMOV UR16, 0xffffffff ;  /* 0xffffffff00107882 */ /* 0x000fe40000000000 */
[----:B-1----:R-:W-:Y:S01]  /*0520*/  @!UP0 USEL UR8, UR5, URZ, UP1 ;  /* 0x000000ff05088287 */ /* 0x002fe20008800000 */
[----:B------:R-:W-:Y:S01]  /*0530*/  UMOV UR39, 0xffffffff ;  /* 0xffffffff00277882 */ /* 0x000fe20000000000 */
[----:B------:R-:W-:Y:S01]  /*0540*/  USHF.L.U32 UR47, UR40, 0x7, URZ ;  /* 0x00000007282f7899 */ /* 0x000fe200080006ff */
[----:B---3--:R-:W-:Y:S02]  /*0550*/  @P1 R2UR UR37, R3 ;  /* 0x00000000032512ca */ /* 0x008fe400000e0000 */
[----:B-----5:R-:W-:Y:S02]  /*0560*/  @P4 R2UR UR16, R4 ;  /* 0x00000000041042ca */ /* 0x020fe400000e0000 */
[----:B--2---:R-:W-:-:S02]  /*0570*/  @P0 R2UR UR36, R0 ;  /* 0x00000000002402ca */ /* 0x004fc400000e0000 */
[----:B------:R-:W-:Y:S02]  /*0580*/  @P2 R2UR UR5, R2 ;  /* 0x00000000020522ca */ /* 0x000fe400000e0000 */
[----:B------:R-:W-:-:S09]  /*0590*/  @!P3 R2UR UR39, R6 ;  /* 0x000000000627b2ca */ /* 0x000fd200000e0000 */
[----:B------:R-:W-:Y:S01]  /*05a0*/  @UP0 UIADD3 UR36, UPT, UPT, UR36, -UR37, URZ ;  /* 0x8000002524240290 */ /* 0x000fe2000fffe0ff */
[----:B------:R-:W-:Y:S11]  /*05b0*/  BRA.U !UP6, `(.L_x_1755) ;  /* 0x000000010e2c7547 */ /* 0x000ff6000b800000 */
[----:B------:R-:W-:Y:S01]  /*05c0*/  UISETP.NE.AND UP1, UPT, UR26, URZ, UPT ;  /* 0x000000ff1a00728c */ /* 0x000fe2000bf25270 */
[----:B------:R-:W-:Y:S02]  /*05d0*/  IMAD.U32 R4, RZ, RZ, UR42 ;  /* 0x0000002aff047e24 */ /* 0x000fe4000f8e00ff */
[----:B------:R-:W-:-:S03]  /*05e0*/  IMAD.U32 R5, RZ, RZ, UR43 ;  /* 0x0000002bff057e24 */ /* 0x000fc6000f8e00ff */
[----:B------:R-:W-:-:S13]  /*05f0*/  PLOP3.LUT P0, PT, PT, PT, UP1, 0x80, 0x8 ;  /* 0x000000000008781c */ /* 0x000fda0003f0f018 */
[----:B------:R-:W2:Y:S01]  /*0600*/  @P0 LDG.E R0, desc[UR34][R4.64+0x4] ;  /* 0x0000042204000981 */ /* 0x000ea2000c1e1900 */
[----:B------:R-:W-:Y:S01]  /*0610*/  MOV R2, UR42 ;  /* 0x0000002a00027c02 */ /* 0x000fe20008000f00 */
[----:B------:R-:W-:-:S05]  /*0620*/  IMAD.U32 R3, RZ, RZ, UR43 ;  /* 0x0000002bff037e24 */ /* 0x000fca000f8e00ff */
[----:B------:R-:W3:Y:S01]  /*0630*/  @!P0 LDG.E R2, desc[UR34][R2.64] ;  /* 0x0000002202028981 */ /* 0x000ee2000c1e1900 */
[----:B--2---:R-:W-:-:S13]  /*0640*/  @P0 R2UR UR10, R0 ;  /* 0x00000000000a02ca */ /* 0x004fda00000e0000 */
[----:B------:R-:W-:-:S07]  /*0650*/  @UP1 UIADD3 UR10, UPT, UPT, UR10, -UR39, URZ ;  /* 0x800000270a0a1290 */ /* 0x000fce000fffe0ff */
[----:B---3--:R-:W-:-:S15]  /*0660*/  @!P0 R2UR UR10, R2 ;  /* 0x00000000020a82ca */ /* 0x008fde00000e0000 */
.L_x_1755:
        /* <DEDUP_REMOVED lines=43> */
.L_x_1757:
[----:B------:R-:W1:Y:S01]  /*0920*/  LDCU.64 UR14, c[0x0][0x3b8] ;  /* 0x00007700ff0e77ac */ /* 0x000e620008000a00 */
[----:B------:R-:W-:-:S04]  /*0930*/  UIADD3 UR8, UPT, UPT, UR37, UR39, URZ ;  /* 0x0000002725087290 */ /* 0x000fc8000fffe0ff */
[----:B-1----:R-:W-:Y:S02]  /*0940*/  UIMAD.WIDE.U32 UR54, UR8, UR14, URZ ;  /* 0x0000000e083672a5 */ /* 0x002fe4000f8e00ff */
[----:B------:R-:W-:-:S04]  /*0950*/  UIMAD UR8, UR8, UR15, URZ ;  /* 0x0000000f080872a4 */ /* 0x000fc8000f8e02ff */
[----:B------:R-:W-:-:S06]  /*0960*/  UIADD3 UR8, UPT, UPT, UR55, UR8, URZ ;  /* 0x0000000837087290 */ /* 0x000fcc000fffe0ff */
[----:B------:R-:W-:Y:S02]  /*0970*/  MOV R5, UR8 ;  /* 0x0000000800057c02 */ /* 0x000fe40008000f00 */
.L_x_1758:
        /* <DEDUP_REMOVED lines=12> */
[----:B------:R-:W-:-:S06]  /*0a40*/  IMAD.HI.U32 R3, R7, R3, R6 ;  /* 0x0000000307037227 */ /* 0x000fcc00078e0006 */
[----:B------:R-:W-:-:S04]  /*0a50*/  IMAD.HI.U32 R14, R3, R2, RZ ;  /* 0x00000002030e7227 */ /* 0x000fc800078e00ff */
[----:B------:R-:W-:-:S04]  /*0a60*/  IMAD.MOV R3, RZ, RZ, -R14 ;  /* 0x000000ffff037224 */ /* 0x000fc800078e0a0e */
[----:B------:R-:W-:Y:S01]  /*0a70*/  IMAD R3, R4, R3, R2 ;  /* 0x0000000304037224 */ /* 0x000fe200078e0202 */
[----:B------:R-:W-:-:S04]  /*0a80*/  LOP3.LUT R2, R0, UR23, RZ, 0x3c, !PT ;  /* 0x0000001700027c12 */ /* 0x000fc8000f8e3cff */
[----:B------:R-:W-:Y:S02]  /*0a90*/  ISETP.GT.U32.AND P1, PT, R4, R3, PT ;  /* 0x000000030400720c */ /* 0x000fe40003f24070 */
[----:B------:R-:W-:-:S11]  /*0aa0*/  ISETP.GE.AND P0, PT, R2, RZ, PT ;  /* 0x000000ff0200720c */ /* 0x000fd60003f06270 */
[----:B------:R-:W-:Y:S01]  /*0ab0*/  @!P1 IMAD.IADD R3, R3, 0x1, -R4 ;  /* 0x0000000103039824 */ /* 0x000fe200078e0a04 */
[----:B------:R-:W-:Y:S02]  /*0ac0*/  @!P1 IADD3 R14, PT, PT, R14, 0x1, RZ ;  /* 0x000000010e0e9810 */ /* 0x000fe40007ffe0ff */
[----:B------:R-:W-:Y:S02]  /*0ad0*/  ISETP.NE.AND P1, PT, R0, RZ, PT ;  /* 0x000000ff0000720c */ /* 0x000fe40003f25270 */
[----:B------:R-:W-:-:S13]  /*0ae0*/  ISETP.GE.U32.AND P2, PT, R3, R4, PT ;  /* 0x000000040300720c */ /* 0x000fda0003f46070 */
[----:B------:R-:W-:-:S05]  /*0af0*/  @P2 VIADD R14, R14, 0x1 ;  /* 0x000000010e0e2836 */ /* 0x000fca0000000000 */
        /* <DEDUP_REMOVED lines=17> */
.L_x_1759:
[----:B------:R-:W1:Y:S01]  /*0c10*/  LDCU.64 UR12, c[0x0][0x3c0] ;  /* 0x00007800ff0c77ac */ /* 0x000e620008000a00 */
[----:B------:R-:W-:-:S04]  /*0c20*/  UIADD3 UR8, UPT, UPT, UR37, UR39, URZ ;  /* 0x0000002725087290 */ /* 0x000fc8000fffe0ff */
[----:B-1----:R-:W-:Y:S02]  /*0c30*/  UIMAD.WIDE.U32 UR10, UR8, UR12, URZ ;  /* 0x0000000c080a72a5 */ /* 0x002fe4000f8e00ff */
[----:B------:R-:W-:-:S04]  /*0c40*/  UIMAD UR8, UR8, UR13, URZ ;  /* 0x0000000d080872a4 */ /* 0x000fc8000f8e02ff */
[----:B------:R-:W-:Y:S01]  /*0c50*/  UIADD3 UR8, UPT, UPT, UR11, UR8, URZ ;  /* 0x000000080b087290 */ /* 0x000fe2000fffe0ff */
[----:B------:R-:W-:-:S05]  /*0c60*/  UMOV UR50, UR10 ;  /* 0x0000000a00327c82 */ /* 0x000fca0008000000 */
[----:B------:R-:W-:-:S07]  /*0c70*/  MOV R15, UR8 ;  /* 0x00000008000f7c02 */ /* 0x000fce0008000f00 */
.L_x_1760:
        /* <DEDUP_REMOVED lines=28> */
.L_x_1761:
[----:B------:R-:W-:Y:S02]  /*0e40*/  UIMAD.WIDE.U32 UR10, UR44, UR16, URZ ;  /* 0x000000102c0a72a5 */ /* 0x000fe4000f8e00ff */
[----:B------:R-:W-:-:S04]  /*0e50*/  UIMAD UR8, UR45, UR16, URZ ;  /* 0x000000102d0872a4 */ /* 0x000fc8000f8e02ff */
[----:B------:R-:W-:-:S12]  /*0e60*/  UIADD3 UR8, UPT, UPT, UR11, UR8, URZ ;  /* 0x000000080b087290 */ /* 0x000fd8000fffe0ff */
.L_x_1762:
        /* <DEDUP_REMOVED lines=20> */
.L_x_1763:
[----:B------:R-:W1:Y:S01]  /*0fb0*/  LDCU UR58, c[0x0][0x434] ;  /* 0x00008680ff3a77ac */ /* 0x000e620008000800 */
[----:B------:R-:W-:-:S04]  /*0fc0*/  UIMAD UR9, UR24, UR31, UR23 ;  /* 0x0000001f180972a4 */ /* 0x000fc8000f8e0217 */
[----:B-1----:R-:W-:Y:S02]  /*0fd0*/  UIMAD UR58, UR9, UR58, URZ ;  /* 0x0000003a093a72a4 */ /* 0x002fe4000f8e02ff */
.L_x_1764:
        /* <DEDUP_REMOVED lines=11> */
.L_x_1765:
[----:B------:R-:W1:Y:S01]  /*1090*/  LDCU UR57, c[0x0][0x444] ;  /* 0x00008880ff3977ac */ /* 0x000e620008000800 */
[----:B------:R-:W-:-:S04]  /*10a0*/  UIMAD UR9, UR24, UR31, UR23 ;  /* 0x0000001f180972a4 */ /* 0x000fc8000f8e0217 */
[----:B-1----:R-:W-:-:S12]  /*10b0*/  UIMAD UR57, UR9, UR57, URZ ;  /* 0x00000039093972a4 */ /* 0x002fd8000f8e02ff */
.L_x_1766:
[----:B------:R-:W1:Y:S01]  /*10c0*/  LDCU UR44, c[0x0][0x508] ;  /* 0x0000a100ff2c77ac */ /* 0x000e620008000800 */
[----:B------:R-:W2:Y:S01]  /*10d0*/  S2R R3, SR_TID.X ;  /* 0x0000000000037919 */ /* 0x000ea20000002100 */
[----:B------:R-:W3:Y:S01]  /*10e0*/  LDC.64 R6, c[0x0][0x3b0] ;  /* 0x0000ec00ff067b82 */ /* 0x000ee20000000a00 */
[----:B------:R-:W-:Y:S01]  /*10f0*/  IMAD.MOV.U32 R17, RZ, RZ, RZ ;  /* 0x000000ffff117224 */ /* 0x000fe200078e00ff */
[----:B------:R-:W-:Y:S01]  /*1100*/  USHF.R.S32.HI UR9, URZ, 0x1f, UR55 ;  /* 0x0000001fff097899 */ /* 0x000fe20008011437 */
[----:B------:R-:W-:Y:S01]  /*1110*/  ISETP.NE.AND P3, PT, RZ, UR59, PT ;  /* 0x0000003bff007c0c */ /* 0x000fe2000bf65270 */
[----:B------:R-:W-:Y:S01]  /*1120*/  UIADD3 UR55, UP1, UP0, UR64, UR10, UR55 ;  /* 0x0000000a40377290 */ /* 0x000fe2000f83e037 */
[----:B------:R-:W-:Y:S01]  /*1130*/  BSSY.RECONVERGENT B1, `(.L_x_1756) ;  /* 0x0000a5c000017945 */ /* 0x000fe20003800200 */
[----:B------:R-:W-:Y:S02]  /*1140*/  ULEA UR57, UR45, UR57, 0x6 ;  /* 0x000000392d397291 */ /* 0x000fe4000f8e30ff */
[----:B------:R-:W-:-:S02]  /*1150*/  UIADD3.X UR53, UPT, UPT, UR53, UR8, UR9, UP1, UP0 ;  /* 0x0000000835357290 */ /* 0x000fc40008fe0409 */
[----:B------:R-:W-:Y:S02]  /*1160*/  ULEA UR58, UR45, UR58, 0x6 ;  /* 0x0000003a2d3a7291 */ /* 0x000fe4000f8e30ff */
[----:B-1----:R-:W-:-:S04]  /*1170*/  UIADD3 UR44, UPT, UPT, UR36, UR44, URZ ;  /* 0x0000002c242c7290 */ /* 0x002fc8000fffe0ff */
[----:B------:R-:W-:-:S04]  /*1180*/  UIADD3 UR9, UPT, UPT, UR5, -0x80, -UR44 ;  /* 0xffffff8005097890 */ /* 0x000fc8000fffe82c */
[----:B------:R-:W-:Y:S01]  /*1190*/  USHF.R.S32.HI UR8, URZ, 0x1f, UR9 ;  /* 0x0000001fff087899 */ /* 0x000fe20008011409 */
[----:B---3--:R-:W-:-:S03]  /*11a0*/  IMAD.SHL.U32 R23, R6, 0x20, RZ ;  /* 0x0000002006177824 */ /* 0x008fc600078e00ff */
[----:B------:R-:W-:Y:S01]  /*11b0*/  ULEA.HI UR8, UR8, UR9, URZ, 0x6 ;  /* 0x0000000908087291 */ /* 0x000fe2000f8f30ff */
[----:B--2---:R-:W-:-:S03]  /*11c0*/  IMAD.SHL.U32 R13, R3, 0x8, RZ ;  /* 0x00000008030d7824 */ /* 0x004fc600078e00ff */
[----:B------:R-:W-:Y:S01]  /*11d0*/  USHF.R.S32.HI UR41, URZ, 0x6, UR8 ;  /* 0x00000006ff297899 */ /* 0x000fe20008011408 */
[--C-:B------:R-:W-:Y:S02]  /*11e0*/  SHF.R.U32.HI R22, RZ, 0x3, R3.reuse ;  /* 0x00000003ff167819 */ /* 0x100fe40000011603 */
[----:B------:R-:W-:Y:S01]  /*11f0*/  LOP3.LUT R233, R3, 0x1f, RZ, 0xc0, !PT ;  /* 0x0000001f03e97812 */ /* 0x000fe200078ec0ff */
[----:B------:R-:W-:Y:S01]  /*1200*/  UISETP.LT.AND UP0, UPT, URZ, UR41, UPT ;  /* 0x00000029ff00728c */ /* 0x000fe2000bf01270 */
[----:B------:R-:W-:Y:S02]  /*1210*/  LOP3.LUT R16, R13, 0x38, RZ, 0xc0, !PT ;  /* 0x000000380d107812 */ /* 0x000fe400078ec0ff */
[----:B------:R-:W1:Y:S01]  /*1220*/  LDCU.128 UR8, c[0x0][0x590] ;  /* 0x0000b200ff0877ac */ /* 0x000e620008000c00 */
[----:B------:R-:W-:Y:S02]  /*1230*/  SHF.R.U32.HI R2, RZ, 0x5, R3 ;  /* 0x00000005ff027819 */ /* 0x000fe40000011603 */
[----:B------:R-:W-:Y:S01]  /*1240*/  IADD3 R8, P0, PT, R16, UR62, RZ ;  /* 0x0000003e10087c10 */ /* 0x000fe2000ff1e0ff */
[----:B------:R-:W-:Y:S01]  /*1250*/  IMAD.WIDE.U32 R20, R6, UR51, R16 ;  /* 0x0000003306147c25 */ /* 0x000fe2000f8e0010 */
[----:B------:R-:W-:Y:S01]  /*1260*/  USEL UR41, URZ, UR41, !UP0 ;  /* 0x00000029ff297287 */ /* 0x000fe2000c000000 */
[----:B------:R-:W-:Y:S01]  /*1270*/  LOP3.LUT R12, R16, 0x40, RZ, 0xfc, !PT ;  /* 0x00000040100c7812 */ /* 0x000fe200078efcff */
[----:B------:R-:W2:Y:S01]  /*1280*/  LDCU.64 UR62, c[0x0][0x420] ;  /* 0x00008400ff3e77ac */ /* 0x000ea20008000a00 */
[----:B------:R-:W-:Y:S01]  /*1290*/  IMAD.X R9, RZ, RZ, UR17, P0 ;  /* 0x00000011ff097e24 */ /* 0x000fe200080e06ff */
[----:B------:R-:W-:Y:S01]  /*12a0*/  IADD3 R20, P0, PT, R20, UR56, RZ ;  /* 0x0000003814147c10 */ /* 0x000fe2000ff1e0ff */
[----:B------:R-:W-:-:S02]  /*12b0*/  UISETP.GT.AND UP0, UPT, UR52, UR41, UPT ;  /* 0x000000293400728c */ /* 0x000fc4000bf04270 */
[----:B-1----:R-:W-:Y:S01]  /*12c0*/  UIMAD UR16, UR49, UR8, URZ ;  /* 0x00000008311072a4 */ /* 0x002fe2000f8e02ff */
[----:B------:R-:W-:Y:S01]  /*12d0*/  IMAD.U32 R0, RZ, RZ, UR8 ;  /* 0x00000008ff007e24 */ /* 0x000fe2000f8e00ff */
[----:B------:R-:W-:Y:S01]  /*12e0*/  MOV R10, UR10 ;  /* 0x0000000a000a7c02 */ /* 0x000fe20008000f00 */
[----:B------:R-:W-:Y:S01]  /*12f0*/  IMAD.U32 R19, RZ, RZ, UR11 ;  /* 0x0000000bff137e24 */ /* 0x000fe2000f8e00ff */
[----:B------:R-:W-:Y:S01]  /*1300*/  UIMAD UR16, UR51, UR9, UR16 ;  /* 0x00000009331072a4 */ /* 0x000fe2000f8e0210 */
[----:B------:R-:W-:Y:S01]  /*1310*/  IMAD.WIDE.U32 R8, R0, UR51, R8 ;  /* 0x0000003300087c25 */ /* 0x000fe2000f8e0008 */
[----:B------:R-:W1:Y:S03]  /*1320*/  LDCU.64 UR10, c[0x0][0x550] ;  /* 0x0000aa00ff0a77ac */ /* 0x000e660008000a00 */
[----:B------:R-:W-:Y:S01]  /*1330*/  IMAD R0, R6, UR49, RZ ;  /* 0x0000003106007c24 */ /* 0x000fe2000f8e02ff */
[----:B------:R-:W-:Y:S01]  /*1340*/  UIMAD UR49, UR31, UR60, URZ ;  /* 0x0000003c1f3172a4 */ /* 0x000fe2000f8e02ff */
[----:B------:R-:W-:Y:S01]  /*1350*/  VIADD R9, R9, UR16 ;  /* 0x0000001009097c36 */ /* 0x000fe20008000000 */
[----:B------:R-:W3:Y:S01]  /*1360*/  LDCU.64 UR60, c[0x0][0x5e8] ;  /* 0x0000bd00ff3c77ac */ /* 0x000ee20008000a00 */
[----:B------:R-:W-:-:S02]  /*1370*/  IMAD R0, R7, UR51, R0 ;  /* 0x0000003307007c24 */ /* 0x000fc4000f8e0200 */
[----:B------:R-:W-:Y:S01]  /*1380*/  IMAD.WIDE.U32 R10, R10, UR23, R8 ;  /* 0x000000170a0a7c25 */ /* 0x000fe2000f8e0008 */
[----:B------:R-:W4:Y:S01]  /*1390*/  LDCU.64 UR16, c[0x0][0x3c8] ;  /* 0x00007900ff1077ac */ /* 0x000f220008000a00 */
[----:B------:R-:W5:Y:S01]  /*13a0*/  LDC.64 R8, c[0x0][0x5f8] ;  /* 0x00017e00ff087b82 */ /* 0x000f620000000a00 */
[----:B------:R-:W-:Y:S01]  /*13b0*/  IADD3.X R21, PT, PT, R21, UR48, R0, P0, !PT ;  /* 0x0000003015157c10 */ /* 0x000fe200087fe400 */
[----:B------:R-:W-:Y:S01]  /*13c0*/  IMAD R11, R19, UR23, R11 ;  /* 0x00000017130b7c24 */ /* 0x000fe2000f8e020b */
[----:B------:R-:W-:Y:S01]  /*13d0*/  USHF.L.U64.HI UR48, UR8, 0x5, UR9 ;  /* 0x0000000508307899 */ /* 0x000fe20008010209 */
[----:B------:R-:W-:Y:S01]  /*13e0*/  IMAD R2, R2, UR49, R233 ;  /* 0x0000003102027c24 */ /* 0x000fe2000f8e02e9 */
[----:B------:R-:W-:Y:S01]  /*13f0*/  USHF.L.U32 UR51, UR8, 0x5, URZ ;  /* 0x0000000508337899 */ /* 0x000fe200080006ff */
[----:B------:R-:W-:Y:S01]  /*1400*/  IMAD.WIDE.U32 R18, R22, UR8, R10 ;  /* 0x0000000816127c25 */ /* 0x000fe2000f8e000a */
[----:B------:R-:W-:-:S03]  /*1410*/  USHF.L.U32 UR56, UR49, 0x6, URZ ;  /* 0x0000000631387899 */ /* 0x000fc600080006ff */
[----:B------:R-:W-:Y:S01]  /*1420*/  IMAD R229, R22, UR9, R19 ;  /* 0x0000000916e57c24 */ /* 0x000fe2000f8e0213 */
[----:B------:R-:W2:Y:S01]  /*1430*/  LDCU.64 UR8, c[0x0][0x380] ;  /* 0x00007000ff0877ac */ /* 0x000ea20008000a00 */
[----:B-1----:R-:W-:-:S04]  /*1440*/  LEA R230, P2, R18, UR10, 0x1 ;  /* 0x0000000a12e67c11 */ /* 0x002fc8000f8408ff */
[----:B------:R-:W-:Y:S01]  /*1450*/  LEA.HI.X R229, R18, UR11, R229, 0x1, P2 ;  /* 0x0000000b12e57c11 */ /* 0x000fe200090f0ce5 */
[----:B----4-:R-:W-:Y:S01]  /*1460*/  IMAD.U32 R10, RZ, RZ, UR16 ;  /* 0x00000010ff0a7e24 */ /* 0x010fe2000f8e00ff */
[----:B------:R-:W-:Y:S01]  /*1470*/  MOV R19, UR17 ;  /* 0x0000001100137c02 */ /* 0x000fe20008000f00 */
[----:B------:R-:W1:Y:S01]  /*1480*/  LDCU.64 UR16, c[0x0][0x570] ;  /* 0x0000ae00ff1077ac */ /* 0x000e620008000a00 */
[----:B------:R-:W-:Y:S01]  /*1490*/  SHF.L.U64.HI R18, R6, 0x5, R7 ;  /* 0x0000000506127819 */ /* 0x000fe20000010207 */
[----:B------:R-:W-:Y:S01]  /*14a0*/  IMAD.WIDE.U32 R10, R10, UR23, R20 ;  /* 0x000000170a0a7c25 */ /* 0x000fe2000f8e0014 */
[----:B------:R-:W-:Y:S01]  /*14b0*/  IADD3 R20, PT, PT, R22, 0x40, RZ ;  /* 0x0000004016147810 */ /* 0x000fe20007ffe0ff */
[----:B---3--:R-:W-:Y:S02]  /*14c0*/  UIMAD.WIDE UR10, UR57, 0x4, UR60 ;  /* 0x00000004390a78a5 */ /* 0x008fe4000f8e023c */
[----:B-----5:R-:W-:-:S04]  /*14d0*/  IMAD.WIDE.U32 R24, R8, UR21, RZ ;  /* 0x0000001508187c25 */ /* 0x020fc8000f8e00ff */
[----:B------:R-:W-:Y:S01]  /*14e0*/  IMAD R9, R9, UR21, R25 ;  /* 0x0000001509097c24 */ /* 0x000fe2000f8e0219 */
[----:B------:R-:W-:Y:S01]  /*14f0*/  SEL R21, R24, RZ, P3 ;  /* 0x000000ff18157207 */ /* 0x000fe20001800000 */
[----:B------:R-:W-:-:S03]  /*1500*/  IMAD R11, R19, UR23, R11 ;  /* 0x00000017130b7c24 */ /* 0x000fc6000f8e020b */
[----:B------:R-:W-:Y:S01]  /*1510*/  IADD3 R0, P1, P0, R2, UR55, R21 ;  /* 0x0000003702007c10 */ /* 0x000fe2000f83e015 */
[C---:B------:R-:W-:Y:S01]  /*1520*/  IMAD.WIDE.U32 R10, R22.reuse, R6, R10 ;  /* 0x00000006160a7225 */ /* 0x040fe200078e000a */
[----:B------:R-:W-:Y:S02]  /*1530*/  SHF.R.S32.HI R2, RZ, 0x1f, R2 ;  /* 0x0000001fff027819 */ /* 0x000fe40000011402 */
[----:B------:R-:W-:Y:S01]  /*1540*/  SEL R9, R9, RZ, P3 ;  /* 0x000000ff09097207 */ /* 0x000fe20001800000 */
[C---:B------:R-:W-:Y:S02]  /*1550*/  IMAD R227, R22.reuse, R7, R11 ;  /* 0x0000000716e37224 */ /* 0x040fe400078e020b */
[----:B------:R-:W-:Y:S01]  /*1560*/  VIADD R21, R22, 0x20 ;  /* 0x0000002016157836 */ /* 0x000fe20000000000 */
[----:B------:R-:W-:Y:S01]  /*1570*/  IADD3.X R19, PT, PT, R2, UR53, R9, P1, P0 ;  /* 0x0000003502137c10 */ /* 0x000fe20008fe0409 */
[----:B------:R-:W-:Y:S01]  /*1580*/  IMAD.U32 R2, RZ, RZ, UR56 ;  /* 0x00000038ff027e24 */ /* 0x000fe2000f8e00ff */
[----:B------:R-:W-:Y:S01]  /*1590*/  IADD3 R9, P0, PT, R0, UR56, RZ ;  /* 0x0000003800097c10 */ /* 0x000fe2000ff1e0ff */
[----:B--2---:R-:W-:Y:S01]  /*15a0*/  UIMAD.WIDE UR56, UR58, 0x4, UR62 ;  /* 0x000000043a3878a5 */ /* 0x004fe2000f8e023e */
[----:B------:R-:W-:-:S02]  /*15b0*/  LEA R228, P1, R10, UR8, 0x1 ;  /* 0x000000080ae47c11 */ /* 0x000fc4000f8208ff */
[----:B------:R-:W-:Y:S01]  /*15c0*/  LEA.HI.X.SX32 R0, R2, R19, 0x1, P0 ;  /* 0x0000001302007211 */ /* 0x000fe200000f0eff */
[----:B------:R-:W-:Y:S01]  /*15d0*/  VIADD R19, R22, 0x60 ;  /* 0x0000006016137836 */ /* 0x000fe20000000000 */
[C---:B-1----:R-:W-:Y:S02]  /*15e0*/  LEA R242, P0, R9.reuse, UR16, 0x2 ;  /* 0x0000001009f27c11 */ /* 0x042fe4000f8010ff */
[----:B------:R-:W-:Y:S02]  /*15f0*/  LEA.HI.X R227, R10, UR9, R227, 0x1, P1 ;  /* 0x000000090ae37c11 */ /* 0x000fe400088f0ce3 */
[----:B------:R-:W-:Y:S02]  /*1600*/  LEA.HI.X R243, R9, UR17, R0, 0x2, P0 ;  /* 0x0000001109f37c11 */ /* 0x000fe400080f1400 */
[C---:B------:R-:W-:Y:S02]  /*1610*/  IADD3 R2, P2, PT, R22.reuse, 0x40, RZ ;  /* 0x0000004016027810 */ /* 0x040fe40007f5e0ff */
[----:B------:R-:W-:-:S02]  /*1620*/  IADD3 R9, P0, PT, R22, 0x20, RZ ;  /* 0x0000002016097810 */ /* 0x000fc40007f1e0ff */
        /* <DEDUP_REMOVED lines=17> */
.L_x_1768:
[----:B------:R-:W1:Y:S01]  /*1740*/  LDCU.64 UR10, c[0x0][0x5c0] ;  /* 0x0000b800ff0a77ac */ /* 0x000e620008000a00 */
[----:B------:R-:W-:-:S04]  /*1750*/  UIADD3 UR5, UPT, UPT, UR37, UR39, URZ ;  /* 0x0000002725057290 */ /* 0x000fc8000fffe0ff */
[----:B-1----:R-:W-:Y:S02]  /*1760*/  UIMAD.WIDE.U32 UR16, UR5, UR10, URZ ;  /* 0x0000000a051072a5 */ /* 0x002fe4000f8e00ff */
[----:B------:R-:W-:-:S04]  /*1770*/  UIMAD UR5, UR5, UR11, URZ ;  /* 0x0000000b050572a4 */ /* 0x000fc8000f8e02ff */
[----:B------:R-:W-:-:S06]  /*1780*/  UIADD3 UR5, UPT, UPT, UR17, UR5, URZ ;  /* 0x0000000511057290 */ /* 0x000fcc000fffe0ff */
[----:B------:R-:W-:Y:S02]  /*1790*/  MOV R4, UR5 ;  /* 0x0000000500047c02 */ /* 0x000fe40008000f00 */
.L_x_1769:
        /* <DEDUP_REMOVED lines=12> */
.L_x_1770:
[----:B------:R-:W1:Y:S01]  /*1860*/  LDCU.64 UR8, c[0x0][0x5c8] ;  /* 0x0000b900ff0877ac */ /* 0x000e620008000a00 */
[----:B------:R-:W-:-:S04]  /*1870*/  UIADD3 UR37, UPT, UPT, UR37, UR39, URZ ;  /* 0x0000002725257290 */ /* 0x000fc8000fffe0ff */
[----:B-1----:R-:W-:Y:S02]  /*1880*/  UIMAD.WIDE.U32 UR14, UR37, UR8, URZ ;  /* 0x00000008250e72a5 */ /* 0x002fe4000f8e00ff */
[----:B------:R-:W-:-:S04]  /*1890*/  UIMAD UR37, UR37, UR9, URZ ;  /* 0x00000009252572a4 */ /* 0x000fc8000f8e02ff */
[----:B------:R-:W-:-:S06]  /*18a0*/  UIADD3 UR37, UPT, UPT, UR15, UR37, URZ ;  /* 0x000000250f257290 */ /* 0x000fcc000fffe0ff */
[----:B------:R-:W-:Y:S02]  /*18b0*/  MOV R5, UR37 ;  /* 0x0000002500057c02 */ /* 0x000fe40008000f00 */
.L_x_1771:
        /* <DEDUP_REMOVED lines=30> */
.L_x_1773:
[----:B------:R-:W-:Y:S05]  /*1aa0*/  BSYNC.RECONVERGENT B0 ;  /* 0x0000000000007941 */ /* 0x000fea0003800200 */
.L_x_1772:
        /* <DEDUP_REMOVED lines=16> */
.L_x_1775:
[----:B------:R-:W-:Y:S05]  /*1bb0*/  BSYNC.RECONVERGENT B0 ;  /* 0x0000000000007941 */ /* 0x000fea0003800200 */
.L_x_1774:
        /* <DEDUP_REMOVED lines=16> */
.L_x_1777:
[----:B------:R-:W-:Y:S05]  /*1cc0*/  BSYNC.RECONVERGENT B0 ;  /* 0x0000000000007941 */ /* 0x000fea0003800200 */
.L_x_1776:
        /* <DEDUP_REMOVED lines=15> */
.L_x_1779:
[----:B------:R-:W-:Y:S05]  /*1dc0*/  BSYNC.RECONVERGENT B0 ;  /* 0x0000000000007941 */ /* 0x000fea0003800200 */
.L_x_1778:
        /* <DEDUP_REMOVED lines=25> */
.L_x_1781:
[----:B------:R-:W-:Y:S05]  /*1f60*/  BSYNC.RECONVERGENT B0 ;  /* 0x0000000000007941 */ /* 0x000fea0003800200 */
.L_x_1780:
        /* <DEDUP_REMOVED lines=12> */
[----:B-1--4-:R-:W-:-:S04]  /*2030*/  LEA R14, P2, R10, UR10, 0x1 ;  /* 0x0000000a0a0e7c11 */ /* 0x012fc8000f8408ff */
[----:B------:R-:W-:-:S05]  /*2040*/  LEA.HI.X R15, R10, UR11, R8, 0x1, P2 ;  /* 0x0000000b0a0f7c11 */ /* 0x000fca00090f0c08 */
[----:B------:R1:W-:Y:S04]  /*2050*/  @!P1 STG.E.128 desc[UR34][R14.64], RZ ;  /* 0x000000ff0e009986 */ /* 0x0003e8000c101d22 */
[----:B------:R1:W-:Y:S02]  /*2060*/  @!P0 STG.E.128 desc[UR34][R14.64+0x80], RZ ;  /* 0x000080ff0e008986 */ /* 0x0003e4000c101d22 */
.L_x_1783:
[----:B------:R-:W-:Y:S05]  /*2070*/  BSYNC.RECONVERGENT B0 ;  /* 0x0000000000007941 */ /* 0x000fea0003800200 */
.L_x_1782:
        /* <DEDUP_REMOVED lines=16> */
.L_x_1785:
[----:B------:R-:W-:Y:S05]  /*2180*/  BSYNC.RECONVERGENT B0 ;  /* 0x0000000000007941 */ /* 0x000fea0003800200 */
.L_x_1784:
        /* <DEDUP_REMOVED lines=16> */
.L_x_1767:
        /* <DEDUP_REMOVED lines=15> */
[----:B------:R-:W-:Y:S01]  /*2380*/  @!P1 IMAD.MOV.U32 R24, RZ, RZ, R230 ;  /* 0x000000ffff189224 */ /* 0x000fe200078e00e6 */
[----:B------:R-:W-:Y:S01]  /*2390*/  @!P1 MOV R25, R229 ;  /* 0x000000e500199202 */ /* 0x000fe20000000f00 */
[----:B------:R-:W-:-:S04]  /*23a0*/  @!P0 IMAD.MOV.U32 R231, RZ, RZ, R229 ;  /* 0x000000ffffe78224 */ /* 0x000fc800078e00e5 */
        /* <DEDUP_REMOVED lines=11> */
.L_x_1788:
[----:B------:R2:W-:Y:S04]  /*2460*/  STS.128 [R11+0x8000], RZ ;  /* 0x008000ff0b007388 */ /* 0x0005e80000000c00 */
[----:B------:R2:W-:Y:S02]  /*2470*/  STS.128 [R11+0xa000], RZ ;  /* 0x00a000ff0b007388 */ /* 0x0005e40000000c00 */
.L_x_1789:
[----:B------:R-:W-:Y:S05]  /*2480*/  BSYNC.RECONVERGENT B0 ;  /* 0x0000000000007941 */ /* 0x000fea0003800200 */
.L_x_1787:
        /* <DEDUP_REMOVED lines=23> */
.L_x_1791:
[----:B------:R-:W-:Y:S05]  /*2600*/  BSYNC.RECONVERGENT B0 ;  /* 0x0000000000007941 */ /* 0x000fea0003800200 */
.L_x_1790:
[----:B------:R-:W-:Y:S01]  /*2610*/  BSSY.RECONVERGENT B0, `(.L_x_1792) ;  /* 0x0000016000007945 */ /* 0x000fe20003800200 */
[----:B------:R-:W-:-:S03]  /*2620*/  IADD3 R239, PT, PT, R11, UR16, RZ ;  /* 0x000000100bef7c10 */ /* 0x000fc6000fffe0ff */
[----:B------:R-:W-:Y:S05]  /*2630*/  @P3 BRA `(.L_x_1793) ;  /* 0x0000000000443947 */ /* 0x000fea0003800000 */
[----:B------:R-:W5:Y:S02]  /*2640*/  LDCU UR8, c[0x0][0x440] ;  /* 0x00008800ff0877ac */ /* 0x000f640008000800 */
[----:B-----5:R-:W-:Y:S02]  /*2650*/  ISETP.GE.AND P1, PT, R16, UR8, PT ;  /* 0x0000000810007c0c */ /* 0x020fe4000bf26270 */
[----:B------:R-:W-:-:S11]  /*2660*/  ISETP.GE.AND P0, PT, R12, UR8, PT ;  /* 0x000000080c007c0c */ /* 0x000fd6000bf06270 */
[--C-:B-1----:R-:W-:Y:S01]  /*2670*/  @!P1 IMAD.MOV.U32 R24, RZ, RZ, R228.reuse ;  /* 0x000000ffff189224 */ /* 0x102fe200078e00e4 */
[----:B------:R-:W-:Y:S01]  /*2680*/  @!P1 MOV R25, R227 ;  /* 0x000000e300199202 */ /* 0x000fe20000000f00 */
[----:B------:R-:W-:-:S04]  /*2690*/  @!P0 IMAD.MOV.U32 R226, RZ, RZ, R228 ;  /* 0x000000ffffe28224 */ /* 0x000fc800078e00e4 */
        /* <DEDUP_REMOVED lines=11> */
.L_x_1793:
[----:B------:R1:W-:Y:S04]  /*2750*/  STS.128 [R239], RZ ;  /* 0x000000ffef007388 */ /* 0x0003e80000000c00 */
[----:B------:R1:W-:Y:S02]  /*2760*/  STS.128 [R239+0x2000], RZ ;  /* 0x002000ffef007388 */ /* 0x0003e40000000c00 */
.L_x_1794:
[----:B------:R-:W-:Y:S05]  /*2770*/  BSYNC.RECONVERGENT B0 ;  /* 0x0000000000007941 */ /* 0x000fea0003800200 */
.L_x_1792:
        /* <DEDUP_REMOVED lines=40> */
.L_x_1796:
[----:B------:R-:W-:Y:S05]  /*2a00*/  BSYNC.RECONVERGENT B0 ;  /* 0x0000000000007941 */ /* 0x000fea0003800200 */
.L_x_1795:
        /* <DEDUP_REMOVED lines=36> */
.L_x_1798:
[----:B------:R2:W-:Y:S04]  /*2c50*/  STS.128 [R11+0xc000], RZ ;  /* 0x00c000ff0b007388 */ /* 0x0005e80000000c00 */
[----:B------:R2:W-:Y:S02]  /*2c60*/  STS.128 [R11+0x10000], RZ ;  /* 0x010000ff0b007388 */ /* 0x0005e40000000c00 */
.L_x_1799:
[----:B------:R-:W-:Y:S05]  /*2c70*/  BSYNC.RECONVERGENT B0 ;  /* 0x0000000000007941 */ /* 0x000fea0003800200 */
.L_x_1797:
        /* <DEDUP_REMOVED lines=29> */
.L_x_1801:
[----:B------:R-:W-:Y:S05]  /*2e50*/  BSYNC.RECONVERGENT B0 ;  /* 0x0000000000007941 */ /* 0x000fea0003800200 */
.L_x_1800:
        /* <DEDUP_REMOVED lines=26> */
.L_x_1803:
[----:B------:R-:W-:Y:S05]  /*3000*/  BSYNC.RECONVERGENT B0 ;  /* 0x0000000000007941 */ /* 0x000fea0003800200 */
.L_x_1802:
        /* <DEDUP_REMOVED lines=26> */
.L_x_1805:
[----:B------:R-:W-:Y:S05]  /*31b0*/  BSYNC.RECONVERGENT B0 ;  /* 0x0000000000007941 */ /* 0x000fea0003800200 */
.L_x_1804:
        /* <DEDUP_REMOVED lines=14> */
[----:B------:R-:W-:Y:S01]  /*32a0*/  IMAD.MOV.U32 R14, RZ, RZ, R20 ;  /* 0x000000ffff0e7224 */ /* 0x000fe200078e0014 */
[----:B------:R-:W1:Y:S03]  /*32b0*/  LDCU.64 UR8, c[0x0][0x390] ;  /* 0x00007200ff0877ac */ /* 0x000e660008000a00 */
        /* <DEDUP_REMOVED lines=17> */
.L_x_1807:
[----:B------:R2:W-:Y:S04]  /*33d0*/  STS.128 [R11+0x14000], RZ ;  /* 0x014000ff0b007388 */ /* 0x0005e80000000c00 */
[----:B------:R2:W-:Y:S02]  /*33e0*/  STS.128 [R11+0x18000], RZ ;  /* 0x018000ff0b007388 */ /* 0x0005e40000000c00 */
.L_x_1808:
[----:B------:R-:W-:Y:S05]  /*33f0*/  BSYNC.RECONVERGENT B0 ;  /* 0x0000000000007941 */ /* 0x000fea0003800200 */
.L_x_1806:
[----:B------:R-:W1:Y:S01]  /*3400*/  LDC.64 R22, c[0x0][0x528] ;  /* 0x00014a00ff167b82 */ /* 0x000e620000000a00 */
[----:B------:R-:W1:Y:S01]  /*3410*/  LDCU UR14, c[0x0][0x440] ;  /* 0x00008800ff0e77ac */ /* 0x000e620008000800 */
[----:B------:R-:W1:Y:S02]  /*3420*/  LDCU UR15, c[0x0][0x504] ;  /* 0x0000a080ff0f77ac */ /* 0x000e640008000800 */
[----:B-1----:R1:W5:Y:S04]  /*3430*/  LDG.E.64 R18, desc[UR34][R22.64+0x8] ;  /* 0x0000082216127981 */ /* 0x002368000c1e1b00 */
[----:B------:R1:W5:Y:S01]  /*3440*/  LDG.E.64 R4, desc[UR34][R22.64] ;  /* 0x0000002216047981 */ /* 0x000362000c1e1b00 */
[----:B------:R-:W-:Y:S03]  /*3450*/  BSSY.RECONVERGENT B0, `(.L_x_1809) ;  /* 0x0000019000007945 */ /* 0x000fe60003800200 */
[----:B------:R1:W-:Y:S04]  /*3460*/  @P5 STS.128 [R11+0x15000], RZ ;  /* 0x015000ff0b005388 */ /* 0x0003e80000000c00 */
[----:B------:R1:W-:Y:S01]  /*3470*/  @P5 STS.128 [R11+0x19000], RZ ;  /* 0x019000ff0b005388 */ /* 0x0003e20000000c00 */
[----:B------:R-:W-:Y:S05]  /*3480*/  @P5 BRA `(.L_x_1810) ;  /* 0x0000000000545947 */ /* 0x000fea0003800000 */
[----:B------:R-:W2:Y:S01]  /*3490*/  LDCU UR17, c[0x0][0x440] ;  /* 0x00008800ff1177ac */ /* 0x000ea20008000800 */
[----:B------:R-:W-:Y:S02]  /*34a0*/  IMAD R8, R8, UR12, RZ ;  /* 0x0000000c08087c24 */ /* 0x000fe4000f8e02ff */
[----:B------:R-:W-:Y:S01]  /*34b0*/  IMAD.MOV.U32 R14, RZ, RZ, R20 ;  /* 0x000000ffff0e7224 */ /* 0x000fe200078e0014 */
[----:B------:R-:W3:Y:S01]  /*34c0*/  LDCU.64 UR8, c[0x0][0x390] ;  /* 0x00007200ff0877ac */ /* 0x000ee20008000a00 */
[C---:B------:R-:W-:Y:S02]  /*34d0*/  IMAD R8, R9.reuse, UR13, R8 ;  /* 0x0000000d09087c24 */ /* 0x040fe4000f8e0208 */
[----:B-1----:R-:W-:-:S05]  /*34e0*/  IMAD.WIDE.U32 R22, R9, UR12, R14 ;  /* 0x0000000c09167c25 */ /* 0x002fca000f8e000e */
        /* <DEDUP_REMOVED lines=15> */
.L_x_1810:
[----:B------:R-:W-:Y:S05]  /*35e0*/  BSYNC.RECONVERGENT B0 ;  /* 0x0000000000007941 */ /* 0x000fea0003800200 */
.L_x_1809:
[----:B------:R1:W-:Y:S01]  /*35f0*/  @P4 STS.128 [R11+0x16000], RZ ;  /* 0x016000ff0b004388 */ /* 0x0003e20000000c00 */
[----:B------:R-:W-:Y:S03]  /*3600*/  BSSY.RECONVERGENT B0, `(.L_x_1811) ;  /* 0x0000018000007945 */ /* 0x000fe60003800200 */
[----:B------:R1:W-:Y:S01]  /*3610*/  @P4 STS.128 [R11+0x1a000], RZ ;  /* 0x01a000ff0b004388 */ /* 0x0003e20000000c00 */
        /* <DEDUP_REMOVED lines=22> */
.L_x_1812:
[----:B------:R-:W-:Y:S05]  /*3780*/  BSYNC.RECONVERGENT B0 ;  /* 0x0000000000007941 */ /* 0x000fea0003800200 */
.L_x_1811:
[----:B------:R1:W-:Y:S01]  /*3790*/  @P3 STS.128 [R11+0x17000], RZ ;  /* 0x017000ff0b003388 */ /* 0x0003e20000000c00 */
[----:B------:R-:W-:Y:S03]  /*37a0*/  BSSY.RECONVERGENT B0, `(.L_x_1813) ;  /* 0x0000018000007945 */ /* 0x000fe60003800200 */
[----:B------:R1:W-:Y:S01]  /*37b0*/  @P3 STS.128 [R11+0x1b000], RZ ;  /* 0x01b000ff0b003388 */ /* 0x0003e20000000c00 */
        /* <DEDUP_REMOVED lines=22> */
.L_x_1814:
[----:B------:R-:W-:Y:S05]  /*3920*/  BSYNC.RECONVERGENT B0 ;  /* 0x0000000000007941 */ /* 0x000fea0003800200 */
.L_x_1813:
[----:B------:R-:W-:Y:S01]  /*3930*/  UIMAD UR12, UR24, UR31, UR23 ;  /* 0x0000001f180c72a4 */ /* 0x000fe2000f8e0217 */
[C---:B------:R-:W-:Y:S01]  /*3940*/  IMAD.SHL.U32 R0, R3.reuse, 0x40, RZ ;  /* 0x0000004003007824 */ /* 0x040fe200078e00ff */
[----:B------:R-:W-:Y:S01]  /*3950*/  SHF.R.U32.HI R2, RZ, 0x4, R3 ;  /* 0x00000004ff027819 */ /* 0x000fe20000011603 */
[----:B------:R-:W-:Y:S01]  /*3960*/  IMAD.SHL.U32 R210, R3, 0x20, RZ ;  /* 0x0000002003d27824 */ /* 0x000fe200078e00ff */
[----:B------:R-:W-:Y:S01]  /*3970*/  USHF.L.U32 UR12, UR12, 0x5, URZ ;  /* 0x000000050c0c7899 */ /* 0x000fe200080006ff */
[----:B------:R-:W0:Y:S01]  /*3980*/  LDGDEPBAR ;  /* 0x00000000000079af */ /* 0x000e220000000000 */
[----:B--2---:R-:W-:Y:S01]  /*3990*/  LOP3.LUT R6, R0, 0x1c0, RZ, 0xc0, !PT ;  /* 0x000001c000067812 */ /* 0x004fe200078ec0ff */
[----:B------:R-:W-:Y:S01]  /*39a0*/  IMAD.MOV.U32 R213, RZ, RZ, 0x40 ;  /* 0x00000040ffd57424 */ /* 0x000fe200078e00ff */
[----:B------:R-:W-:Y:S01]  /*39b0*/  LOP3.LUT R2, R2, 0x8, RZ, 0xc0, !PT ;  /* 0x0000000802027812 */ /* 0x000fe200078ec0ff */
[----:B------:R-:W-:Y:S01]  /*39c0*/  USHF.R.S32.HI UR17, URZ, 0x1f, UR12 ;  /* 0x0000001fff117899 */ /* 0x000fe2000801140c */
[----:B------:R-:W-:Y:S01]  /*39d0*/  LOP3.LUT R7, R0, 0x200, RZ, 0xc0, !PT ;  /* 0x0000020000077812 */ /* 0x000fe200078ec0ff */
[----:B------:R-:W-:Y:S01]  /*39e0*/  IMAD.MOV.U32 R211, RZ, RZ, 0x20 ;  /* 0x00000020ffd37424 */ /* 0x000fe200078e00ff */
[----:B------:R-:W-:Y:S01]  /*39f0*/  LOP3.LUT R13, R6, 0x38, R13, 0xf8, !PT ;  /* 0x00000038060d7812 */ /* 0x000fe200078ef80d */
[----:B------:R-:W-:Y:S01]  /*3a00*/  IMAD.MOV.U32 R235, RZ, RZ, R239 ;  /* 0x000000ffffeb7224 */ /* 0x000fe200078e00ef */
[----:B------:R-:W-:Y:S01]  /*3a10*/  LOP3.LUT R2, R2, 0x10, R3, 0xf8, !PT ;  /* 0x0000001002027812 */ /* 0x000fe200078ef803 */
[----:B------:R-:W-:Y:S01]  /*3a20*/  IMAD.MOV.U32 R225, RZ, RZ, 0x4 ;  /* 0x00000004ffe17424 */ /* 0x000fe200078e00ff */
[----:B-----5:R-:W-:-:S02]  /*3a30*/  IADD3 R233, P3, P0, R18, UR12, R233 ;  /* 0x0000000c12e97c10 */ /* 0x020fc4000f87e0e9 */
[----:B------:R-:W-:Y:S02]  /*3a40*/  CS2R R162, SRZ ;  /* 0x0000000000a27805 */ /* 0x000fe4000001ff00 */
[----:B------:R-:W-:Y:S02]  /*3a50*/  LOP3.LUT R6, R7, 0x400, R210, 0xf8, !PT ;  /* 0x0000040007067812 */ /* 0x000fe400078ef8d2 */
[----:B------:R-:W-:Y:S02]  /*3a60*/  CS2R R160, SRZ ;  /* 0x0000000000a07805 */ /* 0x000fe4000001ff00 */
[----:B------:R-:W-:Y:S02]  /*3a70*/  LOP3.LUT R9, R13, 0x8, R10, 0x78, !PT ;  /* 0x000000080d097812 */ /* 0x000fe400078e780a */
[----:B------:R-:W-:Y:S02]  /*3a80*/  CS2R R166, SRZ ;  /* 0x0000000000a67805 */ /* 0x000fe4000001ff00 */
[----:B------:R-:W-:-:S02]  /*3a90*/  LOP3.LUT R7, R2, R13, RZ, 0x3c, !PT ;  /* 0x0000000d02077212 */ /* 0x000fc400078e3cff */
[----:B------:R-:W-:Y:S02]  /*3aa0*/  CS2R R164, SRZ ;  /* 0x0000000000a47805 */ /* 0x000fe4000001ff00 */
[----:B------:R-:W-:Y:S02]  /*3ab0*/  LOP3.LUT R13, R13, 0x8, R3, 0x78, !PT ;  /* 0x000000080d0d7812 */ /* 0x000fe400078e7803 */
[----:B------:R-:W-:Y:S02]  /*3ac0*/  CS2R R158, SRZ ;  /* 0x00000000009e7805 */ /* 0x000fe4000001ff00 */
[----:B------:R-:W-:Y:S01]  /*3ad0*/  IADD3.X R232, PT, PT, R19, UR17, RZ, P3, P0 ;  /* 0x0000001113e87c10 */ /* 0x000fe20009fe04ff */
[----:B------:R-:W2:Y:S01]  /*3ae0*/  LDCU UR17, c[0x0][0x590] ;  /* 0x0000b200ff1177ac */ /* 0x000ea20008000800 */
[----:B------:R-:W-:Y:S02]  /*3af0*/  R2P PR, R3, 0x6 ;  /* 0x0000000603007804 */ /* 0x000fe40000000000 */
[----:B------:R-:W-:-:S02]  /*3b00*/  CS2R R156, SRZ ;  /* 0x00000000009c7805 */ /* 0x000fc4000001ff00 */
[----:B------:R-:W-:Y:S02]  /*3b10*/  LOP3.LUT R210, R13, 0x7a00, R210, 0xf8, !PT ;  /* 0x00007a000dd27812 */ /* 0x000fe400078ef8d2 */
[----:B------:R-:W-:Y:S02]  /*3b20*/  CS2R R154, SRZ ;  /* 0x00000000009a7805 */ /* 0x000fe4000001ff00 */
[----:B------:R-:W-:Y:S02]  /*3b30*/  R2UR UR24, R5 ;  /* 0x00000000051872ca */ /* 0x000fe400000e0000 */
[----:B------:R-:W-:Y:S02]  /*3b40*/  CS2R R152, SRZ ;  /* 0x0000000000987805 */ /* 0x000fe4000001ff00 */
[----:B------:R-:W-:Y:S02]  /*3b50*/  R2UR UR31, R4 ;  /* 0x00000000041f72ca */ /* 0x000fe400000e0000 */
[----:B------:R-:W-:-:S02]  /*3b60*/  CS2R R146, SRZ ;  /* 0x0000000000927805 */ /* 0x000fc4000001ff00 */
[----:B------:R-:W-:Y:S02]  /*3b70*/  LOP3.LUT R2, R6, R9, RZ, 0xfc, !PT ;  /* 0x0000000906027212 */ /* 0x000fe400078efcff */
[----:B------:R-:W-:Y:S02]  /*3b80*/  CS2R R144, SRZ ;  /* 0x0000000000907805 */ /* 0x000fe4000001ff00 */
[----:B------:R-:W-:Y:S02]  /*3b90*/  LOP3.LUT R0, R7, 0x200, R0, 0xf8, !PT ;  /* 0x0000020007007812 */ /* 0x000fe400078ef800 */
[----:B------:R-:W-:Y:S02]  /*3ba0*/  CS2R R150, SRZ ;  /* 0x0000000000967805 */ /* 0x000fe4000001ff00 */
[----:B------:R-:W-:Y:S02]  /*3bb0*/  LEA R210, R210, UR25, 0x1 ;  /* 0x00000019d2d27c11 */ /* 0x000fe4000f8e08ff */
[----:B------:R-:W-:-:S02]  /*3bc0*/  CS2R R148, SRZ ;  /* 0x0000000000947805 */ /* 0x000fc4000001ff00 */
[----:B------:R-:W-:Y:S02]  /*3bd0*/  SEL R213, R213, 0xffffffc0, !P2 ;  /* 0xffffffc0d5d57807 */ /* 0x000fe40005000000 */
[----:B------:R-:W-:Y:S02]  /*3be0*/  CS2R R142, SRZ ;  /* 0x00000000008e7805 */ /* 0x000fe4000001ff00 */
[----:B------:R-:W-:Y:S02]  /*3bf0*/  LEA R2, R2, UR25, 0x1 ;  /* 0x0000001902027c11 */ /* 0x000fe4000f8e08ff */
[----:B------:R-:W-:Y:S02]  /*3c00*/  CS2R R140, SRZ ;  /* 0x00000000008c7805 */ /* 0x000fe4000001ff00 */
[----:B------:R-:W-:Y:S01]  /*3c10*/  LEA R0, R0, UR25, 0x1 ;  /* 0x0000001900007c11 */ /* 0x000fe2000f8e08ff */
[----:B------:R-:W-:Y:S01]  /*3c20*/  IMAD.IADD R3, R213, 0x1, R210 ;  /* 0x00000001d5037824 */ /* 0x000fe200078e02d2 */
[----:B------:R-:W-:-:S02]  /*3c30*/  SEL R211, R211, 0xffffffe0, !P1 ;  /* 0xffffffe0d3d37807 */ /* 0x000fc40004800000 */
        /* <DEDUP_REMOVED lines=51> */
[----:B------:R-:W-:Y:S01]  /*3f70*/  UIADD3 UR5, UPT, UPT, -UR44, UR5, URZ ;  /* 0x000000052c057290 */ /* 0x000fe2000fffe1ff */
[----:B------:R-:W-:Y:S01]  /*3f80*/  VIADD R0, R0, UR16 ;  /* 0x0000001000007c36 */ /* 0x000fe20008000000 */
[----:B------:R-:W1:Y:S01]  /*3f90*/  LDCU UR8, c[0x0][0x508] ;  /* 0x0000a100ff0877ac */ /* 0x000e620008000800 */
[C---:B------:R-:W-:Y:S02]  /*3fa0*/  IMAD.IADD R209, R211.reuse, 0x1, R210 ;  /* 0x00000001d3d17824 */ /* 0x040fe400078e02d2 */
[----:B------:R-:W-:Y:S01]  /*3fb0*/  IMAD.IADD R208, R211, 0x1, R3 ;  /* 0x00000001d3d07824 */ /* 0x000fe200078e0203 */
[----:B------:R-:W1:Y:S01]  /*3fc0*/  LDCU UR9, c[0x0][0x3e0] ;  /* 0x00007c00ff0977ac */ /* 0x000e620008000800 */
[----:B------:R-:W1:Y:S01]  /*3fd0*/  LDCU UR13, c[0x0][0x45c] ;  /* 0x00008b80ff0d77ac */ /* 0x000e620008000800 */
[----:B------:R-:W1:Y:S01]  /*3fe0*/  LDCU.U8 UR12, c[0x0][0x4f8] ;  /* 0x00009f00ff0c77ac */ /* 0x000e620008000000 */
[----:B--2---:R-:W-:-:S02]  /*3ff0*/  USHF.L.U32 UR17, UR17, 0x6, URZ ;  /* 0x0000000611117899 */ /* 0x004fc400080006ff */
[----:B------:R-:W-:Y:S02]  /*4000*/  USHF.L.U32 UR49, UR49, 0x3, URZ ;  /* 0x0000000331317899 */ /* 0x000fe400080006ff */
[----:B------:R-:W-:Y:S02]  /*4010*/  UIADD3 UR61, UPT, UPT, UR31, -0x61c88647, URZ ;  /* 0x9e3779b91f3d7890 */ /* 0x000fe4000fffe0ff */
[----:B------:R-:W-:Y:S02]  /*4020*/  UIADD3 UR60, UPT, UPT, UR24, -0x4498517b, URZ ;  /* 0xbb67ae85183c7890 */ /* 0x000fe4000fffe0ff */
        /* <DEDUP_REMOVED lines=9> */
[----:B-1----:R-:W-:-:S12]  /*40c0*/  UIADD3 UR44, UPT, UPT, UR24, 0x646e171e, URZ ;  /* 0x646e171e182c7890 */ /* 0x002fd8000fffe0ff */
.L_x_1819:
[----:B------:R-:W0:Y:S01]  /*40d0*/  LDGDEPBAR ;  /* 0x00000000000079af */ /* 0x000e220000000000 */
[C---:B-----5:R-:W-:Y:S01]  /*40e0*/  IMAD.IADD R214, R2.reuse, 0x1, R211 ;  /* 0x0000000102d67824 */ /* 0x060fe200078e02d3 */
[----:B------:R-:W-:Y:S01]  /*40f0*/  IADD3 R212, PT, PT, R2, R213, RZ ;  /* 0x000000d502d47210 */ /* 0x000fe20007ffe0ff */
[----:B------:R-:W-:Y:S01]  /*4100*/  IMAD.U32 R216, RZ, RZ, UR10 ;  /* 0x0000000affd87e24 */ /* 0x000fe2000f8e00ff */
[----:B------:R-:W-:Y:S01]  /*4110*/  MOV R217, UR11 ;  /* 0x0000000b00d97c02 */ /* 0x000fe20008000f00 */
[----:B------:R-:W-:Y:S02]  /*4120*/  USHF.L.U32 UR62, UR45, 0x6, URZ ;  /* 0x000000062d3e7899 */ /* 0x000fe400080006ff */
[----:B------:R-:W-:Y:S01]  /*4130*/  IMAD.IADD R211, R211, 0x1, R212 ;  /* 0x00000001d3d37824 */ /* 0x000fe200078e02d4 */
[C---:B------:R-:W-:Y:S01]  /*4140*/  LEA R222, P0, R240.reuse, R216, 0x2 ;  /* 0x000000d8f0de7211 */ /* 0x040fe200078010ff */
[----:B------:R-:W-:Y:S03]  /*4150*/  UISETP.GE.AND UP0, UPT, UR62, UR5, UPT ;  /* 0x000000053e00728c */ /* 0x000fe6000bf06270 */
[----:B------:R-:W-:Y:S01]  /*4160*/  LEA.HI.X R223, R240, R217, RZ, 0x2, P0 ;  /* 0x000000d9f0df7211 */ /* 0x000fe200000f14ff */
[----:B------:R-:W-:Y:S04]  /*4170*/  DEPBAR.LE SB0, 0x0 ;  /* 0x000080000000791a */ /* 0x000fe80000000000 */
[----:B------:R-:W-:Y:S06]  /*4180*/  BAR.SYNC.DEFER_BLOCKING 0x0 ;  /* 0x0000000000007b1d */ /* 0x000fec0000010000 */
[----:B------:R-:W-:Y:S06]  /*4190*/  LDSM.16.M88.4 R36, [R2] ;  /* 0x000000000224783b */ /* 0x000fec0000000200 */
[----:B------:R-:W1:Y:S06]  /*41a0*/  LDSM.16.M88.4 R168, [R210+0xc000] ;  /* 0x00c00000d2a8783b */ /* 0x000e6c0000000200 */
[----:B------:R-:W3:Y:S06]  /*41b0*/  LDSM.16.M88.4 R172, [R2+0x1000] ;  /* 0x0010000002ac783b */ /* 0x000eec0000000200 */
[----:B------:R-:W2:Y:S06]  /*41c0*/  LDSM.16.M88.4 R176, [R210+0xc800] ;  /* 0x00c80000d2b0783b */ /* 0x000eac0000000200 */
[----:B------:R-:W-:Y:S06]  /*41d0*/  LDSM.16.M88.4 R180, [R214] ;  /* 0x00000000d6b4783b */ /* 0x000fec0000000200 */
[----:B------:R-:W2:Y:S06]  /*41e0*/  LDSM.16.M88.4 R184, [R209+0xc000] ;  /* 0x00c00000d1b8783b */ /* 0x000eac0000000200 */
[----:B------:R-:W2:Y:S06]  /*41f0*/  LDSM.16.M88.4 R188, [R214+0x1000] ;  /* 0x00100000d6bc783b */ /* 0x000eac0000000200 */
[----:B------:R-:W2:Y:S01]  /*4200*/  LDSM.16.M88.4 R192, [R209+0xc800] ;  /* 0x00c80000d1c0783b */ /* 0x000ea20000000200 */
[-C--:B-1----:R-:W-:Y:S05]  /*4210*/  HMMA.16816.F32 R4, R36, R168.reuse, RZ ;  /* 0x000000a82404723c */ /* 0x082fea00000018ff */
[----:B------:R-:W-:Y:S03]  /*4220*/  LDSM.16.M88.4 R196, [R208+0xc000] ;  /* 0x00c00000d0c4783b */ /* 0x000fe60000000200 */
[C---:B---34-:R-:W-:Y:S03]  /*4230*/  HMMA.16816.F32 R8, R172.reuse, R168, RZ ;  /* 0x000000a8ac08723c */ /* 0x058fe600000018ff */
[----:B------:R-:W-:Y:S06]  /*4240*/  LDSM.16.M88.4 R200, [R211+0x1000] ;  /* 0x00100000d3c8783b */ /* 0x000fec0000000200 */
[----:B------:R-:W-:Y:S01]  /*4250*/  LDSM.16.M88.4 R204, [R208+0xc800] ;  /* 0x00c80000d0cc783b */ /* 0x000fe20000000200 */
[-C--:B------:R-:W-:Y:S05]  /*4260*/  HMMA.16816.F32 R12, R172, R170.reuse, RZ ;  /* 0x000000aaac0c723c */ /* 0x080fea00000018ff */
[----:B------:R1:W5:Y:S03]  /*4270*/  LDG.E R218, desc[UR34][R222.64] ;  /* 0x00000022deda7981 */ /* 0x000366000c1e1900 */
[C---:B------:R-:W-:Y:S03]  /*4280*/  HMMA.16816.F32 R16, R36.reuse, R170, RZ ;  /* 0x000000aa2410723c */ /* 0x040fe600000018ff */
[----:B------:R-:W-:Y:S06]  /*4290*/  LDSM.16.M88.4 R168, [R3+0xc000] ;  /* 0x00c0000003a8783b */ /* 0x000fec0000000200 */
[----:B------:R1:W5:Y:S01]  /*42a0*/  LDG.E R216, desc[UR34][R222.64+0x20] ;  /* 0x00002022ded87981 */ /* 0x000362000c1e1900 */
[-C--:B--2---:R-:W-:Y:S05]  /*42b0*/  HMMA.16816.F32 R20, R36, R176.reuse, RZ ;  /* 0x000000b02414723c */ /* 0x084fea00000018ff */
[----:B------:R1:W5:Y:S06]  /*42c0*/  LDG.E R221, desc[UR34][R222.64+0x80] ;  /* 0x00008022dedd7981 */ /* 0x00036c000c1e1900 */
[----:B------:R1:W5:Y:S01]  /*42d0*/  LDG.E R219, desc[UR34][R222.64+0xa0] ;  /* 0x0000a022dedb7981 */ /* 0x000362000c1e1900 */
[C---:B------:R-:W-:Y:S08]  /*42e0*/  HMMA.16816.F32 R24, R172.reuse, R176, RZ ;  /* 0x000000b0ac18723c */ /* 0x040ff000000018ff */
[-C--:B------:R-:W-:Y:S01]  /*42f0*/  HMMA.16816.F32 R28, R172, R178.reuse, RZ ;  /* 0x000000b2ac1c723c */ /* 0x080fe200000018ff */
[----:B------:R-:W-:Y:S07]  /*4300*/  LDSM.16.M88.4 R172, [R212+0x1000] ;  /* 0x00100000d4ac783b */ /* 0x000fee0000000200 */
[----:B------:R-:W-:Y:S01]  /*4310*/  HMMA.16816.F32 R32, R36, R178, RZ ;  /* 0x000000b22420723c */ /* 0x000fe200000018ff */
[----:B------:R-:W2:Y:S06]  /*4320*/  LDSM.16.M88.4 R36, [R212] ;  /* 0x00000000d424783b */ /* 0x000eac0000000200 */
[----:B------:R-:W3:Y:S01]  /*4330*/  LDSM.16.M88.4 R176, [R3+0xc800] ;  /* 0x00c8000003b0783b */ /* 0x000ee20000000200 */
[-C--:B------:R-:W-:Y:S08]  /*4340*/  HMMA.16816.F32 R4, R180, R184.reuse, R4 ;  /* 0x000000b8b404723c */ /* 0x080ff00000001804 */
[C---:B------:R-:W-:Y:S08]  /*4350*/  HMMA.16816.F32 R8, R188.reuse, R184, R8 ;  /* 0x000000b8bc08723c */ /* 0x040ff00000001808 */
[-C--:B------:R-:W-:Y:S08]  /*4360*/  HMMA.16816.F32 R12, R188, R186.reuse, R12 ;  /* 0x000000babc0c723c */ /* 0x080ff0000000180c */
[C---:B------:R-:W-:Y:S01]  /*4370*/  HMMA.16816.F32 R16, R180.reuse, R186, R16 ;  /* 0x000000bab410723c */ /* 0x040fe20000001810 */
[----:B------:R-:W4:Y:S07]  /*4380*/  LDSM.16.M88.4 R184, [R211] ;  /* 0x00000000d3b8783b */ /* 0x000f2e0000000200 */
[-C--:B------:R-:W-:Y:S08]  /*4390*/  HMMA.16816.F32 R20, R180, R192.reuse, R20 ;  /* 0x000000c0b414723c */ /* 0x080ff00000001814 */
[C---:B------:R-:W-:Y:S08]  /*43a0*/  HMMA.16816.F32 R24, R188.reuse, R192, R24 ;  /* 0x000000c0bc18723c */ /* 0x040ff00000001818 */
[-C--:B------:R-:W-:Y:S01]  /*43b0*/  HMMA.16816.F32 R28, R188, R194.reuse, R28 ;  /* 0x000000c2bc1c723c */ /* 0x080fe2000000181c */
[----:B------:R-:W-:Y:S07]  /*43c0*/  LDSM.16.M88.4 R188, [R2+0x3000] ;  /* 0x0030000002bc783b */ /* 0x000fee0000000200 */
[----:B------:R-:W-:Y:S01]  /*43d0*/  HMMA.16816.F32 R32, R180, R194, R32 ;  /* 0x000000c2b420723c */ /* 0x000fe20000001820 */
[----:B------:R-:W-:Y:S06]  /*43e0*/  LDSM.16.M88.4 R180, [R210+0x10000] ;  /* 0x01000000d2b4783b */ /* 0x000fec0000000200 */
[----:B------:R-:W-:Y:S01]  /*43f0*/  LDSM.16.M88.4 R192, [R214+0x3000] ;  /* 0x00300000d6c0783b */ /* 0x000fe20000000200 */
[-C--:B--2---:R-:W-:Y:S08]  /*4400*/  HMMA.16816.F32 R4, R36, R168.reuse, R4 ;  /* 0x000000a82404723c */ /* 0x084ff00000001804 */
[C---:B------:R-:W-:Y:S08]  /*4410*/  HMMA.16816.F32 R8, R172.reuse, R168, R8 ;  /* 0x000000a8ac08723c */ /* 0x040ff00000001808 */
[-C--:B------:R-:W-:Y:S08]  /*4420*/  HMMA.16816.F32 R12, R172, R170.reuse, R12 ;  /* 0x000000aaac0c723c */ /* 0x080ff0000000180c */
[C---:B------:R-:W-:Y:S01]  /*4430*/  HMMA.16816.F32 R16, R36.reuse, R170, R16 ;  /* 0x000000aa2410723c */ /* 0x040fe20000001810 */
[----:B------:R-:W2:Y:S07]  /*4440*/  LDSM.16.M88.4 R168, [R2+0x2000] ;  /* 0x0020000002a8783b */ /* 0x000eae0000000200 */
[-C--:B---3--:R-:W-:Y:S08]  /*4450*/  HMMA.16816.F32 R20, R36, R176.reuse, R20 ;  /* 0x000000b02414723c */ /* 0x088ff00000001814 */
[C---:B------:R-:W-:Y:S08]  /*4460*/  HMMA.16816.F32 R24, R172.reuse, R176, R24 ;  /* 0x000000b0ac18723c */ /* 0x040ff00000001818 */
[-C--:B------:R-:W-:Y:S01]  /*4470*/  HMMA.16816.F32 R28, R172, R178.reuse, R28 ;  /* 0x000000b2ac1c723c */ /* 0x080fe2000000181c */
[----:B------:R-:W3:Y:S07]  /*4480*/  LDSM.16.M88.4 R172, [R210+0x10800] ;  /* 0x01080000d2ac783b */ /* 0x000eee0000000200 */
[----:B------:R-:W-:Y:S01]  /*4490*/  HMMA.16816.F32 R32, R36, R178, R32 ;  /* 0x000000b22420723c */ /* 0x000fe20000001820 */
[----:B------:R-:W-:Y:S06]  /*44a0*/  LDSM.16.M88.4 R36, [R214+0x2000] ;  /* 0x00200000d624783b */ /* 0x000fec0000000200 */
[----:B------:R-:W1:Y:S01]  /*44b0*/  LDSM.16.M88.4 R176, [R209+0x10000] ;  /* 0x01000000d1b0783b */ /* 0x000e620000000200 */
[-C--:B----4-:R-:W-:Y:S08]  /*44c0*/  HMMA.16816.F32 R4, R184, R196.reuse, R4 ;  /* 0x000000c4b804723c */ /* 0x090ff00000001804 */
[C---:B------:R-:W-:Y:S08]  /*44d0*/  HMMA.16816.F32 R8, R200.reuse, R196, R8 ;  /* 0x000000c4c808723c */ /* 0x040ff00000001808 */
[-C--:B------:R-:W-:Y:S08]  /*44e0*/  HMMA.16816.F32 R12, R200, R198.reuse, R12 ;  /* 0x000000c6c80c723c */ /* 0x080ff0000000180c */
[C---:B------:R-:W-:Y:S01]  /*44f0*/  HMMA.16816.F32 R16, R184.reuse, R198, R16 ;  /* 0x000000c6b810723c */ /* 0x040fe20000001810 */
[----:B------:R-:W4:Y:S07]  /*4500*/  LDSM.16.M88.4 R196, [R209+0x10800] ;  /* 0x01080000d1c4783b */ /* 0x000f2e0000000200 */
[-C--:B------:R-:W-:Y:S08]  /*4510*/  HMMA.16816.F32 R20, R184, R204.reuse, R20 ;  /* 0x000000ccb814723c */ /* 0x080ff00000001814 */
[C---:B------:R-:W-:Y:S08]  /*4520*/  HMMA.16816.F32 R24, R200.reuse, R204, R24 ;  /* 0x000000ccc818723c */ /* 0x040ff00000001818 */
[-C--:B------:R-:W-:Y:S01]  /*4530*/  HMMA.16816.F32 R28, R200, R206.reuse, R28 ;  /* 0x000000cec81c723c */ /* 0x080fe2000000181c */
[----:B------:R-:W-:Y:S07]  /*4540*/  LDSM.16.M88.4 R200, [R208+0x10800] ;  /* 0x01080000d0c8783b */ /* 0x000fee0000000200 */
[----:B------:R-:W-:Y:S01]  /*4550*/  HMMA.16816.F32 R32, R184, R206, R32 ;  /* 0x000000ceb820723c */ /* 0x000fe20000001820 */
[----:B------:R-:W-:Y:S07]  /*4560*/  LDSM.16.M88.4 R184, [R3+0x10000] ;  /* 0x0100000003b8783b */ /* 0x000fee0000000200 */
        /* <DEDUP_REMOVED lines=10> */
[----:B------:R-:W3:Y:S06]  /*4610*/  LDSM.16.M88.4 R168, [R3+0x10800] ;  /* 0x0108000003a8783b */ /* 0x000eec0000000200 */
[----:B------:R-:W-:Y:S01]  /*4620*/  LDSM.16.M88.4 R172, [R211+0x2000] ;  /* 0x00200000d3ac783b */ /* 0x000fe20000000200 */
        /* <DEDUP_REMOVED lines=9> */
[----:B------:R-:W-:Y:S08]  /*46c0*/  HMMA.16816.F32 R32, R36, R198, R32 ;  /* 0x000000c62420723c */ /* 0x000ff00000001820 */
[-C--:B--2---:R-:W-:Y:S08]  /*46d0*/  HMMA.16816.F32 R4, R180, R184.reuse, R4 ;  /* 0x000000b8b404723c */ /* 0x084ff00000001804 */
[C---:B---3--:R-:W-:Y:S08]  /*46e0*/  HMMA.16816.F32 R8, R188.reuse, R184, R8 ;  /* 0x000000b8bc08723c */ /* 0x048ff00000001808 */
        /* <DEDUP_REMOVED lines=29> */
.L_x_1815:
        /* <DEDUP_REMOVED lines=8> */
[----:B------:R-:W-:Y:S02]  /*4940*/  IMAD.MOV.U32 R39, RZ, RZ, 0x1 ;  /* 0x00000001ff277424 */ /* 0x000fe400078e00ff */
[----:B------:R-:W-:Y:S01]  /*4950*/  IMAD.MOV.U32 R37, RZ, RZ, 0x9 ;  /* 0x00000009ff257424 */ /* 0x000fe200078e00ff */
[----:B------:R-:W-:Y:S02]  /*4960*/  VIMNMX R173, PT, PT, RZ, R169, !PT ;  /* 0x000000a9ffad7248 */ /* 0x000fe40007fe0100 */
[C---:B------:R-:W-:Y:S02]  /*4970*/  VIADDMNMX R39, R38.reuse, R39, UR36, PT ;  /* 0x0000002426277e46 */ /* 0x040fe4000b800127 */
[----:B------:R-:W-:Y:S01]  /*4980*/  VIADDMNMX R37, R38, R37, UR36, PT ;  /* 0x0000002426257e46 */ /* 0x000fe2000b800125 */
[----:B-1----:R-:W-:Y:S01]  /*4990*/  IMAD.SHL.U32 R36, R3, 0x2, RZ ;  /* 0x0000000203247824 */ /* 0x002fe200078e00ff */
[----:B------:R-:W-:Y:S04]  /*49a0*/  SHF.R.U32.HI R3, RZ, 0x1, R3 ;  /* 0x00000001ff037819 */ /* 0x000fe80000011603 */
[----:B------:R-:W-:Y:S04]  /*49b0*/  LOP3.LUT R36, R36, 0x6, RZ, 0xc0, !PT ;  /* 0x0000000624247812 */ /* 0x000fe800078ec0ff */
[----:B------:R-:W-:Y:S02]  /*49c0*/  LOP3.LUT R3, R36, 0x1e0, R3, 0xf8, !PT ;  /* 0x000001e024037812 */ /* 0x000fe400078ef803 */
[----:B------:R-:W-:Y:S02]  /*49d0*/  VIADDMNMX R36, R38, R171, UR36, PT ;  /* 0x0000002426247e46 */ /* 0x000fe4000b8001ab */
[----:B------:R-:W-:Y:S01]  /*49e0*/  VIADDMNMX R171, R169, 0x8, RZ, !PT ;  /* 0x00000008a9ab7846 */ /* 0x000fe200078001ff */
[----:B------:R-:W-:Y:S02]  /*49f0*/  IMAD R196, R196, 0x80, R3 ;  /* 0x00000080c4c47824 */ /* 0x000fe400078e0203 */
[----:B------:R-:W-:Y:S02]  /*4a00*/  IMAD.MOV.U32 R3, RZ, RZ, 0x29 ;  /* 0x00000029ff037424 */ /* 0x000fe400078e00ff */
[C---:B------:R-:W-:Y:S01]  /*4a10*/  VIADD R178, R196.reuse, 0x1 ;  /* 0x00000001c4b27836 */ /* 0x040fe20000000000 */
[C---:B------:R-:W-:Y:S01]  /*4a20*/  ISETP.GE.AND P3, PT, R196.reuse, R173, PT ;  /* 0x000000adc400720c */ /* 0x040fe20003f66270 */
[C---:B------:R-:W-:Y:S01]  /*4a30*/  VIADD R176, R196.reuse, 0x8 ;  /* 0x00000008c4b07836 */ /* 0x040fe20000000000 */
[C---:B------:R-:W-:Y:S01]  /*4a40*/  ISETP.GE.AND P1, PT, R196.reuse, R171, PT ;  /* 0x000000abc400720c */ /* 0x040fe20003f26270 */
[----:B------:R-:W-:Y:S01]  /*4a50*/  VIADD R174, R196, 0x9 ;  /* 0x00000009c4ae7836 */ /* 0x000fe20000000000 */
[----:B------:R-:W-:Y:S01]  /*4a60*/  ISETP.GE.AND P2, PT, R178, R173, PT ;  /* 0x000000adb200720c */ /* 0x000fe20003f46270 */
[----:B------:R-:W-:Y:S01]  /*4a70*/  VIADD R172, R196, 0x10 ;  /* 0x00000010c4ac7836 */ /* 0x000fe20000000000 */
[----:B------:R-:W-:Y:S01]  /*4a80*/  ISETP.GE.AND P0, PT, R178, R171, PT ;  /* 0x000000abb200720c */ /* 0x000fe20003f06270 */
        /* <DEDUP_REMOVED lines=23> */
[----:B------:R-:W-:Y:S02]  /*4c00*/  ISETP.GE.AND P4, PT, R176, R173, PT ;  /* 0x000000adb000720c */ /* 0x000fe40003f86270 */
[-C--:B------:R-:W-:Y:S02]  /*4c10*/  ISETP.GE.AND P3, PT, R196, R171.reuse, PT ;  /* 0x000000abc400720c */ /* 0x080fe40003f66270 */
[----:B------:R-:W-:Y:S02]  /*4c20*/  ISETP.GE.AND P2, PT, R178, R171, PT ;  /* 0x000000abb200720c */ /* 0x000fe40003f46270 */
        /* <DEDUP_REMOVED lines=10> */
[----:B------:R-:W-:Y:S02]  /*4cd0*/  ISETP.GE.AND P0, PT, R178, R169, PT ;  /* 0x000000a9b200720c */ /* 0x000fe40003f06270 */
[----:B------:R-:W-:Y:S02]  /*4ce0*/  ISETP.GE.AND P3, PT, R174, R171, PT ;  /* 0x000000abae00720c */ /* 0x000fe40003f66270 */
        /* <DEDUP_REMOVED lines=8> */
[----:B------:R-:W-:Y:S02]  /*4d70*/  ISETP.GE.AND P4, PT, R176, R171, PT ;  /* 0x000000abb000720c */ /* 0x000fe40003f86270 */
[----:B------:R-:W-:Y:S02]  /*4d80*/  ISETP.GE.AND P1, PT, R174, R169, PT ;  /* 0x000000a9ae00720c */ /* 0x000fe40003f26270 */
[-C--:B------:R-:W-:Y:S02]  /*4d90*/  ISETP.GE.AND P0, PT, R172, R171.reuse, PT ;  /* 0x000000abac00720c */ /* 0x080fe40003f06270 */
[-C--:B------:R-:W-:Y:S02]  /*4da0*/  ISETP.GE.AND P6, PT, R170, R171.reuse, PT ;  /* 0x000000abaa00720c */ /* 0x080fe40003fc6270 */
[----:B------:R-:W-:Y:S02]  /*4db0*/  ISETP.GE.AND P5, PT, R168, R171, PT ;  /* 0x000000aba800720c */ /* 0x000fe40003fa6270 */
        /* <DEDUP_REMOVED lines=79> */
.L_x_1816:
[----:B------:R-:W1:Y:S01]  /*52b0*/  S2R R212, SR_TID.X ;  /* 0x0000000000d47919 */ /* 0x000e620000002100 */
[C---:B------:R-:W-:Y:S01]  /*52c0*/  FMUL.FTZ R36, R238.reuse, 1.4426950216293334961 ;  /* 0x3fb8aa3bee247820 */ /* 0x040fe20000410000 */
[----:B------:R-:W-:Y:S01]  /*52d0*/  FSETP.NEU.FTZ.AND P0, PT, R238, -INF , PT ;  /* 0xff800000ee00780b */ /* 0x000fe20003f1d000 */
[C---:B------:R-:W-:Y:S01]  /*52e0*/  FMUL.FTZ R252, R237.reuse, 1.4426950216293334961 ;  /* 0x3fb8aa3bedfc7820 */ /* 0x040fe20000410000 */
[----:B------:R-:W-:Y:S01]  /*52f0*/  FSETP.NEU.FTZ.AND P1, PT, R236, -INF , PT ;  /* 0xff800000ec00780b */ /* 0x000fe20003f3d000 */
[----:B------:R-:W-:Y:S01]  /*5300*/  FMUL.FTZ R37, R234, 1.4426950216293334961 ;  /* 0x3fb8aa3bea257820 */ /* 0x000fe20000410000 */
[----:B------:R-:W-:Y:S01]  /*5310*/  FSEL R36, R36, RZ, P0 ;  /* 0x000000ff24247208 */ /* 0x000fe20000000000 */
[----:B------:R-:W-:Y:S01]  /*5320*/  IMAD.U32 R3, RZ, RZ, UR40 ;  /* 0x00000028ff037e24 */ /* 0x000fe2000f8e00ff */
[----:B------:R-:W-:Y:S01]  /*5330*/  FSETP.NEU.FTZ.AND P0, PT, R237, -INF , PT ;  /* 0xff800000ed00780b */ /* 0x000fe20003f1d000 */
[----:B------:R-:W-:Y:S01]  /*5340*/  IMAD.MOV.U32 R211, RZ, RZ, 0x20 ;  /* 0x00000020ffd37424 */ /* 0x000fe200078e00ff */
[----:B------:R-:W-:Y:S01]  /*5350*/  UISETP.GT.AND UP0, UPT, UR45, UR41, UPT ;  /* 0x000000292d00728c */ /* 0x000fe2000bf04270 */
[--C-:B------:R-:W-:Y:S01]  /*5360*/  FFMA.FTZ R16, R16, UR13, -R36.reuse ;  /* 0x0000000d10107c23 */ /* 0x100fe20008010824 */
[----:B------:R-:W-:Y:S01]  /*5370*/  FSEL R252, R252, RZ, P0 ;  /* 0x000000fffcfc7208 */ /* 0x000fe20000000000 */
[--C-:B------:R-:W-:Y:S01]  /*5380*/  FFMA.FTZ R247, R4, UR13, -R36.reuse ;  /* 0x0000000d04f77c23 */ /* 0x100fe20008010824 */
[----:B------:R-:W-:Y:S01]  /*5390*/  FSETP.NEU.FTZ.AND P0, PT, R234, -INF , PT ;  /* 0xff800000ea00780b */ /* 0x000fe20003f1d000 */
[----:B------:R2:W-:Y:S01]  /*53a0*/  MUFU.EX2 R199, R16 ;  /* 0x0000001000c77308 */ /* 0x0005e20000000800 */
[----:B------:R-:W-:Y:S01]  /*53b0*/  FFMA.FTZ R21, R21, UR13, -R36 ;  /* 0x0000000d15157c23 */ /* 0x000fe20008010824 */
        /* <DEDUP_REMOVED lines=8> */
[----:B------:R-:W-:Y:S01]  /*5440*/  FMUL.FTZ R6, R236, 1.4426950216293334961 ;  /* 0x3fb8aa3bec067820 */ /* 0x000fe20000410000 */
[--C-:B------:R-:W-:Y:S01]  /*5450*/  FFMA.FTZ R7, R5, UR13, -R36.reuse ;  /* 0x0000000d05077c23 */ /* 0x100fe20008010824 */
[----:B------:R-:W-:Y:S01]  /*5460*/  FSEL R4, R37, RZ, P0 ;  /* 0x000000ff25047208 */ /* 0x000fe20000000000 */
[--C-:B------:R-:W-:Y:S01]  /*5470*/  FFMA.FTZ R191, R33, UR13, -R36.reuse ;  /* 0x0000000d21bf7c23 */ /* 0x100fe20008010824 */
[--C-:B------:R-:W-:Y:S01]  /*5480*/  FFMA.FTZ R20, R20, UR13, -R36.reuse ;  /* 0x0000000d14147c23 */ /* 0x100fe20008010824 */
[----:B------:R-:W-:Y:S01]  /*5490*/  FSEL R6, R6, RZ, P1 ;  /* 0x000000ff06067208 */ /* 0x000fe20000800000 */
[----:B------:R-:W-:Y:S01]  /*54a0*/  FFMA.FTZ R190, R32, UR13, -R36 ;  /* 0x0000000d20be7c23 */ /* 0x000fe20008010824 */
[----:B-1----:R-:W-:Y:S01]  /*54b0*/  SHF.R.U32.HI R38, RZ, 0x6, R212 ;  /* 0x00000006ff267819 */ /* 0x002fe200000116d4 */
[----:B------:R-:W-:Y:S01]  /*54c0*/  FFMA.FTZ R17, R17, UR13, -R36 ;  /* 0x0000000d11117c23 */ /* 0x000fe20008010824 */
[----:B------:R-:W-:Y:S01]  /*54d0*/  SHF.R.U32.HI R5, RZ, 0x5, R212 ;  /* 0x00000005ff057819 */ /* 0x000fe200000116d4 */
[--C-:B------:R-:W-:Y:S01]  /*54e0*/  FFMA.FTZ R28, R28, UR13, -R6.reuse ;  /* 0x0000000d1c1c7c23 */ /* 0x100fe20008010806 */
[--C-:B------:R-:W-:Y:S01]  /*54f0*/  FFMA.FTZ R29, R29, UR13, -R6.reuse ;  /* 0x0000000d1d1d7c23 */ /* 0x100fe20008010806 */
[--C-:B------:R-:W-:Y:S01]  /*5500*/  FFMA.FTZ R24, R24, UR13, -R6.reuse ;  /* 0x0000000d18187c23 */ /* 0x100fe20008010806 */
[--C-:B------:R-:W-:Y:S01]  /*5510*/  FFMA.FTZ R12, R12, UR13, -R6.reuse ;  /* 0x0000000d0c0c7c23 */ /* 0x100fe20008010806 */
[--C-:B------:R-:W-:Y:S01]  /*5520*/  FFMA.FTZ R13, R13, UR13, -R6.reuse ;  /* 0x0000000d0d0d7c23 */ /* 0x100fe20008010806 */
[--C-:B------:R-:W-:Y:S01]  /*5530*/  FFMA.FTZ R25, R25, UR13, -R6.reuse ;  /* 0x0000000d19197c23 */ /* 0x100fe20008010806 */
[----:B------:R-:W-:Y:S01]  /*5540*/  FFMA.FTZ R9, R9, UR13, -R6 ;  /* 0x0000000d09097c23 */ /* 0x000fe20008010806 */
[----:B------:R-:W-:Y:S02]  /*5550*/  IMAD R3, R3, 0x4, R38 ;  /* 0x0000000403037824 */ /* 0x000fe400078e0226 */
[----:B------:R-:W-:Y:S01]  /*5560*/  FFMA.FTZ R251, R8, UR13, -R6 ;  /* 0x0000000d08fb7c23 */ /* 0x000fe20008010806 */
[----:B------:R-:W-:Y:S01]  /*5570*/  IMAD.WIDE.U32 R36, R233, -0x2daee0ad, RZ ;  /* 0xd2511f53e9247825 */ /* 0x000fe200078e00ff */
[----:B------:R-:W-:Y:S01]  /*5580*/  LOP3.LUT R5, R5, 0x1, RZ, 0xc0, !PT ;  /* 0x0000000105057812 */ /* 0x000fe200078ec0ff */
[----:B------:R1:W-:Y:S02]  /*5590*/  MUFU.EX2 R195, R23 ;  /* 0x0000001700c37308 */ /* 0x0003e40000000800 */
[--C-:B------:R-:W-:Y:S01]  /*55a0*/  FFMA.FTZ R30, R30, UR13, -R4.reuse ;  /* 0x0000000d1e1e7c23 */ /* 0x100fe20008010804 */
[----:B------:R-:W-:Y:S01]  /*55b0*/  IMAD.U32 R6, RZ, RZ, UR45 ;  /* 0x0000002dff067e24 */ /* 0x000fe2000f8e00ff */
[----:B------:R-:W-:Y:S01]  /*55c0*/  LOP3.LUT R174, R3, UR24, R37, 0x96, !PT ;  /* 0x0000001803ae7c12 */ /* 0x000fe2000f8e9625 */
[--C-:B------:R-:W-:Y:S01]  /*55d0*/  FFMA.FTZ R31, R31, UR13, -R4.reuse ;  /* 0x0000000d1f1f7c23 */ /* 0x100fe20008010804 */
[--C-:B------:R-:W-:Y:S01]  /*55e0*/  FFMA.FTZ R14, R14, UR13, -R4.reuse ;  /* 0x0000000d0e0e7c23 */ /* 0x100fe20008010804 */
[----:B------:R-:W-:Y:S02]  /*55f0*/  IMAD R5, R6, 0x4, R5 ;  /* 0x0000000406057824 */ /* 0x000fe400078e0205 */
[--C-:B------:R-:W-:Y:S01]  /*5600*/  FFMA.FTZ R15, R15, UR13, -R4.reuse ;  /* 0x0000000d0f0f7c23 */ /* 0x100fe20008010804 */
[----:B------:R-:W-:Y:S04]  /*5610*/  IMAD.WIDE.U32 R174, R174, -0x326172a9, RZ ;  /* 0xcd9e8d57aeae7825 */ /* 0x000fe800078e00ff */
[--C-:B------:R-:W-:Y:S01]  /*5620*/  FFMA.FTZ R11, R11, UR13, -R4.reuse ;  /* 0x0000000d0b0b7c23 */ /* 0x100fe20008010804 */
[----:B------:R-:W-:Y:S01]  /*5630*/  MUFU.EX2 R204, R17 ;  /* 0x0000001100cc7308 */ /* 0x000fe20000000800 */
[--C-:B------:R-:W-:Y:S01]  /*5640*/  FFMA.FTZ R10, R10, UR13, -R4.reuse ;  /* 0x0000000d0a0a7c23 */ /* 0x100fe20008010804 */
[----:B------:R-:W-:Y:S04]  /*5650*/  IMAD.WIDE.U32 R170, R5, -0x326172a9, RZ ;  /* 0xcd9e8d5705aa7825 */ /* 0x000fe800078e00ff */
[--C-:B------:R-:W-:Y:S01]  /*5660*/  FFMA.FTZ R27, R27, UR13, -R4.reuse ;  /* 0x0000000d1b1b7c23 */ /* 0x100fe20008010804 */
[----:B------:R-:W-:Y:S01]  /*5670*/  FFMA.FTZ R26, R26, UR13, -R4 ;  /* 0x0000000d1a1a7c23 */ /* 0x000fe20008010804 */
[----:B------:R-:W-:Y:S01]  /*5680*/  VIADD R3, R5, 0x2 ;  /* 0x0000000205037836 */ /* 0x000fe20000000000 */
[----:B------:R-:W-:Y:S01]  /*5690*/  LOP3.LUT R168, R232, UR31, R171, 0x96, !PT ;  /* 0x0000001fe8a87c12 */ /* 0x000fe2000f8e96ab */
[----:B--2---:R-:W-:Y:S01]  /*56a0*/  IMAD.SHL.U32 R16, R212, 0x10, RZ ;  /* 0x00000010d4107824 */ /* 0x004fe200078e00ff */
[----:B------:R-:W-:Y:S01]  /*56b0*/  LOP3.LUT R4, R170, UR61, R175, 0x96, !PT ;  /* 0x0000003daa047c12 */ /* 0x000fe2000f8e96af */
[----:B------:R-:W-:Y:S01]  /*56c0*/  IMAD.WIDE.U32 R38, R3, -0x326172a9, RZ ;  /* 0xcd9e8d5703267825 */ /* 0x000fe200078e00ff */
[----:B------:R-:W-:Y:S01]  /*56d0*/  SHF.R.U32.HI R8, RZ, 0x1, R212 ;  /* 0x00000001ff087819 */ /* 0x000fe200000116d4 */
[----:B------:R2:W-:Y:S01]  /*56e0*/  MUFU.EX2 R202, R18 ;  /* 0x0000001200ca7308 */ /* 0x0005e20000000800 */
[----:B------:R-:W-:Y:S01]  /*56f0*/  LOP3.LUT R16, R16, 0x1c0, RZ, 0xc0, !PT ;  /* 0x000001c010107812 */ /* 0x000fe200078ec0ff */
[----:B-1----:R-:W-:Y:S01]  /*5700*/  IMAD.SHL.U32 R23, R212, 0x2, RZ ;  /* 0x00000002d4177824 */ /* 0x002fe200078e00ff */
[----:B------:R-:W-:Y:S01]  /*5710*/  LOP3.LUT R170, R232, UR31, R39, 0x96, !PT ;  /* 0x0000001fe8aa7c12 */ /* 0x000fe2000f8e9627 */
[----:B------:R-:W-:Y:S01]  /*5720*/  IMAD.SHL.U32 R6, R212, 0x20, RZ ;  /* 0x00000020d4067824 */ /* 0x000fe200078e00ff */
[----:B------:R-:W-:Y:S01]  /*5730*/  LOP3.LUT R38, R38, UR61, R175, 0x96, !PT ;  /* 0x0000003d26267c12 */ /* 0x000fe2000f8e96af */
[----:B------:R-:W-:Y:S01]  /*5740*/  IMAD.WIDE.U32 R168, R168, -0x2daee0ad, RZ ;  /* 0xd2511f53a8a87825 */ /* 0x000fe200078e00ff */
[----:B------:R-:W-:Y:S03]  /*5750*/  LOP3.LUT R203, R16, 0x38, R23, 0xf8, !PT ;  /* 0x0000003810cb7812 */ /* 0x000fe600078ef817 */
[----:B------:R1:W-:Y:S01]  /*5760*/  MUFU.EX2 R201, R19 ;  /* 0x0000001300c97308 */ /* 0x0003e20000000800 */
[--C-:B------:R-:W-:Y:S01]  /*5770*/  LOP3.LUT R23, R23, 0x7006, R6.reuse, 0xc8, !PT ;  /* 0x0000700617177812 */ /* 0x100fe200078ec806 */
[----:B------:R-:W-:Y:S01]  /*5780*/  IMAD.WIDE.U32 R4, R4, -0x2daee0ad, RZ ;  /* 0xd2511f5304047825 */ /* 0x000fe200078e00ff */
[----:B------:R-:W-:Y:S02]  /*5790*/  LOP3.LUT R3, R36, UR60, R169, 0x96, !PT ;  /* 0x0000003c24037c12 */ /* 0x000fe4000f8e96a9 */
[----:B------:R-:W-:Y:S01]  /*57a0*/  LOP3.LUT R16, R23, 0x400, R6, 0xf8, !PT ;  /* 0x0000040017107812 */ /* 0x000fe200078ef806 */
[----:B------:R-:W-:Y:S01]  /*57b0*/  IMAD.WIDE.U32 R170, R170, -0x2daee0ad, RZ ;  /* 0xd2511f53aaaa7825 */ /* 0x000fe200078e00ff */
[----:B------:R-:W-:Y:S03]  /*57c0*/  LOP3.LUT R168, R168, UR58, R5, 0x96, !PT ;  /* 0x0000003aa8a87c12 */ /* 0x000fe6000f8e9605 */
[----:B------:R3:W-:Y:S01]  /*57d0*/  MUFU.EX2 R194, R20 ;  /* 0x0000001400c27308 */ /* 0x0007e20000000800 */
[----:B------:R-:W-:Y:S01]  /*57e0*/  LOP3.LUT R203, R203, 0x20, R8, 0x78, !PT ;  /* 0x00000020cbcb7812 */ /* 0x000fe200078e7808 */
[----:B------:R-:W-:Y:S01]  /*57f0*/  IMAD.WIDE.U32 R38, R38, -0x2daee0ad, RZ ;  /* 0xd2511f5326267825 */ /* 0x000fe200078e00ff */
[----:B------:R-:W-:Y:S02]  /*5800*/  LOP3.LUT R172, R36, UR60, R171, 0x96, !PT ;  /* 0x0000003c24ac7c12 */ /* 0x000fe4000f8e96ab */
[----:B------:R-:W-:Y:S01]  /*5810*/  LOP3.LUT R203, R16, R203, RZ, 0xfc, !PT ;  /* 0x000000cb10cb7212 */ /* 0x000fe200078efcff */
[----:B------:R-:W-:Y:S01]  /*5820*/  IMAD.WIDE.U32 R36, R3, -0x326172a9, RZ ;  /* 0xcd9e8d5703247825 */ /* 0x000fe200078e00ff */
[----:B------:R-:W-:Y:S03]  /*5830*/  LOP3.LUT R16, R170, UR58, R39, 0x96, !PT ;  /* 0x0000003aaa107c12 */ /* 0x000fe6000f8e9627 */
[----:B------:R4:W-:Y:S01]  /*5840*/  MUFU.EX2 R198, R22 ;  /* 0x0000001600c67308 */ /* 0x0009e20000000800 */
[----:B------:R-:W-:Y:S01]  /*5850*/  LEA R203, R203, UR4, 0x1 ;  /* 0x00000004cbcb7c11 */ /* 0x000fe2000f8e08ff */
[----:B------:R-:W-:Y:S01]  /*5860*/  IMAD.WIDE.U32 R168, R168, -0x326172a9, RZ ;  /* 0xcd9e8d57a8a87825 */ /* 0x000fe200078e00ff */
[----:B------:R-:W-:Y:S02]  /*5870*/  LOP3.LUT R170, R174, UR59, R37, 0x96, !PT ;  /* 0x0000003baeaa7c12 */ /* 0x000fe4000f8e9625 */
[----:B------:R-:W-:Y:S01]  /*5880*/  SHF.R.U32.HI R215, RZ, 0x4, R212 ;  /* 0x00000004ffd77819 */ /* 0x000fe200000116d4 */
[----:B------:R-:W-:Y:S01]  /*5890*/  IMAD.SHL.U32 R3, R212, 0x40, RZ ;  /* 0x00000040d4037824 */ /* 0x000fe200078e00ff */
[----:B------:R-:W-:Y:S01]  /*58a0*/  LOP3.LUT R36, R36, UR55, R169, 0x96, !PT ;  /* 0x0000003724247c12 */ /* 0x000fe2000f8e96a9 */
[----:B------:R-:W-:Y:S02]  /*58b0*/  IMAD.WIDE.U32 R172, R172, -0x326172a9, RZ ;  /* 0xcd9e8d57acac7825 */ /* 0x000fe400078e00ff */
[----:B------:R-:W-:Y:S01]  /*58c0*/  MUFU.EX2 R245, R12 ;  /* 0x0000000c00f57308 */ /* 0x000fe20000000800 */
[C---:B------:R-:W-:Y:S01]  /*58d0*/  LOP3.LUT R5, R3.reuse, 0x1c0, RZ, 0xc0, !PT ;  /* 0x000001c003057812 */ /* 0x040fe200078ec0ff */
[----:B------:R-:W-:Y:S01]  /*58e0*/  IMAD.WIDE.U32 R170, R170, -0x2daee0ad, RZ ;  /* 0xd2511f53aaaa7825 */ /* 0x000fe200078e00ff */
[----:B--2---:R-:W-:Y:S02]  /*58f0*/  LOP3.LUT R18, R174, UR59, R173, 0x96, !PT ;  /* 0x0000003bae127c12 */ /* 0x004fe4000f8e96ad */
[----:B------:R-:W-:Y:S01]  /*5900*/  LOP3.LUT R3, R3, 0x200, RZ, 0xc0, !PT ;  /* 0x0000020003037812 */ /* 0x000fe200078ec0ff */
[----:B------:R-:W-:Y:S01]  /*5910*/  IMAD.WIDE.U32 R36, R36, -0x2daee0ad, RZ ;  /* 0xd2511f5324247825 */ /* 0x000fe200078e00ff */
[----:B-1----:R-:W-:Y:S03]  /*5920*/  LOP3.LUT R19, R4, UR54, R171, 0x96, !PT ;  /* 0x0000003604137c12 */ /* 0x002fe6000f8e96ab */
[----:B------:R-:W1:Y:S01]  /*5930*/  MUFU.EX2 R192, R192 ;  /* 0x000000c000c07308 */ /* 0x000e620000000800 */
[----:B------:R-:W-:Y:S01]  /*5940*/  LOP3.LUT R4, R3, 0x400, R6, 0xf8, !PT ;  /* 0x0000040003047812 */ /* 0x000fe200078ef806 */
[----:B------:R-:W-:Y:S01]  /*5950*/  IMAD.WIDE.U32 R16, R16, -0x326172a9, RZ ;  /* 0xcd9e8d5710107825 */ /* 0x000fe200078e00ff */
[----:B---3--:R-:W-:Y:S02]  /*5960*/  LOP3.LUT R20, R170, UR52, R37, 0x96, !PT ;  /* 0x00000034aa147c12 */ /* 0x008fe4000f8e9625 */
[----:B------:R-:W-:Y:S01]  /*5970*/  LOP3.LUT R215, R215, 0x8, RZ, 0xc0, !PT ;  /* 0x00000008d7d77812 */ /* 0x000fe200078ec0ff */
[----:B------:R-:W-:Y:S01]  /*5980*/  IMAD.SHL.U32 R214, R212, 0x8, RZ ;  /* 0x00000008d4d67824 */ /* 0x000fe200078e00ff */
[----:B------:R-:W-:Y:S01]  /*5990*/  LOP3.LUT R17, R172, UR55, R17, 0x96, !PT ;  /* 0x00000037ac117c12 */ /* 0x000fe2000f8e9611 */
[----:B------:R-:W-:Y:S02]  /*59a0*/  IMAD.WIDE.U32 R172, R19, -0x326172a9, RZ ;  /* 0xcd9e8d5713ac7825 */ /* 0x000fe400078e00ff */
[----:B------:R-:W2:Y:S01]  /*59b0*/  MUFU.EX2 R191, R191 ;  /* 0x000000bf00bf7308 */ /* 0x000ea20000000800 */
[----:B------:R-:W-:Y:S01]  /*59c0*/  LOP3.LUT R5, R5, 0x38, R214, 0xf8, !PT ;  /* 0x0000003805057812 */ /* 0x000fe200078ef8d6 */
[----:B------:R-:W-:Y:S01]  /*59d0*/  IMAD.WIDE.U32 R170, R18, -0x2daee0ad, RZ ;  /* 0xd2511f5312aa7825 */ /* 0x000fe200078e00ff */
[----:B------:R-:W-:Y:S02]  /*59e0*/  LOP3.LUT R168, R168, UR53, R173, 0x96, !PT ;  /* 0x00000035a8a87c12 */ /* 0x000fe4000f8e96ad */
[----:B------:R-:W-:Y:S01]  /*59f0*/  LOP3.LUT R3, R5, 0x8, R8, 0x78, !PT ;  /* 0x0000000805037812 */ /* 0x000fe200078e7808 */
[----:B----4-:R-:W-:Y:S01]  /*5a00*/  IMAD.WIDE.U32 R22, R17, -0x2daee0ad, RZ ;  /* 0xd2511f5311167825 */ /* 0x010fe200078e00ff */
[----:B------:R-:W-:Y:S03]  /*5a10*/  LOP3.LUT R38, R38, UR54, R171, 0x96, !PT ;  /* 0x0000003626267c12 */ /* 0x000fe6000f8e96ab */
[----:B------:R-:W3:Y:S01]  /*5a20*/  MUFU.EX2 R193, R193 ;  /* 0x000000c100c17308 */ /* 0x000ee20000000800 */
[----:B------:R-:W-:Y:S01]  /*5a30*/  LOP3.LUT R3, R4, R3, RZ, 0xfc, !PT ;  /* 0x0000000304037212 */ /* 0x000fe200078efcff */
        /* <DEDUP_REMOVED lines=9> */
[----:B------:R-:W-:Y:S01]  /*5ad0*/  LEA R220, R3, UR4, 0x1 ;  /* 0x0000000403dc7c11 */ /* 0x000fe2000f8e08ff */
[----:B------:R-:W-:Y:S01]  /*5ae0*/  IMAD.WIDE.U32 R38, R4, -0x326172a9, RZ ;  /* 0xcd9e8d5704267825 */ /* 0x000fe200078e00ff */
[----:B------:R-:W-:Y:S03]  /*5af0*/  LOP3.LUT R36, R36, UR47, R173, 0x96, !PT ;  /* 0x0000002f24247c12 */ /* 0x000fe6000f8e96ad */
[----:B------:R-:W4:Y:S01]  /*5b00*/  MUFU.EX2 R196, R28 ;  /* 0x0000001c00c47308 */ /* 0x000f220000000800 */
[----:B------:R-:W-:Y:S01]  /*5b10*/  LEA R210, R6, UR4, 0x1 ;  /* 0x0000000406d27c11 */ /* 0x000fe2000f8e08ff */
[----:B------:R-:W-:Y:S01]  /*5b20*/  IMAD.WIDE.U32 R168, R8, -0x2daee0ad, RZ ;  /* 0xd2511f5308a87825 */ /* 0x000fe200078e00ff */
[----:B------:R-:W-:Y:S03]  /*5b30*/  LOP3.LUT R4, R170, UR50, R39, 0x96, !PT ;  /* 0x00000032aa047c12 */ /* 0x000fe6000f8e9627 */
[----:B------:R-:W-:Y:S01]  /*5b40*/  IMAD.WIDE.U32 R170, R16, -0x2daee0ad, RZ ;  /* 0xd2511f5310aa7825 */ /* 0x000fe200078e00ff */
[C---:B------:R-:W-:Y:S03]  /*5b50*/  PRMT R19, R168.reuse, 0x7771, RZ ;  /* 0x00007771a8137816 */ /* 0x040fe600000000ff */
[----:B------:R-:W4:Y:S01]  /*5b60*/  MUFU.EX2 R197, R24 ;  /* 0x0000001800c57308 */ /* 0x000f220000000800 */
[----:B------:R-:W-:Y:S01]  /*5b70*/  PRMT R17, R168, 0x7772, RZ ;  /* 0x00007772a8117816 */ /* 0x000fe200000000ff */
[----:B------:R-:W-:Y:S01]  /*5b80*/  IMAD.WIDE.U32 R36, R36, -0x326172a9, RZ ;  /* 0xcd9e8d5724247825 */ /* 0x000fe200078e00ff */
[----:B------:R-:W-:Y:S02]  /*5b90*/  LOP3.LUT R5, R172, UR44, R169, 0x96, !PT ;  /* 0x0000002cac057c12 */ /* 0x000fe4000f8e96a9 */
[C---:B------:R-:W-:Y:S01]  /*5ba0*/  PRMT R8, R168.reuse, 0x7773, RZ ;  /* 0x00007773a8087816 */ /* 0x040fe200000000ff */
[----:B------:R-:W-:Y:S01]  /*5bb0*/  VIADD R35, R203, 0x20020 ;  /* 0x00020020cb237836 */ /* 0x000fe20000000000 */
[----:B------:R-:W-:Y:S01]  /*5bc0*/  PRMT R20, R168, 0x7770, RZ ;  /* 0x00007770a8147816 */ /* 0x000fe200000000ff */
[----:B------:R-:W-:Y:S01]  /*5bd0*/  IMAD.WIDE.U32 R168, R4, -0x2daee0ad, RZ ;  /* 0xd2511f5304a87825 */ /* 0x000fe200078e00ff */
[----:B------:R-:W-:Y:S01]  /*5be0*/  ISETP.GT.U32.AND P4, PT, R17, UR12, PT ;  /* 0x0000000c11007c0c */ /* 0x000fe2000bf84070 */
[----:B------:R-:W4:Y:S01]  /*5bf0*/  MUFU.EX2 R246, R246 ;  /* 0x000000f600f67308 */ /* 0x000f220000000800 */
[----:B------:R-:W-:Y:S01]  /*5c00*/  ISETP.GT.U32.AND P5, PT, R19, UR12, PT ;  /* 0x0000000c13007c0c */ /* 0x000fe2000bfa4070 */
[----:B------:R-:W-:Y:S01]  /*5c10*/  VIADD R33, R203, 0x20000 ;  /* 0x00020000cb217836 */ /* 0x000fe20000000000 */
[----:B------:R-:W-:Y:S01]  /*5c20*/  ISETP.GT.U32.AND P3, PT, R8, UR12, PT ;  /* 0x0000000c08007c0c */ /* 0x000fe2000bf64070 */
[----:B------:R-:W-:Y:S01]  /*5c30*/  IMAD.MOV.U32 R213, RZ, RZ, 0x40 ;  /* 0x00000040ffd57424 */ /* 0x000fe200078e00ff */
[----:B------:R-:W-:Y:S02]  /*5c40*/  LOP3.LUT R19, R5, 0xff, RZ, 0xc0, !PT ;  /* 0x000000ff05137812 */ /* 0x000fe400078ec0ff */
[----:B------:R-:W-:Y:S03]  /*5c50*/  PRMT R16, R168, 0x7770, RZ ;  /* 0x00007770a8107816 */ /* 0x000fe600000000ff */
[----:B------:R-:W4:Y:S01]  /*5c60*/  MUFU.EX2 R247, R247 ;  /* 0x000000f700f77308 */ /* 0x000f220000000800 */
[----:B------:R-:W-:Y:S02]  /*5c70*/  ISETP.LE.U32.AND P0, PT, R19, UR12, PT ;  /* 0x0000000c13007c0c */ /* 0x000fe4000bf03070 */
[----:B------:R-:W-:Y:S01]  /*5c80*/  SHF.R.U32.HI R17, RZ, 0x18, R5 ;  /* 0x00000018ff117819 */ /* 0x000fe20000011605 */
[----:B-1----:R-:W-:Y:S01]  /*5c90*/  @P4 FADD.FTZ R192, -R192, -RZ ;  /* 0x800000ffc0c04221 */ /* 0x002fe20000010100 */
[----:B------:R-:W-:Y:S01]  /*5ca0*/  PRMT R19, R36, 0x7770, RZ ;  /* 0x0000777024137816 */ /* 0x000fe200000000ff */
[----:B--2---:R-:W-:Y:S01]  /*5cb0*/  @P5 FADD.FTZ R191, -R191, -RZ ;  /* 0x800000ffbfbf5221 */ /* 0x004fe20000010100 */
[----:B------:R-:W-:Y:S01]  /*5cc0*/  ISETP.LE.U32.AND P2, PT, R16, UR12, PT ;  /* 0x0000000c10007c0c */ /* 0x000fe2000bf43070 */
[----:B---3--:R-:W-:Y:S01]  /*5cd0*/  @P3 FADD.FTZ R193, -R193, -RZ ;  /* 0x800000ffc1c13221 */ /* 0x008fe20000010100 */
[----:B------:R-:W-:Y:S01]  /*5ce0*/  ISETP.LE.U32.AND P1, PT, R17, UR12, PT ;  /* 0x0000000c11007c0c */ /* 0x000fe2000bf23070 */
[----:B------:R-:W1:Y:S01]  /*5cf0*/  MUFU.EX2 R244, R13 ;  /* 0x0000000d00f47308 */ /* 0x000e620000000800 */
[----:B------:R-:W-:Y:S02]  /*5d00*/  PRMT R12, R168, 0x7772, RZ ;  /* 0x00007772a80c7816 */ /* 0x000fe400000000ff */
[----:B------:R-:W-:Y:S01]  /*5d10*/  PRMT R17, R36, 0x7771, RZ ;  /* 0x0000777124117816 */ /* 0x000fe200000000ff */
[----:B------:R-:W-:Y:S01]  /*5d20*/  @!P0 FADD.FTZ R194, -R194, -RZ ;  /* 0x800000ffc2c28221 */ /* 0x000fe20000010100 */
[----:B------:R-:W-:Y:S02]  /*5d30*/  ISETP.LE.U32.AND P4, PT, R19, UR12, PT ;  /* 0x0000000c13007c0c */ /* 0x000fe4000bf83070 */
[----:B----4-:R-:W-:Y:S03]  /*5d40*/  PRMT R14, R36, 0x7772, RZ ;  /* 0x00007772240e7816 */ /* 0x010fe600000000ff */
[----:B------:R-:W2:Y:S01]  /*5d50*/  MUFU.EX2 R231, R21 ;  /* 0x0000001500e77308 */ /* 0x000ea20000000800 */
[----:B------:R-:W-:Y:S01]  /*5d60*/  ISETP.GT.U32.AND P3, PT, R17, UR12, PT ;  /* 0x0000000c11007c0c */ /* 0x000fe2000bf64070 */
[----:B------:R-:W-:Y:S01]  /*5d70*/  @!P2 FADD.FTZ R196, -R196, -RZ ;  /* 0x800000ffc4c4a221 */ /* 0x000fe20000010100 */
[----:B------:R-:W-:Y:S01]  /*5d80*/  ISETP.GT.U32.AND P5, PT, R12, UR12, PT ;  /* 0x0000000c0c007c0c */ /* 0x000fe2000bfa4070 */
[----:B------:R-:W-:Y:S01]  /*5d90*/  @!P1 FADD.FTZ R195, -R195, -RZ ;  /* 0x800000ffc3c39221 */ /* 0x000fe20000010100 */
[----:B------:R-:W-:Y:S02]  /*5da0*/  PRMT R12, R5, 0x7632, R12 ;  /* 0x00007632050c7816 */ /* 0x000fe4000000000c */
[----:B------:R-:W-:Y:S03]  /*5db0*/  ISETP.GT.U32.AND P0, PT, R14, UR12, PT ;  /* 0x0000000c0e007c0c */ /* 0x000fe6000bf04070 */
[----:B------:R-:W-:Y:S01]  /*5dc0*/  MUFU.EX2 R34, R7 ;  /* 0x0000000700227308 */ /* 0x000fe20000000800 */
[----:B------:R-:W-:Y:S01]  /*5dd0*/  LOP3.LUT R12, R12, 0xff, RZ, 0xc0, !PT ;  /* 0x000000ff0c0c7812 */ /* 0x000fe200078ec0ff */
[----:B------:R-:W-:Y:S01]  /*5de0*/  @!P4 FADD.FTZ R199, -R199, -RZ ;  /* 0x800000ffc7c7c221 */ /* 0x000fe20000010100 */
[----:B------:R-:W-:Y:S02]  /*5df0*/  LOP3.LUT R4, R170, UR44, R169, 0x96, !PT ;  /* 0x0000002caa047c12 */ /* 0x000fe4000f8e96a9 */
[----:B------:R-:W-:Y:S01]  /*5e00*/  LOP3.LUT R22, R22, UR47, R171, 0x96, !PT ;  /* 0x0000002f16167c12 */ /* 0x000fe2000f8e96ab */
[----:B------:R-:W-:Y:S01]  /*5e10*/  @P3 FADD.FTZ R204, -R204, -RZ ;  /* 0x800000ffcccc3221 */ /* 0x000fe20000010100 */
[----:B------:R-:W-:Y:S03]  /*5e20*/  PRMT R8, R168, 0x7773, RZ ;  /* 0x00007773a8087816 */ /* 0x000fe600000000ff */
[----:B------:R-:W3:Y:S01]  /*5e30*/  MUFU.EX2 R226, R15 ;  /* 0x0000000f00e27308 */ /* 0x000ee20000000800 */
[----:B------:R-:W-:Y:S01]  /*5e40*/  PRMT R36, R36, 0x7773, RZ ;  /* 0x0000777324247816 */ /* 0x000fe200000000ff */
[----:B------:R-:W-:Y:S01]  /*5e50*/  IMAD.WIDE.U32 R22, R22, -0x326172a9, RZ ;  /* 0xcd9e8d5716167825 */ /* 0x000fe200078e00ff */
[----:B------:R-:W-:Y:S02]  /*5e60*/  ISETP.LE.U32.AND P2, PT, R12, UR12, PT ;  /* 0x0000000c0c007c0c */ /* 0x000fe4000bf43070 */
[----:B------:R-:W-:Y:S01]  /*5e70*/  LOP3.LUT R18, R18, UR46, R37, 0x96, !PT ;  /* 0x0000002e12127c12 */ /* 0x000fe2000f8e9625 */
[----:B------:R-:W-:Y:S01]  /*5e80*/  @P0 FADD.FTZ R202, -R202, -RZ ;  /* 0x800000ffcaca0221 */ /* 0x000fe20000010100 */
[----:B------:R-:W-:Y:S03]  /*5e90*/  LOP3.LUT R12, R4, 0xff, RZ, 0xc0, !PT ;  /* 0x000000ff040c7812 */ /* 0x000fe600078ec0ff */
[----:B------:R-:W4:Y:S01]  /*5ea0*/  MUFU.EX2 R252, R252 ;  /* 0x000000fc00fc7308 */ /* 0x000f220000000800 */
[----:B------:R-:W-:Y:S02]  /*5eb0*/  ISETP.GT.U32.AND P1, PT, R36, UR12, PT ;  /* 0x0000000c24007c0c */ /* 0x000fe4000bf24070 */
[----:B------:R-:W-:Y:S02]  /*5ec0*/  ISETP.GT.U32.AND P4, PT, R8, UR12, PT ;  /* 0x0000000c08007c0c */ /* 0x000fe4000bf84070 */
[----:B------:R-:W-:Y:S02]  /*5ed0*/  ISETP.LE.U32.AND P3, PT, R12, UR12, PT ;  /* 0x0000000c0c007c0c */ /* 0x000fe4000bf63070 */
[----:B------:R-:W-:Y:S01]  /*5ee0*/  SHF.R.U32.HI R8, RZ, 0x18, R18 ;  /* 0x00000018ff087819 */ /* 0x000fe20000011612 */
[----:B------:R-:W-:Y:S01]  /*5ef0*/  @!P2 FADD.FTZ R198, -R198, -RZ ;  /* 0x800000ffc6c6a221 */ /* 0x000fe20000010100 */
[----:B------:R-:W-:Y:S01]  /*5f00*/  LOP3.LUT R12, R18, 0xff, RZ, 0xc0, !PT ;  /* 0x000000ff120c7812 */ /* 0x000fe200078ec0ff */
[----:B------:R-:W4:Y:S01]  /*5f10*/  MUFU.EX2 R251, R251 ;  /* 0x000000fb00fb7308 */ /* 0x000f220000000800 */
[----:B------:R-:W-:Y:S02]  /*5f20*/  ISETP.LE.U32.AND P0, PT, R8, UR12, PT ;  /* 0x0000000c08007c0c */ /* 0x000fe4000bf03070 */
[----:B------:R-:W-:Y:S01]  /*5f30*/  PRMT R8, R22, 0x7770, RZ ;  /* 0x0000777016087816 */ /* 0x000fe200000000ff */
[----:B------:R-:W-:Y:S01]  /*5f40*/  @P1 FADD.FTZ R201, -R201, -RZ ;  /* 0x800000ffc9c91221 */ /* 0x000fe20000010100 */
[----:B------:R-:W-:Y:S02]  /*5f50*/  LOP3.LUT R5, R5, 0xffff, RZ, 0xc0, !PT ;  /* 0x0000ffff05057812 */ /* 0x000fe400078ec0ff */
[----:B------:R-:W-:Y:S01]  /*5f60*/  ISETP.LE.U32.AND P2, PT, R8, UR12, PT ;  /* 0x0000000c08007c0c */ /* 0x000fe2000bf43070 */
[----:B------:R-:W-:Y:S01]  /*5f70*/  @!P3 FADD.FTZ R197, -R197, -RZ ;  /* 0x800000ffc5c5b221 */ /* 0x000fe20000010100 */
[----:B------:R-:W-:Y:S01]  /*5f80*/  PRMT R8, R22, 0x7771, RZ ;  /* 0x0000777116087816 */ /* 0x000fe200000000ff */
[----:B------:R-:W4:Y:S01]  /*5f90*/  MUFU.EX2 R224, R25 ;  /* 0x0000001900e07308 */ /* 0x000f220000000800 */
[----:B------:R-:W-:Y:S02]  /*5fa0*/  ISETP.LE.U32.AND P1, PT, R12, UR12, PT ;  /* 0x0000000c0c007c0c */ /* 0x000fe4000bf23070 */
[----:B------:R-:W-:Y:S01]  /*5fb0*/  ISETP.GT.U32.AND P3, PT, R8, UR12, PT ;  /* 0x0000000c08007c0c */ /* 0x000fe2000bf64070 */
[----:B------:R-:W-:Y:S01]  /*5fc0*/  @!P0 FADD.FTZ R246, -R246, -RZ ;  /* 0x800000fff6f68221 */ /* 0x000fe20000010100 */
[----:B------:R-:W-:Y:S02]  /*5fd0*/  PRMT R8, R22, 0x7772, RZ ;  /* 0x0000777216087816 */ /* 0x000fe400000000ff */
[----:B------:R-:W-:Y:S03]  /*5fe0*/  SHF.R.U32.HI R5, RZ, 0x8, R5 ;  /* 0x00000008ff057819 */ /* 0x000fe60000011605 */
[----:B------:R-:W4:Y:S01]  /*5ff0*/  MUFU.EX2 R248, R11 ;  /* 0x0000000b00f87308 */ /* 0x000f220000000800 */
[----:B------:R-:W-:Y:S01]  /*6000*/  ISETP.GT.U32.AND P0, PT, R8, UR12, PT ;  /* 0x0000000c08007c0c */ /* 0x000fe2000bf04070 */
[----:B------:R-:W-:Y:S01]  /*6010*/  @!P2 FADD.FTZ R245, -R245, -RZ ;  /* 0x800000fff5f5a221 */ /* 0x000fe20000010100 */
[----:B------:R-:W-:Y:S02]  /*6020*/  LOP3.LUT R5, R5, 0xffff, RZ, 0xc0, !PT ;  /* 0x0000ffff05057812 */ /* 0x000fe400078ec0ff */
[----:B------:R-:W-:Y:S01]  /*6030*/  PRMT R8, R18, 0x7632, R8 ;  /* 0x0000763212087816 */ /* 0x000fe20000000008 */
[----:B------:R-:W-:Y:S01]  /*6040*/  @!P1 FADD.FTZ R247, -R247, -RZ ;  /* 0x800000fff7f79221 */ /* 0x000fe20000010100 */
[----:B------:R-:W-:Y:S01]  /*6050*/  PRMT R22, R22, 0x7773, RZ ;  /* 0x0000777316167816 */ /* 0x000fe200000000ff */
[----:B-1----:R-:W-:Y:S01]  /*6060*/  @P3 FADD.FTZ R244, -R244, -RZ ;  /* 0x800000fff4f43221 */ /* 0x002fe20000010100 */
[----:B------:R-:W-:Y:S01]  /*6070*/  ISETP.LE.U32.AND P2, PT, R5, UR12, PT ;  /* 0x0000000c05007c0c */ /* 0x000fe2000bf43070 */
[----:B------:R-:W1:Y:S01]  /*6080*/  MUFU.EX2 R249, R10 ;  /* 0x0000000a00f97308 */ /* 0x000e620000000800 */
[----:B------:R-:W-:Y:S02]  /*6090*/  LOP3.LUT R8, R8, 0xff, RZ, 0xc0, !PT ;  /* 0x000000ff08087812 */ /* 0x000fe400078ec0ff */
[----:B------:R-:W-:Y:S01]  /*60a0*/  LOP3.LUT R5, R4, 0xffff, RZ, 0xc0, !PT ;  /* 0x0000ffff04057812 */ /* 0x000fe200078ec0ff */
[----:B------:R-:W-:Y:S01]  /*60b0*/  @P0 FADD.FTZ R241, -R241, -RZ ;  /* 0x800000fff1f10221 */ /* 0x000fe20000010100 */
[----:B------:R-:W-:Y:S02]  /*60c0*/  ISETP.GT.U32.AND P1, PT, R22, UR12, PT ;  /* 0x0000000c16007c0c */ /* 0x000fe4000bf24070 */
[----:B------:R-:W-:Y:S03]  /*60d0*/  ISETP.LE.U32.AND P3, PT, R8, UR12, PT ;  /* 0x0000000c08007c0c */ /* 0x000fe6000bf63070 */
[----:B------:R-:W-:Y:S01]  /*60e0*/  MUFU.EX2 R250, R9 ;  /* 0x0000000900fa7308 */ /* 0x000fe20000000800 */
[----:B------:R-:W-:Y:S02]  /*60f0*/  LOP3.LUT R38, R38, UR46, R23, 0x96, !PT ;  /* 0x0000002e26267c12 */ /* 0x000fe4000f8e9617 */
[----:B------:R-:W-:Y:S01]  /*6100*/  SHF.R.U32.HI R5, RZ, 0x8, R5 ;  /* 0x00000008ff057819 */ /* 0x000fe20000011605 */
[----:B--2---:R-:W-:Y:S01]  /*6110*/  @!P2 FADD.FTZ R231, -R231, -RZ ;  /* 0x800000ffe7e7a221 */ /* 0x004fe20000010100 */
[----:B------:R-:W-:Y:S02]  /*6120*/  LOP3.LUT R18, R18, 0xffff, RZ, 0xc0, !PT ;  /* 0x0000ffff12127812 */ /* 0x000fe400078ec0ff */
[----:B------:R-:W-:Y:S03]  /*6130*/  LOP3.LUT R8, R38, 0xff, RZ, 0xc0, !PT ;  /* 0x000000ff26087812 */ /* 0x000fe600078ec0ff */
[----:B------:R-:W-:Y:S01]  /*6140*/  MUFU.EX2 R190, R190 ;  /* 0x000000be00be7308 */ /* 0x000fe20000000800 */
[----:B------:R-:W-:Y:S01]  /*6150*/  LOP3.LUT R5, R5, 0xffff, RZ, 0xc0, !PT ;  /* 0x0000ffff05057812 */ /* 0x000fe200078ec0ff */
[----:B---3--:R-:W-:Y:S01]  /*6160*/  @P1 FADD.FTZ R226, -R226, -RZ ;  /* 0x800000ffe2e21221 */ /* 0x008fe20000010100 */
[----:B------:R-:W-:Y:S01]  /*6170*/  SHF.R.U32.HI R18, RZ, 0x8, R18 ;  /* 0x00000008ff127819 */ /* 0x000fe20000011612 */
[----:B----4-:R-:W-:Y:S01]  /*6180*/  @!P3 FADD.FTZ R252, -R252, -RZ ;  /* 0x800000fffcfcb221 */ /* 0x010fe20000010100 */
[----:B------:R-:W-:Y:S02]  /*6190*/  ISETP.LE.U32.AND P0, PT, R8, UR12, PT ;  /* 0x0000000c08007c0c */ /* 0x000fe4000bf03070 */
[----:B------:R-:W-:Y:S03]  /*61a0*/  ISETP.LE.U32.AND P2, PT, R5, UR12, PT ;  /* 0x0000000c05007c0c */ /* 0x000fe6000bf43070 */
[----:B------:R-:W2:Y:S01]  /*61b0*/  MUFU.EX2 R207, R27 ;  /* 0x0000001b00cf7308 */ /* 0x000ea20000000800 */
[--C-:B------:R-:W-:Y:S02]  /*61c0*/  SHF.R.U32.HI R7, RZ, 0x18, R38.reuse ;  /* 0x00000018ff077819 */ /* 0x100fe40000011626 */
[----:B------:R-:W-:Y:S02]  /*61d0*/  LOP3.LUT R5, R18, 0xffff, RZ, 0xc0, !PT ;  /* 0x0000ffff12057812 */ /* 0x000fe400078ec0ff */
[----:B------:R-:W-:Y:S02]  /*61e0*/  ISETP.LE.U32.AND P1, PT, R7, UR12, PT ;  /* 0x0000000c07007c0c */ /* 0x000fe4000bf23070 */
[C---:B------:R-:W-:Y:S03]  /*61f0*/  LOP3.LUT R7, R38.reuse, 0xffff, RZ, 0xc0, !PT ;  /* 0x0000ffff26077812 */ /* 0x040fe600078ec0ff */
[----:B------:R-:W-:Y:S01]  /*6200*/  MUFU.EX2 R222, R26 ;  /* 0x0000001a00de7308 */ /* 0x000fe20000000800 */
[----:B------:R-:W-:Y:S01]  /*6210*/  ISETP.LE.U32.AND P3, PT, R5, UR12, PT ;  /* 0x0000000c05007c0c */ /* 0x000fe2000bf63070 */
[----:B------:R-:W-:Y:S01]  /*6220*/  @!P0 FADD.FTZ R251, -R251, -RZ ;  /* 0x800000fffbfb8221 */ /* 0x000fe20000010100 */
[----:B------:R-:W-:Y:S01]  /*6230*/  PRMT R38, R38, 0x7632, R38 ;  /* 0x0000763226267816 */ /* 0x000fe20000000026 */
[----:B------:R-:W-:Y:S01]  /*6240*/  @!P2 FADD.FTZ R224, -R224, -RZ ;  /* 0x800000ffe0e0a221 */ /* 0x000fe20000010100 */
[----:B------:R-:W-:Y:S02]  /*6250*/  PRMT R5, R4, 0x7632, R5 ;  /* 0x0000763204057816 */ /* 0x000fe40000000005 */
[----:B------:R-:W-:Y:S03]  /*6260*/  LOP3.LUT R38, R38, 0xff, RZ, 0xc0, !PT ;  /* 0x000000ff26267812 */ /* 0x000fe600078ec0ff */
[----:B------:R-:W-:Y:S01]  /*6270*/  MUFU.EX2 R223, R29 ;  /* 0x0000001d00df7308 */ /* 0x000fe20000000800 */
[----:B------:R-:W-:Y:S01]  /*6280*/  SHF.R.U32.HI R4, RZ, 0x18, R4 ;  /* 0x00000018ff047819 */ /* 0x000fe20000011604 */
[----:B------:R-:W-:Y:S01]  /*6290*/  @!P1 FADD.FTZ R248, -R248, -RZ ;  /* 0x800000fff8f89221 */ /* 0x000fe20000010100 */
[----:B------:R-:W-:Y:S02]  /*62a0*/  ISETP.LE.U32.AND P0, PT, R38, UR12, PT ;  /* 0x0000000c26007c0c */ /* 0x000fe4000bf03070 */
[----:B------:R-:W-:Y:S01]  /*62b0*/  SHF.R.U32.HI R7, RZ, 0x8, R7 ;  /* 0x00000008ff077819 */ /* 0x000fe20000011607 */
[----:B------:R-:W-:Y:S01]  /*62c0*/  @!P3 FADD.FTZ R34, -R34, -RZ ;  /* 0x800000ff2222b221 */ /* 0x000fe20000010100 */
[----:B------:R-:W-:Y:S03]  /*62d0*/  ISETP.LE.U32.AND P2, PT, R4, UR12, PT ;  /* 0x0000000c04007c0c */ /* 0x000fe6000bf43070 */
[----:B------:R-:W3:Y:S01]  /*62e0*/  MUFU.EX2 R205, R30 ;  /* 0x0000001e00cd7308 */ /* 0x000ee20000000800 */
[----:B------:R-:W-:Y:S02]  /*62f0*/  F2FP.RELU.F16.F32.PACK_AB R4, R246, R252 ;  /* 0x000000fcf604723e */ /* 0x000fe400000008ff */
[----:B------:R-:W-:Y:S02]  /*6300*/  LOP3.LUT R7, R7, 0xffff, RZ, 0xc0, !PT ;  /* 0x0000ffff07077812 */ /* 0x000fe400078ec0ff */
[----:B------:R-:W-:Y:S01]  /*6310*/  LOP3.LUT R5, R5, 0xff, RZ, 0xc0, !PT ;  /* 0x000000ff05057812 */ /* 0x000fe200078ec0ff */
[----:B------:R4:W-:Y:S01]  /*6320*/  STS [R203+0x20400], R4 ;  /* 0x02040004cb007388 */ /* 0x0009e20000000800 */
[----:B------:R-:W-:Y:S01]  /*6330*/  ISETP.LE.U32.AND P1, PT, R7, UR12, PT ;  /* 0x0000000c07007c0c */ /* 0x000fe2000bf23070 */
[----:B-1----:R-:W-:Y:S01]  /*6340*/  @!P0 FADD.FTZ R249, -R249, -RZ ;  /* 0x800000fff9f98221 */ /* 0x002fe20000010100 */
[----:B------:R-:W-:Y:S01]  /*6350*/  F2FP.RELU.F16.F32.PACK_AB R8, R34, R247 ;  /* 0x000000f72208723e */ /* 0x000fe200000008ff */
[----:B------:R-:W1:Y:S01]  /*6360*/  MUFU.EX2 R206, R31 ;  /* 0x0000001f00ce7308 */ /* 0x000e620000000800 */
[----:B------:R-:W-:Y:S01]  /*6370*/  ISETP.LE.U32.AND P3, PT, R5, UR12, PT ;  /* 0x0000000c05007c0c */ /* 0x000fe2000bf63070 */
[----:B------:R-:W-:Y:S01]  /*6380*/  IMAD.MOV.U32 R5, RZ, RZ, 0x10 ;  /* 0x00000010ff057424 */ /* 0x000fe200078e00ff */
[----:B------:R-:W-:Y:S01]  /*6390*/  LOP3.LUT P0, RZ, R212, 0x4, RZ, 0xc0, !PT ;  /* 0x00000004d4ff7812 */ /* 0x000fe2000780c0ff */
[----:B------:R1:W-:Y:S01]  /*63a0*/  STS [R203+0x20000], R8 ;  /* 0x02000008cb007388 */ /* 0x0003e20000000800 */
[----:B------:R-:W-:Y:S01]  /*63b0*/  ISETP.LE.U32.AND P6, PT, R20, UR12, PT ;  /* 0x0000000c14007c0c */ /* 0x000fe2000bfc3070 */
[----:B--2---:R-:W-:Y:S01]  /*63c0*/  @!P2 FADD.FTZ R207, -R207, -RZ ;  /* 0x800000ffcfcfa221 */ /* 0x004fe20000010100 */
[----:B------:R-:W-:Y:S01]  /*63d0*/  SEL R5, R5, 0xfffffff0, !P0 ;  /* 0xfffffff005057807 */ /* 0x000fe20004000000 */
[----:B---3--:R-:W-:Y:S01]  /*63e0*/  @P5 FADD.FTZ R205, -R205, -RZ ;  /* 0x800000ffcdcd5221 */ /* 0x008fe20000010100 */
[----:B------:R-:W-:Y:S01]  /*63f0*/  F2FP.RELU.F16.F32.PACK_AB R17, R204, R199 ;  /* 0x000000c7cc11723e */ /* 0x000fe200000008ff */
[----:B------:R-:W-:Y:S01]  /*6400*/  @!P1 FADD.FTZ R250, -R250, -RZ ;  /* 0x800000fffafa9221 */ /* 0x000fe20000010100 */
[----:B------:R-:W-:Y:S01]  /*6410*/  LOP3.LUT P1, RZ, R212, 0x8, RZ, 0xc0, !PT ;  /* 0x00000008d4ff7812 */ /* 0x000fe2000782c0ff */
[----:B------:R-:W-:Y:S01]  /*6420*/  IMAD.IADD R200, R203, 0x1, R5 ;  /* 0x00000001cbc87824 */ /* 0x000fe200078e0205 */
[----:B------:R-:W-:Y:S01]  /*6430*/  F2FP.RELU.F16.F32.PACK_AB R15, R201, R202 ;  /* 0x000000cac90f723e */ /* 0x000fe200000008ff */
[----:B------:R-:W-:Y:S01]  /*6440*/  @!P3 FADD.FTZ R222, -R222, -RZ ;  /* 0x800000ffdedeb221 */ /* 0x000fe20000010100 */
[----:B------:R-:W-:Y:S02]  /*6450*/  PRMT R13, R168, 0x7771, RZ ;  /* 0x00007771a80d7816 */ /* 0x000fe400000000ff */
[----:B------:R-:W-:Y:S01]  /*6460*/  F2FP.RELU.F16.F32.PACK_AB R12, R250, R251 ;  /* 0x000000fbfa0c723e */ /* 0x000fe200000008ff */
[----:B------:R-:W-:Y:S01]  /*6470*/  STS [R200+0x20000], R17 ;  /* 0x02000011c8007388 */ /* 0x000fe20000000800 */
[----:B------:R-:W-:Y:S01]  /*6480*/  F2FP.RELU.F16.F32.PACK_AB R10, R248, R249 ;  /* 0x000000f9f80a723e */ /* 0x000fe200000008ff */
[----:B------:R-:W-:Y:S01]  /*6490*/  @!P6 FADD.FTZ R190, -R190, -RZ ;  /* 0x800000ffbebee221 */ /* 0x000fe20000010100 */
[----:B------:R-:W-:Y:S01]  /*64a0*/  ISETP.GT.U32.AND P6, PT, R13, UR12, PT ;  /* 0x0000000c0d007c0c */ /* 0x000fe2000bfc4070 */
[----:B------:R2:W-:Y:S01]  /*64b0*/  STS [R200+0x20400], R15 ;  /* 0x0204000fc8007388 */ /* 0x0005e20000000800 */
[----:B------:R-:W-:Y:S01]  /*64c0*/  F2FP.RELU.F16.F32.PACK_AB R13, R244, R245 ;  /* 0x000000f5f40d723e */ /* 0x000fe200000008ff */
[----:B----4-:R-:W-:Y:S01]  /*64d0*/  IMAD.MOV.U32 R4, RZ, RZ, R35 ;  /* 0x000000ffff047224 */ /* 0x010fe200078e0023 */
[----:B------:R-:W-:Y:S01]  /*64e0*/  F2FP.RELU.F16.F32.PACK_AB R11, R226, R241 ;  /* 0x000000f1e20b723e */ /* 0x000fe200000008ff */
[----:B------:R3:W-:Y:S01]  /*64f0*/  STS [R203+0x21000], R12 ;  /* 0x0210000ccb007388 */ /* 0x0007e20000000800 */
[----:B------:R-:W-:Y:S01]  /*6500*/  @P1 VIADD R4, R33, 0xffffffe0 ;  /* 0xffffffe021041836 */ /* 0x000fe20000000000 */
[----:B------:R-:W-:Y:S01]  /*6510*/  F2FP.RELU.F16.F32.PACK_AB R9, R231, R194 ;  /* 0x000000c2e709723e */ /* 0x000fe200000008ff */
[----:B-1----:R-:W-:Y:S01]  /*6520*/  @P4 FADD.FTZ R206, -R206, -RZ ;  /* 0x800000ffcece4221 */ /* 0x002fe20000010100 */
[----:B------:R1:W-:Y:S01]  /*6530*/  STS [R203+0x21400], R10 ;  /* 0x0214000acb007388 */ /* 0x0003e20000000800 */
[----:B------:R-:W-:Y:S01]  /*6540*/  F2FP.RELU.F16.F32.PACK_AB R7, R195, R198 ;  /* 0x000000c6c307723e */ /* 0x000fe200000008ff */
[----:B------:R-:W-:Y:S01]  /*6550*/  IMAD.IADD R5, R5, 0x1, R4 ;  /* 0x0000000105057824 */ /* 0x000fe200078e0204 */
[----:B------:R-:W-:Y:S01]  /*6560*/  F2FP.RELU.F16.F32.PACK_AB R8, R191, R190 ;  /* 0x000000bebf08723e */ /* 0x000fe200000008ff */
[----:B------:R-:W-:Y:S01]  /*6570*/  STS [R200+0x21000], R13 ;  /* 0x0210000dc8007388 */ /* 0x000fe20000000800 */
[----:B------:R-:W-:Y:S01]  /*6580*/  @P6 FADD.FTZ R223, -R223, -RZ ;  /* 0x800000ffdfdf6221 */ /* 0x000fe20000010100 */
[----:B------:R-:W-:Y:S01]  /*6590*/  LOP3.LUT P2, RZ, R212, 0x2, RZ, 0xc0, !PT ;  /* 0x00000002d4ff7812 */ /* 0x000fe2000784c0ff */
[----:B------:R-:W-:Y:S01]  /*65a0*/  @P1 VIADD R35, R33, 0xffffffe0 ;  /* 0xffffffe021231836 */ /* 0x000fe20000000000 */
[----:B------:R-:W-:Y:S01]  /*65b0*/  STS [R200+0x21400], R11 ;  /* 0x0214000bc8007388 */ /* 0x000fe20000000800 */
[----:B------:R-:W-:Y:S02]  /*65c0*/  SEL R213, R213, 0xffffffc0, !P0 ;  /* 0xffffffc0d5d57807 */ /* 0x000fe40004000000 */
[----:B------:R-:W-:Y:S01]  /*65d0*/  SEL R211, R211, 0xffffffe0, !P2 ;  /* 0xffffffe0d3d37807 */ /* 0x000fe20005000000 */
[----:B------:R-:W-:Y:S01]  /*65e0*/  STS [R4], R9 ;  /* 0x0000000904007388 */ /* 0x000fe20000000800 */
[----:B------:R-:W-:Y:S01]  /*65f0*/  FSETP.GE.FTZ.AND P4, PT, R34, RZ, PT ;  /* 0x000000ff2200720b */ /* 0x000fe20003f96000 */
[----:B------:R-:W-:Y:S01]  /*6600*/  IMAD.IADD R188, R220, 0x1, R213 ;  /* 0x00000001dcbc7824 */ /* 0x000fe200078e02d5 */
[----:B------:R-:W-:Y:S01]  /*6610*/  FSETP.GE.FTZ.AND P3, PT, R252, RZ, PT ;  /* 0x000000fffc00720b */ /* 0x000fe20003f76000 */
[----:B------:R4:W-:Y:S01]  /*6620*/  STS [R4+0x400], R7 ;  /* 0x0004000704007388 */ /* 0x0009e20000000800 */
[----:B--2---:R-:W-:Y:S01]  /*6630*/  F2FP.RELU.F16.F32.PACK_AB R15, R224, R197 ;  /* 0x000000c5e00f723e */ /* 0x004fe200000008ff */
[----:B------:R-:W-:Y:S01]  /*6640*/  IMAD.IADD R217, R220, 0x1, R211 ;  /* 0x00000001dcd97824 */ /* 0x000fe200078e02d3 */
[----:B------:R-:W-:Y:S01]  /*6650*/  FSETP.GE.FTZ.AND P2, PT, R246, RZ, PT ;  /* 0x000000fff600720b */ /* 0x000fe20003f56000 */
[----:B------:R2:W-:Y:S01]  /*6660*/  STS [R5], R8 ;  /* 0x0000000805007388 */ /* 0x0005e20000000800 */
[----:B---3--:R-:W-:Y:S01]  /*6670*/  F2FP.RELU.F16.F32.PACK_AB R12, R193, R192 ;  /* 0x000000c0c10c723e */ /* 0x008fe200000008ff */
[--C-:B------:R-:W-:Y:S01]  /*6680*/  IMAD.IADD R209, R211, 0x1, R210.reuse ;  /* 0x00000001d3d17824 */ /* 0x100fe200078e02d2 */
[----:B------:R-:W-:Y:S01]  /*6690*/  FSETP.GE.FTZ.AND P5, PT, R247, RZ, PT ;  /* 0x000000fff700720b */ /* 0x000fe20003fb6000 */
[----:B------:R-:W-:Y:S01]  /*66a0*/  IMAD.IADD R3, R213, 0x1, R210 ;  /* 0x00000001d5037824 */ /* 0x000fe200078e02d2 */
[----:B-1----:R-:W-:Y:S01]  /*66b0*/  F2FP.RELU.F16.F32.PACK_AB R10, R223, R196 ;  /* 0x000000c4df0a723e */ /* 0x002fe200000008ff */
[----:B------:R-:W-:Y:S01]  /*66c0*/  STS [R5+0x400], R12 ;  /* 0x0004000c05007388 */ /* 0x000fe20000000800 */
[----:B------:R-:W-:Y:S01]  /*66d0*/  IMAD.IADD R189, R211, 0x1, R188 ;  /* 0x00000001d3bd7824 */ /* 0x000fe200078e02bc */
[----:B------:R-:W-:Y:S01]  /*66e0*/  FSETP.GE.FTZ.AND P6, PT, R191, RZ, PT ;  /* 0x000000ffbf00720b */ /* 0x000fe20003fd6000 */
[----:B------:R-:W-:Y:S01]  /*66f0*/  IMAD.IADD R208, R211, 0x1, R3 ;  /* 0x00000001d3d07824 */ /* 0x000fe200078e0203 */
[----:B------:R-:W-:Y:S01]  /*6700*/  STS [R4+0x1000], R15 ;  /* 0x0010000f04007388 */ /* 0x000fe20000000800 */
[----:B----4-:R-:W-:Y:S02]  /*6710*/  F2FP.RELU.F16.F32.PACK_AB R7, R207, R222 ;  /* 0x000000decf07723e */ /* 0x010fe400000008ff */
[----:B--2---:R-:W-:Y:S03]  /*6720*/  F2FP.RELU.F16.F32.PACK_AB R8, R206, R205 ;  /* 0x000000cdce08723e */ /* 0x004fe600000008ff */
        /* <DEDUP_REMOVED lines=43> */
[----:B------:R-:W-:Y:S01]  /*69e0*/  LDSM.16.M88.4 R172, [R220+0xa000] ;  /* 0x00a00000dcac783b */ /* 0x000fe20000000200 */
[-C--:B-1----:R-:W-:Y:S08]  /*69f0*/  HMMA.16816.F32 R4, R176, R180.reuse, R4 ;  /* 0x000000b4b004723c */ /* 0x082ff00000001804 */
        /* <DEDUP_REMOVED lines=31> */
[----:B------:R2:W3:Y:S07]  /*6bf0*/  LDSM.16.M88.4 R184, [R188+0xb000] ;  /* 0x00b00000bcb8783b */ /* 0x0004ee0000000200 */
[----:B------:R-:W-:Y:S01]  /*6c00*/  HMMA.16816.F32 R36, R176, R170, R36 ;  /* 0x000000aab024723c */ /* 0x000fe20000001824 */
[----:B------:R-:W4:Y:S07]  /*6c10*/  LDSM.16.M88.4 R168, [R3+0x18800] ;  /* 0x0188000003a8783b */ /* 0x000f2e0000000200 */
[-C--:B-1----:R-:W-:Y:S01]  /*6c20*/  HMMA.16816.F32 R4, R172, R180.reuse, R4 ;  /* 0x000000b4ac04723c */ /* 0x082fe20000001804 */
[----:B------:R-:W-:Y:S04]  /*6c30*/  LDSM.16.M88.4 R176, [R189+0xa000] ;  /* 0x00a00000bdb0783b */ /* 0x000fe80000000200 */
[----:B--2---:R-:W-:Y:S03]  /*6c40*/  IMAD.SHL.U32 R188, R212, 0x40, RZ ;  /* 0x00000040d4bc7824 */ /* 0x004fe600078e00ff */
[C---:B---3--:R-:W-:Y:S08]  /*6c50*/  HMMA.16816.F32 R8, R184.reuse, R180, R8 ;  /* 0x000000b4b808723c */ /* 0x048ff00000001808 */
[-C--:B------:R-:W-:Y:S08]  /*6c60*/  HMMA.16816.F32 R12, R184, R182.reuse, R12 ;  /* 0x000000b6b80c723c */ /* 0x080ff0000000180c */
[C---:B------:R-:W-:Y:S01]  /*6c70*/  HMMA.16816.F32 R16, R172.reuse, R182, R16 ;  /* 0x000000b6ac10723c */ /* 0x040fe20000001810 */
[----:B------:R-:W1:Y:S07]  /*6c80*/  LDSM.16.M88.4 R180, [R208+0x18000] ;  /* 0x01800000d0b4783b */ /* 0x000e6e0000000200 */
[-C--:B----4-:R-:W-:Y:S08]  /*6c90*/  HMMA.16816.F32 R20, R172, R168.reuse, R20 ;  /* 0x000000a8ac14723c */ /* 0x090ff00000001814 */
[C---:B------:R-:W-:Y:S04]  /*6ca0*/  HMMA.16816.F32 R24, R184.reuse, R168, R24 ;  /* 0x000000a8b818723c */ /* 0x040fe80000001818 */
[----:B------:R-:W-:Y:S02]  /*6cb0*/  LOP3.LUT R169, R188, 0x1c0, RZ, 0xc0, !PT ;  /* 0x000001c0bca97812 */ /* 0x000fe400078ec0ff */
[----:B------:R-:W-:Y:S02]  /*6cc0*/  LOP3.LUT R168, R215, 0x10, R212, 0xf8, !PT ;  /* 0x00000010d7a87812 */ /* 0x000fe400078ef8d4 */
[----:B------:R-:W-:Y:S01]  /*6cd0*/  LOP3.LUT R169, R169, 0x38, R214, 0xf8, !PT ;  /* 0x00000038a9a97812 */ /* 0x000fe200078ef8d6 */
[-C--:B------:R-:W-:Y:S01]  /*6ce0*/  HMMA.16816.F32 R28, R184, R170.reuse, R28 ;  /* 0x000000aab81c723c */ /* 0x080fe2000000181c */
[----:B------:R-:W2:Y:S07]  /*6cf0*/  LDSM.16.M88.4 R184, [R189+0xb000] ;  /* 0x00b00000bdb8783b */ /* 0x000eae0000000200 */
[----:B------:R-:W-:Y:S04]  /*6d00*/  HMMA.16816.F32 R36, R172, R170, R36 ;  /* 0x000000aaac24723c */ /* 0x000fe80000001824 */
[----:B------:R-:W-:Y:S02]  /*6d10*/  LOP3.LUT R173, R168, R169, RZ, 0x3c, !PT ;  /* 0x000000a9a8ad7212 */ /* 0x000fe400078e3cff */
[----:B------:R-:W3:Y:S02]  /*6d20*/  LDSM.16.M88.4 R168, [R208+0x18800] ;  /* 0x01880000d0a8783b */ /* 0x000ee40000000200 */
[-C--:B-1----:R-:W-:Y:S11]  /*6d30*/  HMMA.16816.F32 R4, R176, R180.reuse, R4 ;  /* 0x000000b4b004723c */ /* 0x082ff60000001804 */
[----:B------:R-:W-:Y:S08]  /*6d40*/  @!UPT UIADD3 URZ, UPT, UPT, URZ, URZ, URZ ;  /* 0x000000fffffff290 */ /* 0x000ff0000fffe0ff */
[----:B-----5:R-:W-:Y:S01]  /*6d50*/  FADD.FTZ R5, -R218, R5 ;  /* 0x00000005da057221 */ /* 0x020fe20000010100 */
[----:B------:R-:W-:Y:S01]  /*6d60*/  FADD.FTZ R7, -R216, R7 ;  /* 0x00000007d8077221 */ /* 0x000fe20000010100 */
[----:B------:R-:W-:Y:S03]  /*6d70*/  FADD.FTZ R175, -R218, R4 ;  /* 0x00000004daaf7221 */ /* 0x000fe60000010100 */
[----:B------:R-:W-:Y:S01]  /*6d80*/  FSEL R5, R5, R218, P4 ;  /* 0x000000da05057208 */ /* 0x000fe20002000000 */
[C---:B--2---:R-:W-:Y:S04]  /*6d90*/  HMMA.16816.F32 R8, R184.reuse, R180, R8 ;  /* 0x000000b4b808723c */ /* 0x044fe80000001808 */
[-C--:B------:R-:W-:Y:S01]  /*6da0*/  FSEL R7, R7, R216.reuse, P2 ;  /* 0x000000d807077208 */ /* 0x080fe20001000000 */
[----:B------:R-:W-:Y:S01]  /*6db0*/  FADD.FTZ R181, -R216, R6 ;  /* 0x00000006d8b57221 */ /* 0x000fe20000010100 */
[----:B------:R-:W-:Y:S01]  /*6dc0*/  FSETP.GE.FTZ.AND P4, PT, R250, RZ, PT ;  /* 0x000000fffa00720b */ /* 0x000fe20003f96000 */
[----:B------:R-:W-:Y:S01]  /*6dd0*/  FMUL.FTZ R5, R34, R5 ;  /* 0x0000000522057220 */ /* 0x000fe20000410000 */
[----:B------:R-:W-:Y:S01]  /*6de0*/  FSETP.GE.FTZ.AND P2, PT, R248, RZ, PT ;  /* 0x000000fff800720b */ /* 0x000fe20003f56000 */
[-C--:B------:R-:W-:Y:S03]  /*6df0*/  HMMA.16816.F32 R12, R184, R182.reuse, R12 ;  /* 0x000000b6b80c723c */ /* 0x080fe6000000180c */
[----:B------:R-:W-:Y:S01]  /*6e00*/  FSEL R181, R181, R216, P3 ;  /* 0x000000d8b5b57208 */ /* 0x000fe20001800000 */
[----:B------:R-:W-:Y:S01]  /*6e10*/  FMUL.FTZ R246, R246, R7 ;  /* 0x00000007f6f67220 */ /* 0x000fe20000410000 */
[----:B------:R-:W-:Y:S02]  /*6e20*/  FSETP.GE.FTZ.AND P3, PT, R249, RZ, PT ;  /* 0x000000fff900720b */ /* 0x000fe40003f76000 */
[----:B------:R-:W-:Y:S01]  /*6e30*/  FSEL R172, R175, R218, P5 ;  /* 0x000000daafac7208 */ /* 0x000fe20002800000 */
[C---:B------:R-:W-:Y:S04]  /*6e40*/  HMMA.16816.F32 R16, R176.reuse, R182, R16 ;  /* 0x000000b6b010723c */ /* 0x040fe80000001810 */
[----:B------:R-:W-:Y:S01]  /*6e50*/  FSETP.GE.FTZ.AND P5, PT, R251, RZ, PT ;  /* 0x000000fffb00720b */ /* 0x000fe20003fb6000 */
[----:B------:R-:W-:Y:S01]  /*6e60*/  FADD.FTZ R4, -R221, R9 ;  /* 0x00000009dd047221 */ /* 0x000fe20000010100 */
[C---:B------:R-:W-:Y:S01]  /*6e70*/  FADD.FTZ R10, -R219.reuse, R10 ;  /* 0x0000000adb0a7221 */ /* 0x040fe20000010100 */
[----:B------:R-:W-:Y:S01]  /*6e80*/  FADD.FTZ R6, -R219, R11 ;  /* 0x0000000bdb067221 */ /* 0x000fe20000010100 */
[-C--:B---3--:R-:W-:Y:S03]  /*6e90*/  HMMA.16816.F32 R20, R176, R168.reuse, R20 ;  /* 0x000000a8b014723c */ /* 0x088fe60000001814 */
[----:B------:R-:W-:Y:S01]  /*6ea0*/  FSEL R9, R4, R221, P4 ;  /* 0x000000dd04097208 */ /* 0x000fe20002000000 */
[----:B------:R-:W-:Y:S01]  /*6eb0*/  FADD.FTZ R8, -R221, R8 ;  /* 0x00000008dd087221 */ /* 0x000fe20000010100 */
[-C--:B------:R-:W-:Y:S01]  /*6ec0*/  FSEL R4, R10, R219.reuse, P3 ;  /* 0x000000db0a047208 */ /* 0x080fe20001800000 */
[----:B------:R-:W-:Y:S01]  /*6ed0*/  FADD.FTZ R10, -R219, R15 ;  /* 0x0000000fdb0a7221 */ /* 0x000fe20000010100 */
[----:B------:R-:W-:Y:S01]  /*6ee0*/  FSEL R7, R6, R219, P2 ;  /* 0x000000db06077208 */ /* 0x000fe20001000000 */
[C---:B------:R-:W-:Y:S04]  /*6ef0*/  HMMA.16816.F32 R24, R184.reuse, R168, R24 ;  /* 0x000000a8b818723c */ /* 0x040fe80000001818 */
[----:B------:R-:W-:Y:S01]  /*6f00*/  FSETP.GE.FTZ.AND P2, PT, R226, RZ, PT ;  /* 0x000000ffe200720b */ /* 0x000fe20003f56000 */
[C---:B------:R-:W-:Y:S01]  /*6f10*/  FADD.FTZ R12, -R221.reuse, R12 ;  /* 0x0000000cdd0c7221 */ /* 0x040fe20000010100 */
[----:B------:R-:W-:Y:S01]  /*6f20*/  FSEL R174, R8, R221, P5 ;  /* 0x000000dd08ae7208 */ /* 0x000fe20002800000 */
[----:B------:R-:W-:Y:S01]  /*6f30*/  FADD.FTZ R8, -R221, R13 ;  /* 0x0000000ddd087221 */ /* 0x000fe20000010100 */
[----:B------:R-:W-:Y:S01]  /*6f40*/  FSETP.GE.FTZ.AND P5, PT, R245, RZ, PT ;  /* 0x000000fff500720b */ /* 0x000fe20003fb6000 */
        /* <DEDUP_REMOVED lines=8> */
[-C--:B------:R-:W-:Y:S03]  /*6fd0*/  HMMA.16816.F32 R28, R184, R170.reuse, R28 ;  /* 0x000000aab81c723c */ /* 0x080fe6000000181c */
[-C--:B------:R-:W-:Y:S01]  /*6fe0*/  FSEL R12, R12, R221.reuse, P5 ;  /* 0x000000dd0c0c7208 */ /* 0x080fe20002800000 */
[----:B------:R-:W-:Y:S01]  /*6ff0*/  FADD.FTZ R17, -R218, R17 ;  /* 0x00000011da117221 */ /* 0x000fe20000010100 */
[----:B------:R-:W-:Y:S01]  /*7000*/  FSEL R9, R8, R221, P4 ;  /* 0x000000dd08097208 */ /* 0x000fe20002000000 */
[----:B------:R-:W-:Y:S01]  /*7010*/  FADD.FTZ R23, -R216, R23 ;  /* 0x00000017d8177221 */ /* 0x000fe20000010100 */
[----:B------:R-:W-:Y:S01]  /*7020*/  FSEL R14, R14, R219, P3 ;  /* 0x000000db0e0e7208 */ /* 0x000fe20001800000 */
[----:B------:R-:W-:Y:S01]  /*7030*/  FMUL.FTZ R248, R248, R7 ;  /* 0x00000007f8f87220 */ /* 0x000fe20000410000 */
[----:B------:R-:W-:Y:S01]  /*7040*/  FSEL R10, R19, R216, P2 ;  /* 0x000000d8130a7208 */ /* 0x000fe20001000000 */
[----:B------:R-:W-:Y:S01]  /*7050*/  FADD.FTZ R7, -R216, R18 ;  /* 0x00000012d8077221 */ /* 0x000fe20000010100 */
[----:B------:R-:W-:Y:S01]  /*7060*/  F2FP.F16.F32.PACK_AB R6, R5, R172 ;  /* 0x000000ac0506723e */ /* 0x000fe200000000ff */
[----:B------:R-:W-:Y:S01]  /*7070*/  FADD.FTZ R5, -R218, R16 ;  /* 0x00000010da057221 */ /* 0x000fe20000010100 */
[----:B------:R-:W-:Y:S01]  /*7080*/  FSETP.GE.FTZ.AND P4, PT, R204, RZ, PT ;  /* 0x000000ffcc00720b */ /* 0x000fe20003f96000 */
        /* <DEDUP_REMOVED lines=8> */
[----:B------:R-:W-:Y:S01]  /*7110*/  FADD.FTZ R21, -R218, R21 ;  /* 0x00000015da157221 */ /* 0x000fe20000010100 */
[----:B------:R-:W-:Y:S01]  /*7120*/  FSETP.GE.FTZ.AND P3, PT, R202, RZ, PT ;  /* 0x000000ffca00720b */ /* 0x000fe20003f76000 */
[----:B------:R-:W-:Y:S01]  /*7130*/  FADD.FTZ R24, -R221, R24 ;  /* 0x00000018dd187221 */ /* 0x000fe20000010100 */
[----:B------:R-:W-:Y:S01]  /*7140*/  FSETP.GE.FTZ.AND P4, PT, R231, RZ, PT ;  /* 0x000000ffe700720b */ /* 0x000fe20003f96000 */
[----:B------:R-:W-:Y:S01]  /*7150*/  FADD.FTZ R13, -R218, R20 ;  /* 0x00000014da0d7221 */ /* 0x000fe20000010100 */
[----:B------:R-:W-:Y:S01]  /*7160*/  FSETP.GE.FTZ.AND P2, PT, R197, RZ, PT ;  /* 0x000000ffc500720b */ /* 0x000fe20003f56000 */
[----:B------:R-:W-:Y:S01]  /*7170*/  FADD.FTZ R15, -R216, R22 ;  /* 0x00000016d80f7221 */ /* 0x000fe20000010100 */
[----:B------:R-:W-:Y:S01]  /*7180*/  FSEL R8, R5, R218, P5 ;  /* 0x000000da05087208 */ /* 0x000fe20002800000 */
[----:B------:R-:W-:Y:S04]  /*7190*/  HMMA.16816.F32 R36, R176, R170, R36 ;  /* 0x000000aab024723c */ /* 0x000fe80000001824 */
[----:B------:R-:W-:Y:S01]  /*71a0*/  FSETP.GE.FTZ.AND P5, PT, R194, RZ, PT ;  /* 0x000000ffc200720b */ /* 0x000fe20003fb6000 */
[----:B------:R-:W-:Y:S01]  /*71b0*/  FADD.FTZ R26, -R219, R26 ;  /* 0x0000001adb1a7221 */ /* 0x000fe20000010100 */
[----:B------:R-:W-:Y:S01]  /*71c0*/  F2FP.F16.F32.PACK_AB R9, R9, R12 ;  /* 0x0000000c0909723e */ /* 0x000fe200000000ff */
[----:B------:R-:W-:Y:S01]  /*71d0*/  FADD.FTZ R12, -R221, R25 ;  /* 0x00000019dd0c7221 */ /* 0x000fe20000010100 */
[----:B------:R-:W-:Y:S01]  /*71e0*/  F2FP.F16.F32.PACK_AB R11, R11, R14 ;  /* 0x0000000e0b0b723e */ /* 0x000fe200000000ff */
[----:B------:R-:W-:Y:S01]  /*71f0*/  FADD.FTZ R14, -R219, R27 ;  /* 0x0000001bdb0e7221 */ /* 0x000fe20000010100 */
[----:B------:R-:W-:Y:S01]  /*7200*/  FSEL R7, R7, R216, P3 ;  /* 0x000000d807077208 */ /* 0x000fe20001800000 */
        /* <DEDUP_REMOVED lines=35> */
[----:B------:R-:W-:Y:S01]  /*7440*/  FSEL R30, R30, R219, P3 ;  /* 0x000000db1e1e7208 */ /* 0x000fe20001800000 */
[----:B------:R-:W-:Y:S01]  /*7450*/  @P2 FADD.FTZ R219, -R219, R31 ;  /* 0x0000001fdbdb2221 */ /* 0x000fe20000010100 */
[----:B------:R-:W-:Y:S01]  /*7460*/  FSETP.GE.FTZ.AND P3, PT, R193, RZ, PT ;  /* 0x000000ffc100720b */ /* 0x000fe20003f76000 */
[----:B------:R-:W-:Y:S01]  /*7470*/  FMUL.FTZ R196, R196, R13 ;  /* 0x0000000dc4c47220 */ /* 0x000fe20000410000 */
[----:B------:R-:W-:Y:S01]  /*7480*/  F2FP.F16.F32.PACK_AB R24, R5, R24 ;  /* 0x000000180518723e */ /* 0x000fe200000000ff */
[----:B------:R-:W-:Y:S01]  /*7490*/  FADD.FTZ R5, -R218, R36 ;  /* 0x00000024da057221 */ /* 0x000fe20000010100 */
[----:B------:R-:W-:Y:S01]  /*74a0*/  FSETP.GE.FTZ.AND P4, PT, R190, RZ, PT ;  /* 0x000000ffbe00720b */ /* 0x000fe20003f96000 */
[----:B------:R-:W-:Y:S01]  /*74b0*/  FADD.FTZ R13, -R216, R38 ;  /* 0x00000026d80d7221 */ /* 0x000fe20000010100 */
[----:B------:R-:W-:Y:S01]  /*74c0*/  FSETP.GE.FTZ.AND P2, PT, R192, RZ, PT ;  /* 0x000000ffc000720b */ /* 0x000fe20003f56000 */
[----:B------:R-:W-:Y:S01]  /*74d0*/  FMUL.FTZ R30, R205, R30 ;  /* 0x0000001ecd1e7220 */ /* 0x000fe20000410000 */
[----:B------:R-:W-:Y:S01]  /*74e0*/  FSEL R5, R5, R218, P4 ;  /* 0x000000da05057208 */ /* 0x000fe20002000000 */
[----:B------:R-:W-:Y:S01]  /*74f0*/  @P6 FADD.FTZ R218, -R218, R37 ;  /* 0x00000025dada6221 */ /* 0x000fe20000010100 */
[----:B------:R-:W-:Y:S01]  /*7500*/  FSEL R13, R13, R216, P2 ;  /* 0x000000d80d0d7208 */ /* 0x000fe20001000000 */
[----:B------:R-:W-:Y:S01]  /*7510*/  FMUL.FTZ R221, R223, R221 ;  /* 0x000000dddfdd7220 */ /* 0x000fe20000410000 */
[----:B------:R-:W-:Y:S01]  /*7520*/  LOP3.LUT R244, R214, 0x38, RZ, 0xc0, !PT ;  /* 0x00000038d6f47812 */ /* 0x000fe200078ec0ff */
[----:B------:R-:W-:Y:S01]  /*7530*/  @P3 FADD.FTZ R216, -R216, R39 ;  /* 0x00000027d8d83221 */ /* 0x000fe20000010100 */
[----:B------:R-:W-:Y:S01]  /*7540*/  F2FP.F16.F32.PACK_AB R4, R246, R181 ;  /* 0x000000b5f604723e */ /* 0x000fe200000000ff */
[----:B------:R-:W-:Y:S01]  /*7550*/  FMUL.FTZ R219, R206, R219 ;  /* 0x000000dbcedb7220 */ /* 0x000fe20000410000 */
[----:B------:R-:W-:Y:S01]  /*7560*/  F2FP.F16.F32.PACK_AB R250, R250, R251 ;  /* 0x000000fbfafa723e */ /* 0x000fe200000000ff */
[----:B------:R-:W-:Y:S01]  /*7570*/  FMUL.FTZ R5, R190, R5 ;  /* 0x00000005be057220 */ /* 0x000fe20000410000 */
[----:B------:R-:W-:Y:S01]  /*7580*/  F2FP.F16.F32.PACK_AB R248, R248, R249 ;  /* 0x000000f9f8f8723e */ /* 0x000fe200000000ff */
[----:B------:R-:W-:Y:S01]  /*7590*/  FMUL.FTZ R13, R192, R13 ;  /* 0x0000000dc00d7220 */ /* 0x000fe20000410000 */
[----:B------:R-:W-:Y:S02]  /*75a0*/  F2FP.F16.F32.PACK_AB R17, R17, R8 ;  /* 0x000000081111723e */ /* 0x000fe400000000ff */
[----:B------:R-:W-:Y:S02]  /*75b0*/  F2FP.F16.F32.PACK_AB R7, R10, R7 ;  /* 0x000000070a07723e */ /* 0x000fe400000000ff */
[----:B------:R-:W-:Y:S02]  /*75c0*/  F2FP.F16.F32.PACK_AB R18, R18, R15 ;  /* 0x0000000f1212723e */ /* 0x000fe400000000ff */
[----:B------:R-:W-:Y:S02]  /*75d0*/  F2FP.F16.F32.PACK_AB R20, R14, R19 ;  /* 0x000000130e14723e */ /* 0x000fe400000000ff */
[----:B------:R-:W-:Y:S01]  /*75e0*/  LOP3.LUT R241, R244, 0x40, RZ, 0xfc, !PT ;  /* 0x00000040f4f17812 */ /* 0x000fe200078efcff */
        /* <DEDUP_REMOVED lines=22> */
[----:B------:R-:W-:Y:S02]  /*7750*/  @!P2 LEA R14, P4, R15, R228, 0x6 ;  /* 0x000000e40f0ea211 */ /* 0x000fe400078830ff */
[----:B------:R-:W-:Y:S01]  /*7760*/  @!PT LDS RZ, [RZ] ;  /* 0x00000000fffff984 */ /* 0x000fe20000000800 */
[----:B------:R-:W-:Y:S01]  /*7770*/  @!PT LDS RZ, [RZ] ;  /* 0x00000000fffff984 */ /* 0x000fe20000000800 */
[----:B------:R-:W-:Y:S01]  /*7780*/  @!PT LDS RZ, [RZ] ;  /* 0x00000000fffff984 */ /* 0x000fe20000000800 */
[----:B------:R1:W-:Y:S02]  /*7790*/  @!P3 LDGSTS.E.BYPASS.LTC128B.128 [R235], desc[UR34][R226.64] ;  /* 0x00000000e2ebbfae */ /* 0x0003e4000b981a22 */
[----:B------:R-:W-:Y:S02]  /*77a0*/  @!P3 IADD3.X R23, PT, PT, R227, R23, R10, P5, !PT ;  /* 0x00000017e317b210 */ /* 0x000fe40002ffe40a */
[----:B------:R2:W-:Y:S01]  /*77b0*/  @P3 STS.64 [R239], RZ ;  /* 0x000000ffef003388 */ /* 0x0005e20000000a00 */
[----:B------:R-:W-:Y:S03]  /*77c0*/  @!P2 LEA.HI.X R15, R15, R227, R8, 0x6, P4 ;  /* 0x000000e30f0fa211 */ /* 0x000fe600020f3408 */
        /* <DEDUP_REMOVED lines=21> */
.L_x_1817:
[----:B------:R1:W-:Y:S01]  /*7920*/  STS [R203+0x1c400], R4 ;  /* 0x01c40004cb007388 */ /* 0x0003e20000000800 */
[----:B------:R-:W-:Y:S02]  /*7930*/  IMAD.MOV.U32 R8, RZ, RZ, 0x10 ;  /* 0x00000010ff087424 */ /* 0x000fe400078e00ff */
[----:B------:R-:W-:Y:S01]  /*7940*/  FMUL.FTZ R218, R191, R218 ;  /* 0x000000dabfda7220 */ /* 0x000fe20000410000 */
[----:B------:R-:W-:Y:S01]  /*7950*/  FMUL.FTZ R216, R193, R216 ;  /* 0x000000d8c1d87220 */ /* 0x000fe20000410000 */
[----:B------:R3:W-:Y:S01]  /*7960*/  STS [R203+0x1c000], R6 ;  /* 0x01c00006cb007388 */ /* 0x0007e20000000800 */
[----:B------:R-:W-:Y:S01]  /*7970*/  F2FP.F16.F32.PACK_AB R30, R219, R30 ;  /* 0x0000001edb1e723e */ /* 0x000fe200000000ff */
[----:B------:R-:W4:Y:S01]  /*7980*/  LDC R245, c[0x0][0x44c] ;  /* 0x00011300fff57b82 */ /* 0x000f220000000800 */
[----:B------:R-:W-:Y:S02]  /*7990*/  F2FP.F16.F32.PACK_AB R196, R221, R196 ;  /* 0x000000c4ddc4723e */ /* 0x000fe400000000ff */
[----:B------:R-:W-:Y:S01]  /*79a0*/  STS [R200+0x1c000], R17 ;  /* 0x01c00011c8007388 */ /* 0x000fe20000000800 */
[----:B------:R-:W-:Y:S02]  /*79b0*/  SHF.R.U32.HI R222, RZ, 0x1, R212 ;  /* 0x00000001ffde7819 */ /* 0x000fe400000116d4 */
[----:B------:R-:W-:Y:S02]  /*79c0*/  LOP3.LUT R173, R173, 0x200, R188, 0xf8, !PT ;  /* 0x00000200adad7812 */ /* 0x000fe400078ef8bc */
[----:B------:R-:W-:Y:S02]  /*79d0*/  STS [R200+0x1c400], R7 ;  /* 0x01c40007c8007388 */ /* 0x000fe40000000800 */
[----:B------:R-:W-:Y:S03]  /*79e0*/  LEA R177, R173, UR4, 0x1 ;  /* 0x00000004adb17c11 */ /* 0x000fe6000f8e08ff */
[----:B------:R-:W-:Y:S05]  /*79f0*/  STS [R203+0x1d000], R250 ;  /* 0x01d000facb007388 */ /* 0x000fea0000000800 */
[----:B------:R-:W-:Y:S01]  /*7a00*/  STS [R203+0x1d400], R248 ;  /* 0x01d400f8cb007388 */ /* 0x000fe20000000800 */
[----:B------:R-:W-:Y:S04]  /*7a10*/  VIADD R176, R177, 0x8040 ;  /* 0x00008040b1b07836 */ /* 0x000fe80000000000 */
[----:B------:R-:W-:Y:S01]  /*7a20*/  STS [R200+0x1d000], R9 ;  /* 0x01d00009c8007388 */ /* 0x000fe20000000800 */
[----:B-1----:R-:W-:Y:S02]  /*7a30*/  SEL R4, R8, 0xfffffff0, !P0 ;  /* 0xfffffff008047807 */ /* 0x002fe40004000000 */
[----:B------:R-:W-:Y:S02]  /*7a40*/  F2FP.F16.F32.PACK_AB R8, R216, R13 ;  /* 0x0000000dd808723e */ /* 0x000fe400000000ff */
[----:B------:R-:W-:Y:S01]  /*7a50*/  STS [R200+0x1d400], R11 ;  /* 0x01d4000bc8007388 */ /* 0x000fe20000000800 */
[----:B---3--:R-:W-:Y:S01]  /*7a60*/  F2FP.F16.F32.PACK_AB R6, R218, R5 ;  /* 0x00000005da06723e */ /* 0x008fe200000000ff */
[----:B------:R-:W-:Y:S01]  /*7a70*/  IMAD.IADD R29, R4, 0x1, R35 ;  /* 0x00000001041d7824 */ /* 0x000fe200078e0223 */
[----:B------:R-:W-:Y:S02]  /*7a80*/  LOP3.LUT R5, R222, 0x30, RZ, 0xc0, !PT ;  /* 0x00000030de057812 */ /* 0x000fe400078ec0ff */
[----:B------:R1:W-:Y:S01]  /*7a90*/  STS [R35+-0x4000], R16 ;  /* 0xffc0001023007388 */ /* 0x0003e20000000800 */
[----:B------:R-:W-:Y:S01]  /*7aa0*/  IMAD.SHL.U32 R216, R212, 0x20, RZ ;  /* 0x00000020d4d87824 */ /* 0x000fe200078e00ff */
[----:B------:R-:W-:Y:S03]  /*7ab0*/  LOP3.LUT R5, R5, 0x8, R212, 0xf8, !PT ;  /* 0x0000000805057812 */ /* 0x000fe600078ef8d4 */
[----:B------:R-:W-:Y:S01]  /*7ac0*/  STS [R35+-0x3c00], R18 ;  /* 0xffc4001223007388 */ /* 0x000fe20000000800 */
[----:B----4-:R-:W-:Y:S01]  /*7ad0*/  IMAD R245, R245, UR9, RZ ;  /* 0x00000009f5f57c24 */ /* 0x010fe2000f8e02ff */
        /* <DEDUP_REMOVED lines=8> */
[----:B------:R-:W-:Y:S01]  /*7b60*/  STS [R29+-0x3000], R196 ;  /* 0xffd000c41d007388 */ /* 0x000fe20000000800 */
[----:B-1----:R-:W-:Y:S04]  /*7b70*/  VIADD R16, R177, 0x8000 ;  /* 0x00008000b1107836 */ /* 0x002fe80000000000 */
[----:B------:R-:W-:Y:S01]  /*7b80*/  STS [R29+-0x2c00], R30 ;  /* 0xffd4001e1d007388 */ /* 0x000fe20000000800 */
[----:B------:R-:W-:Y:S01]  /*7b90*/  @P0 VIADD R176, R16, 0xffffffc0 ;  /* 0xffffffc010b00836 */ /* 0x000fe20000000000 */
[----:B------:R-:W-:Y:S06]  /*7ba0*/  BAR.SYNC.DEFER_BLOCKING 0x0 ;  /* 0x0000000000007b1d */ /* 0x000fec0000010000 */
[----:B------:R-:W-:Y:S05]  /*7bb0*/  LDSM.16.MT88.4 R4, [R218+0x20000] ;  /* 0x02000000da04783b */ /* 0x000fea0000004200 */
[----:B------:R-:W1:Y:S05]  /*7bc0*/  LDSM.16.MT88.4 R8, [R177+0x8000] ;  /* 0x00800000b108783b */ /* 0x000e6a0000004200 */
[----:B--2---:R-:W2:Y:S05]  /*7bd0*/  LDSM.16.MT88.4 R12, [R218+0x22000] ;  /* 0x02200000da0c783b */ /* 0x004eaa0000004200 */
        /* <DEDUP_REMOVED lines=104> */
[----:B------:R-:W-:Y:S01]  /*8260*/  @!P3 IMAD.MOV.U32 R12, RZ, RZ, R230 ;  /* 0x000000ffff0cb224 */ /* 0x000fe200078e00e6 */
[----:B------:R-:W-:Y:S01]  /*8270*/  LEA R10, P2, R7, R230, 0x1 ;  /* 0x000000e6070a7211 */ /* 0x000fe200078408ff */
[----:B------:R-:W-:Y:S02]  /*8280*/  IMAD.U32 R4, RZ, RZ, UR48 ;  /* 0x00000030ff047e24 */ /* 0x000fe4000f8e00ff */
[--C-:B------:R-:W-:Y:S02]  /*8290*/  @!P4 IMAD.MOV.U32 R231, RZ, RZ, R229.reuse ;  /* 0x000000ffffe7c224 */ /* 0x100fe400078e00e5 */
[----:B------:R-:W-:Y:S01]  /*82a0*/  @!P3 IMAD.MOV.U32 R13, RZ, RZ, R229 ;  /* 0x000000ffff0db224 */ /* 0x000fe200078e00e5 */
[----:B------:R-:W-:Y:S02]  /*82b0*/  LEA.HI.X R11, R5, R229, R4, 0x1, P2 ;  /* 0x000000e5050b7211 */ /* 0x000fe400010f0c04 */
        /* <DEDUP_REMOVED lines=21> */
.L_x_1818:
        /* <DEDUP_REMOVED lines=18> */
[----:B------:R-:W-:Y:S03]  /*8530*/  @UP0 UIADD3 UR10, UP1, UPT, UR10, -0x100, URZ ;  /* 0xffffff000a0a0890 */ /* 0x000fe6000ff3e0ff */
        /* <DEDUP_REMOVED lines=16> */
[----:B------:R-:W-:Y:S05]  /*8640*/  STL.64 [R1+0x8], R40 ;  /* 0x0000082801007387 */ /* 0x000fea0000100a00 */
[----:B------:R-:W-:Y:S01]  /*8650*/  STL.64 [R1], R2 ;  /* 0x0000000201007387 */ /* 0x000fe20000100a00 */
        /* <DEDUP_REMOVED lines=22> */
[----:B------:R-:W-:Y:S07]  /*87c0*/  IMAD.U32 R189, RZ, RZ, UR49 ;  /* 0x00000031ffbd7e24 */ /* 0x000fee000f8e00ff */
[-C--:B------:R-:W-:Y:S08]  /*87d0*/  HMMA.16816.F32 R12, R192, R190.reuse, R12 ;  /* 0x000000bec00c723c */ /* 0x080ff0000000180c */
[C---:B------:R-:W-:Y:S01]  /*87e0*/  HMMA.16816.F32 R16, R184.reuse, R190, R16 ;  /* 0x000000beb810723c */ /* 0x040fe20000001810 */
[----:B------:R-:W-:Y:S05]  /*87f0*/  IMAD.U32 R191, RZ, RZ, UR49 ;  /* 0x00000031ffbf7e24 */ /* 0x000fea000f8e00ff */
[----:B------:R-:W-:Y:S02]  /*8800*/  LEA R188, P2, R191, R242, 0x2 ;  /* 0x000000f2bfbc7211 */ /* 0x000fe400078410ff */
[-C--:B-1----:R-:W-:Y:S03]  /*8810*/  HMMA.16816.F32 R20, R184, R36.reuse, R20 ;  /* 0x00000024b814723c */ /* 0x082fe60000001814 */
[----:B------:R-:W-:Y:S02]  /*8820*/  LEA.HI.X.SX32 R189, R189, R243, 0x2, P2 ;  /* 0x000000f3bdbd7211 */ /* 0x000fe400010f16ff */
        /* <DEDUP_REMOVED lines=55> */
[----:B------:R-:W2:Y:S03]  /*8ba0*/  LDSM.16.M88.4 R184, [R226+0x17000] ;  /* 0x01700000e2b8783b */ /* 0x000ea60000000200 */
[C---:B------:R-:W-:Y:S04]  /*8bb0*/  IMAD.WIDE R2, R245.reuse, -0xc0, R40 ;  /* 0xffffff40f5027825 */ /* 0x040fe800078e0228 */
[-C--:B-1----:R-:W-:Y:S08]  /*8bc0*/  HMMA.16816.F32 R20, R168, R36.reuse, R20 ;  /* 0x00000024a814723c */ /* 0x082ff00000001814 */
[C---:B------:R-:W-:Y:S08]  /*8bd0*/  HMMA.16816.F32 R24, R176.reuse, R36, R24 ;  /* 0x00000024b018723c */ /* 0x040ff00000001818 */
[-C--:B------:R-:W-:Y:S01]  /*8be0*/  HMMA.16816.F32 R28, R176, R38.reuse, R28 ;  /* 0x00000026b01c723c */ /* 0x080fe2000000181c */
[----:B------:R-:W1:Y:S07]  /*8bf0*/  LDSM.16.MT88.4 R176, [R223+0x13000] ;  /* 0x01300000dfb0783b */ /* 0x000e6e0000004200 */
[----:B------:R-:W-:Y:S01]  /*8c00*/  HMMA.16816.F32 R32, R168, R38, R32 ;  /* 0x00000026a820723c */ /* 0x000fe20000001820 */
[----:B------:R-:W-:Y:S05]  /*8c10*/  LDSM.16.M88.4 R36, [R224+0x16000] ;  /* 0x01600000e024783b */ /* 0x000fea0000000200 */
[----:B------:R-:W3:Y:S02]  /*8c20*/  LDSM.16.MT88.4 R168, [R223+0xf800] ;  /* 0x00f80000dfa8783b */ /* 0x000ee40000004200 */
[-C--:B----4-:R-:W-:Y:S08]  /*8c30*/  HMMA.16816.F32 R4, R172, R180.reuse, R4 ;  /* 0x000000b4ac04723c */ /* 0x090ff00000001804 */
[C---:B--2---:R-:W-:Y:S08]  /*8c40*/  HMMA.16816.F32 R8, R184.reuse, R180, R8 ;  /* 0x000000b4b808723c */ /* 0x044ff00000001808 */
[-C--:B------:R-:W-:Y:S08]  /*8c50*/  HMMA.16816.F32 R12, R184, R182.reuse, R12 ;  /* 0x000000b6b80c723c */ /* 0x080ff0000000180c */
[C---:B------:R-:W-:Y:S01]  /*8c60*/  HMMA.16816.F32 R16, R172.reuse, R182, R16 ;  /* 0x000000b6ac10723c */ /* 0x040fe20000001810 */
[----:B------:R-:W2:Y:S07]  /*8c70*/  LDSM.16.M88.4 R180, [R224+0x17000] ;  /* 0x01700000e0b4783b */ /* 0x000eae0000000200 */
[-C--:B-1----:R-:W-:Y:S08]  /*8c80*/  HMMA.16816.F32 R20, R172, R176.reuse, R20 ;  /* 0x000000b0ac14723c */ /* 0x082ff00000001814 */
        /* <DEDUP_REMOVED lines=10> */
[C---:B------:R-:W-:Y:S03]  /*8d30*/  LEA.HI.X.SX32 R179, R245.reuse, R185, 0x5, P2 ;  /* 0x000000b9f5b37211 */ /* 0x040fe600010f2eff */
[C---:B--2---:R-:W-:Y:S04]  /*8d40*/  HMMA.16816.F32 R8, R180.reuse, R168, R8 ;  /* 0x000000a8b408723c */ /* 0x044fe80000001808 */
[C---:B------:R-:W-:Y:S04]  /*8d50*/  LEA R168, P2, R245.reuse, R178, 0x5 ;  /* 0x000000b2f5a87211 */ /* 0x040fe800078428ff */
[-C--:B------:R-:W-:Y:S03]  /*8d60*/  HMMA.16816.F32 R12, R180, R170.reuse, R12 ;  /* 0x000000aab40c723c */ /* 0x080fe6000000180c */
[C---:B------:R-:W-:Y:S02]  /*8d70*/  LEA.HI.X.SX32 R169, R245.reuse, R179, 0x5, P2 ;  /* 0x000000b3f5a97211 */ /* 0x040fe400010f2eff */
[C---:B------:R-:W-:Y:S03]  /*8d80*/  LEA R186, P2, R245.reuse, R168, 0x5 ;  /* 0x000000a8f5ba7211 */ /* 0x040fe600078428ff */
[C---:B------:R-:W-:Y:S04]  /*8d90*/  HMMA.16816.F32 R16, R36.reuse, R170, R16 ;  /* 0x000000aa2410723c */ /* 0x040fe80000001810 */
[C---:B------:R-:W-:Y:S02]  /*8da0*/  LEA.HI.X.SX32 R187, R245.reuse, R169, 0x5, P2 ;  /* 0x000000a9f5bb7211 */ /* 0x040fe400010f2eff */
[----:B------:R-:W-:Y:S02]  /*8db0*/  @P4 LOP3.LUT R171, R222, 0x10, RZ, 0xc0, !PT ;  /* 0x00000010deab4812 */ /* 0x000fe400078ec0ff */
[C---:B------:R-:W-:Y:S01]  /*8dc0*/  LEA R222, P2, R245.reuse, R186, 0x5 ;  /* 0x000000baf5de7211 */ /* 0x040fe200078428ff */
[-C--:B-1----:R-:W-:Y:S03]  /*8dd0*/  HMMA.16816.F32 R20, R36, R172.reuse, R20 ;  /* 0x000000ac2414723c */ /* 0x082fe60000001814 */
[----:B------:R-:W-:Y:S02]  /*8de0*/  LEA.HI.X.SX32 R223, R245, R187, 0x5, P2 ;  /* 0x000000bbf5df7211 */ /* 0x000fe400010f2eff */
[----:B------:R-:W-:Y:S03]  /*8df0*/  @P4 SHF.R.U32.HI R170, RZ, 0x2, R212 ;  /* 0x00000002ffaa4819 */ /* 0x000fe600000116d4 */
[C---:B------:R-:W-:Y:S04]  /*8e00*/  HMMA.16816.F32 R24, R180.reuse, R172, R24 ;  /* 0x000000acb418723c */ /* 0x040fe80000001818 */
[----:B------:R-:W-:Y:S01]  /*8e10*/  @P4 LOP3.LUT R240, R171, 0x7, R170, 0xf8, !PT ;  /* 0x00000007abf04812 */ /* 0x000fe200078ef8aa */
[C---:B------:R-:W-:Y:S03]  /*8e20*/  IMAD.WIDE R172, R245.reuse, -0xc0, R222 ;  /* 0xffffff40f5ac7825 */ /* 0x040fe600078e02de */
        /* <DEDUP_REMOVED lines=13> */
[C---:B------:R-:W-:Y:S02]  /*8f00*/  LEA.HI.X.SX32 R181, R245.reuse, R171, 0x5, P2 ;  /* 0x000000abf5b57211 */ /* 0x040fe400010f2eff */
[C---:B------:R-:W-:Y:S02]  /*8f10*/  LEA R36, P2, R245.reuse, R180, 0x5 ;  /* 0x000000b4f5247211 */ /* 0x040fe400078428ff */
[----:B------:R1:W5:Y:S02]  /*8f20*/  @P4 LDG.E R234, desc[UR34][R182.64+-0x60] ;  /* 0xffffa022b6ea4981 */ /* 0x000364000c1e1900 */
        /* <DEDUP_REMOVED lines=9> */
[----:B------:R-:W-:Y:S05]  /*8fc0*/  REDG.E.ADD.F32.FTZ.RN.STRONG.GPU desc[UR34][R194.64], R8 ;  /* 0x00000008c20079a6 */ /* 0x000fea000c12f322 */
[----:B------:R-:W-:Y:S01]  /*8fd0*/  REDG.E.ADD.F32.FTZ.RN.STRONG.GPU desc[UR34][R196.64], R9 ;  /* 0x00000009c40079a6 */ /* 0x000fe2000c12f322 */
[C---:B-1----:R-:W-:Y:S04]  /*8fe0*/  LEA R182, P2, R245.reuse, R174, 0x5 ;  /* 0x000000aef5b67211 */ /* 0x042fe800078428ff */
[----:B------:R-:W-:Y:S01]  /*8ff0*/  REDG.E.ADD.F32.FTZ.RN.STRONG.GPU desc[UR34][R198.64], R10 ;  /* 0x0000000ac60079a6 */ /* 0x000fe2000c12f322 */
[----:B------:R-:W-:Y:S04]  /*9000*/  LEA.HI.X.SX32 R183, R245, R175, 0x5, P2 ;  /* 0x000000aff5b77211 */ /* 0x000fe800010f2eff */
        /* <DEDUP_REMOVED lines=12> */
[----:B------:R2:W-:Y:S05]  /*90d0*/  REDG.E.ADD.F32.FTZ.RN.STRONG.GPU desc[UR34][R184.64+0x100], R23 ;  /* 0x00010017b80079a6 */ /* 0x0005ea000c12f322 */
[----:B------:R-:W-:Y:S05]  /*90e0*/  LDSM.16.MT88.4 R4, [R218+0x1c000] ;  /* 0x01c00000da04783b */ /* 0x000fea0000004200 */
[----:B------:R-:W3:Y:S05]  /*90f0*/  LDSM.16.MT88.4 R8, [R0] ;  /* 0x000000000008783b */ /* 0x000eea0000004200 */
[----:B------:R-:W4:Y:S05]  /*9100*/  LDSM.16.MT88.4 R12, [R218+0x1e000] ;  /* 0x01e00000da0c783b */ /* 0x000f2a0000004200 */
[----:B------:R-:W-:Y:S05]  /*9110*/  LDSM.16.MT88.4 R20, [R0+0x2000] ;  /* 0x002000000014783b */ /* 0x000fea0000004200 */
[----:B-1----:R1:W5:Y:S01]  /*9120*/  LDL.LU.64 R40, [R1+0x8] ;  /* 0x0000080001287983 */ /* 0x0023620000300a00 */
[C---:B--2---:R-:W-:Y:S04]  /*9130*/  VIADD R184, R0.reuse, 0x40 ;  /* 0x0000004000b87836 */ /* 0x044fe80000000000 */
[----:B------:R-:W-:Y:S01]  /*9140*/  REDG.E.ADD.F32.FTZ.RN.STRONG.GPU desc[UR34][R178.64+0x100], R24 ;  /* 0x00010018b20079a6 */ /* 0x000fe2000c12f322 */
[C---:B------:R-:W-:Y:S04]  /*9150*/  @P0 VIADD R184, R0.reuse, 0xffffffc0 ;  /* 0xffffffc000b80836 */ /* 0x040fe80000000000 */
[----:B------:R-:W-:Y:S05]  /*9160*/  LDSM.16.MT88.4 R176, [R218+0x1f800] ;  /* 0x01f80000dab0783b */ /* 0x000fea0000004200 */
[----:B------:R-:W2:Y:S05]  /*9170*/  LDSM.16.MT88.4 R16, [R184] ;  /* 0x00000000b810783b */ /* 0x000eaa0000004200 */
[----:B------:R1:W5:Y:S05]  /*9180*/  LDL.LU.64 R2, [R1] ;  /* 0x0000000001027983 */ /* 0x00036a0000300a00 */
[----:B------:R-:W-:Y:S01]  /*9190*/  REDG.E.ADD.F32.FTZ.RN.STRONG.GPU desc[UR34][R168.64+0x100], R25 ;  /* 0x00010019a80079a6 */ /* 0x000fe2000c12f322 */
[-C--:B---3--:R-:W-:Y:S04]  /*91a0*/  HMMA.16816.F32 R104, R4, R8.reuse, R104 ;  /* 0x000000080468723c */ /* 0x088fe80000001868 */
[----:B------:R-:W-:Y:S05]  /*91b0*/  REDG.E.ADD.F32.FTZ.RN.STRONG.GPU desc[UR34][R186.64+0x100], R26 ;  /* 0x0001001aba0079a6 */ /* 0x000fea000c12f322 */
[----:B------:R-:W-:Y:S01]  /*91c0*/  REDG.E.ADD.F32.FTZ.RN.STRONG.GPU desc[UR34][R222.64+0x100], R27 ;  /* 0x0001001bde0079a6 */ /* 0x000fe2000c12f322 */
[C---:B----4-:R-:W-:Y:S04]  /*91d0*/  HMMA.16816.F32 R108, R12.reuse, R8, R108 ;  /* 0x000000080c6c723c */ /* 0x050fe8000000186c */
[----:B------:R-:W3:Y:S05]  /*91e0*/  LDSM.16.MT88.4 R24, [R184+0x2000] ;  /* 0x00200000b818783b */ /* 0x000eea0000004200 */
[----:B------:R-:W-:Y:S01]  /*91f0*/  REDG.E.ADD.F32.FTZ.RN.STRONG.GPU desc[UR34][R242.64+0x180], R32 ;  /* 0x00018020f20079a6 */ /* 0x000fe2000c12f322 */
[-C--:B------:R-:W-:Y:S04]  /*9200*/  HMMA.16816.F32 R112, R12, R10.reuse, R112 ;  /* 0x0000000a0c70723c */ /* 0x080fe80000001870 */
[----:B------:R-:W-:Y:S05]  /*9210*/  REDG.E.ADD.F32.FTZ.RN.STRONG.GPU desc[UR34][R172.64+0x180], R33 ;  /* 0x00018021ac0079a6 */ /* 0x000fea000c12f322 */
[----:B------:R-:W-:Y:S01]  /*9220*/  REDG.E.ADD.F32.FTZ.RN.STRONG.GPU desc[UR34][R170.64+0x180], R34 ;  /* 0x00018022aa0079a6 */ /* 0x000fe2000c12f322 */
[C---:B------:R-:W-:Y:S04]  /*9230*/  HMMA.16816.F32 R116, R4.reuse, R10, R116 ;  /* 0x0000000a0474723c */ /* 0x040fe80000001874 */
[----:B------:R-:W-:Y:S05]  /*9240*/  LDSM.16.MT88.4 R168, [R184+0x800] ;  /* 0x00080000b8a8783b */ /* 0x000fea0000004200 */
[----:B------:R-:W-:Y:S01]  /*9250*/  LDSM.16.MT88.4 R8, [R184+0x2800] ;  /* 0x00280000b808783b */ /* 0x000fe20000004200 */
[-C--:B--2---:R-:W-:Y:S04]  /*9260*/  HMMA.16816.F32 R120, R4, R16.reuse, R120 ;  /* 0x000000100478723c */ /* 0x084fe80000001878 */
[----:B------:R-:W-:Y:S04]  /*9270*/  REDG.E.ADD.F32.FTZ.RN.STRONG.GPU desc[UR34][R180.64+0x180], R35 ;  /* 0x00018023b40079a6 */ /* 0x000fe8000c12f322 */
[C---:B------:R-:W-:Y:S01]  /*9280*/  HMMA.16816.F32 R124, R12.reuse, R16, R124 ;  /* 0x000000100c7c723c */ /* 0x040fe2000000187c */
[----:B------:R-:W-:Y:S05]  /*9290*/  LDSM.16.MT88.4 R32, [R218+0x1c800] ;  /* 0x01c80000da20783b */ /* 0x000fea0000004200 */
[----:B------:R-:W-:Y:S02]  /*92a0*/  REDG.E.ADD.F32.FTZ.RN.STRONG.GPU desc[UR34][R36.64+0x180], R28 ;  /* 0x0001801c240079a6 */ /* 0x000fe4000c12f322 */
[-C--:B------:R-:W-:Y:S03]  /*92b0*/  HMMA.16816.F32 R128, R12, R18.reuse, R128 ;  /* 0x000000120c80723c */ /* 0x080fe60000001880 */
[----:B------:R-:W-:Y:S05]  /*92c0*/  REDG.E.ADD.F32.FTZ.RN.STRONG.GPU desc[UR34][R38.64+0x180], R29 ;  /* 0x0001801d260079a6 */ /* 0x000fea000c12f322 */
[----:B------:R-:W-:Y:S01]  /*92d0*/  LDSM.16.MT88.4 R36, [R218+0x1e800] ;  /* 0x01e80000da24783b */ /* 0x000fe20000004200 */
[C---:B------:R-:W-:Y:S04]  /*92e0*/  HMMA.16816.F32 R132, R4.reuse, R18, R132 ;  /* 0x000000120484723c */ /* 0x040fe80000001884 */
[----:B------:R-:W-:Y:S04]  /*92f0*/  LDSM.16.MT88.4 R16, [R218+0x1f000] ;  /* 0x01f00000da10783b */ /* 0x000fe80000004200 */
[-C--:B------:R-:W-:Y:S01]  /*9300*/  HMMA.16816.F32 R136, R4, R20.reuse, R136 ;  /* 0x000000140488723c */ /* 0x080fe20000001888 */
[----:B------:R-:W-:Y:S05]  /*9310*/  REDG.E.ADD.F32.FTZ.RN.STRONG.GPU desc[UR34][R174.64+0x180], R30 ;  /* 0x0001801eae0079a6 */ /* 0x000fea000c12f322 */
[----:B------:R-:W-:Y:S02]  /*9320*/  LDSM.16.MT88.4 R172, [R0+0x2800] ;  /* 0x0028000000ac783b */ /* 0x000fe40000004200 */
[C---:B------:R-:W-:Y:S03]  /*9330*/  HMMA.16816.F32 R140, R12.reuse, R20, R140 ;  /* 0x000000140c8c723c */ /* 0x040fe6000000188c */
[----:B------:R-:W-:Y:S05]  /*9340*/  REDG.E.ADD.F32.FTZ.RN.STRONG.GPU desc[UR34][R182.64+0x180], R31 ;  /* 0x0001801fb60079a6 */ /* 0x000fea000c12f322 */
[----:B------:R-:W2:Y:S01]  /*9350*/  LDSM.16.MT88.4 R28, [R0+0x800] ;  /* 0x00080000001c783b */ /* 0x000ea20000004200 */
[-C--:B------:R-:W-:Y:S04]  /*9360*/  HMMA.16816.F32 R144, R12, R22.reuse, R144 ;  /* 0x000000160c90723c */ /* 0x080fe80000001890 */
[----:B------:R-:W-:Y:S04]  /*9370*/  LDSM.16.MT88.4 R180, [R0+0x3800] ;  /* 0x0038000000b4783b */ /* 0x000fe80000004200 */
[C---:B------:R-:W-:Y:S01]  /*9380*/  HMMA.16816.F32 R148, R4.reuse, R22, R148 ;  /* 0x000000160494723c */ /* 0x040fe20000001894 */
[----:B------:R-:W-:Y:S07]  /*9390*/  LDSM.16.MT88.4 R20, [R184+0x1000] ;  /* 0x00100000b814783b */ /* 0x000fee0000004200 */
[-C--:B---3--:R-:W-:Y:S08]  /*93a0*/  HMMA.16816.F32 R152, R4, R24.reuse, R152 ;  /* 0x000000180498723c */ /* 0x088ff00000001898 */
[C---:B------:R-:W-:Y:S08]  /*93b0*/  HMMA.16816.F32 R156, R12.reuse, R24, R156 ;  /* 0x000000180c9c723c */ /* 0x040ff0000000189c */
[-C--:B------:R-:W-:Y:S01]  /*93c0*/  HMMA.16816.F32 R160, R12, R26.reuse, R160 ;  /* 0x0000001a0ca0723c */ /* 0x080fe200000018a0 */
[----:B------:R-:W-:Y:S07]  /*93d0*/  LDSM.16.MT88.4 R12, [R0+0x1000] ;  /* 0x00100000000c783b */ /* 0x000fee0000004200 */
[----:B------:R-:W-:Y:S01]  /*93e0*/  HMMA.16816.F32 R164, R4, R26, R164 ;  /* 0x0000001a04a4723c */ /* 0x000fe200000018a4 */
[----:B------:R-:W3:Y:S05]  /*93f0*/  LDSM.16.MT88.4 R4, [R218+0x1d000] ;  /* 0x01d00000da04783b */ /* 0x000eea0000004200 */
[----:B------:R-:W4:Y:S02]  /*9400*/  LDSM.16.MT88.4 R24, [R0+0x3000] ;  /* 0x003000000018783b */ /* 0x000f240000004200 */
[-C--:B--2---:R-:W-:Y:S08]  /*9410*/  HMMA.16816.F32 R104, R32, R28.reuse, R104 ;  /* 0x0000001c2068723c */ /* 0x084ff00000001868 */
[C---:B------:R-:W-:Y:S08]  /*9420*/  HMMA.16816.F32 R108, R36.reuse, R28, R108 ;  /* 0x0000001c246c723c */ /* 0x040ff0000000186c */
        /* <DEDUP_REMOVED lines=13> */
[-C--:B------:R-:W-:Y:S08]  /*9500*/  HMMA.16816.F32 R152, R32, R8.reuse, R152 ;  /* 0x000000082098723c */ /* 0x080ff00000001898 */
[C---:B------:R-:W-:Y:S08]  /*9510*/  HMMA.16816.F32 R156, R36.reuse, R8, R156 ;  /* 0x00000008249c723c */ /* 0x040ff0000000189c */
[-C--:B------:R-:W-:Y:S01]  /*9520*/  HMMA.16816.F32 R160, R36, R10.reuse, R160 ;  /* 0x0000000a24a0723c */ /* 0x080fe200000018a0 */
[----:B------:R-:W1:Y:S07]  /*9530*/  LDSM.16.MT88.4 R36, [R184+0x1800] ;  /* 0x00180000b824783b */ /* 0x000e6e0000004200 */
[----:B------:R-:W-:Y:S01]  /*9540*/  HMMA.16816.F32 R164, R32, R10, R164 ;  /* 0x0000000a20a4723c */ /* 0x000fe200000018a4 */
[----:B------:R-:W1:Y:S07]  /*9550*/  LDSM.16.MT88.4 R8, [R184+0x3800] ;  /* 0x00380000b808783b */ /* 0x000e6e0000004200 */
        /* <DEDUP_REMOVED lines=12> */
[-C--:B--2---:R-:W-:Y:S08]  /*9620*/  HMMA.16816.F32 R152, R4, R28.reuse, R152 ;  /* 0x0000001c0498723c */ /* 0x084ff00000001898 */
        /* <DEDUP_REMOVED lines=25> */
[----:B------:R-:W-:Y:S02]  /*97c0*/  SHF.L.U32 R0, R212, 0x4, RZ ;  /* 0x00000004d4007819 */ /* 0x000fe400000006ff */
[----:B------:R-:W-:Y:S01]  /*97d0*/  LOP3.LUT R216, R216, 0xc00, RZ, 0xc0, !PT ;  /* 0x00000c00d8d87812 */ /* 0x000fe200078ec0ff */
[----:B------:R-:W2:Y:S01]  /*97e0*/  LDCU UR8, c[0x0][0x4fc] ;  /* 0x00009f80ff0877ac */ /* 0x000ea20008000800 */
[----:B------:R-:W-:Y:S02]  /*97f0*/  LOP3.LUT R0, R0, 0x1c0, RZ, 0xc0, !PT ;  /* 0x000001c000007812 */ /* 0x000fe400078ec0ff */
[--C-:B------:R-:W-:Y:S01]  /*9800*/  LOP3.LUT R216, R216, 0x6, R219.reuse, 0xf8, !PT ;  /* 0x00000006d8d87812 */ /* 0x100fe200078ef8db */
[----:B------:R-:W-:Y:S01]  /*9810*/  UISETP.NE.AND UP0, UPT, UR39, -0x1, UPT ;  /* 0xffffffff2700788c */ /* 0x000fe2000bf05270 */
[----:B------:R-:W-:Y:S01]  /*9820*/  LOP3.LUT R0, R0, 0x38, R219, 0xf8, !PT ;  /* 0x0000003800007812 */ /* 0x000fe200078ef8db */
[----:B------:R-:W-:Y:S01]  /*9830*/  UMOV UR24, UR18 ;  /* 0x0000001200187c82 */ /* 0x000fe20008000000 */
[----:B------:R-:W-:Y:S01]  /*9840*/  LOP3.LUT P0, RZ, R212, 0x10, RZ, 0xc0, !PT ;  /* 0x00000010d4ff7812 */ /* 0x000fe2000780c0ff */
[----:B------:R-:W-:Y:S01]  /*9850*/  UISETP.NE.AND UP1, UPT, UR39, -0x1, UPT ;  /* 0xffffffff2700788c */ /* 0x000fe2000bf25270 */
[----:B------:R-:W-:-:S02]  /*9860*/  LOP3.LUT R0, R216, R0, R215, 0xf6, !PT ;  /* 0x00000000d8007212 */ /* 0x000fc400078ef6d7 */
[----:B-----5:R-:W-:Y:S02]  /*9870*/  MOV R2, 0x20 ;  /* 0x0000002000027802 */ /* 0x020fe40000000f00 */
        /* <DEDUP_REMOVED lines=31> */
[----:B------:R-:W-:Y:S01]  /*9a70*/  IADD3 R7, PT, PT, R3, 0xc040, RZ ;  /* 0x0000c04003077810 */ /* 0x000fe20007ffe0ff */
        /* <DEDUP_REMOVED lines=73> */
[----:B--2---:R-:W-:Y:S01]  /*9f10*/  FMUL.FTZ R40, R40, UR8 ;  /* 0x0000000828287c20 */ /* 0x004fe20008410000 */
        /* <DEDUP_REMOVED lines=127> */
[----:B------:R-:W2:Y:S01]  /*a710*/  @UP0 LDCU.64 UR10, c[0x0][0x5c0] ;  /* 0x0000b800ff0a07ac */ /* 0x000ea20008000a00 */
        /* <DEDUP_REMOVED lines=15> */
[----:B------:R-:W-:Y:S01]  /*a810*/  F2FP.F16.F32.PACK_AB R98, R99, R98 ;  /* 0x000000626362723e */ /* 0x000fe200000000ff */
[----:B--2---:R-:W-:-:S02]  /*a820*/  @UP0 UIMAD.WIDE.U32 UR8, UR15, UR10, URZ ;  /* 0x0000000a0f0802a5 */ /* 0x004fc4000f8e00ff */
[----:B------:R1:W-:Y:S01]  /*a830*/  STS [R3+0x18000], R72 ;  /* 0x0180004803007388 */ /* 0x0003e20000000800 */
[----:B------:R-:W-:-:S03]  /*a840*/  @UP0 UIMAD UR15, UR15, UR11, URZ ;  /* 0x0000000b0f0f02a4 */ /* 0x000fc6000f8e02ff */
[----:B------:R1:W-:Y:S01]  /*a850*/  STS [R3+0x18400], R74 ;  /* 0x0184004a03007388 */ /* 0x0003e20000000800 */
[----:B------:R-:W-:Y:S01]  /*a860*/  @UP0 UIADD3 UR15, UPT, UPT, UR9, UR15, URZ ;  /* 0x0000000f090f0290 */ /* 0x000fe2000fffe0ff */
[----:B------:R-:W-:Y:S02]  /*a870*/  @UP0 UMOV UR38, UR8 ;  /* 0x0000000800260c82 */ /* 0x000fe40008000000 */
        /* <DEDUP_REMOVED lines=25> */
.L_x_1820:
        /* <DEDUP_REMOVED lines=10> */
[----:B------:R-:W-:Y:S01]  /*aab0*/  MOV R0, UR13 ;  /* 0x0000000d00007c02 */ /* 0x000fe20008000f00 */
[----:B------:R-:W-:Y:S06]  /*aac0*/  BRA `(.L_x_1822) ;  /* 0x0000000000187947 */ /* 0x000fec0003800000 */
.L_x_1821:
[----:B------:R-:W2:Y:S01]  /*aad0*/  LDCU.64 UR8, c[0x0][0x5c8] ;  /* 0x0000b900ff0877ac */ /* 0x000ea20008000a00 */
[----:B------:R-:W-:-:S04]  /*aae0*/  UIADD3 UR5, UPT, UPT, UR37, UR39, URZ ;  /* 0x0000002725057290 */ /* 0x000fc8000fffe0ff */
[----:B--2---:R-:W-:Y:S02]  /*aaf0*/  UIMAD.WIDE.U32 UR16, UR5, UR8, URZ ;  /* 0x00000008051072a5 */ /* 0x004fe4000f8e00ff */
[----:B------:R-:W-:-:S04]  /*ab00*/  UIMAD UR5, UR5, UR9, URZ ;  /* 0x00000009050572a4 */ /* 0x000fc8000f8e02ff */
[----:B------:R-:W-:-:S06]  /*ab10*/  UIADD3 UR5, UPT, UPT, UR17, UR5, URZ ;  /* 0x0000000511057290 */ /* 0x000fcc000fffe0ff */
[----:B------:R-:W-:-:S07]  /*ab20*/  MOV R0, UR5 ;  /* 0x0000000500007c02 */ /* 0x000fce0008000f00 */
.L_x_1822:
[----:B------:R-:W-:Y:S01]  /*ab30*/  BAR.SYNC.DEFER_BLOCKING 0x0 ;  /* 0x0000000000007b1d */ /* 0x000fe20000010000 */
[----:B-1----:R-:W-:Y:S01]  /*ab40*/  LOP3.LUT R3, R214, 0x1f8, RZ, 0xc0, !PT ;  /* 0x000001f8d6037812 */ /* 0x002fe200078ec0ff */
[----:B------:R-:W-:Y:S01]  /*ab50*/  USHF.L.U32 UR5, UR40, 0x7, URZ ;  /* 0x0000000728057899 */ /* 0x000fe200080006ff */
[----:B------:R-:W-:Y:S01]  /*ab60*/  VIADD R40, R221, 0x20 ;  /* 0x00000020dd287836 */ /* 0x000fe20000000000 */
        /* <DEDUP_REMOVED lines=53> */
.L_x_1824:
[----:B------:R-:W-:Y:S05]  /*aec0*/  BSYNC.RECONVERGENT B0 ;  /* 0x0000000000007941 */ /* 0x000fea0003800200 */
.L_x_1823:
        /* <DEDUP_REMOVED lines=16> */
.L_x_1826:
[----:B------:R-:W-:Y:S05]  /*afd0*/  BSYNC.RECONVERGENT B0 ;  /* 0x0000000000007941 */ /* 0x000fea0003800200 */
.L_x_1825:
[----:B----4-:R4:W1:Y:S01]  /*afe0*/  LDS.128 R36, [R6+0xe000] ;  /* 0x00e0000006247984 */ /* 0x0108620000000c00 */
[C---:B------:R-:W-:Y:S01]  /*aff0*/  IADD3 R42, P1, PT, R221.reuse, 0x40, RZ ;  /* 0x00000040dd2a7810 */ /* 0x040fe20007f3e0ff */
[----:B------:R-:W-:Y:S01]  /*b000*/  IMAD.U32 R46, RZ, RZ, UR8 ;  /* 0x00000008ff2e7e24 */ /* 0x000fe2000f8e00ff */
[----:B------:R-:W-:Y:S01]  /*b010*/  MOV R245, RZ ;  /* 0x000000ff00f57202 */ /* 0x000fe20000000f00 */
[----:B--2---:R4:W2:Y:S01]  /*b020*/  LDS.128 R32, [R6+0x12000] ;  /* 0x0120000006207984 */ /* 0x0048a20000000c00 */
[----:B------:R-:W-:Y:S01]  /*b030*/  BSSY.RECONVERGENT B0, `(.L_x_1827) ;  /* 0x0000013000007945 */ /* 0x000fe20003800200 */
[----:B------:R-:W-:Y:S01]  /*b040*/  IADD3 R40, P0, PT, R221, 0x60, RZ ;  /* 0x00000060dd287810 */ /* 0x000fe20007f1e0ff */
[----:B------:R-:W-:Y:S02]  /*b050*/  IMAD.X R41, RZ, RZ, RZ, P1 ;  /* 0x000000ffff297224 */ /* 0x000fe400008e06ff */
[----:B------:R-:W-:Y:S01]  /*b060*/  IMAD.WIDE.U32 R46, R46, UR5, R244 ;  /* 0x000000052e2e7c25 */ /* 0x000fe2000f8e00f4 */
[----:B------:R-:W-:Y:S09]  /*b070*/  @P5 BRA `(.L_x_1828) ;  /* 0x0000000000385947 */ /* 0x000ff20003800000 */
        /* <DEDUP_REMOVED lines=12> */
[----:B-1----:R1:W-:Y:S04]  /*b140*/  @!P2 STG.E.128 desc[UR34][R48.64], R36 ;  /* 0x000000243000a986 */ /* 0x0023e8000c101d22 */
[----:B--2---:R1:W-:Y:S02]  /*b150*/  @!P1 STG.E.128 desc[UR34][R48.64+0x80], R32 ;  /* 0x0000802030009986 */ /* 0x0043e4000c101d22 */
.L_x_1828:
[----:B------:R-:W-:Y:S05]  /*b160*/  BSYNC.RECONVERGENT B0 ;  /* 0x0000000000007941 */ /* 0x000fea0003800200 */
.L_x_1827:
[----:B-1----:R1:W1:Y:S01]  /*b170*/  LDS.128 R36, [R6+0xf000] ;  /* 0x00f0000006247984 */ /* 0x0022620000000c00 */
[----:B------:R-:W-:Y:S01]  /*b180*/  BSSY.RECONVERGENT B0, `(.L_x_1829) ;  /* 0x0000012000007945 */ /* 0x000fe20003800200 */
[----:B------:R-:W-:Y:S02]  /*b190*/  IADD3.X R43, PT, PT, RZ, RZ, RZ, P0, !PT ;  /* 0x000000ffff2b7210 */ /* 0x000fe400007fe4ff */
[----:B--2---:R2:W1:Y:S01]  /*b1a0*/  LDS.128 R32, [R6+0x13000] ;  /* 0x0130000006207984 */ /* 0x0044620000000c00 */
[----:B------:R-:W-:Y:S05]  /*b1b0*/  @P4 BRA `(.L_x_1830) ;  /* 0x0000000000384947 */ /* 0x000fea0003800000 */
[----:B------:R-:W5:Y:S01]  /*b1c0*/  LDCU UR15, c[0x0][0x440] ;  /* 0x00008800ff0f77ac */ /* 0x000f620008000800 */
[----:B------:R-:W-:Y:S01]  /*b1d0*/  MOV R49, R3 ;  /* 0x0000000300317202 */ /* 0x000fe20000000f00 */
[----:B------:R-:W-:Y:S01]  /*b1e0*/  IMAD R45, R43, UR10, RZ ;  /* 0x0000000a2b2d7c24 */ /* 0x000fe2000f8e02ff */
[----:B------:R-:W3:Y:S01]  /*b1f0*/  LDCU.64 UR12, c[0x0][0x560] ;  /* 0x0000ac00ff0c77ac */ /* 0x000ee20008000a00 */
[----:B------:R-:W-:Y:S02]  /*b200*/  IMAD.MOV.U32 R48, RZ, RZ, R50 ;  /* 0x000000ffff307224 */ /* 0x000fe400078e0032 */
[C---:B------:R-:W-:Y:S02]  /*b210*/  IMAD R45, R40.reuse, UR11, R45 ;  /* 0x0000000b282d7c24 */ /* 0x040fe4000f8e022d */
[----:B------:R-:W-:-:S04]  /*b220*/  IMAD.WIDE.U32 R48, R40, UR10, R48 ;  /* 0x0000000a28307c25 */ /* 0x000fc8000f8e0030 */
[----:B------:R-:W-:Y:S01]  /*b230*/  IMAD.IADD R45, R45, 0x1, R49 ;  /* 0x000000012d2d7824 */ /* 0x000fe200078e0231 */
[----:B-----5:R-:W-:Y:S02]  /*b240*/  ISETP.GE.AND P1, PT, R244, UR15, PT ;  /* 0x0000000ff4007c0c */ /* 0x020fe4000bf26270 */
[----:B------:R-:W-:Y:S02]  /*b250*/  ISETP.GE.AND P0, PT, R241, UR15, PT ;  /* 0x0000000ff1007c0c */ /* 0x000fe4000bf06270 */
[----:B---3--:R-:W-:-:S04]  /*b260*/  LEA R44, P2, R48, UR12, 0x1 ;  /* 0x0000000c302c7c11 */ /* 0x008fc8000f8408ff */
[----:B------:R-:W-:-:S05]  /*b270*/  LEA.HI.X R45, R48, UR13, R45, 0x1, P2 ;  /* 0x0000000d302d7c11 */ /* 0x000fca00090f0c2d */
[----:B-1----:R1:W-:Y:S04]  /*b280*/  @!P1 STG.E.128 desc[UR34][R44.64], R36 ;  /* 0x000000242c009986 */ /* 0x0023e8000c101d22 */
[----:B------:R1:W-:Y:S02]  /*b290*/  @!P0 STG.E.128 desc[UR34][R44.64+0x80], R32 ;  /* 0x000080202c008986 */ /* 0x0003e4000c101d22 */
.L_x_1830:
[----:B------:R-:W-:Y:S05]  /*b2a0*/  BSYNC.RECONVERGENT B0 ;  /* 0x0000000000007941 */ /* 0x000fea0003800200 */
.L_x_1829:
        /* <DEDUP_REMOVED lines=10> */
[----:B------:R-:W5:Y:S01]  /*b350*/  LDCU UR5, c[0x0][0x440] ;  /* 0x00008800ff0577ac */ /* 0x000f620008000800 */
[----:B------:R-:W-:Y:S01]  /*b360*/  IMAD.MOV.U32 R4, RZ, RZ, R44 ;  /* 0x000000ffff047224 */ /* 0x000fe200078e002c */
[----:B------:R-:W2:Y:S03]  /*b370*/  LDCU.64 UR10, c[0x0][0x568] ;  /* 0x0000ad00ff0a77ac */ /* 0x000ea60008000a00 */
[----:B------:R-:W-:-:S04]  /*b380*/  IMAD.WIDE.U32 R46, R221, UR8, R4 ;  /* 0x00000008dd2e7c25 */ /* 0x000fc8000f8e0004 */
[----:B------:R-:W-:Y:S01]  /*b390*/  IMAD R221, R221, UR9, R47 ;  /* 0x00000009dddd7c24 */ /* 0x000fe2000f8e022f */
[----:B-----5:R-:W-:Y:S02]  /*b3a0*/  ISETP.GE.AND P1, PT, R244, UR5, PT ;  /* 0x00000005f4007c0c */ /* 0x020fe4000bf26270 */
[----:B------:R-:W-:Y:S02]  /*b3b0*/  ISETP.GE.AND P0, PT, R241, UR5, PT ;  /* 0x00000005f1007c0c */ /* 0x000fe4000bf06270 */
[----:B--2---:R-:W-:-:S04]  /*b3c0*/  LEA R48, P2, R46, UR10, 0x1 ;  /* 0x0000000a2e307c11 */ /* 0x004fc8000f8408ff */
[----:B------:R-:W-:-:S05]  /*b3d0*/  LEA.HI.X R49, R46, UR11, R221, 0x1, P2 ;  /* 0x0000000b2e317c11 */ /* 0x000fca00090f0cdd */
[----:B-1----:R1:W-:Y:S04]  /*b3e0*/  @!P1 STG.E.128 desc[UR34][R48.64], R32 ;  /* 0x0000002030009986 */ /* 0x0023e8000c101d22 */
[----:B------:R1:W-:Y:S02]  /*b3f0*/  @!P0 STG.E.128 desc[UR34][R48.64+0x80], R36 ;  /* 0x0000802430008986 */ /* 0x0003e4000c101d22 */
.L_x_1832:
[----:B------:R-:W-:Y:S05]  /*b400*/  BSYNC.RECONVERGENT B0 ;  /* 0x0000000000007941 */ /* 0x000fea0003800200 */
.L_x_1831:
[----:B------:R-:W-:Y:S04]  /*b410*/  BSSY.RECONVERGENT B0, `(.L_x_1833) ;  /* 0x000000f000007945 */ /* 0x000fe80003800200 */
        /* <DEDUP_REMOVED lines=9> */
[----:B------:R-:W-:Y:S02]  /*b4b0*/  ISETP.GE.AND P0, PT, R241, UR5, PT ;  /* 0x00000005f1007c0c */ /* 0x000fe4000bf06270 */
[----:B-1234-:R-:W-:-:S04]  /*b4c0*/  LEA R6, P2, R2, UR10, 0x1 ;  /* 0x0000000a02067c11 */ /* 0x01efc8000f8408ff */
[----:B------:R-:W-:-:S05]  /*b4d0*/  LEA.HI.X R7, R2, UR11, R0, 0x1, P2 ;  /* 0x0000000b02077c11 */ /* 0x000fca00090f0c00 */
[----:B------:R1:W-:Y:S04]  /*b4e0*/  @!P1 STG.E.128 desc[UR34][R6.64], R28 ;  /* 0x0000001c06009986 */ /* 0x0003e8000c101d22 */
[----:B------:R1:W-:Y:S02]  /*b4f0*/  @!P0 STG.E.128 desc[UR34][R6.64+0x80], R16 ;  /* 0x0000801006008986 */ /* 0x0003e4000c101d22 */
.L_x_1834:
[----:B------:R-:W-:Y:S05]  /*b500*/  BSYNC.RECONVERGENT B0 ;  /* 0x0000000000007941 */ /* 0x000fea0003800200 */
.L_x_1833:
        /* <DEDUP_REMOVED lines=15> */
.L_x_1836:
[----:B------:R-:W-:Y:S05]  /*b600*/  BSYNC.RECONVERGENT B0 ;  /* 0x0000000000007941 */ /* 0x000fea0003800200 */
.L_x_1835:
[----:B------:R-:W-:Y:S05]  /*b610*/  @P4 BRA `(.L_x_1786) ;  /* 0x0000000000344947 */ /* 0x000fea0003800000 */
[----:B------:R-:W5:Y:S01]  /*b620*/  LDCU UR5, c[0x0][0x440] ;  /* 0x00008800ff0577ac */ /* 0x000f620008000800 */
[----:B------:R-:W-:Y:S02]  /*b630*/  IMAD R43, R43, UR8, RZ ;  /* 0x000000082b2b7c24 */ /* 0x000fe4000f8e02ff */
[----:B------:R-:W-:Y:S01]  /*b640*/  IMAD.MOV.U32 R4, RZ, RZ, R44 ;  /* 0x000000ffff047224 */ /* 0x000fe200078e002c */
[----:B------:R-:W2:Y:S01]  /*b650*/  LDCU.64 UR10, c[0x0][0x568] ;  /* 0x0000ad00ff0a77ac */ /* 0x000ea20008000a00 */
[C---:B------:R-:W-:Y:S02]  /*b660*/  IMAD R43, R40.reuse, UR9, R43 ;  /* 0x00000009282b7c24 */ /* 0x040fe4000f8e022b */
[----:B------:R-:W-:-:S05]  /*b670*/  IMAD.WIDE.U32 R2, R40, UR8, R4 ;  /* 0x0000000828027c25 */ /* 0x000fca000f8e0004 */
[----:B------:R-:W-:Y:S02]  /*b680*/  IADD3 R43, PT, PT, R43, R3, RZ ;  /* 0x000000032b2b7210 */ /* 0x000fe40007ffe0ff */
[----:B-----5:R-:W-:Y:S02]  /*b690*/  ISETP.GE.AND P1, PT, R244, UR5, PT ;  /* 0x00000005f4007c0c */ /* 0x020fe4000bf26270 */
[----:B------:R-:W-:Y:S02]  /*b6a0*/  ISETP.GE.AND P0, PT, R241, UR5, PT ;  /* 0x00000005f1007c0c */ /* 0x000fe4000bf06270 */
[----:B--2---:R-:W-:-:S04]  /*b6b0*/  LEA R4, P2, R2, UR10, 0x1 ;  /* 0x0000000a02047c11 */ /* 0x004fc8000f8408ff */
[----:B------:R-:W-:-:S05]  /*b6c0*/  LEA.HI.X R5, R2, UR11, R43, 0x1, P2 ;  /* 0x0000000b02057c11 */ /* 0x000fca00090f0c2b */
[----:B------:R2:W-:Y:S04]  /*b6d0*/  @!P1 STG.E.128 desc[UR34][R4.64], R20 ;  /* 0x0000001404009986 */ /* 0x0005e8000c101d22 */
[----:B------:R2:W-:Y:S02]  /*b6e0*/  @!P0 STG.E.128 desc[UR34][R4.64+0x80], R8 ;  /* 0x0000800804008986 */ /* 0x0005e4000c101d22 */
.L_x_1786:
[----:B------:R-:W-:Y:S05]  /*b6f0*/  BSYNC.RECONVERGENT B1 ;  /* 0x0000000000017941 */ /* 0x000fea0003800200 */
.L_x_1756:
        /* <DEDUP_REMOVED lines=11> */
.L_x_1838:
        /* <DEDUP_REMOVED lines=13> */
.L_x_2447:


//--------------------- .text._ZN5flash44flash_bwd_dq_dk_dv_loop_seqk_parallel_kernelI23Flash_bwd_kernel_traitsILi128ELi64ELi128ELi8ELi2ELi4ELi2ELb0ELb0EN7cutlass6half_tE19Flash_kernel_traitsILi128ELi64ELi128ELi8ES3_EELb0ELb0ELb1ELb0ELb0ELb0ELb1EEEvNS_16Flash_bwd_paramsE --------------------------
	.section	.text._ZN5flash44flash_bwd_dq_dk_dv_loop_seqk_parallel_kernelI23Flash_bwd_kernel_traitsILi128ELi64ELi128ELi8ELi2ELi4ELi2ELb0ELb0EN7cutlass6half_tE19Flash_kernel_traitsILi128ELi64ELi128ELi8ES3_EELb0ELb0ELb1ELb0ELb0ELb0ELb1EEEvNS_16Flash_bwd_paramsE,"ax",@progbits
	.align	128
        .global         _ZN5flash44flash_bwd_dq_dk_dv_loop_seqk_parallel_kernelI23Flash_bwd_kernel_traitsILi128ELi64ELi128ELi8ELi2ELi4ELi2ELb0ELb0EN7cutlass6half_tE19Flash_kernel_traitsILi128ELi64ELi128ELi8ES3_EELb0ELb0ELb1ELb0ELb0ELb0ELb1EEEvNS_16Flash_bwd_paramsE
        .type           _ZN5flash44flash_bwd_dq_dk_dv_loop_seqk_parallel_kernelI23Flash_bwd_kernel_traitsILi128ELi64ELi128ELi8ELi2ELi4ELi2ELb0ELb0EN7cutlass6half_tE19Flash_kernel_traitsILi128ELi64ELi128ELi8ES3_EELb0ELb0ELb1ELb0ELb0ELb0ELb1EEEvNS_16Flash_bwd_paramsE,@function
        .size           _ZN5flash44flash_bwd_dq_dk_dv_loop_seqk_parallel_kernelI23Flash_bwd_kernel_traitsILi128ELi64ELi128ELi8ELi2ELi4ELi2ELb0ELb0EN7cutlass6half_tE19Flash_kernel_traitsILi128ELi64ELi128ELi8ES3_EELb0ELb0ELb1ELb0ELb0ELb0ELb1EEEvNS_16Flash_bwd_paramsE,(.L_x_2448 - _ZN5flash44flash_bwd_dq_dk_dv_loop_seqk_parallel_kernelI23Flash_bwd_kernel_traitsILi128ELi64ELi128ELi8ELi2ELi4ELi2ELb0ELb0EN7cutlass6half_tE19Flash_kernel_traitsILi128ELi64ELi128ELi8ES3_EELb0ELb0ELb1ELb0ELb0ELb0ELb1EEEvNS_16Flash_bwd_paramsE)
        .other          _ZN5flash44flash_bwd_dq_dk_dv_loop_seqk_parallel_kernelI23Flash_bwd_kernel_traitsILi128ELi64ELi128ELi8ELi2ELi4ELi2ELb0ELb0EN7cutlass6half_tE19Flash_kernel_traitsILi128ELi64ELi128ELi8ES3_EELb0ELb0ELb1ELb0ELb0ELb0ELb1EEEvNS_16Flash_bwd_paramsE,@"STO_CUDA_ENTRY STV_DEFAULT"
_ZN5flash44flash_bwd_dq_dk_dv_loop_seqk_parallel_kernelI23Flash_bwd_kernel_traitsILi128ELi64ELi128ELi8ELi2ELi4ELi2ELb0ELb0EN7cutlass6half_tE19Flash_kernel_traitsILi128ELi64ELi128ELi8ES3_EELb0ELb0ELb1ELb0ELb0ELb0ELb1EEEvNS_16Flash_bwd_paramsE:
.text._ZN5flash44flash_bwd_dq_dk_dv_loop_seqk_parallel_kernelI23Flash_bwd_kernel_traitsILi128ELi64ELi128ELi8ELi2ELi4ELi2ELb0ELb0EN7cutlass6half_tE19Flash_kernel_traitsILi128ELi64ELi128ELi8ES3_EELb0ELb0ELb1ELb0ELb0ELb0ELb1EEEvNS_16Flash_bwd_paramsE:
        /* <DEDUP_REMOVED lines=49> */
.L_x_1921:
        /* <DEDUP_REMOVED lines=52> */
.L_x_1839:
        /* <DEDUP_REMOVED lines=44> */
.L_x_1841:
[----:B------:R-:W1:Y:S01]  /*0910*/  LDCU.64 UR14, c[0x0][0x3b8] ;  /* 0x00007700ff0e77ac */ /* 0x000e620008000a00 */
[----:B------:R-:W-:-:S04]  /*0920*/  UIADD3 UR8, UPT, UPT, UR35, UR37, URZ ;  /* 0x0000002523087290 */ /* 0x000fc8000fffe0ff */
[----:B-1----:R-:W-:Y:S02]  /*0930*/  UIMAD.WIDE.U32 UR10, UR8, UR14, URZ ;  /* 0x0000000e080a72a5 */ /* 0x002fe4000f8e00ff */
[----:B------:R-:W-:-:S04]  /*0940*/  UIMAD UR8, UR8, UR15, URZ ;  /* 0x0000000f080872a4 */ /* 0x000fc8000f8e02ff */
[----:B------:R-:W-:Y:S01]  /*0950*/  UIADD3 UR8, UPT, UPT, UR11, UR8, URZ ;  /* 0x000000080b087290 */ /* 0x000fe2000fffe0ff */
[----:B------:R-:W-:-:S05]  /*0960*/  UMOV UR52, UR10 ;  /* 0x0000000a00347c82 */ /* 0x000fca0008000000 */
[----:B------:R-:W-:Y:S02]  /*0970*/  MOV R21, UR8 ;  /* 0x0000000800157c02 */ /* 0x000fe40008000f00 */
.L_x_1842:
        /* <DEDUP_REMOVED lines=44> */
.L_x_1843:
[----:B------:R-:W1:Y:S01]  /*0c40*/  LDCU.64 UR12, c[0x0][0x3c0] ;  /* 0x00007800ff0c77ac */ /* 0x000e620008000a00 */
[----:B------:R-:W-:-:S04]  /*0c50*/  UIADD3 UR8, UPT, UPT, UR35, UR37, URZ ;  /* 0x0000002523087290 */ /* 0x000fc8000fffe0ff */
[----:B-1----:R-:W-:Y:S02]  /*0c60*/  UIMAD.WIDE.U32 UR10, UR8, UR12, URZ ;  /* 0x0000000c080a72a5 */ /* 0x002fe4000f8e00ff */
[----:B------:R-:W-:-:S04]  /*0c70*/  UIMAD UR8, UR8, UR13, URZ ;  /* 0x0000000d080872a4 */ /* 0x000fc8000f8e02ff */
[----:B------:R-:W-:Y:S01]  /*0c80*/  UIADD3 UR8, UPT, UPT, UR11, UR8, URZ ;  /* 0x000000080b087290 */ /* 0x000fe2000fffe0ff */
[----:B------:R-:W-:-:S05]  /*0c90*/  UMOV UR48, UR10 ;  /* 0x0000000a00307c82 */ /* 0x000fca0008000000 */
[----:B------:R-:W-:-:S07]  /*0ca0*/  MOV R25, UR8 ;  /* 0x0000000800197c02 */ /* 0x000fce0008000f00 */
.L_x_1844:
        /* <DEDUP_REMOVED lines=27> */
.L_x_1845:
[----:B------:R-:W-:Y:S02]  /*0e60*/  UIMAD.WIDE.U32 UR56, UR42, UR17, URZ ;  /* 0x000000112a3872a5 */ /* 0x000fe4000f8e00ff */
[----:B------:R-:W-:-:S04]  /*0e70*/  UIMAD UR8, UR43, UR17, URZ ;  /* 0x000000112b0872a4 */ /* 0x000fc8000f8e02ff */
[----:B------:R-:W-:Y:S02]  /*0e80*/  UIADD3 UR8, UPT, UPT, UR57, UR8, URZ ;  /* 0x0000000839087290 */ /* 0x000fe4000fffe0ff */
.L_x_1846:
        /* <DEDUP_REMOVED lines=20> */
.L_x_1847:
[----:B------:R-:W1:Y:S01]  /*0fd0*/  LDCU UR58, c[0x0][0x434] ;  /* 0x00008680ff3a77ac */ /* 0x000e620008000800 */
[----:B------:R-:W-:-:S04]  /*0fe0*/  UIMAD UR10, UR49, UR16, UR23 ;  /* 0x00000010310a72a4 */ /* 0x000fc8000f8e0217 */
[----:B-1----:R-:W-:Y:S02]  /*0ff0*/  UIMAD UR58, UR10, UR58, URZ ;  /* 0x0000003a0a3a72a4 */ /* 0x002fe4000f8e02ff */
.L_x_1848:
        /* <DEDUP_REMOVED lines=11> */
.L_x_1849:
[----:B------:R-:W1:Y:S01]  /*10b0*/  LDCU UR57, c[0x0][0x444] ;  /* 0x00008880ff3977ac */ /* 0x000e620008000800 */
[----:B------:R-:W-:-:S04]  /*10c0*/  UIMAD UR10, UR49, UR16, UR23 ;  /* 0x00000010310a72a4 */ /* 0x000fc8000f8e0217 */
[----:B-1----:R-:W-:-:S12]  /*10d0*/  UIMAD UR57, UR10, UR57, URZ ;  /* 0x000000390a3972a4 */ /* 0x002fd8000f8e02ff */
.L_x_1850:
        /* <DEDUP_REMOVED lines=8> */
[----:B------:R-:W-:Y:S02]  /*1160*/  UIMAD UR59, UR16, UR59, URZ ;  /* 0x0000003b103b72a4 */ /* 0x000fe4000f8e02ff */
[----:B------:R-:W-:Y:S01]  /*1170*/  UIADD3.X UR55, UPT, UPT, UR55, UR8, UR10, UP1, UP0 ;  /* 0x0000000837377290 */ /* 0x000fe20008fe040a */
[----:B------:R-:W4:Y:S01]  /*1180*/  LDC.64 R14, c[0x0][0x5f8] ;  /* 0x00017e00ff0e7b82 */ /* 0x000f220000000a00 */
[----:B------:R-:W5:Y:S01]  /*1190*/  LDCU.64 UR60, c[0x0][0x420] ;  /* 0x00008400ff3c77ac */ /* 0x000f620008000a00 */
        /* <DEDUP_REMOVED lines=8> */
[--C-:B------:R-:W-:Y:S02]  /*1220*/  SHF.R.U32.HI R26, RZ, 0x3, R220.reuse ;  /* 0x00000003ff1a7819 */ /* 0x100fe400000116dc */
[----:B------:R-:W-:Y:S01]  /*1230*/  SHF.R.U32.HI R11, RZ, 0x5, R220 ;  /* 0x00000005ff0b7819 */ /* 0x000fe200000116dc */
[----:B------:R-:W-:Y:S01]  /*1240*/  UISETP.LT.AND UP0, UPT, URZ, UR39, UPT ;  /* 0x00000027ff00728c */ /* 0x000fe2000bf01270 */
[----:B------:R-:W-:Y:S02]  /*1250*/  LOP3.LUT R8, R27, 0x38, RZ, 0xc0, !PT ;  /* 0x000000381b087812 */ /* 0x000fe400078ec0ff */
[----:B------:R-:W1:Y:S01]  /*1260*/  LDCU.128 UR8, c[0x0][0x590] ;  /* 0x0000b200ff0877ac */ /* 0x000e620008000c00 */
[----:B------:R-:W-:Y:S02]  /*1270*/  LOP3.LUT R10, R220, 0x1f, RZ, 0xc0, !PT ;  /* 0x0000001fdc0a7812 */ /* 0x000fe400078ec0ff */
[----:B------:R-:W-:Y:S01]  /*1280*/  IADD3 R2, P0, PT, R8, UR62, RZ ;  /* 0x0000003e08027c10 */ /* 0x000fe2000ff1e0ff */
[----:B------:R-:W-:-:S02]  /*1290*/  USEL UR39, URZ, UR39, !UP0 ;  /* 0x00000027ff277287 */ /* 0x000fc4000c000000 */
[----:B------:R-:W-:Y:S01]  /*12a0*/  IMAD R10, R11, UR59, R10 ;  /* 0x0000003b0b0a7c24 */ /* 0x000fe2000f8e020a */
[----:B------:R-:W-:Y:S01]  /*12b0*/  USHF.L.U32 UR59, UR59, 0x6, URZ ;  /* 0x000000063b3b7899 */ /* 0x000fe200080006ff */
[----:B------:R-:W-:Y:S01]  /*12c0*/  IMAD.X R3, RZ, RZ, UR46, P0 ;  /* 0x0000002eff037e24 */ /* 0x000fe200080e06ff */
[----:B------:R-:W2:Y:S01]  /*12d0*/  LDCU.64 UR62, c[0x0][0x5e8] ;  /* 0x0000bd00ff3e77ac */ /* 0x000ea20008000a00 */
[----:B------:R-:W-:Y:S02]  /*12e0*/  UISETP.GT.AND UP0, UPT, UR50, UR39, UPT ;  /* 0x000000273200728c */ /* 0x000fe4000bf04270 */
[----:B-1----:R-:W-:Y:S01]  /*12f0*/  UIMAD UR17, UR53, UR8, URZ ;  /* 0x00000008351172a4 */ /* 0x002fe2000f8e02ff */
[----:B------:R-:W-:Y:S01]  /*1300*/  IMAD.U32 R0, RZ, RZ, UR8 ;  /* 0x00000008ff007e24 */ /* 0x000fe2000f8e00ff */
[----:B------:R-:W-:Y:S01]  /*1310*/  MOV R4, UR10 ;  /* 0x0000000a00047c02 */ /* 0x000fe20008000f00 */
[----:B------:R-:W-:Y:S02]  /*1320*/  USHF.L.U64.HI UR46, UR8, 0x5, UR9 ;  /* 0x00000005082e7899 */ /* 0x000fe40008010209 */
[----:B------:R-:W-:Y:S01]  /*1330*/  UIMAD UR17, UR47, UR9, UR17 ;  /* 0x000000092f1172a4 */ /* 0x000fe2000f8e0211 */
[----:B------:R-:W-:-:S04]  /*1340*/  IMAD.WIDE.U32 R2, R0, UR47, R2 ;  /* 0x0000002f00027c25 */ /* 0x000fc8000f8e0002 */
[----:B------:R-:W-:Y:S01]  /*1350*/  IMAD.U32 R0, RZ, RZ, UR11 ;  /* 0x0000000bff007e24 */ /* 0x000fe2000f8e00ff */
[----:B------:R-:W1:Y:S01]  /*1360*/  LDCU.64 UR10, c[0x0][0x550] ;  /* 0x0000aa00ff0a77ac */ /* 0x000e620008000a00 */
[----:B------:R-:W-:-:S04]  /*1370*/  VIADD R3, R3, UR17 ;  /* 0x0000001103037c36 */ /* 0x000fc80008000000 */
[----:B------:R-:W5:Y:S01]  /*1380*/  LDCU.64 UR16, c[0x0][0x3c8] ;  /* 0x00007900ff1077ac */ /* 0x000f620008000a00 */
[----:B------:R-:W-:-:S04]  /*1390*/  IMAD.WIDE.U32 R2, R4, UR23, R2 ;  /* 0x0000001704027c25 */ /* 0x000fc8000f8e0002 */
[----:B------:R-:W-:Y:S02]  /*13a0*/  IMAD R3, R0, UR23, R3 ;  /* 0x0000001700037c24 */ /* 0x000fe4000f8e0203 */
[C---:B---3--:R-:W-:Y:S02]  /*13b0*/  IMAD R0, R12.reuse, UR53, RZ ;  /* 0x000000350c007c24 */ /* 0x048fe4000f8e02ff */
        /* <DEDUP_REMOVED lines=8> */
[----:B------:R-:W3:Y:S01]  /*1440*/  LDCU.64 UR8, c[0x0][0x380] ;  /* 0x00007000ff0877ac */ /* 0x000ee20008000a00 */
[----:B----4-:R-:W-:Y:S01]  /*1450*/  IMAD.WIDE.U32 R4, R14, UR21, RZ ;  /* 0x000000150e047c25 */ /* 0x010fe2000f8e00ff */
[----:B-1----:R-:W-:-:S03]  /*1460*/  LEA R248, P2, R6, UR10, 0x1 ;  /* 0x0000000a06f87c11 */ /* 0x002fc6000f8408ff */
[----:B------:R-:W-:Y:S01]  /*1470*/  IMAD.WIDE.U32 R2, R0, UR23, R2 ;  /* 0x0000001700027c25 */ /* 0x000fe2000f8e0002 */
[----:B------:R-:W-:Y:S01]  /*1480*/  MOV R0, UR17 ;  /* 0x0000001100007c02 */ /* 0x000fe20008000f00 */
[----:B------:R-:W1:Y:S01]  /*1490*/  LDCU.64 UR16, c[0x0][0x570] ;  /* 0x0000ae00ff1077ac */ /* 0x000e620008000a00 */
        /* <DEDUP_REMOVED lines=11> */
[C---:B------:R-:W-:Y:S01]  /*1550*/  IMAD R3, R26.reuse, R13, R3 ;  /* 0x0000000d1a037224 */ /* 0x040fe200078e0203 */
[----:B------:R-:W-:Y:S01]  /*1560*/  IADD3 R0, P0, PT, R11, UR59, RZ ;  /* 0x0000003b0b007c10 */ /* 0x000fe2000ff1e0ff */
[----:B------:R-:W-:Y:S01]  /*1570*/  VIADD R10, R26, 0x20 ;  /* 0x000000201a0a7836 */ /* 0x000fe20000000000 */
[----:B---3--:R-:W-:Y:S01]  /*1580*/  LEA R245, P1, R2, UR8, 0x1 ;  /* 0x0000000802f57c11 */ /* 0x008fe2000f8208ff */
[----:B------:R-:W-:Y:S01]  /*1590*/  VIADD R14, R26, 0x40 ;  /* 0x000000401a0e7836 */ /* 0x000fe20000000000 */
[----:B------:R-:W-:Y:S01]  /*15a0*/  LEA.HI.X.SX32 R4, R4, R5, 0x1, P0 ;  /* 0x0000000504047211 */ /* 0x000fe200000f0eff */
[----:B------:R-:W-:Y:S01]  /*15b0*/  UIMAD.WIDE UR54, UR58, 0x4, UR60 ;  /* 0x000000043a3678a5 */ /* 0x000fe2000f8e023c */
[----:B-1----:R-:W-:-:S02]  /*15c0*/  LEA R242, P0, R0, UR16, 0x2 ;  /* 0x0000001000f27c11 */ /* 0x002fc4000f8010ff */
[----:B------:R-:W-:Y:S02]  /*15d0*/  LEA.HI.X R241, R2, UR9, R3, 0x1, P1 ;  /* 0x0000000902f17c11 */ /* 0x000fe400088f0c03 */
[----:B------:R-:W-:Y:S02]  /*15e0*/  LEA.HI.X R243, R0, UR17, R4, 0x2, P0 ;  /* 0x0000001100f37c11 */ /* 0x000fe400080f1404 */
[C---:B------:R-:W-:Y:S02]  /*15f0*/  IADD3 R18, P2, PT, R26.reuse, 0x40, RZ ;  /* 0x000000401a127810 */ /* 0x040fe40007f5e0ff */
[C---:B------:R-:W-:Y:S02]  /*1600*/  IADD3 R17, P0, PT, R26.reuse, 0x20, RZ ;  /* 0x000000201a117810 */ /* 0x040fe40007f1e0ff */
[----:B------:R-:W-:Y:S01]  /*1610*/  IADD3 R19, P1, PT, R26, 0x60, RZ ;  /* 0x000000601a137810 */ /* 0x000fe20007f3e0ff */
[----:B------:R-:W-:Y:S01]  /*1620*/  IMAD.X R22, RZ, RZ, RZ, P2 ;  /* 0x000000ffff167224 */ /* 0x000fe200010e06ff */
[C---:B------:R-:W-:Y:S01]  /*1630*/  SHF.L.U64.HI R6, R12.reuse, 0x5, R13 ;  /* 0x000000050c067819 */ /* 0x040fe2000001020d */
[----:B------:R-:W-:Y:S01]  /*1640*/  IMAD.SHL.U32 R12, R12, 0x20, RZ ;  /* 0x000000200c0c7824 */ /* 0x000fe200078e00ff */
[----:B------:R-:W-:Y:S01]  /*1650*/  IADD3 R15, PT, PT, R26, 0x60, RZ ;  /* 0x000000601a0f7810 */ /* 0x000fe20007ffe0ff */
        /* <DEDUP_REMOVED lines=16> */
.L_x_1852:
[----:B------:R-:W1:Y:S01]  /*1760*/  LDCU.64 UR10, c[0x0][0x5c0] ;  /* 0x0000b800ff0a77ac */ /* 0x000e620008000a00 */
[----:B------:R-:W-:-:S04]  /*1770*/  UIADD3 UR5, UPT, UPT, UR35, UR37, URZ ;  /* 0x0000002523057290 */ /* 0x000fc8000fffe0ff */
[----:B-1----:R-:W-:Y:S02]  /*1780*/  UIMAD.WIDE.U32 UR16, UR5, UR10, URZ ;  /* 0x0000000a051072a5 */ /* 0x002fe4000f8e00ff */
[----:B------:R-:W-:-:S04]  /*1790*/  UIMAD UR5, UR5, UR11, URZ ;  /* 0x0000000b050572a4 */ /* 0x000fc8000f8e02ff */
[----:B------:R-:W-:-:S06]  /*17a0*/  UIADD3 UR5, UPT, UPT, UR17, UR5, URZ ;  /* 0x0000000511057290 */ /* 0x000fcc000fffe0ff */
[----:B------:R-:W-:Y:S02]  /*17b0*/  MOV R4, UR5 ;  /* 0x0000000500047c02 */ /* 0x000fe40008000f00 */
.L_x_1853:
        /* <DEDUP_REMOVED lines=12> */
.L_x_1854:
[----:B------:R-:W1:Y:S01]  /*1880*/  LDCU.64 UR8, c[0x0][0x5c8] ;  /* 0x0000b900ff0877ac */ /* 0x000e620008000a00 */
[----:B------:R-:W-:-:S04]  /*1890*/  UIADD3 UR35, UPT, UPT, UR35, UR37, URZ ;  /* 0x0000002523237290 */ /* 0x000fc8000fffe0ff */
[----:B-1----:R-:W-:Y:S02]  /*18a0*/  UIMAD.WIDE.U32 UR14, UR35, UR8, URZ ;  /* 0x00000008230e72a5 */ /* 0x002fe4000f8e00ff */
[----:B------:R-:W-:-:S04]  /*18b0*/  UIMAD UR35, UR35, UR9, URZ ;  /* 0x00000009232372a4 */ /* 0x000fc8000f8e02ff */
[----:B------:R-:W-:-:S06]  /*18c0*/  UIADD3 UR35, UPT, UPT, UR15, UR35, URZ ;  /* 0x000000230f237290 */ /* 0x000fcc000fffe0ff */
[----:B------:R-:W-:Y:S02]  /*18d0*/  MOV R11, UR35 ;  /* 0x00000023000b7c02 */ /* 0x000fe40008000f00 */
.L_x_1855:
        /* <DEDUP_REMOVED lines=30> */
.L_x_1857:
[----:B------:R-:W-:Y:S05]  /*1ac0*/  BSYNC.RECONVERGENT B0 ;  /* 0x0000000000007941 */ /* 0x000fea0003800200 */
.L_x_1856:
        /* <DEDUP_REMOVED lines=16> */
.L_x_1859:
[----:B------:R-:W-:Y:S05]  /*1bd0*/  BSYNC.RECONVERGENT B0 ;  /* 0x0000000000007941 */ /* 0x000fea0003800200 */
.L_x_1858:
        /* <DEDUP_REMOVED lines=16> */
.L_x_1861:
[----:B------:R-:W-:Y:S05]  /*1ce0*/  BSYNC.RECONVERGENT B0 ;  /* 0x0000000000007941 */ /* 0x000fea0003800200 */
.L_x_1860:
        /* <DEDUP_REMOVED lines=16> */
.L_x_1863:
[----:B------:R-:W-:Y:S05]  /*1df0*/  BSYNC.RECONVERGENT B0 ;  /* 0x0000000000007941 */ /* 0x000fea0003800200 */
.L_x_1862:
        /* <DEDUP_REMOVED lines=25> */
.L_x_1865:
[----:B------:R-:W-:Y:S05]  /*1f90*/  BSYNC.RECONVERGENT B0 ;  /* 0x0000000000007941 */ /* 0x000fea0003800200 */
.L_x_1864:
        /* <DEDUP_REMOVED lines=16> */
.L_x_1867:
[----:B------:R-:W-:Y:S05]  /*20a0*/  BSYNC.RECONVERGENT B0 ;  /* 0x0000000000007941 */ /* 0x000fea0003800200 */
.L_x_1866:
        /* <DEDUP_REMOVED lines=16> */
.L_x_1869:
[----:B------:R-:W-:Y:S05]  /*21b0*/  BSYNC.RECONVERGENT B0 ;  /* 0x0000000000007941 */ /* 0x000fea0003800200 */
.L_x_1868:
        /* <DEDUP_REMOVED lines=17> */
.L_x_1851:
        /* <DEDUP_REMOVED lines=30> */
.L_x_1872:
[----:B------:R2:W-:Y:S04]  /*24b0*/  STS.128 [R0+0x8000], RZ ;  /* 0x008000ff00007388 */ /* 0x0005e80000000c00 */
[----:B------:R2:W-:Y:S02]  /*24c0*/  STS.128 [R0+0xa000], RZ ;  /* 0x00a000ff00007388 */ /* 0x0005e40000000c00 */
.L_x_1873:
[----:B------:R-:W-:Y:S05]  /*24d0*/  BSYNC.RECONVERGENT B0 ;  /* 0x0000000000007941 */ /* 0x000fea0003800200 */
.L_x_1871:
        /* <DEDUP_REMOVED lines=23> */
.L_x_1875:
[----:B------:R-:W-:Y:S05]  /*2650*/  BSYNC.RECONVERGENT B0 ;  /* 0x0000000000007941 */ /* 0x000fea0003800200 */
.L_x_1874:
        /* <DEDUP_REMOVED lines=21> */
.L_x_1877:
[----:B------:R1:W-:Y:S04]  /*27b0*/  STS.128 [R240], RZ ;  /* 0x000000fff0007388 */ /* 0x0003e80000000c00 */
[----:B------:R1:W-:Y:S02]  /*27c0*/  STS.128 [R240+0x2000], RZ ;  /* 0x002000fff0007388 */ /* 0x0003e40000000c00 */
.L_x_1878:
[----:B------:R-:W-:Y:S05]  /*27d0*/  BSYNC.RECONVERGENT B0 ;  /* 0x0000000000007941 */ /* 0x000fea0003800200 */
.L_x_1876:
[--C-:B------:R-:W-:Y:S01]  /*27e0*/  SHF.R.U32.HI R213, RZ, 0x1, R220.reuse ;  /* 0x00000001ffd57819 */ /* 0x100fe200000116dc */
[----:B-1----:R-:W-:Y:S01]  /*27f0*/  IMAD.MOV.U32 R5, RZ, RZ, 0x7f800000 ;  /* 0x7f800000ff057424 */ /* 0x002fe200078e00ff */
[----:B------:R-:W-:Y:S01]  /*2800*/  SHF.R.U32.HI R246, RZ, 0x2, R220 ;  /* 0x00000002fff67819 */ /* 0x000fe200000116dc */
[----:B------:R-:W-:Y:S01]  /*2810*/  IMAD.MOV.U32 R7, RZ, RZ, 0x7f800000 ;  /* 0x7f800000ff077424 */ /* 0x000fe200078e00ff */
[----:B----4-:R-:W-:Y:S01]  /*2820*/  LOP3.LUT R2, R213, 0x10, RZ, 0xc0, !PT ;  /* 0x00000010d5027812 */ /* 0x010fe200078ec0ff */
[----:B------:R-:W-:Y:S02]  /*2830*/  IMAD.MOV.U32 R11, RZ, RZ, 0x7f800000 ;  /* 0x7f800000ff0b7424 */ /* 0x000fe400078e00ff */
[----:B------:R-:W-:Y:S01]  /*2840*/  IMAD.MOV.U32 R28, RZ, RZ, 0x7f800000 ;  /* 0x7f800000ff1c7424 */ /* 0x000fe200078e00ff */
[----:B------:R-:W-:-:S04]  /*2850*/  LOP3.LUT R246, R2, 0x7, R246, 0xf8, !PT ;  /* 0x0000000702f67812 */ /* 0x000fc800078ef8f6 */
[C---:B------:R-:W-:Y:S01]  /*2860*/  LOP3.LUT R3, R246.reuse, 0x20, RZ, 0xfc, !PT ;  /* 0x00000020f6037812 */ /* 0x040fe200078efcff */
[C---:B------:R-:W-:Y:S01]  /*2870*/  VIADD R2, R246.reuse, 0x28 ;  /* 0x00000028f6027836 */ /* 0x040fe20000000000 */
[C---:B------:R-:W-:Y:S01]  /*2880*/  ISETP.GE.AND P3, PT, R246.reuse, UR9, PT ;  /* 0x00000009f6007c0c */ /* 0x040fe2000bf66270 */
[----:B------:R-:W-:Y:S01]  /*2890*/  VIADD R4, R246, 0x8 ;  /* 0x00000008f6047836 */ /* 0x000fe20000000000 */
[----:B------:R-:W-:Y:S02]  /*28a0*/  ISETP.GE.AND P1, PT, R3, UR9, PT ;  /* 0x0000000903007c0c */ /* 0x000fe4000bf26270 */
[----:B------:R-:W-:Y:S01]  /*28b0*/  ISETP.GE.AND P0, PT, R2, UR9, PT ;  /* 0x0000000902007c0c */ /* 0x000fe2000bf06270 */
[----:B------:R-:W-:Y:S01]  /*28c0*/  IMAD.MOV.U32 R2, RZ, RZ, 0x4 ;  /* 0x00000004ff027424 */ /* 0x000fe200078e00ff */
[----:B------:R-:W-:-:S03]  /*28d0*/  ISETP.GE.AND P2, PT, R4, UR9, PT ;  /* 0x0000000904007c0c */ /* 0x000fc6000bf46270 */
[----:B------:R-:W-:-:S05]  /*28e0*/  IMAD.WIDE.U32 R2, R246, R2, UR54 ;  /* 0x00000036f6027e25 */ /* 0x000fca000f8e0002 */
[----:B------:R-:W4:Y:S04]  /*28f0*/  @!P3 LDG.E R28, desc[UR32][R2.64] ;  /* 0x00000020021cb981 */ /* 0x000f28000c1e1900 */
[----:B------:R-:W5:Y:S04]  /*2900*/  @!P0 LDG.E R5, desc[UR32][R2.64+0xa0] ;  /* 0x0000a02002058981 */ /* 0x000f68000c1e1900 */
[----:B------:R-:W2:Y:S04]  /*2910*/  @!P1 LDG.E R7, desc[UR32][R2.64+0x80] ;  /* 0x0000802002079981 */ /* 0x000ea8000c1e1900 */
[----:B------:R-:W3:Y:S04]  /*2920*/  @!P2 LDG.E R11, desc[UR32][R2.64+0x20] ;  /* 0x00002020020ba981 */ /* 0x000ee8000c1e1900 */
[----:B------:R1:W-:Y:S04]  /*2930*/  @P4 STS.128 [R240+0x1000], RZ ;  /* 0x001000fff0004388 */ /* 0x0003e80000000c00 */
[----:B------:R1:W-:Y:S01]  /*2940*/  @P4 STS.128 [R240+0x3000], RZ ;  /* 0x003000fff0004388 */ /* 0x0003e20000000c00 */
[----:B------:R-:W-:Y:S03]  /*2950*/  BSSY.RECONVERGENT B0, `(.L_x_1879) ;  /* 0x0000015000007945 */ /* 0x000fe60003800200 */
[----:B-----5:R1:W-:Y:S04]  /*2960*/  STL [R1+0x10], R5 ;  /* 0x0000100501007387 */ /* 0x0203e80000100800 */
[----:B--2---:R1:W-:Y:S04]  /*2970*/  STL [R1+0x14], R7 ;  /* 0x0000140701007387 */ /* 0x0043e80000100800 */
[----:B---3--:R1:W-:Y:S04]  /*2980*/  STL [R1+0x18], R11 ;  /* 0x0000180b01007387 */ /* 0x0083e80000100800 */
        /* <DEDUP_REMOVED lines=17> */
.L_x_1880:
[----:B------:R-:W-:Y:S05]  /*2aa0*/  BSYNC.RECONVERGENT B0 ;  /* 0x0000000000007941 */ /* 0x000fea0003800200 */
.L_x_1879:
[----:B------:R-:W3:Y:S01]  /*2ab0*/  LDCU.64 UR8, c[0x0][0x3d0] ;  /* 0x00007a00ff0877ac */ /* 0x000ee20008000a00 */
        /* <DEDUP_REMOVED lines=9> */
[----:B---3--:R-:W-:-:S04]  /*2b50*/  IMAD R4, R24, UR8, RZ ;  /* 0x0000000818047c24 */ /* 0x008fc8000f8e02ff */
[C---:B------:R-:W-:Y:S02]  /*2b60*/  IMAD R4, R16.reuse, UR9, R4 ;  /* 0x0000000910047c24 */ /* 0x040fe4000f8e0204 */
[----:B-1----:R-:W-:-:S05]  /*2b70*/  IMAD.WIDE.U32 R6, R16, UR8, R2 ;  /* 0x0000000810067c25 */ /* 0x002fca000f8e0002 */
        /* <DEDUP_REMOVED lines=23> */
.L_x_1882:
[----:B------:R2:W-:Y:S04]  /*2cf0*/  STS.128 [R0+0xc000], RZ ;  /* 0x00c000ff00007388 */ /* 0x0005e80000000c00 */
[----:B------:R2:W-:Y:S02]  /*2d00*/  STS.128 [R0+0x10000], RZ ;  /* 0x010000ff00007388 */ /* 0x0005e40000000c00 */
.L_x_1883:
[----:B------:R-:W-:Y:S05]  /*2d10*/  BSYNC.RECONVERGENT B0 ;  /* 0x0000000000007941 */ /* 0x000fea0003800200 */
.L_x_1881:
        /* <DEDUP_REMOVED lines=9> */
[----:B------:R-:W-:Y:S01]  /*2db0*/  IMAD.MOV.U32 R2, RZ, RZ, R6 ;  /* 0x000000ffff027224 */ /* 0x000fe200078e0006 */
[----:B------:R-:W1:Y:S01]  /*2dc0*/  LDCU.64 UR8, c[0x0][0x388] ;  /* 0x00007100ff0877ac */ /* 0x000e620008000a00 */
[----:B------:R-:W-:Y:S02]  /*2dd0*/  IMAD R10, R20, UR14, RZ ;  /* 0x0000000e140a7c24 */ /* 0x000fe4000f8e02ff */
[----:B------:R-:W-:-:S04]  /*2de0*/  IMAD.WIDE.U32 R4, R17, UR14, R2 ;  /* 0x0000000e11047c25 */ /* 0x000fc8000f8e0002 */
[----:B------:R-:W-:-:S04]  /*2df0*/  IMAD R2, R17, UR15, R10 ;  /* 0x0000000f11027c24 */ /* 0x000fc8000f8e020a */
        /* <DEDUP_REMOVED lines=15> */
.L_x_1885:
[----:B------:R-:W-:Y:S05]  /*2ef0*/  BSYNC.RECONVERGENT B0 ;  /* 0x0000000000007941 */ /* 0x000fea0003800200 */
.L_x_1884:
[----:B------:R1:W-:Y:S01]  /*2f00*/  @P4 STS.128 [R0+0xe000], RZ ;  /* 0x00e000ff00004388 */ /* 0x0003e20000000c00 */
[----:B------:R-:W-:Y:S03]  /*2f10*/  BSSY.RECONVERGENT B0, `(.L_x_1886) ;  /* 0x0000019000007945 */ /* 0x000fe60003800200 */
[----:B------:R1:W-:Y:S01]  /*2f20*/  @P4 STS.128 [R0+0x12000], RZ ;  /* 0x012000ff00004388 */ /* 0x0003e20000000c00 */
[----:B------:R-:W-:Y:S05]  /*2f30*/  @P4 BRA `(.L_x_1887) ;  /* 0x0000000000584947 */ /* 0x000fea0003800000 */
[----:B------:R-:W5:Y:S01]  /*2f40*/  LDCU UR49, c[0x0][0x440] ;  /* 0x00008800ff3177ac */ /* 0x000f620008000800 */
[----:B-1--4-:R-:W-:Y:S01]  /*2f50*/  MOV R3, R11 ;  /* 0x0000000b00037202 */ /* 0x012fe20000000f00 */
[----:B------:R-:W-:Y:S01]  /*2f60*/  IMAD.MOV.U32 R2, RZ, RZ, R6 ;  /* 0x000000ffff027224 */ /* 0x000fe200078e0006 */
[----:B------:R-:W1:Y:S01]  /*2f70*/  LDCU.64 UR8, c[0x0][0x388] ;  /* 0x00007100ff0877ac */ /* 0x000e620008000a00 */
[----:B------:R-:W-:Y:S02]  /*2f80*/  IMAD R10, R22, UR14, RZ ;  /* 0x0000000e160a7c24 */ /* 0x000fe4000f8e02ff */
[----:B------:R-:W-:-:S04]  /*2f90*/  IMAD.WIDE.U32 R4, R18, UR14, R2 ;  /* 0x0000000e12047c25 */ /* 0x000fc8000f8e0002 */
[----:B------:R-:W-:-:S04]  /*2fa0*/  IMAD R2, R18, UR15, R10 ;  /* 0x0000000f12027c24 */ /* 0x000fc8000f8e020a */
        /* <DEDUP_REMOVED lines=15> */
.L_x_1887:
[----:B------:R-:W-:Y:S05]  /*30a0*/  BSYNC.RECONVERGENT B0 ;  /* 0x0000000000007941 */ /* 0x000fea0003800200 */
.L_x_1886:
[----:B------:R1:W-:Y:S01]  /*30b0*/  @P3 STS.128 [R0+0xf000], RZ ;  /* 0x00f000ff00003388 */ /* 0x0003e20000000c00 */
[----:B------:R-:W-:Y:S03]  /*30c0*/  BSSY.RECONVERGENT B0, `(.L_x_1888) ;  /* 0x0000019000007945 */ /* 0x000fe60003800200 */
[----:B------:R1:W-:Y:S01]  /*30d0*/  @P3 STS.128 [R0+0x13000], RZ ;  /* 0x013000ff00003388 */ /* 0x0003e20000000c00 */
[----:B------:R-:W-:Y:S05]  /*30e0*/  @P3 BRA `(.L_x_1889) ;  /* 0x0000000000583947 */ /* 0x000fea0003800000 */
[----:B------:R-:W5:Y:S01]  /*30f0*/  LDCU UR17, c[0x0][0x440] ;  /* 0x00008800ff1177ac */ /* 0x000f620008000800 */
[----:B------:R-:W-:Y:S01]  /*3100*/  MOV R5, R11 ;  /* 0x0000000b00057202 */ /* 0x000fe20000000f00 */
[----:B-1--4-:R-:W-:Y:S01]  /*3110*/  IMAD R2, R23, UR14, RZ ;  /* 0x0000000e17027c24 */ /* 0x012fe2000f8e02ff */
        /* <DEDUP_REMOVED lines=19> */
.L_x_1889:
[----:B------:R-:W-:Y:S05]  /*3250*/  BSYNC.RECONVERGENT B0 ;  /* 0x0000000000007941 */ /* 0x000fea0003800200 */
.L_x_1888:
        /* <DEDUP_REMOVED lines=34> */
.L_x_1891:
[----:B------:R1:W-:Y:S04]  /*3480*/  STS.128 [R0+0x14000], RZ ;  /* 0x014000ff00007388 */ /* 0x0003e80000000c00 */
[----:B------:R1:W-:Y:S02]  /*3490*/  STS.128 [R0+0x18000], RZ ;  /* 0x018000ff00007388 */ /* 0x0003e40000000c00 */
.L_x_1892:
[----:B------:R-:W-:Y:S05]  /*34a0*/  BSYNC.RECONVERGENT B0 ;  /* 0x0000000000007941 */ /* 0x000fea0003800200 */
.L_x_1890:
[----:B------:R1:W-:Y:S01]  /*34b0*/  @P5 STS.128 [R0+0x15000], RZ ;  /* 0x015000ff00005388 */ /* 0x0003e20000000c00 */
[C---:B------:R-:W-:Y:S01]  /*34c0*/  IMAD.SHL.U32 R21, R220.reuse, 0x40, RZ ;  /* 0x00000040dc157824 */ /* 0x040fe200078e00ff */
[----:B----4-:R-:W-:Y:S01]  /*34d0*/  SHF.R.U32.HI R3, RZ, 0x4, R220 ;  /* 0x00000004ff037819 */ /* 0x010fe200000116dc */
[----:B------:R-:W-:Y:S01]  /*34e0*/  IMAD.SHL.U32 R24, R220, 0x20, RZ ;  /* 0x00000020dc187824 */ /* 0x000fe200078e00ff */
[----:B------:R1:W-:Y:S01]  /*34f0*/  @P5 STS.128 [R0+0x19000], RZ ;  /* 0x019000ff00005388 */ /* 0x0003e20000000c00 */
[----:B------:R-:W4:Y:S01]  /*3500*/  LDCU UR14, c[0x0][0x440] ;  /* 0x00008800ff0e77ac */ /* 0x000f220008000800 */
[----:B------:R-:W-:Y:S01]  /*3510*/  LOP3.LUT R2, R21, 0x1c0, RZ, 0xc0, !PT ;  /* 0x000001c015027812 */ /* 0x000fe200078ec0ff */
[----:B------:R-:W-:Y:S01]  /*3520*/  BSSY.RECONVERGENT B0, `(.L_x_1893) ;  /* 0x0000025000007945 */ /* 0x000fe20003800200 */
[----:B------:R-:W-:Y:S01]  /*3530*/  LOP3.LUT R3, R3, 0x8, RZ, 0xc0, !PT ;  /* 0x0000000803037812 */ /* 0x000fe200078ec0ff */
[----:B------:R-:W1:Y:S01]  /*3540*/  LDCU UR44, c[0x0][0x504] ;  /* 0x0000a080ff2c77ac */ /* 0x000e620008000800 */
[----:B------:R-:W-:-:S02]  /*3550*/  LOP3.LUT R2, R2, 0x38, R27, 0xf8, !PT ;  /* 0x0000003802027812 */ /* 0x000fc400078ef81b */
[----:B------:R-:W-:Y:S01]  /*3560*/  LOP3.LUT R16, R21, 0x200, RZ, 0xc0, !PT ;  /* 0x0000020015107812 */ /* 0x000fe200078ec0ff */
[----:B------:R-:W1:Y:S01]  /*3570*/  LDCU UR17, c[0x0][0x508] ;  /* 0x0000a100ff1177ac */ /* 0x000e620008000800 */
[----:B------:R-:W-:Y:S02]  /*3580*/  LOP3.LUT R3, R3, 0x10, R220, 0xf8, !PT ;  /* 0x0000001003037812 */ /* 0x000fe400078ef8dc */
[----:B------:R-:W-:Y:S01]  /*3590*/  LOP3.LUT R16, R16, 0x400, R24, 0xf8, !PT ;  /* 0x0000040010107812 */ /* 0x000fe200078ef818 */
[----:B------:R-:W1:Y:S01]  /*35a0*/  LDCU UR15, c[0x0][0x3e0] ;  /* 0x00007c00ff0f77ac */ /* 0x000e620008000800 */
[----:B------:R-:W-:Y:S02]  /*35b0*/  LOP3.LUT R14, R3, R2, RZ, 0x3c, !PT ;  /* 0x00000002030e7212 */ /* 0x000fe400078e3cff */
[C---:B------:R-:W-:Y:S01]  /*35c0*/  LOP3.LUT R15, R2.reuse, 0x8, R213, 0x78, !PT ;  /* 0x00000008020f7812 */ /* 0x040fe200078e78d5 */
[----:B------:R-:W1:Y:S01]  /*35d0*/  LDCU UR48, c[0x0][0x50c] ;  /* 0x0000a180ff3077ac */ /* 0x000e620008000800 */
[----:B------:R-:W-:Y:S01]  /*35e0*/  LOP3.LUT R12, R2, 0x8, R220, 0x78, !PT ;  /* 0x00000008020c7812 */ /* 0x000fe200078e78dc */
[----:B------:R-:W1:Y:S01]  /*35f0*/  LDCU UR45, c[0x0][0x45c] ;  /* 0x00008b80ff2d77ac */ /* 0x000e620008000800 */
[----:B----4-:R-:W-:Y:S05]  /*3600*/  @P5 BRA `(.L_x_1894) ;  /* 0x0000000000585947 */ /* 0x010fea0003800000 */
        /* <DEDUP_REMOVED lines=22> */
.L_x_1894:
[----:B-1----:R-:W-:Y:S05]  /*3770*/  BSYNC.RECONVERGENT B0 ;  /* 0x0000000000007941 */ /* 0x002fea0003800200 */
.L_x_1893:
[----:B------:R1:W-:Y:S01]  /*3780*/  @P4 STS.128 [R0+0x16000], RZ ;  /* 0x016000ff00004388 */ /* 0x0003e20000000c00 */
[----:B------:R-:W-:Y:S01]  /*3790*/  BSSY.RECONVERGENT B0, `(.L_x_1895) ;  /* 0x000001c000007945 */ /* 0x000fe20003800200 */
[----:B------:R-:W-:Y:S02]  /*37a0*/  LOP3.LUT R14, R14, 0x200, R21, 0xf8, !PT ;  /* 0x000002000e0e7812 */ /* 0x000fe400078ef815 */
[----:B------:R1:W-:Y:S01]  /*37b0*/  @P4 STS.128 [R0+0x1a000], RZ ;  /* 0x01a000ff00004388 */ /* 0x0003e20000000c00 */
[----:B------:R-:W-:Y:S02]  /*37c0*/  LOP3.LUT R15, R16, R15, RZ, 0xfc, !PT ;  /* 0x0000000f100f7212 */ /* 0x000fe400078efcff */
[----:B------:R-:W-:Y:S01]  /*37d0*/  LOP3.LUT R12, R12, 0x7a00, R24, 0xf8, !PT ;  /* 0x00007a000c0c7812 */ /* 0x000fe200078ef818 */
[----:B------:R-:W-:Y:S05]  /*37e0*/  @P4 BRA `(.L_x_1896) ;  /* 0x0000000000584947 */ /* 0x000fea0003800000 */
[----:B------:R-:W5:Y:S01]  /*37f0*/  LDCU UR49, c[0x0][0x440] ;  /* 0x00008800ff3177ac */ /* 0x000f620008000800 */
[----:B------:R-:W-:Y:S01]  /*3800*/  IMAD R4, R22, UR12, RZ ;  /* 0x0000000c16047c24 */ /* 0x000fe2000f8e02ff */
[----:B----4-:R-:W-:Y:S01]  /*3810*/  MOV R3, R11 ;  /* 0x0000000b00037202 */ /* 0x010fe20000000f00 */
[----:B------:R-:W-:Y:S01]  /*3820*/  IMAD.MOV.U32 R2, RZ, RZ, R6 ;  /* 0x000000ffff027224 */ /* 0x000fe200078e0006 */
[----:B------:R-:W4:Y:S01]  /*3830*/  LDCU.64 UR8, c[0x0][0x390] ;  /* 0x00007200ff0877ac */ /* 0x000f220008000a00 */
        /* <DEDUP_REMOVED lines=17> */
.L_x_1896:
[----:B------:R-:W-:Y:S05]  /*3950*/  BSYNC.RECONVERGENT B0 ;  /* 0x0000000000007941 */ /* 0x000fea0003800200 */
.L_x_1895:
[----:B------:R1:W-:Y:S01]  /*3960*/  @P3 STS.128 [R0+0x17000], RZ ;  /* 0x017000ff00003388 */ /* 0x0003e20000000c00 */
[----:B------:R-:W-:Y:S03]  /*3970*/  BSSY.RECONVERGENT B0, `(.L_x_1897) ;  /* 0x0000019000007945 */ /* 0x000fe60003800200 */
[----:B------:R1:W-:Y:S01]  /*3980*/  @P3 STS.128 [R0+0x1b000], RZ ;  /* 0x01b000ff00003388 */ /* 0x0003e20000000c00 */
[----:B------:R-:W-:Y:S05]  /*3990*/  @P3 BRA `(.L_x_1898) ;  /* 0x0000000000583947 */ /* 0x000fea0003800000 */
[----:B------:R-:W5:Y:S01]  /*39a0*/  LDCU UR49, c[0x0][0x440] ;  /* 0x00008800ff3177ac */ /* 0x000f620008000800 */
[----:B------:R-:W-:Y:S01]  /*39b0*/  MOV R5, R11 ;  /* 0x0000000b00057202 */ /* 0x000fe20000000f00 */
[----:B----4-:R-:W-:Y:S01]  /*39c0*/  IMAD R2, R23, UR12, RZ ;  /* 0x0000000c17027c24 */ /* 0x010fe2000f8e02ff */
        /* <DEDUP_REMOVED lines=19> */
.L_x_1898:
[----:B------:R-:W-:Y:S05]  /*3b00*/  BSYNC.RECONVERGENT B0 ;  /* 0x0000000000007941 */ /* 0x000fea0003800200 */
.L_x_1897:
[----:B------:R-:W0:Y:S01]  /*3b10*/  LDGDEPBAR ;  /* 0x00000000000079af */ /* 0x000e220000000000 */
[----:B------:R-:W5:Y:S01]  /*3b20*/  LDCU UR8, c[0x0][0x590] ;  /* 0x0000b200ff0877ac */ /* 0x000f620008000800 */
[----:B------:R-:W-:Y:S01]  /*3b30*/  IMAD.MOV.U32 R218, RZ, RZ, 0x40 ;  /* 0x00000040ffda7424 */ /* 0x000fe200078e00ff */
[----:B------:R-:W-:Y:S01]  /*3b40*/  R2P PR, R220, 0x6 ;  /* 0x00000006dc007804 */ /* 0x000fe20000000000 */
[----:B------:R-:W-:Y:S01]  /*3b50*/  IMAD.MOV.U32 R217, RZ, RZ, 0x20 ;  /* 0x00000020ffd97424 */ /* 0x000fe200078e00ff */
[----:B------:R-:W-:Y:S01]  /*3b60*/  LEA R211, R12, UR24, 0x1 ;  /* 0x000000180cd37c11 */ /* 0x000fe2000f8e08ff */
[----:B------:R-:W-:Y:S01]  /*3b70*/  IMAD.MOV.U32 R244, RZ, RZ, R240 ;  /* 0x000000fffff47224 */ /* 0x000fe200078e00f0 */
[----:B------:R-:W-:Y:S01]  /*3b80*/  LEA R212, R15, UR24, 0x1 ;  /* 0x000000180fd47c11 */ /* 0x000fe2000f8e08ff */
[----:B------:R-:W-:Y:S01]  /*3b90*/  IMAD.MOV.U32 R226, RZ, RZ, 0x20 ;  /* 0x00000020ffe27424 */ /* 0x000fe200078e00ff */
[----:B------:R-:W-:Y:S02]  /*3ba0*/  SEL R218, R218, 0xffffffc0, !P2 ;  /* 0xffffffc0dada7807 */ /* 0x000fe40005000000 */
[----:B------:R-:W-:-:S02]  /*3bb0*/  CS2R R158, SRZ ;  /* 0x00000000009e7805 */ /* 0x000fc4000001ff00 */
[----:B------:R-:W-:Y:S02]  /*3bc0*/  LEA R210, R14, UR24, 0x1 ;  /* 0x000000180ed27c11 */ /* 0x000fe4000f8e08ff */
[----:B------:R-:W-:Y:S02]  /*3bd0*/  CS2R R156, SRZ ;  /* 0x00000000009c7805 */ /* 0x000fe4000001ff00 */
[----:B------:R-:W-:Y:S01]  /*3be0*/  SEL R217, R217, 0xffffffe0, !P1 ;  /* 0xffffffe0d9d97807 */ /* 0x000fe20004800000 */
[----:B------:R-:W-:Y:S01]  /*3bf0*/  IMAD.IADD R214, R218, 0x1, R211 ;  /* 0x00000001dad67824 */ /* 0x000fe200078e02d3 */
[----:B------:R-:W-:Y:S02]  /*3c00*/  SHF.R.U32.HI R225, RZ, 0x3, R220 ;  /* 0x00000003ffe17819 */ /* 0x000fe400000116dc */
        /* <DEDUP_REMOVED lines=61> */
[----:B------:R-:W-:Y:S01]  /*3fe0*/  CS2R R36, SRZ ;  /* 0x0000000000247805 */ /* 0x000fe2000001ff00 */
[----:B------:R-:W-:Y:S01]  /*3ff0*/  VIADD R212, R212, UR16 ;  /* 0x00000010d4d47c36 */ /* 0x000fe20008000000 */
[----:B-----5:R-:W-:Y:S01]  /*4000*/  USHF.L.U32 UR8, UR8, 0x6, URZ ;  /* 0x0000000608087899 */ /* 0x020fe200080006ff */
[----:B------:R-:W-:Y:S01]  /*4010*/  VIADD R210, R210, UR16 ;  /* 0x00000010d2d27c36 */ /* 0x000fe20008000000 */
[----:B------:R-:W-:Y:S01]  /*4020*/  UIADD3 UR5, UPT, UPT, -UR42, UR5, URZ ;  /* 0x000000052a057290 */ /* 0x000fe2000fffe1ff */
[----:B------:R-:W-:-:S02]  /*4030*/  IMAD.IADD R216, R217, 0x1, R211 ;  /* 0x00000001d9d87824 */ /* 0x000fc400078e02d3 */
[----:B------:R-:W-:-:S09]  /*4040*/  IMAD.IADD R215, R217, 0x1, R214 ;  /* 0x00000001d9d77824 */ /* 0x000fd200078e02d6 */
.L_x_1903:
[----:B------:R-:W0:Y:S01]  /*4050*/  LDGDEPBAR ;  /* 0x00000000000079af */ /* 0x000e220000000000 */
[C---:B----4-:R-:W-:Y:S01]  /*4060*/  IADD3 R2, PT, PT, R212.reuse, R217, RZ ;  /* 0x000000d9d4027210 */ /* 0x050fe20007ffe0ff */
[----:B------:R-:W-:Y:S01]  /*4070*/  USHF.L.U32 UR13, UR43, 0x6, URZ ;  /* 0x000000062b0d7899 */ /* 0x000fe200080006ff */
[----:B------:R-:W-:Y:S01]  /*4080*/  IADD3 R3, PT, PT, R212, R218, RZ ;  /* 0x000000dad4037210 */ /* 0x000fe20007ffe0ff */
[----:B------:R-:W-:Y:S02]  /*4090*/  USHF.L.U32 UR12, UR38, 0x7, URZ ;  /* 0x00000007260c7899 */ /* 0x000fe400080006ff */
[----:B------:R-:W-:Y:S01]  /*40a0*/  UISETP.GE.AND UP0, UPT, UR13, UR5, UPT ;  /* 0x000000050d00728c */ /* 0x000fe2000bf06270 */
[----:B-123--:R-:W-:Y:S01]  /*40b0*/  IADD3 R0, PT, PT, R217, R3, RZ ;  /* 0x00000003d9007210 */ /* 0x00efe20007ffe0ff */
        /* <DEDUP_REMOVED lines=24> */
[-C--:B----4-:R-:W-:Y:S08]  /*4240*/  HMMA.16816.F32 R4, R168, R172.reuse, R4 ;  /* 0x000000aca804723c */ /* 0x090ff00000001804 */
[C---:B-1----:R-:W-:Y:S08]  /*4250*/  HMMA.16816.F32 R8, R176.reuse, R172, R8 ;  /* 0x000000acb008723c */ /* 0x042ff00000001808 */
[-C--:B------:R-:W-:Y:S08]  /*4260*/  HMMA.16816.F32 R12, R176, R174.reuse, R12 ;  /* 0x000000aeb00c723c */ /* 0x080ff0000000180c */
[C---:B------:R-:W-:Y:S01]  /*4270*/  HMMA.16816.F32 R16, R168.reuse, R174, R16 ;  /* 0x000000aea810723c */ /* 0x040fe20000001810 */
[----:B------:R-:W-:Y:S07]  /*4280*/  LDSM.16.M88.4 R172, [R215+0xc000] ;  /* 0x00c00000d7ac783b */ /* 0x000fee0000000200 */
[-C--:B--2---:R-:W-:Y:S08]  /*4290*/  HMMA.16816.F32 R20, R168, R180.reuse, R20 ;  /* 0x000000b4a814723c */ /* 0x084ff00000001814 */
[C---:B------:R-:W-:Y:S08]  /*42a0*/  HMMA.16816.F32 R24, R176.reuse, R180, R24 ;  /* 0x000000b4b018723c */ /* 0x040ff00000001818 */
[-C--:B------:R-:W-:Y:S01]  /*42b0*/  HMMA.16816.F32 R28, R176, R182.reuse, R28 ;  /* 0x000000b6b01c723c */ /* 0x080fe2000000181c */
[----:B------:R-:W-:Y:S07]  /*42c0*/  LDSM.16.M88.4 R176, [R0+0x1000] ;  /* 0x0010000000b0783b */ /* 0x000fee0000000200 */
[----:B------:R-:W-:Y:S01]  /*42d0*/  HMMA.16816.F32 R32, R168, R182, R32 ;  /* 0x000000b6a820723c */ /* 0x000fe20000001820 */
[----:B------:R-:W1:Y:S07]  /*42e0*/  LDSM.16.M88.4 R168, [R0] ;  /* 0x0000000000a8783b */ /* 0x000e6e0000000200 */
[-C--:B------:R-:W-:Y:S01]  /*42f0*/  HMMA.16816.F32 R4, R184, R188.reuse, R4 ;  /* 0x000000bcb804723c */ /* 0x080fe20000001804 */
[----:B------:R-:W2:Y:S07]  /*4300*/  LDSM.16.M88.4 R180, [R215+0xc800] ;  /* 0x00c80000d7b4783b */ /* 0x000eae0000000200 */
[C---:B---3--:R-:W-:Y:S01]  /*4310*/  HMMA.16816.F32 R8, R192.reuse, R188, R8 ;  /* 0x000000bcc008723c */ /* 0x048fe20000001808 */
[----:B------:R-:W-:Y:S02]  /*4320*/  MOV R188, UR10 ;  /* 0x0000000a00bc7c02 */ /* 0x000fe40008000f00 */
[----:B------:R-:W-:Y:S05]  /*4330*/  MOV R189, UR11 ;  /* 0x0000000b00bd7c02 */ /* 0x000fea0008000f00 */
[-C--:B------:R-:W-:Y:S08]  /*4340*/  HMMA.16816.F32 R12, R192, R190.reuse, R12 ;  /* 0x000000bec00c723c */ /* 0x080ff0000000180c */
[C---:B------:R-:W-:Y:S08]  /*4350*/  HMMA.16816.F32 R16, R184.reuse, R190, R16 ;  /* 0x000000beb810723c */ /* 0x040ff00000001810 */
[-C--:B------:R-:W-:Y:S08]  /*4360*/  HMMA.16816.F32 R20, R184, R164.reuse, R20 ;  /* 0x000000a4b814723c */ /* 0x080ff00000001814 */
[C---:B------:R-:W-:Y:S04]  /*4370*/  HMMA.16816.F32 R24, R192.reuse, R164, R24 ;  /* 0x000000a4c018723c */ /* 0x040fe80000001818 */
[C---:B------:R-:W-:Y:S04]  /*4380*/  LEA R164, P0, R246.reuse, R188, 0x2 ;  /* 0x000000bcf6a47211 */ /* 0x040fe800078010ff */
[-C--:B------:R-:W-:Y:S01]  /*4390*/  HMMA.16816.F32 R28, R192, R166.reuse, R28 ;  /* 0x000000a6c01c723c */ /* 0x080fe2000000181c */
[----:B------:R-:W-:Y:S02]  /*43a0*/  LDSM.16.M88.4 R192, [R212+0x3000] ;  /* 0x00300000d4c0783b */ /* 0x000fe40000000200 */
[----:B------:R-:W-:Y:S05]  /*43b0*/  LEA.HI.X R165, R246, R189, RZ, 0x2, P0 ;  /* 0x000000bdf6a57211 */ /* 0x000fea00000f14ff */
[----:B------:R-:W-:Y:S01]  /*43c0*/  HMMA.16816.F32 R32, R184, R166, R32 ;  /* 0x000000a6b820723c */ /* 0x000fe20000001820 */
[----:B------:R-:W3:Y:S07]  /*43d0*/  LDSM.16.M88.4 R188, [R212+0x2000] ;  /* 0x00200000d4bc783b */ /* 0x000eee0000000200 */
[-C--:B-1----:R-:W-:Y:S01]  /*43e0*/  HMMA.16816.F32 R4, R168, R172.reuse, R4 ;  /* 0x000000aca804723c */ /* 0x082fe20000001804 */
[----:B------:R-:W-:Y:S07]  /*43f0*/  LDSM.16.M88.4 R184, [R216+0x10000] ;  /* 0x01000000d8b8783b */ /* 0x000fee0000000200 */
[C---:B------:R-:W-:Y:S01]  /*4400*/  HMMA.16816.F32 R8, R176.reuse, R172, R8 ;  /* 0x000000acb008723c */ /* 0x040fe20000001808 */
[----:B------:R-:W5:Y:S04]  /*4410*/  LDG.E R206, desc[UR32][R164.64] ;  /* 0x00000020a4ce7981 */ /* 0x000f68000c1e1900 */
[----:B------:R-:W5:Y:S03]  /*4420*/  LDG.E R207, desc[UR32][R164.64+0x20] ;  /* 0x00002020a4cf7981 */ /* 0x000f66000c1e1900 */
[-C--:B------:R-:W-:Y:S01]  /*4430*/  HMMA.16816.F32 R12, R176, R174.reuse, R12 ;  /* 0x000000aeb00c723c */ /* 0x080fe2000000180c */
[----:B------:R-:W5:Y:S04]  /*4440*/  LDG.E R205, desc[UR32][R164.64+0x80] ;  /* 0x00008020a4cd7981 */ /* 0x000f68000c1e1900 */
[----:B------:R1:W5:Y:S03]  /*4450*/  LDG.E R204, desc[UR32][R164.64+0xa0] ;  /* 0x0000a020a4cc7981 */ /* 0x000366000c1e1900 */
[C---:B------:R-:W-:Y:S01]  /*4460*/  HMMA.16816.F32 R16, R168.reuse, R174, R16 ;  /* 0x000000aea810723c */ /* 0x040fe20000001810 */
[----:B------:R-:W-:Y:S07]  /*4470*/  LDSM.16.M88.4 R172, [R2+0x2000] ;  /* 0x0020000002ac783b */ /* 0x000fee0000000200 */
[-C--:B--2---:R-:W-:Y:S08]  /*4480*/  HMMA.16816.F32 R20, R168, R180.reuse, R20 ;  /* 0x000000b4a814723c */ /* 0x084ff00000001814 */
[C---:B------:R-:W-:Y:S01]  /*4490*/  HMMA.16816.F32 R24, R176.reuse, R180, R24 ;  /* 0x000000b4b018723c */ /* 0x040fe20000001818 */
[----:B-1----:R-:W1:Y:S07]  /*44a0*/  LDSM.16.M88.4 R164, [R211+0x10800] ;  /* 0x01080000d3a4783b */ /* 0x002e6e0000000200 */
        /* <DEDUP_REMOVED lines=20> */
[C---:B------:R-:W-:Y:S08]  /*45f0*/  HMMA.16816.F32 R16, R172.reuse, R186, R16 ;  /* 0x000000baac10723c */ /* 0x040ff00000001810 */
[-C--:B------:R-:W-:Y:S08]  /*4600*/  HMMA.16816.F32 R20, R172, R176.reuse, R20 ;  /* 0x000000b0ac14723c */ /* 0x080ff00000001814 */
[C---:B------:R-:W-:Y:S08]  /*4610*/  HMMA.16816.F32 R24, R168.reuse, R176, R24 ;  /* 0x000000b0a818723c */ /* 0x040ff00000001818 */
[-C--:B------:R-:W-:Y:S01]  /*4620*/  HMMA.16816.F32 R28, R168, R178.reuse, R28 ;  /* 0x000000b2a81c723c */ /* 0x080fe2000000181c */
[----:B------:R-:W2:Y:S07]  /*4630*/  LDSM.16.M88.4 R168, [R0+0x3000] ;  /* 0x0030000000a8783b */ /* 0x000eae0000000200 */
[----:B------:R-:W-:Y:S08]  /*4640*/  HMMA.16816.F32 R32, R172, R178, R32 ;  /* 0x000000b2ac20723c */ /* 0x000ff00000001820 */
[-C--:B---3--:R-:W-:Y:S08]  /*4650*/  HMMA.16816.F32 R4, R180, R200.reuse, R4 ;  /* 0x000000c8b404723c */ /* 0x088ff00000001804 */
[C---:B-1----:R-:W-:Y:S08]  /*4660*/  HMMA.16816.F32 R8, R164.reuse, R200, R8 ;  /* 0x000000c8a408723c */ /* 0x042ff00000001808 */
[-C--:B------:R-:W-:Y:S08]  /*4670*/  HMMA.16816.F32 R12, R164, R202.reuse, R12 ;  /* 0x000000caa40c723c */ /* 0x080ff0000000180c */
[C---:B------:R-:W-:Y:S08]  /*4680*/  HMMA.16816.F32 R16, R180.reuse, R202, R16 ;  /* 0x000000cab410723c */ /* 0x040ff00000001810 */
[-C--:B----4-:R-:W-:Y:S08]  /*4690*/  HMMA.16816.F32 R20, R180, R188.reuse, R20 ;  /* 0x000000bcb414723c */ /* 0x090ff00000001814 */
[C---:B------:R-:W-:Y:S08]  /*46a0*/  HMMA.16816.F32 R24, R164.reuse, R188, R24 ;  /* 0x000000bca418723c */ /* 0x040ff00000001818 */
[-C--:B------:R-:W-:Y:S08]  /*46b0*/  HMMA.16816.F32 R28, R164, R190.reuse, R28 ;  /* 0x000000bea41c723c */ /* 0x080ff0000000181c */
[----:B------:R-:W-:Y:S08]  /*46c0*/  HMMA.16816.F32 R32, R180, R190, R32 ;  /* 0x000000beb420723c */ /* 0x000ff00000001820 */
[-C--:B------:R-:W-:Y:S08]  /*46d0*/  HMMA.16816.F32 R4, R192, R196.reuse, R4 ;  /* 0x000000c4c004723c */ /* 0x080ff00000001804 */
[C---:B--2---:R-:W-:Y:S08]  /*46e0*/  HMMA.16816.F32 R8, R168.reuse, R196, R8 ;  /* 0x000000c4a808723c */ /* 0x044ff00000001808 */
        /* <DEDUP_REMOVED lines=10> */
[----:B------:R-:W2:Y:S01]  /*4790*/  MUFU.TANH R188, R5 ;  /* 0x0000000500bc7308 */ /* 0x000ea20000002400 */
[----:B------:R-:W-:Y:S01]  /*47a0*/  FMUL.FTZ R11, R11, UR48 ;  /* 0x000000300b0b7c20 */ /* 0x000fe20008410000 */
[----:B------:R-:W-:Y:S01]  /*47b0*/  FMUL.FTZ R12, R12, UR48 ;  /* 0x000000300c0c7c20 */ /* 0x000fe20008410000 */
[----:B------:R-:W-:Y:S01]  /*47c0*/  FMUL.FTZ R13, R13, UR48 ;  /* 0x000000300d0d7c20 */ /* 0x000fe20008410000 */
[----:B------:R-:W-:Y:S01]  /*47d0*/  FMUL.FTZ R14, R14, UR48 ;  /* 0x000000300e0e7c20 */ /* 0x000fe20008410000 */
[----:B------:R-:W-:Y:S05]  /*47e0*/  FMUL.FTZ R15, R15, UR48 ;  /* 0x000000300f0f7c20 */ /* 0x000fea0008410000 */
[----:B------:R-:W3:Y:S01]  /*47f0*/  MUFU.TANH R187, R6 ;  /* 0x0000000600bb7308 */ /* 0x000ee20000002400 */
[----:B------:R-:W-:Y:S01]  /*4800*/  FMUL.FTZ R16, R16, UR48 ;  /* 0x0000003010107c20 */ /* 0x000fe20008410000 */
[----:B------:R-:W-:Y:S01]  /*4810*/  FMUL.FTZ R17, R17, UR48 ;  /* 0x0000003011117c20 */ /* 0x000fe20008410000 */
[----:B------:R-:W-:Y:S01]  /*4820*/  FMUL.FTZ R18, R18, UR48 ;  /* 0x0000003012127c20 */ /* 0x000fe20008410000 */
[----:B------:R-:W-:Y:S06]  /*4830*/  FMUL.FTZ R19, R19, UR48 ;  /* 0x0000003013137c20 */ /* 0x000fec0008410000 */
[----:B------:R4:W1:Y:S10]  /*4840*/  MUFU.TANH R186, R7 ;  /* 0x0000000700ba7308 */ /* 0x0008740000002400 */
[----:B------:R1:W1:Y:S10]  /*4850*/  MUFU.TANH R197, R8 ;  /* 0x0000000800c57308 */ /* 0x0002740000002400 */
[----:B------:R1:W1:Y:S01]  /*4860*/  MUFU.TANH R196, R9 ;  /* 0x0000000900c47308 */ /* 0x0002620000002400 */
[----:B----4-:R-:W4:Y:S09]  /*4870*/  LDSM.16.M88.4 R4, [R215+0x10800] ;  /* 0x01080000d704783b */ /* 0x010f320000000200 */
[----:B------:R1:W1:Y:S10]  /*4880*/  MUFU.TANH R190, R10 ;  /* 0x0000000a00be7308 */ /* 0x0002740000002400 */
[----:B------:R1:W1:Y:S10]  /*4890*/  MUFU.TANH R189, R11 ;  /* 0x0000000b00bd7308 */ /* 0x0002740000002400 */
[----:B------:R1:W1:Y:S10]  /*48a0*/  MUFU.TANH R202, R12 ;  /* 0x0000000c00ca7308 */ /* 0x0002740000002400 */
[----:B------:R1:W1:Y:S10]  /*48b0*/  MUFU.TANH R201, R13 ;  /* 0x0000000d00c97308 */ /* 0x0002740000002400 */
[----:B------:R1:W1:Y:S01]  /*48c0*/  MUFU.TANH R199, R14 ;  /* 0x0000000e00c77308 */ /* 0x0002620000002400 */
[-C--:B----4-:R-:W-:Y:S09]  /*48d0*/  HMMA.16816.F32 R20, R192, R4.reuse, R20 ;  /* 0x00000004c014723c */ /* 0x090ff20000001814 */
[----:B------:R4:W1:Y:S01]  /*48e0*/  MUFU.TANH R198, R15 ;  /* 0x0000000f00c67308 */ /* 0x0008620000002400 */
[C---:B------:R-:W-:Y:S09]  /*48f0*/  HMMA.16816.F32 R24, R168.reuse, R4, R24 ;  /* 0x00000004a818723c */ /* 0x040ff20000001818 */
[----:B------:R4:W1:Y:S01]  /*4900*/  MUFU.TANH R227, R16 ;  /* 0x0000001000e37308 */ /* 0x0008620000002400 */
[-C--:B------:R-:W-:Y:S03]  /*4910*/  HMMA.16816.F32 R28, R168, R6.reuse, R28 ;  /* 0x00000006a81c723c */ /* 0x080fe6000000181c */
[----:B------:R-:W-:Y:S01]  /*4920*/  FMUL.FTZ R20, R20, UR48 ;  /* 0x0000003014147c20 */ /* 0x000fe20008410000 */
[----:B------:R-:W-:Y:S01]  /*4930*/  FMUL.FTZ R21, R21, UR48 ;  /* 0x0000003015157c20 */ /* 0x000fe20008410000 */
[----:B------:R-:W-:Y:S01]  /*4940*/  FMUL.FTZ R22, R22, UR48 ;  /* 0x0000003016167c20 */ /* 0x000fe20008410000 */
[----:B------:R-:W-:Y:S03]  /*4950*/  FMUL.FTZ R23, R23, UR48 ;  /* 0x0000003017177c20 */ /* 0x000fe60008410000 */
[----:B------:R4:W1:Y:S01]  /*4960*/  MUFU.TANH R209, R17 ;  /* 0x0000001100d17308 */ /* 0x0008620000002400 */
[----:B------:R-:W-:Y:S04]  /*4970*/  HMMA.16816.F32 R32, R192, R6, R32 ;  /* 0x00000006c020723c */ /* 0x000fe80000001820 */
[----:B------:R-:W-:Y:S01]  /*4980*/  FMUL.FTZ R24, R24, UR48 ;  /* 0x0000003018187c20 */ /* 0x000fe20008410000 */
[----:B------:R-:W-:Y:S01]  /*4990*/  FMUL.FTZ R25, R25, UR48 ;  /* 0x0000003019197c20 */ /* 0x000fe20008410000 */
[----:B------:R-:W-:Y:S03]  /*49a0*/  FMUL.FTZ R26, R26, UR48 ;  /* 0x000000301a1a7c20 */ /* 0x000fe60008410000 */
[----:B------:R4:W1:Y:S01]  /*49b0*/  MUFU.TANH R208, R18 ;  /* 0x0000001200d07308 */ /* 0x0008620000002400 */
[----:B------:R-:W-:Y:S01]  /*49c0*/  FMUL.FTZ R27, R27, UR48 ;  /* 0x000000301b1b7c20 */ /* 0x000fe20008410000 */
[----:B------:R-:W-:Y:S01]  /*49d0*/  FMUL.FTZ R28, R28, UR48 ;  /* 0x000000301c1c7c20 */ /* 0x000fe20008410000 */
[----:B------:R-:W-:Y:S01]  /*49e0*/  FMUL.FTZ R29, R29, UR48 ;  /* 0x000000301d1d7c20 */ /* 0x000fe20008410000 */
[----:B------:R-:W-:Y:S01]  /*49f0*/  FMUL.FTZ R30, R30, UR48 ;  /* 0x000000301e1e7c20 */ /* 0x000fe20008410000 */
[----:B------:R-:W-:Y:S05]  /*4a00*/  FMUL.FTZ R31, R31, UR48 ;  /* 0x000000301f1f7c20 */ /* 0x000fea0008410000 */
[----:B------:R4:W1:Y:S01]  /*4a10*/  MUFU.TANH R203, R19 ;  /* 0x0000001300cb7308 */ /* 0x0008620000002400 */
[----:B------:R-:W-:Y:S01]  /*4a20*/  FMUL.FTZ R32, R32, UR48 ;  /* 0x0000003020207c20 */ /* 0x000fe20008410000 */
[----:B------:R-:W-:Y:S01]  /*4a30*/  FMUL.FTZ R33, R33, UR48 ;  /* 0x0000003021217c20 */ /* 0x000fe20008410000 */
[----:B------:R-:W-:Y:S01]  /*4a40*/  FMUL.FTZ R34, R34, UR48 ;  /* 0x0000003022227c20 */ /* 0x000fe20008410000 */
[----:B------:R-:W-:Y:S06]  /*4a50*/  FMUL.FTZ R35, R35, UR48 ;  /* 0x0000003023237c20 */ /* 0x000fec0008410000 */
[----:B------:R4:W1:Y:S10]  /*4a60*/  MUFU.TANH R231, R20 ;  /* 0x0000001400e77308 */ /* 0x0008740000002400 */
        /* <DEDUP_REMOVED lines=14> */
[----:B------:R4:W1:Y:S01]  /*4b50*/  MUFU.TANH R236, R35 ;  /* 0x0000002300ec7308 */ /* 0x0008620000002400 */
[----:B--23--:R-:W-:Y:S05]  /*4b60*/  BRA.U !UP0, `(.L_x_1899) ;  /* 0x0000000108b07547 */ /* 0x00cfea000b800000 */
[----:B-1----:R-:W-:Y:S01]  /*4b70*/  MOV R12, R192 ;  /* 0x000000c0000c7202 */ /* 0x002fe20000000f00 */
[----:B------:R-:W-:Y:S01]  /*4b80*/  UIADD3 UR9, UPT, UPT, UR12, 0x80, URZ ;  /* 0x000000800c097890 */ /* 0x000fe2000fffe0ff */
[----:B------:R-:W-:Y:S01]  /*4b90*/  MOV R10, R194 ;  /* 0x000000c2000a7202 */ /* 0x000fe20000000f00 */
[----:B------:R-:W-:Y:S01]  /*4ba0*/  IMAD.MOV.U32 R11, RZ, RZ, R193 ;  /* 0x000000ffff0b7224 */ /* 0x000fe200078e00c1 */
[----:B----4-:R-:W-:Y:S01]  /*4bb0*/  MOV R27, R236 ;  /* 0x000000ec001b7202 */ /* 0x010fe20000000f00 */
[----:B------:R-:W-:Y:S01]  /*4bc0*/  IMAD.MOV.U32 R13, RZ, RZ, R195 ;  /* 0x000000ffff0d7224 */ /* 0x000fe200078e00c3 */
[----:B------:R-:W-:Y:S01]  /*4bd0*/  MOV R31, R238 ;  /* 0x000000ee001f7202 */ /* 0x000fe20000000f00 */
[----:B------:R-:W-:Y:S01]  /*4be0*/  IMAD.U32 R0, RZ, RZ, UR9 ;  /* 0x00000009ff007e24 */ /* 0x000fe2000f8e00ff */
[----:B------:R-:W-:Y:S01]  /*4bf0*/  MOV R9, R232 ;  /* 0x000000e800097202 */ /* 0x000fe20000000f00 */
[----:B------:R-:W-:Y:S01]  /*4c00*/  IMAD.MOV.U32 R26, RZ, RZ, R237 ;  /* 0x000000ffff1a7224 */ /* 0x000fe200078e00ed */
[----:B------:R-:W-:Y:S01]  /*4c10*/  MOV R14, R234 ;  /* 0x000000ea000e7202 */ /* 0x000fe20000000f00 */
[----:B------:R-:W-:Y:S01]  /*4c20*/  IMAD.MOV.U32 R30, RZ, RZ, R239 ;  /* 0x000000ffff1e7224 */ /* 0x000fe200078e00ef */
[----:B------:R-:W-:Y:S01]  /*4c30*/  ISETP.LT.AND P0, PT, R0, UR34, PT ;  /* 0x0000002200007c0c */ /* 0x000fe2000bf01270 */
        /* <DEDUP_REMOVED lines=11> */
[----:B------:R-:W-:Y:S01]  /*4cf0*/  UIADD3 UR9, UPT, UPT, UR12, UR36, URZ ;  /* 0x000000240c097290 */ /* 0x000fe2000fffe0ff */
[----:B------:R-:W-:Y:S01]  /*4d00*/  MOV R23, R209 ;  /* 0x000000d100177202 */ /* 0x000fe20000000f00 */
[----:B------:R-:W-:Y:S01]  /*4d10*/  IMAD.MOV.U32 R17, RZ, RZ, R208 ;  /* 0x000000ffff117224 */ /* 0x000fe200078e00d0 */
[----:B------:R-:W-:Y:S01]  /*4d20*/  UIADD3 UR16, UPT, UPT, UR13, 0x40, URZ ;  /* 0x000000400d107890 */ /* 0x000fe2000fffe0ff */
[----:B------:R-:W-:Y:S01]  /*4d30*/  MOV R5, R189 ;  /* 0x000000bd00057202 */ /* 0x000fe20000000f00 */
[----:B------:R-:W-:Y:S01]  /*4d40*/  IMAD.MOV.U32 R22, RZ, RZ, R227 ;  /* 0x000000ffff167224 */ /* 0x000fe200078e00e3 */
[----:B------:R-:W-:Y:S01]  /*4d50*/  UIADD3 UR9, UPT, UPT, UR9, 0x80, URZ ;  /* 0x0000008009097890 */ /* 0x000fe2000fffe0ff */
[----:B------:R-:W-:Y:S01]  /*4d60*/  MOV R21, R196 ;  /* 0x000000c400157202 */ /* 0x000fe20000000f00 */
[----:B------:R-:W-:Y:S01]  /*4d70*/  IMAD.MOV.U32 R35, RZ, RZ, R190 ;  /* 0x000000ffff237224 */ /* 0x000fe200078e00be */
[----:B------:R-:W-:Y:S01]  /*4d80*/  MOV R4, R186 ;  /* 0x000000ba00047202 */ /* 0x000fe20000000f00 */
[----:B------:R-:W-:Y:S01]  /*4d90*/  UIADD3 UR9, UPT, UPT, UR9, UR44, -UR34 ;  /* 0x0000002c09097290 */ /* 0x000fe2000fffe822 */
[----:B------:R-:W-:Y:S01]  /*4da0*/  IMAD.MOV.U32 R34, RZ, RZ, R197 ;  /* 0x000000ffff227224 */ /* 0x000fe200078e00c5 */
[----:B------:R-:W-:Y:S01]  /*4db0*/  MOV R20, R188 ;  /* 0x000000bc00147202 */ /* 0x000fe20000000f00 */
[----:B------:R-:W-:Y:S01]  /*4dc0*/  IMAD.MOV.U32 R33, RZ, RZ, R187 ;  /* 0x000000ffff217224 */ /* 0x000fe200078e00bb */
[----:B------:R-:W-:Y:S01]  /*4dd0*/  UIADD3 UR9, UPT, UPT, UR9, -0x80, URZ ;  /* 0xffffff8009097890 */ /* 0x000fe2000fffe0ff */
[----:B------:R-:W-:Y:S03]  /*4de0*/  IMAD.MOV.U32 R32, RZ, RZ, R191 ;  /* 0x000000ffff207224 */ /* 0x000fe600078e00bf */
[----:B------:R-:W-:Y:S06]  /*4df0*/  UISETP.GE.AND UP0, UPT, UR16, UR9, UPT ;  /* 0x000000091000728c */ /* 0x000fec000bf06270 */
[----:B------:R-:W-:Y:S11]  /*4e00*/  PLOP3.LUT P1, PT, PT, PT, UP0, 0x80, 0x8 ;  /* 0x000000000008781c */ /* 0x000ff60003f2f008 */
[----:B------:R-:W-:Y:S02]  /*4e10*/  @!UPT UIADD3 URZ, UPT, UPT, URZ, URZ, URZ ;  /* 0x000000fffffff290 */ /* 0x000fe4000fffe0ff */
[----:B------:R-:W-:Y:S05]  /*4e20*/  @!P1 BRA P0, `(.L_x_1900) ;  /* 0x0000000800709947 */ /* 0x000fea0000000000 */
.L_x_1899:
[----:B------:R-:W-:Y:S01]  /*4e30*/  LOP3.LUT R2, R246, UR13, RZ, 0xfc, !PT ;  /* 0x0000000df6027c12 */ /* 0x000fe2000f8efcff */
[----:B-1----:R-:W-:Y:S01]  /*4e40*/  IMAD.SHL.U32 R9, R220, 0x2, RZ ;  /* 0x00000002dc097824 */ /* 0x002fe200078e00ff */
[----:B------:R-:W-:Y:S01]  /*4e50*/  UIADD3 UR9, UPT, UPT, UR34, UR17, -UR36 ;  /* 0x0000001122097290 */ /* 0x000fe2000fffe824 */
[----:B------:R-:W-:Y:S01]  /*4e60*/  IMAD.MOV.U32 R7, RZ, RZ, 0x1 ;  /* 0x00000001ff077424 */ /* 0x000fe200078e00ff */
[----:B------:R-:W-:Y:S01]  /*4e70*/  UIADD3 UR13, UPT, UPT, UR34, -UR44, -UR36 ;  /* 0x8000002c220d7290 */ /* 0x000fe2000fffe824 */
[----:B------:R-:W-:Y:S01]  /*4e80*/  IMAD.MOV.U32 R5, RZ, RZ, 0x9 ;  /* 0x00000009ff057424 */ /* 0x000fe200078e00ff */
[----:B------:R-:W-:Y:S01]  /*4e90*/  LOP3.LUT R9, R9, 0x6, RZ, 0xc0, !PT ;  /* 0x0000000609097812 */ /* 0x000fe200078ec0ff */
[----:B------:R-:W-:Y:S02]  /*4ea0*/  IMAD.MOV.U32 R3, RZ, RZ, 0x21 ;  /* 0x00000021ff037424 */ /* 0x000fe400078e00ff */
[C---:B------:R-:W-:Y:S01]  /*4eb0*/  VIADD R0, R2.reuse, UR9 ;  /* 0x0000000902007c36 */ /* 0x040fe20008000000 */
[----:B------:R-:W-:Y:S01]  /*4ec0*/  LOP3.LUT R9, R9, 0x1e0, R213, 0xf8, !PT ;  /* 0x000001e009097812 */ /* 0x000fe200078ef8d5 */
[----:B------:R-:W-:Y:S02]  /*4ed0*/  IMAD.MOV.U32 R4, RZ, RZ, 0x29 ;  /* 0x00000029ff047424 */ /* 0x000fe400078e00ff */
[----:B------:R-:W-:Y:S01]  /*4ee0*/  VIADD R2, R2, UR13 ;  /* 0x0000000d02027c36 */ /* 0x000fe20008000000 */
[C---:B------:R-:W-:Y:S01]  /*4ef0*/  VIADDMNMX R7, R0.reuse, R7, UR34, PT ;  /* 0x0000002200077e46 */ /* 0x040fe2000b800107 */
[----:B------:R-:W-:Y:S01]  /*4f00*/  VIADD R9, R9, UR12 ;  /* 0x0000000c09097c36 */ /* 0x000fe20008000000 */
[C---:B------:R-:W-:Y:S02]  /*4f10*/  VIADDMNMX R5, R0.reuse, R5, UR34, PT ;  /* 0x0000002200057e46 */ /* 0x040fe4000b800105 */
[C---:B------:R-:W-:Y:S01]  /*4f20*/  VIADDMNMX R3, R0.reuse, R3, UR34, PT ;  /* 0x0000002200037e46 */ /* 0x040fe2000b800103 */
[C---:B------:R-:W-:Y:S01]  /*4f30*/  VIADD R13, R9.reuse, 0x9 ;  /* 0x00000009090d7836 */ /* 0x040fe20000000000 */
[----:B------:R-:W-:Y:S01]  /*4f40*/  VIADDMNMX R0, R0, R4, UR34, PT ;  /* 0x0000002200007e46 */ /* 0x000fe2000b800104 */
[C---:B----4-:R-:W-:Y:S01]  /*4f50*/  VIADD R15, R9.reuse, 0x1 ;  /* 0x00000001090f7836 */ /* 0x050fe20000000000 */
[----:B------:R-:W-:Y:S01]  /*4f60*/  VIMNMX R8, PT, PT, RZ, R2, !PT ;  /* 0x00000002ff087248 */ /* 0x000fe20007fe0100 */
[C---:B------:R-:W-:Y:S01]  /*4f70*/  VIADD R14, R9.reuse, 0x8 ;  /* 0x00000008090e7836 */ /* 0x040fe20000000000 */
[C---:B------:R-:W-:Y:S01]  /*4f80*/  VIADDMNMX R4, R2.reuse, 0x20, RZ, !PT ;  /* 0x0000002002047846 */ /* 0x040fe200078001ff */
[C---:B------:R-:W-:Y:S01]  /*4f90*/  VIADD R10, R9.reuse, 0x18 ;  /* 0x00000018090a7836 */ /* 0x040fe20000000000 */
[C---:B------:R-:W-:Y:S01]  /*4fa0*/  VIADDMNMX R6, R2.reuse, 0x8, RZ, !PT ;  /* 0x0000000802067846 */ /* 0x040fe200078001ff */
[C---:B------:R-:W-:Y:S01]  /*4fb0*/  VIADD R12, R9.reuse, 0x10 ;  /* 0x00000010090c7836 */ /* 0x040fe20000000000 */
[----:B------:R-:W-:Y:S01]  /*4fc0*/  VIADDMNMX R2, R2, 0x28, RZ, !PT ;  /* 0x0000002802027846 */ /* 0x000fe200078001ff */
[C---:B------:R-:W-:Y:S01]  /*4fd0*/  VIADD R11, R9.reuse, 0x11 ;  /* 0x00000011090b7836 */ /* 0x040fe20000000000 */
[C---:B------:R-:W-:Y:S02]  /*4fe0*/  ISETP.GE.AND P0, PT, R9.reuse, R8, PT ;  /* 0x000000080900720c */ /* 0x040fe40003f06270 */
[C---:B------:R-:W-:Y:S02]  /*4ff0*/  ISETP.GE.AND P5, PT, R9.reuse, R4, PT ;  /* 0x000000040900720c */ /* 0x040fe40003fa6270 */
[C---:B------:R-:W-:Y:S02]  /*5000*/  ISETP.GE.AND P6, PT, R9.reuse, R6, PT ;  /* 0x000000060900720c */ /* 0x040fe40003fc6270 */
[C---:B------:R-:W-:Y:S02]  /*5010*/  ISETP.GE.AND P4, PT, R9.reuse, R2, PT ;  /* 0x000000020900720c */ /* 0x040fe40003f86270 */
[----:B------:R-:W-:Y:S02]  /*5020*/  ISETP.GE.AND P1, PT, R9, R3, PT ;  /* 0x000000030900720c */ /* 0x000fe40003f26270 */
[----:B------:R-:W-:Y:S02]  /*5030*/  FSEL R32, R191, -INF , P0 ;  /* 0xff800000bf207808 */ /* 0x000fe40000000000 */
[----:B------:R-:W-:Y:S02]  /*5040*/  FSEL R34, R197, -INF , P5 ;  /* 0xff800000c5227808 */ /* 0x000fe40002800000 */
[C---:B------:R-:W-:Y:S02]  /*5050*/  ISETP.GE.AND P3, PT, R9.reuse, R7, PT ;  /* 0x000000070900720c */ /* 0x040fe40003f66270 */
[C---:B------:R-:W-:Y:S02]  /*5060*/  ISETP.GE.AND P2, PT, R9.reuse, R5, PT ;  /* 0x000000050900720c */ /* 0x040fe40003f46270 */
[C---:B------:R-:W-:Y:S01]  /*5070*/  ISETP.GE.AND P0, PT, R9.reuse, R0, PT ;  /* 0x000000000900720c */ /* 0x040fe20003f06270 */
[----:B------:R-:W-:Y:S01]  /*5080*/  VIADD R9, R9, 0x19 ;  /* 0x0000001909097836 */ /* 0x000fe20000000000 */
[----:B------:R-:W-:Y:S02]  /*5090*/  FSEL R33, R187, -INF , P6 ;  /* 0xff800000bb217808 */ /* 0x000fe40003000000 */
[----:B------:R-:W-:Y:S02]  /*50a0*/  FSEL R35, R190, -INF , P4 ;  /* 0xff800000be237808 */ /* 0x000fe40002000000 */
[-C--:B------:R-:W-:Y:S02]  /*50b0*/  ISETP.GE.AND P4, PT, R13, R8.reuse, PT ;  /* 0x000000080d00720c */ /* 0x080fe40003f86270 */
[----:B------:R-:W-:Y:S02]  /*50c0*/  FSEL R34, R34, -INF , !P1 ;  /* 0xff80000022227808 */ /* 0x000fe40004800000 */
[-C--:B------:R-:W-:Y:S02]  /*50d0*/  ISETP.GE.AND P6, PT, R15, R8.reuse, PT ;  /* 0x000000080f00720c */ /* 0x080fe40003fc6270 */
[-C--:B------:R-:W-:Y:S02]  /*50e0*/  ISETP.GE.AND P5, PT, R14, R8.reuse, PT ;  /* 0x000000080e00720c */ /* 0x080fe40003fa6270 */
[-C--:B------:R-:W-:Y:S02]  /*50f0*/  ISETP.GE.AND P1, PT, R10, R8.reuse, PT ;  /* 0x000000080a00720c */ /* 0x080fe40003f26270 */
[----:B------:R-:W-:Y:S02]  /*5100*/  FSEL R32, R32, -INF , !P3 ;  /* 0xff80000020207808 */ /* 0x000fe40005800000 */
[----:B------:R-:W-:Y:S02]  /*5110*/  FSEL R33, R33, -INF , !P2 ;  /* 0xff80000021217808 */ /* 0x000fe40005000000 */
[----:B------:R-:W-:Y:S02]  /*5120*/  FSEL R35, R35, -INF , !P0 ;  /* 0xff80000023237808 */ /* 0x000fe40004000000 */
[-C--:B------:R-:W-:Y:S02]  /*5130*/  ISETP.GE.AND P3, PT, R12, R8.reuse, PT ;  /* 0x000000080c00720c */ /* 0x080fe40003f66270 */
[-C--:B------:R-:W-:Y:S02]  /*5140*/  ISETP.GE.AND P2, PT, R11, R8.reuse, PT ;  /* 0x000000080b00720c */ /* 0x080fe40003f46270 */
[----:B------:R-:W-:Y:S02]  /*5150*/  ISETP.GE.AND P0, PT, R9, R8, PT ;  /* 0x000000080900720c */ /* 0x000fe40003f06270 */
[----:B------:R-:W-:Y:S02]  /*5160*/  FSEL R23, R209, -INF , P4 ;  /* 0xff800000d1177808 */ /* 0x000fe40002000000 */
        /* <DEDUP_REMOVED lines=55> */
[----:B------:R-:W-:Y:S02]  /*54e0*/  FSEL R23, R23, -INF , !P4 ;  /* 0xff80000017177808 */ /* 0x000fe40006000000 */
[-C--:B------:R-:W-:Y:S02]  /*54f0*/  ISETP.GE.AND P4, PT, R13, R5.reuse, PT ;  /* 0x000000050d00720c */ /* 0x080fe40003f86270 */
[----:B------:R-:W-:Y:S02]  /*5500*/  FSEL R20, R20, -INF , !P6 ;  /* 0xff80000014147808 */ /* 0x000fe40007000000 */
[----:B------:R-:W-:Y:S02]  /*5510*/  FSEL R22, R22, -INF , !P5 ;  /* 0xff80000016167808 */ /* 0x000fe40006800000 */
        /* <DEDUP_REMOVED lines=45> */
.L_x_1900:
[----:B------:R-:W2:Y:S01]  /*57f0*/  LDL R0, [R1+0x1c] ;  /* 0x00001c0001007983 */ /* 0x000ea20000100800 */
[----:B------:R-:W-:Y:S03]  /*5800*/  UISETP.GT.AND UP0, UPT, UR43, UR39, UPT ;  /* 0x000000272b00728c */ /* 0x000fe6000bf04270 */
[----:B------:R-:W3:Y:S04]  /*5810*/  LDL R166, [R1+0x18] ;  /* 0x0000180001a67983 */ /* 0x000ee80000100800 */
[----:B------:R-:W4:Y:S04]  /*5820*/  LDL R165, [R1+0x14] ;  /* 0x0000140001a57983 */ /* 0x000f280000100800 */
[----:B------:R-:W4:Y:S04]  /*5830*/  LDL R164, [R1+0x10] ;  /* 0x0000100001a47983 */ /* 0x000f280000100800 */
[----:B------:R1:W-:Y:S04]  /*5840*/  STL [R1+0x70], R56 ;  /* 0x0000703801007387 */ /* 0x0003e80000100800 */
[----:B------:R1:W-:Y:S04]  /*5850*/  STL [R1+0x6c], R55 ;  /* 0x00006c3701007387 */ /* 0x0003e80000100800 */
[----:B------:R1:W-:Y:S04]  /*5860*/  STL [R1+0x68], R54 ;  /* 0x0000683601007387 */ /* 0x0003e80000100800 */
        /* <DEDUP_REMOVED lines=8> */
[----:B------:R1:W-:Y:S04]  /*58f0*/  STL [R1+0x44], R45 ;  /* 0x0000442d01007387 */ /* 0x0003e80000100800 */
[----:B------:R1:W-:Y:S04]  /*5900*/  STL [R1+0x40], R44 ;  /* 0x0000402c01007387 */ /* 0x0003e80000100800 */
[----:B------:R1:W-:Y:S04]  /*5910*/  STL [R1+0x3c], R43 ;  /* 0x00003c2b01007387 */ /* 0x0003e80000100800 */
[----:B------:R1:W-:Y:S04]  /*5920*/  STL [R1+0x38], R42 ;  /* 0x0000382a01007387 */ /* 0x0003e80000100800 */
[----:B------:R1:W-:Y:S04]  /*5930*/  STL [R1+0x34], R41 ;  /* 0x0000342901007387 */ /* 0x0003e80000100800 */
[----:B------:R-:W-:Y:S04]  /*5940*/  STL [R1+0x30], R40 ;  /* 0x0000302801007387 */ /* 0x000fe80000100800 */
[----:B------:R-:W-:Y:S04]  /*5950*/  STL [R1+0x2c], R39 ;  /* 0x00002c2701007387 */ /* 0x000fe80000100800 */
[----:B------:R-:W-:Y:S04]  /*5960*/  STL [R1+0x28], R38 ;  /* 0x0000282601007387 */ /* 0x000fe80000100800 */
[----:B------:R-:W-:Y:S04]  /*5970*/  STL [R1+0x24], R37 ;  /* 0x0000242501007387 */ /* 0x000fe80000100800 */
[----:B------:R-:W-:Y:S01]  /*5980*/  STL [R1+0x20], R36 ;  /* 0x0000202401007387 */ /* 0x000fe20000100800 */
[----:B------:R-:W1:Y:S02]  /*5990*/  S2R R220, SR_TID.X ;  /* 0x0000000000dc7919 */ /* 0x000e640000002100 */
[C---:B-1----:R-:W-:Y:S02]  /*59a0*/  SHF.L.U32 R222, R220.reuse, 0x1, RZ ;  /* 0x00000001dcde7819 */ /* 0x042fe400000006ff */
[C---:B------:R-:W-:Y:S02]  /*59b0*/  SHF.L.U32 R219, R220.reuse, 0x5, RZ ;  /* 0x00000005dcdb7819 */ /* 0x040fe400000006ff */
[----:B------:R-:W-:Y:S02]  /*59c0*/  SHF.R.U32.HI R213, RZ, 0x1, R220 ;  /* 0x00000001ffd57819 */ /* 0x000fe400000116dc */
[C---:B------:R-:W-:Y:S02]  /*59d0*/  SHF.L.U32 R183, R220.reuse, 0x6, RZ ;  /* 0x00000006dcb77819 */ /* 0x040fe400000006ff */
[C---:B------:R-:W-:Y:S02]  /*59e0*/  SHF.L.U32 R221, R220.reuse, 0x3, RZ ;  /* 0x00000003dcdd7819 */ /* 0x040fe400000006ff */
[----:B------:R-:W-:Y:S02]  /*59f0*/  LOP3.LUT R180, R183, 0x1c0, RZ, 0xc0, !PT ;  /* 0x000001c0b7b47812 */ /* 0x000fe400078ec0ff */
[----:B------:R-:W-:Y:S02]  /*5a00*/  LOP3.LUT R223, R220, 0x8, RZ, 0xc0, !PT ;  /* 0x00000008dcdf7812 */ /* 0x000fe400078ec0ff */
[----:B------:R-:W-:Y:S02]  /*5a10*/  LOP3.LUT R180, R180, 0x38, R221, 0xf8, !PT ;  /* 0x00000038b4b47812 */ /* 0x000fe400078ef8dd */
[----:B------:R-:W-:Y:S02]  /*5a20*/  LOP3.LUT R211, R219, 0x7a00, RZ, 0xc0, !PT ;  /* 0x00007a00dbd37812 */ /* 0x000fe400078ec0ff */
[----:B------:R-:W-:Y:S02]  /*5a30*/  LOP3.LUT P1, RZ, R220, 0x8, RZ, 0xc0, !PT ;  /* 0x00000008dcff7812 */ /* 0x000fe4000782c0ff */
[----:B------:R-:W-:Y:S04]  /*5a40*/  LOP3.LUT R211, R211, R180, R223, 0xf6, !PT ;  /* 0x000000b4d3d37212 */ /* 0x000fe800078ef6df */
[----:B------:R-:W-:Y:S01]  /*5a50*/  LEA R211, R211, UR4, 0x1 ;  /* 0x00000004d3d37c11 */ /* 0x000fe2000f8e08ff */
[C---:B--2---:R-:W-:Y:S01]  /*5a60*/  FMUL.FTZ R3, R0.reuse, 1.4426950216293334961 ;  /* 0x3fb8aa3b00037820 */ /* 0x044fe20000410000 */
[----:B------:R-:W-:Y:S01]  /*5a70*/  FSETP.NEU.FTZ.AND P0, PT, R0, -INF , PT ;  /* 0xff8000000000780b */ /* 0x000fe20003f1d000 */
[C---:B---3--:R-:W-:Y:S03]  /*5a80*/  FMUL.FTZ R2, R166.reuse, 1.4426950216293334961 ;  /* 0x3fb8aa3ba6027820 */ /* 0x048fe60000410000 */
[----:B------:R-:W-:Y:S02]  /*5a90*/  FSEL R3, R3, RZ, P0 ;  /* 0x000000ff03037208 */ /* 0x000fe40000000000 */
[----:B------:R-:W-:Y:S03]  /*5aa0*/  FSETP.NEU.FTZ.AND P0, PT, R166, -INF , PT ;  /* 0xff800000a600780b */ /* 0x000fe60003f1d000 */
[--C-:B------:R-:W-:Y:S01]  /*5ab0*/  FFMA.FTZ R0, R32, UR45, -R3.reuse ;  /* 0x0000002d20007c23 */ /* 0x100fe20008010803 */
[----:B------:R-:W-:Y:S02]  /*5ac0*/  FSEL R2, R2, RZ, P0 ;  /* 0x000000ff02027208 */ /* 0x000fe40000000000 */
[----:B----4-:R-:W-:Y:S01]  /*5ad0*/  FSETP.NEU.FTZ.AND P0, PT, R165, -INF , PT ;  /* 0xff800000a500780b */ /* 0x010fe20003f1d000 */
[----:B------:R1:W-:Y:S02]  /*5ae0*/  MUFU.EX2 R56, R0 ;  /* 0x0000000000387308 */ /* 0x0003e40000000800 */
[--C-:B-1----:R-:W-:Y:S08]  /*5af0*/  FFMA.FTZ R0, R20, UR45, -R3.reuse ;  /* 0x0000002d14007c23 */ /* 0x102ff00008010803 */
[----:B------:R1:W-:Y:S02]  /*5b00*/  MUFU.EX2 R250, R0 ;  /* 0x0000000000fa7308 */ /* 0x0003e40000000800 */
[--C-:B-1----:R-:W-:Y:S08]  /*5b10*/  FFMA.FTZ R0, R33, UR45, -R2.reuse ;  /* 0x0000002d21007c23 */ /* 0x102ff00008010802 */
[----:B------:R1:W-:Y:S02]  /*5b20*/  MUFU.EX2 R55, R0 ;  /* 0x0000000000377308 */ /* 0x0003e40000000800 */
[--C-:B-1----:R-:W-:Y:S01]  /*5b30*/  FFMA.FTZ R0, R4, UR45, -R2.reuse ;  /* 0x0000002d04007c23 */ /* 0x102fe20008010802 */
[--C-:B------:R-:W-:Y:S07]  /*5b40*/  FFMA.FTZ R4, R18, UR45, -R2.reuse ;  /* 0x0000002d12047c23 */ /* 0x100fee0008010802 */
[----:B------:R1:W-:Y:S10]  /*5b50*/  MUFU.EX2 R54, R0 ;  /* 0x0000000000367308 */ /* 0x0003f40000000800 */
[----:B------:R-:W-:Y:S01]  /*5b60*/  MUFU.EX2 R45, R4 ;  /* 0x00000004002d7308 */ /* 0x000fe20000000800 */
[--C-:B-1----:R-:W-:Y:S09]  /*5b70*/  FFMA.FTZ R0, R22, UR45, -R3.reuse ;  /* 0x0000002d16007c23 */ /* 0x102ff20008010803 */
[----:B------:R1:W-:Y:S02]  /*5b80*/  MUFU.EX2 R48, R0 ;  /* 0x0000000000307308 */ /* 0x0003e40000000800 */
[--C-:B-1----:R-:W-:Y:S08]  /*5b90*/  FFMA.FTZ R0, R23, UR45, -R3.reuse ;  /* 0x0000002d17007c23 */ /* 0x102ff00008010803 */
[----:B------:R1:W-:Y:S02]  /*5ba0*/  MUFU.EX2 R47, R0 ;  /* 0x00000000002f7308 */ /* 0x0003e40000000800 */
[----:B-1----:R-:W-:Y:S01]  /*5bb0*/  FFMA.FTZ R0, R17, UR45, -R2 ;  /* 0x0000002d11007c23 */ /* 0x002fe20008010802 */
[----:B------:R-:W-:Y:S07]  /*5bc0*/  FMUL.FTZ R17, R165, 1.4426950216293334961 ;  /* 0x3fb8aa3ba5117820 */ /* 0x000fee0000410000 */
[----:B------:R1:W-:Y:S02]  /*5bd0*/  MUFU.EX2 R46, R0 ;  /* 0x00000000002e7308 */ /* 0x0003e40000000800 */
[----:B-1----:R-:W-:Y:S01]  /*5be0*/  FSEL R0, R17, RZ, P0 ;  /* 0x000000ff11007208 */ /* 0x002fe20000000000 */
[C---:B------:R-:W-:Y:S01]  /*5bf0*/  FMUL.FTZ R17, R164.reuse, 1.4426950216293334961 ;  /* 0x3fb8aa3ba4117820 */ /* 0x040fe20000410000 */
[----:B------:R-:W-:Y:S03]  /*5c00*/  FSETP.NEU.FTZ.AND P0, PT, R164, -INF , PT ;  /* 0xff800000a400780b */ /* 0x000fe60003f1d000 */
[--C-:B------:R-:W-:Y:S04]  /*5c10*/  FFMA.FTZ R4, R34, UR45, -R0.reuse ;  /* 0x0000002d22047c23 */ /* 0x100fe80008010800 */
[----:B------:R1:W-:Y:S02]  /*5c20*/  MUFU.EX2 R53, R4 ;  /* 0x0000000400357308 */ /* 0x0003e40000000800 */
[----:B-1----:R-:W-:Y:S01]  /*5c30*/  FSEL R4, R17, RZ, P0 ;  /* 0x000000ff11047208 */ /* 0x002fe20000000000 */
[----:B------:R-:W-:Y:S01]  /*5c40*/  FFMA.FTZ R17, R21, UR45, -R0 ;  /* 0x0000002d15117c23 */ /* 0x000fe20008010800 */
[----:B------:R-:W-:Y:S03]  /*5c50*/  LOP3.LUT P0, R181, R220, 0x4, RZ, 0xc0, !PT ;  /* 0x00000004dcb57812 */ /* 0x000fe6000780c0ff */
[--C-:B------:R-:W-:Y:S03]  /*5c60*/  FFMA.FTZ R5, R5, UR45, -R4.reuse ;  /* 0x0000002d05057c23 */ /* 0x100fe60008010804 */
[----:B------:R1:W-:Y:S10]  /*5c70*/  MUFU.EX2 R252, R17 ;  /* 0x0000001100fc7308 */ /* 0x0003f40000000800 */
[----:B------:R2:W-:Y:S01]  /*5c80*/  MUFU.EX2 R249, R5 ;  /* 0x0000000500f97308 */ /* 0x0005e20000000800 */
[----:B-1----:R-:W-:Y:S09]  /*5c90*/  FFMA.FTZ R17, R35, UR45, -R4 ;  /* 0x0000002d23117c23 */ /* 0x002ff20008010804 */
[----:B------:R-:W-:Y:S01]  /*5ca0*/  MUFU.EX2 R251, R17 ;  /* 0x0000001100fb7308 */ /* 0x000fe20000000800 */
[--C-:B--2---:R-:W-:Y:S09]  /*5cb0*/  FFMA.FTZ R5, R19, UR45, -R0.reuse ;  /* 0x0000002d13057c23 */ /* 0x104ff20008010800 */
[----:B------:R1:W-:Y:S02]  /*5cc0*/  MUFU.EX2 R52, R5 ;  /* 0x0000000500347308 */ /* 0x0003e40000000800 */
[----:B-1----:R-:W-:Y:S08]  /*5cd0*/  FFMA.FTZ R5, R16, UR45, -R0 ;  /* 0x0000002d10057c23 */ /* 0x002ff00008010800 */
[----:B------:R1:W-:Y:S02]  /*5ce0*/  MUFU.EX2 R51, R5 ;  /* 0x0000000500337308 */ /* 0x0003e40000000800 */
[--C-:B-1----:R-:W-:Y:S08]  /*5cf0*/  FFMA.FTZ R5, R6, UR45, -R4.reuse ;  /* 0x0000002d06057c23 */ /* 0x102ff00008010804 */
[----:B------:R1:W-:Y:S02]  /*5d00*/  MUFU.EX2 R50, R5 ;  /* 0x0000000500327308 */ /* 0x0003e40000000800 */
[----:B-1----:R-:W-:Y:S01]  /*5d10*/  FFMA.FTZ R5, R7, UR45, -R4 ;  /* 0x0000002d07057c23 */ /* 0x002fe20008010804 */
[----:B------:R-:W-:Y:S01]  /*5d20*/  FFMA.FTZ R7, R10, UR45, -R0 ;  /* 0x0000002d0a077c23 */ /* 0x000fe20008010800 */
[----:B------:R-:W-:Y:S06]  /*5d30*/  SHF.L.U32 R10, R220, 0x4, RZ ;  /* 0x00000004dc0a7819 */ /* 0x000fec00000006ff */
[----:B------:R1:W-:Y:S01]  /*5d40*/  MUFU.EX2 R49, R5 ;  /* 0x0000000500317308 */ /* 0x0003e20000000800 */
[----:B------:R-:W-:Y:S04]  /*5d50*/  LOP3.LUT R10, R10, 0x1c0, RZ, 0xc0, !PT ;  /* 0x000001c00a0a7812 */ /* 0x000fe800078ec0ff */
[----:B------:R-:W-:Y:S01]  /*5d60*/  LOP3.LUT R16, R10, 0x38, R222, 0xf8, !PT ;  /* 0x000000380a107812 */ /* 0x000fe200078ef8de */
[--C-:B-1----:R-:W-:Y:S04]  /*5d70*/  FFMA.FTZ R5, R28, UR45, -R3.reuse ;  /* 0x0000002d1c057c23 */ /* 0x102fe80008010803 */
[----:B------:R1:W-:Y:S02]  /*5d80*/  MUFU.EX2 R44, R5 ;  /* 0x00000005002c7308 */ /* 0x0003e40000000800 */
[--C-:B-1----:R-:W-:Y:S08]  /*5d90*/  FFMA.FTZ R5, R29, UR45, -R3.reuse ;  /* 0x0000002d1d057c23 */ /* 0x102ff00008010803 */
[----:B------:R1:W-:Y:S02]  /*5da0*/  MUFU.EX2 R43, R5 ;  /* 0x00000005002b7308 */ /* 0x0003e40000000800 */
[--C-:B-1----:R-:W-:Y:S08]  /*5db0*/  FFMA.FTZ R5, R24, UR45, -R2.reuse ;  /* 0x0000002d18057c23 */ /* 0x102ff00008010802 */
[----:B------:R1:W-:Y:S02]  /*5dc0*/  MUFU.EX2 R42, R5 ;  /* 0x00000005002a7308 */ /* 0x0003e40000000800 */
[--C-:B-1----:R-:W-:Y:S08]  /*5dd0*/  FFMA.FTZ R5, R25, UR45, -R2.reuse ;  /* 0x0000002d19057c23 */ /* 0x102ff00008010802 */
[----:B------:R1:W-:Y:S02]  /*5de0*/  MUFU.EX2 R41, R5 ;  /* 0x0000000500297308 */ /* 0x0003e40000000800 */
[--C-:B-1----:R-:W-:Y:S01]  /*5df0*/  FFMA.FTZ R5, R30, UR45, -R3.reuse ;  /* 0x0000002d1e057c23 */ /* 0x102fe20008010803 */
[----:B------:R-:W-:Y:S07]  /*5e00*/  FFMA.FTZ R3, R31, UR45, -R3 ;  /* 0x0000002d1f037c23 */ /* 0x000fee0008010803 */
[----:B------:R-:W1:Y:S10]  /*5e10*/  MUFU.EX2 R6, R5 ;  /* 0x0000000500067308 */ /* 0x000e740000000800 */
[----:B------:R2:W3:Y:S01]  /*5e20*/  MUFU.EX2 R5, R3 ;  /* 0x0000000300057308 */ /* 0x0004e20000000800 */
[----:B-1----:R1:W-:Y:S01]  /*5e30*/  STL [R1+0xc], R6 ;  /* 0x00000c0601007387 */ /* 0x0023e20000100800 */
[--C-:B--2---:R-:W-:Y:S01]  /*5e40*/  FFMA.FTZ R3, R26, UR45, -R2.reuse ;  /* 0x0000002d1a037c23 */ /* 0x104fe20008010802 */
[----:B------:R-:W-:Y:S02]  /*5e50*/  FFMA.FTZ R2, R27, UR45, -R2 ;  /* 0x0000002d1b027c23 */ /* 0x000fe40008010802 */
[----:B---3--:R2:W-:Y:S05]  /*5e60*/  STL [R1+0x8], R5 ;  /* 0x0000080501007387 */ /* 0x0085ea0000100800 */
[----:B------:R3:W-:Y:S10]  /*5e70*/  MUFU.EX2 R226, R3 ;  /* 0x0000000300e27308 */ /* 0x0007f40000000800 */
[----:B------:R4:W-:Y:S01]  /*5e80*/  MUFU.EX2 R225, R2 ;  /* 0x0000000200e17308 */ /* 0x0009e20000000800 */
[--C-:B-1----:R-:W-:Y:S01]  /*5e90*/  FFMA.FTZ R6, R13, UR45, -R0.reuse ;  /* 0x0000002d0d067c23 */ /* 0x102fe20008010800 */
[----:B---3--:R-:W-:Y:S08]  /*5ea0*/  FFMA.FTZ R3, R14, UR45, -R0 ;  /* 0x0000002d0e037c23 */ /* 0x008ff00008010800 */
[----:B------:R-:W-:Y:S01]  /*5eb0*/  MUFU.EX2 R36, R6 ;  /* 0x0000000600247308 */ /* 0x000fe20000000800 */
[----:B--2---:R-:W-:Y:S01]  /*5ec0*/  FFMA.FTZ R5, R9, UR45, -R4 ;  /* 0x0000002d09057c23 */ /* 0x004fe20008010804 */
[----:B------:R-:W-:Y:S01]  /*5ed0*/  MOV R9, 0x10 ;  /* 0x0000001000097802 */ /* 0x000fe20000000f00 */
[----:B----4-:R-:W-:Y:S07]  /*5ee0*/  FFMA.FTZ R2, R15, UR45, -R0 ;  /* 0x0000002d0f027c23 */ /* 0x010fee0008010800 */
[----:B------:R1:W-:Y:S01]  /*5ef0*/  MUFU.EX2 R39, R3 ;  /* 0x0000000300277308 */ /* 0x0003e20000000800 */
[----:B------:R-:W-:Y:S02]  /*5f00*/  LOP3.LUT R0, R213, 0x20, RZ, 0xc0, !PT ;  /* 0x00000020d5007812 */ /* 0x000fe400078ec0ff */
[----:B------:R-:W-:Y:S07]  /*5f10*/  SEL R9, R9, 0xfffffff0, !P0 ;  /* 0xfffffff009097807 */ /* 0x000fee0004000000 */
[----:B------:R2:W-:Y:S10]  /*5f20*/  MUFU.EX2 R40, R2 ;  /* 0x0000000200287308 */ /* 0x0005f40000000800 */
[----:B------:R3:W-:Y:S01]  /*5f30*/  MUFU.EX2 R37, R5 ;  /* 0x0000000500257308 */ /* 0x0007e20000000800 */
[--C-:B-1----:R-:W-:Y:S01]  /*5f40*/  FFMA.FTZ R3, R8, UR45, -R4.reuse ;  /* 0x0000002d08037c23 */ /* 0x102fe20008010804 */
[--C-:B------:R-:W-:Y:S01]  /*5f50*/  FFMA.FTZ R8, R11, UR45, -R4.reuse ;  /* 0x0000002d0b087c23 */ /* 0x100fe20008010804 */
[----:B------:R-:W-:Y:S07]  /*5f60*/  FFMA.FTZ R4, R12, UR45, -R4 ;  /* 0x0000002d0c047c23 */ /* 0x000fee0008010804 */
[----:B------:R1:W-:Y:S01]  /*5f70*/  MUFU.EX2 R38, R3 ;  /* 0x0000000300267308 */ /* 0x0003e20000000800 */
[--C-:B--2---:R-:W-:Y:S02]  /*5f80*/  LOP3.LUT R2, R222, 0x7006, R219.reuse, 0xc8, !PT ;  /* 0x00007006de027812 */ /* 0x104fe400078ec8db */
[----:B------:R-:W2:Y:S02]  /*5f90*/  LDL.LU R222, [R1+0x8] ;  /* 0x0000080001de7983 */ /* 0x000ea40000300800 */
[--C-:B------:R-:W-:Y:S05]  /*5fa0*/  LOP3.LUT R2, R2, 0x400, R219.reuse, 0xf8, !PT ;  /* 0x0000040002027812 */ /* 0x100fea00078ef8db */
[----:B------:R4:W4:Y:S01]  /*5fb0*/  MUFU.EX2 R6, R7 ;  /* 0x0000000700067308 */ /* 0x0009220000000800 */
[----:B------:R-:W-:Y:S02]  /*5fc0*/  LOP3.LUT R184, R2, R16, R0, 0xf6, !PT ;  /* 0x0000001002b87212 */ /* 0x000fe400078ef600 */
[----:B---3--:R-:W-:Y:S02]  /*5fd0*/  F2FP.F16.F32.PACK_AB R5, R250, R56 ;  /* 0x00000038fa05723e */ /* 0x008fe400000000ff */
[----:B------:R-:W-:Y:S02]  /*5fe0*/  LEA R184, R184, UR4, 0x1 ;  /* 0x00000004b8b87c11 */ /* 0x000fe4000f8e08ff */
[----:B------:R-:W-:Y:S03]  /*5ff0*/  LOP3.LUT R2, R183, 0x200, RZ, 0xc0, !PT ;  /* 0x00000200b7027812 */ /* 0x000fe600078ec0ff */
[----:B------:R-:W-:Y:S01]  /*6000*/  MUFU.EX2 R221, R4 ;  /* 0x0000000400dd7308 */ /* 0x000fe20000000800 */
[----:B------:R-:W-:Y:S01]  /*6010*/  LOP3.LUT R0, R213, 0x8, RZ, 0xc0, !PT ;  /* 0x00000008d5007812 */ /* 0x000fe200078ec0ff */
[----:B------:R3:W-:Y:S01]  /*6020*/  STS [R184+0x20000], R5 ;  /* 0x02000005b8007388 */ /* 0x0007e20000000800 */
[----:B------:R-:W-:Y:S02]  /*6030*/  LOP3.LUT R2, R2, 0x400, R219, 0xf8, !PT ;  /* 0x0000040002027812 */ /* 0x000fe400078ef8db */
[----:B-1----:R-:W-:Y:S01]  /*6040*/  F2FP.F16.F32.PACK_AB R3, R54, R55 ;  /* 0x000000373603723e */ /* 0x002fe200000000ff */
[----:B------:R-:W2:Y:S01]  /*6050*/  LDL.LU R183, [R1+0xc] ;  /* 0x00000c0001b77983 */ /* 0x000ea20000300800 */
[----:B------:R-:W-:Y:S02]  /*6060*/  LOP3.LUT R0, R2, R180, R0, 0xf6, !PT ;  /* 0x000000b402007212 */ /* 0x000fe400078ef600 */
[C---:B------:R-:W-:Y:S01]  /*6070*/  IADD3 R2, PT, PT, R184.reuse, R9, RZ ;  /* 0x00000009b8027210 */ /* 0x040fe20007ffe0ff */
[----:B------:R1:W-:Y:S01]  /*6080*/  STS [R184+0x20400], R3 ;  /* 0x02040003b8007388 */ /* 0x0003e20000000800 */
[----:B------:R-:W-:Y:S02]  /*6090*/  IADD3 R185, PT, PT, R184, 0x20020, RZ ;  /* 0x00020020b8b97810 */ /* 0x000fe40007ffe0ff */
[----:B----4-:R-:W-:Y:S01]  /*60a0*/  F2FP.F16.F32.PACK_AB R7, R252, R53 ;  /* 0x00000035fc07723e */ /* 0x010fe200000000ff */
[----:B------:R4:W-:Y:S01]  /*60b0*/  STL [R1+0x4], R6 ;  /* 0x0000040601007387 */ /* 0x0009e20000100800 */
[----:B------:R-:W-:Y:S02]  /*60c0*/  LEA R200, R0, UR4, 0x1 ;  /* 0x0000000400c87c11 */ /* 0x000fe4000f8e08ff */
[----:B------:R-:W-:Y:S02]  /*60d0*/  MOV R0, 0x20 ;  /* 0x0000002000007802 */ /* 0x000fe40000000f00 */
[----:B---3--:R-:W-:Y:S05]  /*60e0*/  F2FP.F16.F32.PACK_AB R5, R47, R48 ;  /* 0x000000302f05723e */ /* 0x008fea00000000ff */
[----:B------:R3:W-:Y:S01]  /*60f0*/  STS [R2+0x20000], R5 ;  /* 0x0200000502007388 */ /* 0x0007e20000000800 */
[----:B-1----:R-:W-:Y:S04]  /*6100*/  IADD3 R3, PT, PT, R184, 0x20000, RZ ;  /* 0x00020000b8037810 */ /* 0x002fe80007ffe0ff */
[----:B------:R-:W-:Y:S02]  /*6110*/  @P1 IADD3 R185, PT, PT, R3, -0x20, RZ ;  /* 0xffffffe003b91810 */ /* 0x000fe40007ffe0ff */
[----:B------:R-:W-:Y:S02]  /*6120*/  F2FP.F16.F32.PACK_AB R3, R45, R46 ;  /* 0x0000002e2d03723e */ /* 0x000fe400000000ff */
[----:B----4-:R-:W-:Y:S02]  /*6130*/  F2FP.F16.F32.PACK_AB R6, R249, R251 ;  /* 0x000000fbf906723e */ /* 0x010fe400000000ff */
[----:B------:R-:W-:Y:S01]  /*6140*/  LOP3.LUT P1, R182, R220, 0x2, RZ, 0xc0, !PT ;  /* 0x00000002dcb67812 */ /* 0x000fe2000782c0ff */
[----:B------:R1:W-:Y:S03]  /*6150*/  STS [R2+0x20400], R3 ;  /* 0x0204000302007388 */ /* 0x0003e60000000800 */
[----:B------:R-:W-:Y:S01]  /*6160*/  SEL R0, R0, 0xffffffe0, !P1 ;  /* 0xffffffe000007807 */ /* 0x000fe20004800000 */
[----:B------:R4:W-:Y:S01]  /*6170*/  STS [R184+0x21000], R7 ;  /* 0x02100007b8007388 */ /* 0x0009e20000000800 */
[----:B------:R-:W-:Y:S02]  /*6180*/  ISETP.NE.AND P1, PT, R181, RZ, PT ;  /* 0x000000ffb500720c */ /* 0x000fe40003f25270 */
[-C--:B------:R-:W-:Y:S01]  /*6190*/  IADD3 R176, PT, PT, R200, R0.reuse, RZ ;  /* 0x00000000c8b07210 */ /* 0x080fe20007ffe0ff */
[----:B------:R4:W-:Y:S01]  /*61a0*/  STS [R184+0x21400], R6 ;  /* 0x02140006b8007388 */ /* 0x0009e20000000800 */
[----:B------:R-:W-:Y:S01]  /*61b0*/  IADD3 R178, PT, PT, R211, R0, RZ ;  /* 0x00000000d3b27210 */ /* 0x000fe20007ffe0ff */
[----:B---3--:R-:W3:Y:S01]  /*61c0*/  MUFU.EX2 R5, R8 ;  /* 0x0000000800057308 */ /* 0x008ee20000000800 */
[----:B------:R-:W-:Y:S02]  /*61d0*/  MOV R181, 0x10 ;  /* 0x0000001000b57802 */ /* 0x000fe40000000f00 */
[----:B-1----:R-:W-:Y:S01]  /*61e0*/  F2FP.F16.F32.PACK_AB R3, R41, R42 ;  /* 0x0000002a2903723e */ /* 0x002fe200000000ff */
[----:B---3--:R1:W-:Y:S01]  /*61f0*/  STL [R1], R5 ;  /* 0x0000000501007387 */ /* 0x0083e20000100800 */
[----:B----4-:R-:W-:Y:S03]  /*6200*/  F2FP.F16.F32.PACK_AB R7, R51, R52 ;  /* 0x000000343307723e */ /* 0x010fe600000000ff */
[----:B------:R-:W3:Y:S01]  /*6210*/  LDL.LU R219, [R1] ;  /* 0x0000000001db7983 */ /* 0x000ee20000300800 */
[----:B------:R-:W-:Y:S03]  /*6220*/  F2FP.F16.F32.PACK_AB R6, R49, R50 ;  /* 0x000000323106723e */ /* 0x000fe600000000ff */
[----:B------:R-:W4:Y:S04]  /*6230*/  LDL.LU R223, [R1+0x4] ;  /* 0x0000040001df7983 */ /* 0x000f280000300800 */
[----:B------:R-:W-:Y:S04]  /*6240*/  STS [R2+0x21000], R7 ;  /* 0x0210000702007388 */ /* 0x000fe80000000800 */
[----:B------:R1:W-:Y:S04]  /*6250*/  STS [R2+0x21400], R6 ;  /* 0x0214000602007388 */ /* 0x0003e80000000800 */
[----:B------:R1:W-:Y:S02]  /*6260*/  STS [R185+0x400], R3 ;  /* 0x00040003b9007388 */ /* 0x0003e40000000800 */
[----:B-1----:R-:W-:Y:S05]  /*6270*/  F2FP.F16.F32.PACK_AB R5, R43, R44 ;  /* 0x0000002c2b05723e */ /* 0x002fea00000000ff */
[----:B------:R1:W-:Y:S01]  /*6280*/  STS [R185], R5 ;  /* 0x00000005b9007388 */ /* 0x0003e20000000800 */
[----:B------:R-:W-:Y:S02]  /*6290*/  IADD3 R2, PT, PT, R9, R185, RZ ;  /* 0x000000b909027210 */ /* 0x000fe40007ffe0ff */
[----:B------:R-:W-:Y:S05]  /*62a0*/  F2FP.F16.F32.PACK_AB R3, R225, R226 ;  /* 0x000000e2e103723e */ /* 0x000fea00000000ff */
[----:B------:R-:W-:Y:S01]  /*62b0*/  STS [R2+0x400], R3 ;  /* 0x0004000302007388 */ /* 0x000fe20000000800 */
[----:B-1----:R-:W-:Y:S02]  /*62c0*/  F2FP.F16.F32.PACK_AB R5, R39, R40 ;  /* 0x000000282705723e */ /* 0x002fe400000000ff */
[----:B--2---:R-:W-:Y:S05]  /*62d0*/  F2FP.F16.F32.PACK_AB R4, R222, R183 ;  /* 0x000000b7de04723e */ /* 0x004fea00000000ff */
[----:B------:R-:W-:Y:S04]  /*62e0*/  STS [R2], R4 ;  /* 0x0000000402007388 */ /* 0x000fe80000000800 */
[----:B------:R1:W-:Y:S02]  /*62f0*/  STS [R185+0x1000], R5 ;  /* 0x00100005b9007388 */ /* 0x0003e40000000800 */
[----:B-1----:R-:W-:Y:S05]  /*6300*/  F2FP.F16.F32.PACK_AB R5, R37, R38 ;  /* 0x000000262505723e */ /* 0x002fea00000000ff */
[----:B------:R-:W-:Y:S01]  /*6310*/  STS [R185+0x1400], R5 ;  /* 0x00140005b9007388 */ /* 0x000fe20000000800 */
[----:B---3--:R-:W-:Y:S02]  /*6320*/  F2FP.F16.F32.PACK_AB R3, R221, R219 ;  /* 0x000000dbdd03723e */ /* 0x008fe400000000ff */
[----:B----4-:R-:W-:Y:S03]  /*6330*/  F2FP.F16.F32.PACK_AB R4, R223, R36 ;  /* 0x00000024df04723e */ /* 0x010fe600000000ff */
[----:B------:R-:W-:Y:S04]  /*6340*/  STS [R2+0x1400], R3 ;  /* 0x0014000302007388 */ /* 0x000fe80000000800 */
[----:B------:R1:W-:Y:S04]  /*6350*/  STS [R2+0x1000], R4 ;  /* 0x0010000402007388 */ /* 0x0003e80000000800 */
[----:B------:R-:W-:Y:S04]  /*6360*/  LDSM.16.M88.4 R32, [R200+0x8000] ;  /* 0x00800000c820783b */ /* 0x000fe80000000200 */
[----:B------:R-:W2:Y:S04]  /*6370*/  LDSM.16.M88.4 R16, [R211+0x14000] ;  /* 0x01400000d310783b */ /* 0x000ea80000000200 */
[----:B------:R-:W3:Y:S04]  /*6380*/  LDSM.16.M88.4 R28, [R200+0x9000] ;  /* 0x00900000c81c783b */ /* 0x000ee80000000200 */
[----:B------:R-:W4:Y:S04]  /*6390*/  LDSM.16.M88.4 R164, [R211+0x14800] ;  /* 0x01480000d3a4783b */ /* 0x000f280000000200 */
[----:B------:R-:W-:Y:S04]  /*63a0*/  LDSM.16.M88.4 R168, [R176+0x8000] ;  /* 0x00800000b0a8783b */ /* 0x000fe80000000200 */
[----:B------:R-:W4:Y:S01]  /*63b0*/  LDSM.16.M88.4 R172, [R178+0x14000] ;  /* 0x01400000b2ac783b */ /* 0x000f220000000200 */
[----:B-1----:R-:W-:Y:S04]  /*63c0*/  MOV R2, 0x40 ;  /* 0x0000004000027802 */ /* 0x002fe80000000f00 */
[----:B------:R-:W-:Y:S04]  /*63d0*/  SEL R2, R2, 0xffffffc0, !P0 ;  /* 0xffffffc002027807 */ /* 0x000fe80004000000 */
[-C--:B------:R-:W-:Y:S02]  /*63e0*/  IADD3 R177, PT, PT, R200, R2.reuse, RZ ;  /* 0x00000002c8b17210 */ /* 0x080fe40007ffe0ff */
[----:B------:R-:W-:Y:S02]  /*63f0*/  IADD3 R179, PT, PT, R211, R2, RZ ;  /* 0x00000002d3b37210 */ /* 0x000fe40007ffe0ff */
[C---:B------:R-:W-:Y:S02]  /*6400*/  IADD3 R2, PT, PT, R0.reuse, R177, RZ ;  /* 0x000000b100027210 */ /* 0x040fe40007ffe0ff */
[----:B------:R-:W-:Y:S02]  /*6410*/  IADD3 R3, PT, PT, R0, R179, RZ ;  /* 0x000000b300037210 */ /* 0x000fe40007ffe0ff */
[--C-:B------:R-:W-:Y:S04]  /*6420*/  SHF.R.U32.HI R0, RZ, 0x4, R220.reuse ;  /* 0x00000004ff007819 */ /* 0x100fe800000116dc */
[----:B------:R-:W-:Y:S01]  /*6430*/  LOP3.LUT R224, R0, 0x8, RZ, 0xc0, !PT ;  /* 0x0000000800e07812 */ /* 0x000fe200078ec0ff */
[-C--:B--2---:R-:W-:Y:S03]  /*6440*/  HMMA.16816.F32 R4, R32, R16.reuse, RZ ;  /* 0x000000102004723c */ /* 0x084fe600000018ff */
[----:B------:R-:W-:Y:S04]  /*6450*/  LOP3.LUT R0, R224, 0x10, R220, 0xf8, !PT ;  /* 0x00000010e0007812 */ /* 0x000fe800078ef8dc */
[----:B------:R-:W-:Y:S01]  /*6460*/  LOP3.LUT R0, R0, R180, RZ, 0x3c, !PT ;  /* 0x000000b400007212 */ /* 0x000fe200078e3cff */
[C---:B---3--:R-:W-:Y:S08]  /*6470*/  HMMA.16816.F32 R8, R28.reuse, R16, RZ ;  /* 0x000000101c08723c */ /* 0x048ff000000018ff */
[-C--:B------:R-:W-:Y:S08]  /*6480*/  HMMA.16816.F32 R12, R28, R18.reuse, RZ ;  /* 0x000000121c0c723c */ /* 0x080ff000000018ff */
[C---:B------:R-:W-:Y:S08]  /*6490*/  HMMA.16816.F32 R16, R32.reuse, R18, RZ ;  /* 0x000000122010723c */ /* 0x040ff000000018ff */
[-C--:B----4-:R-:W-:Y:S08]  /*64a0*/  HMMA.16816.F32 R20, R32, R164.reuse, RZ ;  /* 0x000000a42014723c */ /* 0x090ff000000018ff */
[C---:B------:R-:W-:Y:S08]  /*64b0*/  HMMA.16816.F32 R24, R28.reuse, R164, RZ ;  /* 0x000000a41c18723c */ /* 0x040ff000000018ff */
[-C--:B------:R-:W-:Y:S08]  /*64c0*/  HMMA.16816.F32 R28, R28, R166.reuse, RZ ;  /* 0x000000a61c1c723c */ /* 0x080ff000000018ff */
[----:B------:R-:W-:Y:S01]  /*64d0*/  HMMA.16816.F32 R32, R32, R166, RZ ;  /* 0x000000a62020723c */ /* 0x000fe200000018ff */
[----:B------:R-:W1:Y:S07]  /*64e0*/  LDSM.16.M88.4 R164, [R176+0x9000] ;  /* 0x00900000b0a4783b */ /* 0x000e6e0000000200 */
[-C--:B------:R-:W-:Y:S08]  /*64f0*/  HMMA.16816.F32 R4, R168, R172.reuse, R4 ;  /* 0x000000aca804723c */ /* 0x080ff00000001804 */
        /* <DEDUP_REMOVED lines=9> */
[----:B------:R-:W1:Y:S04]  /*6590*/  LDSM.16.M88.4 R168, [R179+0x14000] ;  /* 0x01400000b3a8783b */ /* 0x000e680000000200 */
[----:B------:R-:W2:Y:S03]  /*65a0*/  LDSM.16.M88.4 R172, [R177+0x9000] ;  /* 0x00900000b1ac783b */ /* 0x000ea60000000200 */
        /* <DEDUP_REMOVED lines=10> */
[----:B------:R-:W-:Y:S04]  /*6650*/  LDSM.16.M88.4 R164, [R2+0x8000] ;  /* 0x0080000002a4783b */ /* 0x000fe80000000200 */
[----:B------:R-:W1:Y:S03]  /*6660*/  LDSM.16.M88.4 R168, [R3+0x14000] ;  /* 0x0140000003a8783b */ /* 0x000e660000000200 */
        /* <DEDUP_REMOVED lines=47> */
[----:B------:R2:W3:Y:S02]  /*6960*/  LDSM.16.M88.4 R172, [R2+0xb000] ;  /* 0x00b0000002ac783b */ /* 0x0004e40000000200 */
[----:B--2---:R-:W-:Y:S04]  /*6970*/  FFMA.FTZ R2, -R186, R186, 1 ;  /* 0x3f800000ba027423 */ /* 0x004fe800000101ba */
[----:B------:R-:W-:Y:S01]  /*6980*/  FMUL.FTZ R2, R2, UR48 ;  /* 0x0000003002027c20 */ /* 0x000fe20008410000 */
[-C--:B-1----:R-:W-:Y:S08]  /*6990*/  HMMA.16816.F32 R4, R168, R164.reuse, R4 ;  /* 0x000000a4a804723c */ /* 0x082ff00000001804 */
[C---:B---3--:R-:W-:Y:S08]  /*69a0*/  HMMA.16816.F32 R8, R172.reuse, R164, R8 ;  /* 0x000000a4ac08723c */ /* 0x048ff00000001808 */
[-C--:B------:R-:W-:Y:S03]  /*69b0*/  HMMA.16816.F32 R12, R172, R166.reuse, R12 ;  /* 0x000000a6ac0c723c */ /* 0x080fe6000000180c */
[C---:B-----5:R-:W-:Y:S01]  /*69c0*/  FADD.FTZ R4, -R206.reuse, R4 ;  /* 0x00000004ce047221 */ /* 0x060fe20000010100 */
[----:B------:R-:W-:Y:S01]  /*69d0*/  FADD.FTZ R5, -R206, R5 ;  /* 0x00000005ce057221 */ /* 0x000fe20000010100 */
[C---:B------:R-:W-:Y:S01]  /*69e0*/  FADD.FTZ R6, -R207.reuse, R6 ;  /* 0x00000006cf067221 */ /* 0x040fe20000010100 */
[----:B------:R-:W-:Y:S01]  /*69f0*/  FADD.FTZ R7, -R207, R7 ;  /* 0x00000007cf077221 */ /* 0x000fe20000010100 */
[----:B------:R-:W-:Y:S01]  /*6a00*/  FMUL.FTZ R178, R56, R4 ;  /* 0x0000000438b27220 */ /* 0x000fe20000410000 */
[----:B------:R-:W-:Y:S01]  /*6a10*/  FMUL.FTZ R165, R250, R5 ;  /* 0x00000005faa57220 */ /* 0x000fe20000410000 */
[----:B------:R1:W5:Y:S01]  /*6a20*/  LDL.LU R56, [R1+0x70] ;  /* 0x0000700001387983 */ /* 0x0003620000300800 */
[----:B------:R-:W-:Y:S01]  /*6a30*/  FMUL.FTZ R176, R55, R6 ;  /* 0x0000000637b07220 */ /* 0x000fe20000410000 */
[----:B------:R-:W-:Y:S01]  /*6a40*/  FMUL.FTZ R164, R54, R7 ;  /* 0x0000000736a47220 */ /* 0x000fe20000410000 */
[----:B------:R-:W-:Y:S01]  /*6a50*/  FADD.FTZ R8, -R205, R8 ;  /* 0x00000008cd087221 */ /* 0x000fe20000010100 */
[----:B------:R2:W3:Y:S01]  /*6a60*/  LDSM.16.M88.4 R4, [R3+0x18800] ;  /* 0x018800000304783b */ /* 0x0004e20000000200 */
[C---:B------:R-:W-:Y:S03]  /*6a70*/  HMMA.16816.F32 R16, R168.reuse, R166, R16 ;  /* 0x000000a6a810723c */ /* 0x040fe60000001810 */
[----:B------:R1:W5:Y:S01]  /*6a80*/  LDL.LU R55, [R1+0x6c] ;  /* 0x00006c0001377983 */ /* 0x0003620000300800 */
[----:B------:R-:W-:Y:S01]  /*6a90*/  FMUL.FTZ R166, R53, R8 ;  /* 0x0000000835a67220 */ /* 0x000fe20000410000 */
[C---:B------:R-:W-:Y:S01]  /*6aa0*/  FADD.FTZ R12, -R205.reuse, R12 ;  /* 0x0000000ccd0c7221 */ /* 0x040fe20000010100 */
[----:B------:R-:W-:Y:S01]  /*6ab0*/  FADD.FTZ R13, -R205, R13 ;  /* 0x0000000dcd0d7221 */ /* 0x000fe20000010100 */
[----:B------:R1:W5:Y:S01]  /*6ac0*/  LDL.LU R54, [R1+0x68] ;  /* 0x0000680001367983 */ /* 0x0003620000300800 */
[----:B------:R-:W-:Y:S01]  /*6ad0*/  FADD.FTZ R14, -R204, R14 ;  /* 0x0000000ecc0e7221 */ /* 0x000fe20000010100 */
[----:B------:R-:W-:Y:S01]  /*6ae0*/  FMUL.FTZ R180, R52, R12 ;  /* 0x0000000c34b47220 */ /* 0x000fe20000410000 */
[----:B------:R-:W-:Y:S01]  /*6af0*/  FMUL.FTZ R179, R51, R13 ;  /* 0x0000000d33b37220 */ /* 0x000fe20000410000 */
[----:B------:R1:W5:Y:S01]  /*6b00*/  LDL.LU R53, [R1+0x64] ;  /* 0x0000640001357983 */ /* 0x0003620000300800 */
[C---:B------:R-:W-:Y:S01]  /*6b10*/  FADD.FTZ R15, -R204.reuse, R15 ;  /* 0x0000000fcc0f7221 */ /* 0x040fe20000010100 */
[----:B------:R-:W-:Y:S01]  /*6b20*/  FADD.FTZ R10, -R204, R10 ;  /* 0x0000000acc0a7221 */ /* 0x000fe20000010100 */
[----:B------:R-:W-:Y:S01]  /*6b30*/  FMUL.FTZ R164, R164, R2 ;  /* 0x00000002a4a47220 */ /* 0x000fe20000410000 */
[----:B------:R1:W5:Y:S01]  /*6b40*/  LDL.LU R52, [R1+0x60] ;  /* 0x0000600001347983 */ /* 0x0003620000300800 */
[----:B------:R-:W-:Y:S01]  /*6b50*/  FFMA.FTZ R2, -R197, R197, 1 ;  /* 0x3f800000c5027423 */ /* 0x000fe200000101c5 */
[----:B------:R-:W-:Y:S01]  /*6b60*/  FMUL.FTZ R167, R251, R10 ;  /* 0x0000000afba77220 */ /* 0x000fe20000410000 */
[----:B------:R-:W-:Y:S01]  /*6b70*/  FADD.FTZ R9, -R205, R9 ;  /* 0x00000009cd097221 */ /* 0x000fe20000010100 */
[----:B------:R1:W5:Y:S01]  /*6b80*/  LDL.LU R51, [R1+0x5c] ;  /* 0x00005c0001337983 */ /* 0x0003620000300800 */
[C---:B------:R-:W-:Y:S01]  /*6b90*/  FADD.FTZ R16, -R206.reuse, R16 ;  /* 0x00000010ce107221 */ /* 0x040fe20000010100 */
[----:B------:R-:W-:Y:S01]  /*6ba0*/  FADD.FTZ R17, -R206, R17 ;  /* 0x00000011ce117221 */ /* 0x000fe20000010100 */
[C---:B------:R-:W-:Y:S01]  /*6bb0*/  FADD.FTZ R18, -R207.reuse, R18 ;  /* 0x00000012cf127221 */ /* 0x040fe20000010100 */
[----:B------:R-:W-:Y:S01]  /*6bc0*/  FADD.FTZ R19, -R207, R19 ;  /* 0x00000013cf137221 */ /* 0x000fe20000010100 */
[----:B------:R-:W-:Y:S01]  /*6bd0*/  FMUL.FTZ R177, R252, R9 ;  /* 0x00000009fcb17220 */ /* 0x000fe20000410000 */
[----:B------:R-:W-:Y:S01]  /*6be0*/  FFMA.FTZ R9, -R191, R191, 1 ;  /* 0x3f800000bf097423 */ /* 0x000fe200000101bf */
[----:B--2---:R-:W-:Y:S01]  /*6bf0*/  FFMA.FTZ R3, -R187, R187, 1 ;  /* 0x3f800000bb037423 */ /* 0x004fe200000101bb */
[----:B------:R-:W-:Y:S01]  /*6c00*/  FFMA.FTZ R8, -R188, R188, 1 ;  /* 0x3f800000bc087423 */ /* 0x000fe200000101bc */
[----:B------:R-:W-:Y:S01]  /*6c10*/  FADD.FTZ R11, -R204, R11 ;  /* 0x0000000bcc0b7221 */ /* 0x000fe20000010100 */
[----:B------:R-:W-:Y:S01]  /*6c20*/  FMUL.FTZ R9, R9, UR48 ;  /* 0x0000003009097c20 */ /* 0x000fe20008410000 */
[----:B------:R-:W-:Y:S01]  /*6c30*/  FMUL.FTZ R3, R3, UR48 ;  /* 0x0000003003037c20 */ /* 0x000fe20008410000 */
[----:B------:R-:W-:Y:S01]  /*6c40*/  FMUL.FTZ R8, R8, UR48 ;  /* 0x0000003008087c20 */ /* 0x000fe20008410000 */
[----:B------:R-:W-:Y:S01]  /*6c50*/  FMUL.FTZ R11, R249, R11 ;  /* 0x0000000bf90b7220 */ /* 0x000fe20000410000 */
[----:B------:R-:W-:Y:S01]  /*6c60*/  FMUL.FTZ R9, R178, R9 ;  /* 0x00000009b2097220 */ /* 0x000fe20000410000 */
[----:B------:R-:W-:Y:S01]  /*6c70*/  FMUL.FTZ R178, R50, R14 ;  /* 0x0000000e32b27220 */ /* 0x000fe20000410000 */
[----:B------:R-:W-:Y:S01]  /*6c80*/  FMUL.FTZ R10, R176, R3 ;  /* 0x00000003b00a7220 */ /* 0x000fe20000410000 */
[----:B------:R1:W5:Y:S01]  /*6c90*/  LDL.LU R50, [R1+0x58] ;  /* 0x0000580001327983 */ /* 0x0003620000300800 */
[----:B------:R-:W-:Y:S01]  /*6ca0*/  FMUL.FTZ R176, R49, R15 ;  /* 0x0000000f31b07220 */ /* 0x000fe20000410000 */
[----:B------:R-:W-:Y:S01]  /*6cb0*/  FMUL.FTZ R15, R45, R19 ;  /* 0x000000132d0f7220 */ /* 0x000fe20000410000 */
[-C--:B---3--:R-:W-:Y:S01]  /*6cc0*/  HMMA.16816.F32 R20, R168, R4.reuse, R20 ;  /* 0x00000004a814723c */ /* 0x088fe20000001814 */
[----:B------:R1:W5:Y:S02]  /*6cd0*/  LDL.LU R49, [R1+0x54] ;  /* 0x0000540001317983 */ /* 0x0003640000300800 */
[----:B------:R-:W-:Y:S01]  /*6ce0*/  F2FP.F16.F32.PACK_AB R164, R164, R10 ;  /* 0x0000000aa4a4723e */ /* 0x000fe200000000ff */
[----:B------:R-:W-:Y:S01]  /*6cf0*/  FMUL.FTZ R10, R48, R16 ;  /* 0x00000010300a7220 */ /* 0x000fe20000410000 */
[----:B------:R-:W-:Y:S01]  /*6d00*/  FMUL.FTZ R14, R2, UR48 ;  /* 0x00000030020e7c20 */ /* 0x000fe20008410000 */
[----:B------:R1:W5:Y:S01]  /*6d10*/  LDL.LU R48, [R1+0x50] ;  /* 0x0000500001307983 */ /* 0x0003620000300800 */
[----:B------:R-:W-:Y:S01]  /*6d20*/  FFMA.FTZ R3, -R190, R190, 1 ;  /* 0x3f800000be037423 */ /* 0x000fe200000101be */
[C---:B------:R-:W-:Y:S04]  /*6d30*/  HMMA.16816.F32 R24, R172.reuse, R4, R24 ;  /* 0x00000004ac18723c */ /* 0x040fe80000001818 */
[----:B------:R-:W-:Y:S01]  /*6d40*/  FMUL.FTZ R14, R166, R14 ;  /* 0x0000000ea60e7220 */ /* 0x000fe20000410000 */
[----:B------:R-:W-:Y:S01]  /*6d50*/  FMUL.FTZ R166, R46, R18 ;  /* 0x000000122ea67220 */ /* 0x000fe20000410000 */
[----:B------:R-:W-:Y:S01]  /*6d60*/  FMUL.FTZ R3, R3, UR48 ;  /* 0x0000003003037c20 */ /* 0x000fe20008410000 */
[----:B------:R-:W-:Y:S01]  /*6d70*/  FMUL.FTZ R165, R165, R8 ;  /* 0x00000008a5a57220 */ /* 0x000fe20000410000 */
[-C--:B------:R-:W-:Y:S03]  /*6d80*/  HMMA.16816.F32 R28, R172, R6.reuse, R28 ;  /* 0x00000006ac1c723c */ /* 0x080fe6000000181c */
[----:B------:R-:W-:Y:S01]  /*6d90*/  FMUL.FTZ R13, R167, R3 ;  /* 0x00000003a70d7220 */ /* 0x000fe20000410000 */
[----:B------:R-:W-:Y:S01]  /*6da0*/  FMUL.FTZ R167, R47, R17 ;  /* 0x000000112fa77220 */ /* 0x000fe20000410000 */
[C---:B------:R-:W-:Y:S01]  /*6db0*/  FADD.FTZ R20, -R206.reuse, R20 ;  /* 0x00000014ce147221 */ /* 0x040fe20000010100 */
[----:B------:R1:W5:Y:S01]  /*6dc0*/  LDL.LU R47, [R1+0x4c] ;  /* 0x00004c00012f7983 */ /* 0x0003620000300800 */
[----:B------:R-:W-:Y:S01]  /*6dd0*/  FADD.FTZ R21, -R206, R21 ;  /* 0x00000015ce157221 */ /* 0x000fe20000010100 */
[----:B------:R-:W-:Y:S01]  /*6de0*/  FADD.FTZ R22, -R207, R22 ;  /* 0x00000016cf167221 */ /* 0x000fe20000010100 */
[----:B------:R-:W-:Y:S01]  /*6df0*/  FMUL.FTZ R20, R44, R20 ;  /* 0x000000142c147220 */ /* 0x000fe20000410000 */
[----:B------:R1:W5:Y:S01]  /*6e00*/  LDL.LU R46, [R1+0x48] ;  /* 0x00004800012e7983 */ /* 0x0003620000300800 */
[----:B------:R-:W-:Y:S01]  /*6e10*/  FMUL.FTZ R21, R43, R21 ;  /* 0x000000152b157220 */ /* 0x000fe20000410000 */
[----:B------:R-:W-:Y:S01]  /*6e20*/  FMUL.FTZ R22, R42, R22 ;  /* 0x000000162a167220 */ /* 0x000fe20000410000 */
[----:B------:R-:W-:Y:S01]  /*6e30*/  FADD.FTZ R23, -R207, R23 ;  /* 0x00000017cf177221 */ /* 0x000fe20000010100 */
[----:B------:R1:W5:Y:S01]  /*6e40*/  LDL.LU R45, [R1+0x44] ;  /* 0x00004400012d7983 */ /* 0x0003620000300800 */
[C---:B------:R-:W-:Y:S01]  /*6e50*/  FADD.FTZ R24, -R205.reuse, R24 ;  /* 0x00000018cd187221 */ /* 0x040fe20000010100 */
[----:B------:R-:W-:Y:S02]  /*6e60*/  HMMA.16816.F32 R32, R168, R6, R32 ;  /* 0x00000006a820723c */ /* 0x000fe40000001820 */
[----:B------:R1:W5:Y:S02]  /*6e70*/  LDL.LU R44, [R1+0x40] ;  /* 0x00004000012c7983 */ /* 0x0003640000300800 */
[----:B------:R-:W-:Y:S01]  /*6e80*/  FMUL.FTZ R6, R40, R24 ;  /* 0x0000001828067220 */ /* 0x000fe20000410000 */
[----:B------:R-:W-:Y:S01]  /*6e90*/  FADD.FTZ R25, -R205, R25 ;  /* 0x00000019cd197221 */ /* 0x000fe20000010100 */
[----:B------:R1:W5:Y:S01]  /*6ea0*/  LDL.LU R43, [R1+0x3c] ;  /* 0x00003c00012b7983 */ /* 0x0003620000300800 */
[C---:B------:R-:W-:Y:S01]  /*6eb0*/  FADD.FTZ R26, -R204.reuse, R26 ;  /* 0x0000001acc1a7221 */ /* 0x040fe20000010100 */
[----:B------:R-:W-:Y:S01]  /*6ec0*/  FADD.FTZ R27, -R204, R27 ;  /* 0x0000001bcc1b7221 */ /* 0x000fe20000010100 */
[----:B------:R-:W-:Y:S01]  /*6ed0*/  FMUL.FTZ R25, R39, R25 ;  /* 0x0000001927197220 */ /* 0x000fe20000410000 */
[----:B------:R1:W5:Y:S01]  /*6ee0*/  LDL.LU R42, [R1+0x38] ;  /* 0x00003800012a7983 */ /* 0x0003620000300800 */
[----:B------:R-:W-:Y:S01]  /*6ef0*/  FMUL.FTZ R7, R38, R26 ;  /* 0x0000001a26077220 */ /* 0x000fe20000410000 */
[----:B------:R-:W-:Y:S01]  /*6f00*/  FMUL.FTZ R27, R37, R27 ;  /* 0x0000001b251b7220 */ /* 0x000fe20000410000 */
[----:B------:R-:W-:Y:S01]  /*6f10*/  FADD.FTZ R28, -R205, R28 ;  /* 0x0000001ccd1c7221 */ /* 0x000fe20000010100 */
[----:B------:R-:W-:Y:S01]  /*6f20*/  FFMA.FTZ R8, -R196, R196, 1 ;  /* 0x3f800000c4087423 */ /* 0x000fe200000101c4 */
[----:B------:R-:W-:Y:S01]  /*6f30*/  FFMA.FTZ R2, -R189, R189, 1 ;  /* 0x3f800000bd027423 */ /* 0x000fe200000101bd */
[----:B------:R-:W-:Y:S01]  /*6f40*/  FFMA.FTZ R5, -R202, R202, 1 ;  /* 0x3f800000ca057423 */ /* 0x000fe200000101ca */
[----:B------:R-:W-:Y:S01]  /*6f50*/  FMUL.FTZ R28, R36, R28 ;  /* 0x0000001c241c7220 */ /* 0x000fe20000410000 */
[----:B------:R-:W-:Y:S01]  /*6f60*/  FMUL.FTZ R8, R8, UR48 ;  /* 0x0000003008087c20 */ /* 0x000fe20008410000 */
[----:B------:R-:W-:Y:S01]  /*6f70*/  FMUL.FTZ R2, R2, UR48 ;  /* 0x0000003002027c20 */ /* 0x000fe20008410000 */
[----:B------:R-:W-:Y:S01]  /*6f80*/  FFMA.FTZ R4, -R201, R201, 1 ;  /* 0x3f800000c9047423 */ /* 0x000fe200000101c9 */
[----:B------:R-:W-:Y:S01]  /*6f90*/  FFMA.FTZ R3, -R199, R199, 1 ;  /* 0x3f800000c7037423 */ /* 0x000fe200000101c7 */
[----:B------:R-:W-:Y:S01]  /*6fa0*/  FMUL.FTZ R12, R177, R8 ;  /* 0x00000008b10c7220 */ /* 0x000fe20000410000 */
[----:B------:R-:W-:Y:S01]  /*6fb0*/  FMUL.FTZ R11, R11, R2 ;  /* 0x000000020b0b7220 */ /* 0x000fe20000410000 */
[----:B------:R-:W-:Y:S01]  /*6fc0*/  FFMA.FTZ R2, -R198, R198, 1 ;  /* 0x3f800000c6027423 */ /* 0x000fe200000101c6 */
[----:B------:R-:W-:Y:S01]  /*6fd0*/  FMUL.FTZ R5, R5, UR48 ;  /* 0x0000003005057c20 */ /* 0x000fe20008410000 */
[----:B------:R-:W-:Y:S01]  /*6fe0*/  FMUL.FTZ R4, R4, UR48 ;  /* 0x0000003004047c20 */ /* 0x000fe20008410000 */
[----:B------:R-:W-:Y:S01]  /*6ff0*/  F2FP.F16.F32.PACK_AB R19, R12, R14 ;  /* 0x0000000e0c13723e */ /* 0x000fe200000000ff */
[----:B------:R-:W-:Y:S01]  /*7000*/  FMUL.FTZ R14, R41, R23 ;  /* 0x00000017290e7220 */ /* 0x000fe20000410000 */
[----:B------:R-:W-:Y:S01]  /*7010*/  FMUL.FTZ R2, R2, UR48 ;  /* 0x0000003002027c20 */ /* 0x000fe20008410000 */
[----:B------:R1:W5:Y:S01]  /*7020*/  LDL.LU R41, [R1+0x34] ;  /* 0x0000340001297983 */ /* 0x0003620000300800 */
[----:B------:R-:W-:Y:S01]  /*7030*/  FMUL.FTZ R3, R3, UR48 ;  /* 0x0000003003037c20 */ /* 0x000fe20008410000 */
[----:B------:R-:W-:Y:S01]  /*7040*/  F2FP.F16.F32.PACK_AB R165, R165, R9 ;  /* 0x00000009a5a5723e */ /* 0x000fe200000000ff */
[----:B------:R-:W-:Y:S01]  /*7050*/  FMUL.FTZ R17, R176, R2 ;  /* 0x00000002b0117220 */ /* 0x000fe20000410000 */
[----:B------:R1:W5:Y:S01]  /*7060*/  LDL.LU R40, [R1+0x30] ;  /* 0x0000300001287983 */ /* 0x0003620000300800 */
[----:B------:R-:W-:Y:S01]  /*7070*/  FMUL.FTZ R8, R180, R5 ;  /* 0x00000005b4087220 */ /* 0x000fe20000410000 */
[----:B------:R-:W-:Y:S01]  /*7080*/  FMUL.FTZ R16, R179, R4 ;  /* 0x00000004b3107220 */ /* 0x000fe20000410000 */
[----:B------:R-:W-:Y:S01]  /*7090*/  FMUL.FTZ R9, R178, R3 ;  /* 0x00000003b2097220 */ /* 0x000fe20000410000 */
[----:B------:R1:W5:Y:S01]  /*70a0*/  LDL.LU R39, [R1+0x2c] ;  /* 0x00002c0001277983 */ /* 0x0003620000300800 */
[----:B------:R-:W-:Y:S01]  /*70b0*/  FFMA.FTZ R2, -R203, R203, 1 ;  /* 0x3f800000cb027423 */ /* 0x000fe200000101cb */
[----:B------:R-:W-:Y:S01]  /*70c0*/  FFMA.FTZ R5, -R227, R227, 1 ;  /* 0x3f800000e3057423 */ /* 0x000fe200000101e3 */
[----:B------:R-:W-:Y:S01]  /*70d0*/  FFMA.FTZ R4, -R209, R209, 1 ;  /* 0x3f800000d1047423 */ /* 0x000fe200000101d1 */
[----:B------:R1:W5:Y:S01]  /*70e0*/  LDL.LU R38, [R1+0x28] ;  /* 0x0000280001267983 */ /* 0x0003620000300800 */
[----:B------:R-:W-:Y:S01]  /*70f0*/  FFMA.FTZ R3, -R208, R208, 1 ;  /* 0x3f800000d0037423 */ /* 0x000fe200000101d0 */
[----:B------:R-:W-:Y:S01]  /*7100*/  FMUL.FTZ R2, R2, UR48 ;  /* 0x0000003002027c20 */ /* 0x000fe20008410000 */
[----:B------:R-:W-:Y:S01]  /*7110*/  FMUL.FTZ R5, R5, UR48 ;  /* 0x0000003005057c20 */ /* 0x000fe20008410000 */
[----:B------:R1:W5:Y:S01]  /*7120*/  LDL.LU R37, [R1+0x24] ;  /* 0x0000240001257983 */ /* 0x0003620000300800 */
[----:B------:R-:W-:Y:S01]  /*7130*/  FMUL.FTZ R4, R4, UR48 ;  /* 0x0000003004047c20 */ /* 0x000fe20008410000 */
[----:B------:R-:W-:Y:S01]  /*7140*/  FMUL.FTZ R3, R3, UR48 ;  /* 0x0000003003037c20 */ /* 0x000fe20008410000 */
[----:B------:R-:W-:Y:S01]  /*7150*/  F2FP.F16.F32.PACK_AB R18, R11, R13 ;  /* 0x0000000d0b12723e */ /* 0x000fe200000000ff */
[----:B------:R1:W5:Y:S01]  /*7160*/  LDL.LU R36, [R1+0x20] ;  /* 0x0000200001247983 */ /* 0x0003620000300800 */
[----:B------:R-:W-:Y:S01]  /*7170*/  FMUL.FTZ R12, R15, R2 ;  /* 0x000000020f0c7220 */ /* 0x000fe20000410000 */
[----:B------:R-:W-:Y:S01]  /*7180*/  FMUL.FTZ R10, R10, R5 ;  /* 0x000000050a0a7220 */ /* 0x000fe20000410000 */
[----:B------:R-:W-:Y:S01]  /*7190*/  FMUL.FTZ R13, R167, R4 ;  /* 0x00000004a70d7220 */ /* 0x000fe20000410000 */
[----:B------:R-:W-:Y:S01]  /*71a0*/  FMUL.FTZ R11, R166, R3 ;  /* 0x00000003a60b7220 */ /* 0x000fe20000410000 */
[----:B------:R-:W-:Y:S01]  /*71b0*/  FFMA.FTZ R2, -R228, R228, 1 ;  /* 0x3f800000e4027423 */ /* 0x000fe200000101e4 */
[----:B------:R-:W-:Y:S01]  /*71c0*/  FFMA.FTZ R5, -R231, R231, 1 ;  /* 0x3f800000e7057423 */ /* 0x000fe200000101e7 */
[----:B------:R-:W-:Y:S01]  /*71d0*/  FFMA.FTZ R4, -R230, R230, 1 ;  /* 0x3f800000e6047423 */ /* 0x000fe200000101e6 */
[----:B------:R-:W-:Y:S01]  /*71e0*/  FFMA.FTZ R3, -R229, R229, 1 ;  /* 0x3f800000e5037423 */ /* 0x000fe200000101e5 */
[----:B------:R-:W-:Y:S01]  /*71f0*/  FMUL.FTZ R2, R2, UR48 ;  /* 0x0000003002027c20 */ /* 0x000fe20008410000 */
[----:B------:R-:W-:Y:S01]  /*7200*/  FMUL.FTZ R5, R5, UR48 ;  /* 0x0000003005057c20 */ /* 0x000fe20008410000 */
[----:B------:R-:W-:Y:S01]  /*7210*/  FMUL.FTZ R4, R4, UR48 ;  /* 0x0000003004047c20 */ /* 0x000fe20008410000 */
[----:B------:R-:W-:Y:S01]  /*7220*/  FMUL.FTZ R3, R3, UR48 ;  /* 0x0000003003037c20 */ /* 0x000fe20008410000 */
[----:B------:R-:W-:Y:S01]  /*7230*/  F2FP.F16.F32.PACK_AB R16, R16, R8 ;  /* 0x000000081010723e */ /* 0x000fe200000000ff */
[----:B------:R-:W-:Y:S01]  /*7240*/  FMUL.FTZ R14, R14, R2 ;  /* 0x000000020e0e7220 */ /* 0x000fe20000410000 */
[----:B------:R-:W-:Y:S01]  /*7250*/  F2FP.F16.F32.PACK_AB R17, R17, R9 ;  /* 0x000000091111723e */ /* 0x000fe200000000ff */
        /* <DEDUP_REMOVED lines=14> */
[----:B------:R-:W-:Y:S01]  /*7340*/  FADD.FTZ R31, -R204, R31 ;  /* 0x0000001fcc1f7221 */ /* 0x000fe20000010100 */
[----:B------:R-:W-:Y:S01]  /*7350*/  FMUL.FTZ R6, R6, R5 ;  /* 0x0000000506067220 */ /* 0x000fe20000410000 */
[----:B------:R-:W-:Y:S01]  /*7360*/  FMUL.FTZ R11, R25, R4 ;  /* 0x00000004190b7220 */ /* 0x000fe20000410000 */
[----:B------:R-:W-:Y:S01]  /*7370*/  FMUL.FTZ R7, R7, R3 ;  /* 0x0000000307077220 */ /* 0x000fe20000410000 */
[----:B------:R-:W-:Y:S01]  /*7380*/  FFMA.FTZ R2, -R192, R192, 1 ;  /* 0x3f800000c0027423 */ /* 0x000fe200000101c0 */
[----:B------:R-:W-:Y:S01]  /*7390*/  FADD.FTZ R29, -R205, R29 ;  /* 0x0000001dcd1d7221 */ /* 0x000fe20000010100 */
[----:B------:R-:W-:Y:S01]  /*73a0*/  FADD.FTZ R30, -R204, R30 ;  /* 0x0000001ecc1e7221 */ /* 0x000fe20000010100 */
[----:B------:R-:W-:Y:S01]  /*73b0*/  FFMA.FTZ R5, -R195, R195, 1 ;  /* 0x3f800000c3057423 */ /* 0x000fe200000101c3 */
[----:B------:R-:W-:Y:S01]  /*73c0*/  F2FP.F16.F32.PACK_AB R9, R9, R8 ;  /* 0x000000080909723e */ /* 0x000fe200000000ff */
[----:B------:R-:W-:Y:S01]  /*73d0*/  FFMA.FTZ R4, -R194, R194, 1 ;  /* 0x3f800000c2047423 */ /* 0x000fe200000101c2 */
[----:B------:R-:W-:Y:S01]  /*73e0*/  FFMA.FTZ R3, -R193, R193, 1 ;  /* 0x3f800000c1037423 */ /* 0x000fe200000101c1 */
[----:B------:R-:W-:Y:S01]  /*73f0*/  F2FP.F16.F32.PACK_AB R8, R14, R15 ;  /* 0x0000000f0e08723e */ /* 0x000fe200000000ff */
[----:B------:R-:W-:Y:S01]  /*7400*/  FMUL.FTZ R20, R221, R31 ;  /* 0x0000001fdd147220 */ /* 0x000fe20000410000 */
[----:B------:R-:W-:Y:S01]  /*7410*/  FMUL.FTZ R2, R2, UR48 ;  /* 0x0000003002027c20 */ /* 0x000fe20008410000 */
[----:B------:R-:W-:Y:S01]  /*7420*/  SHF.L.U32 R221, R220, 0x3, RZ ;  /* 0x00000003dcdd7819 */ /* 0x000fe200000006ff */
[----:B------:R-:W-:Y:S01]  /*7430*/  FMUL.FTZ R29, R223, R29 ;  /* 0x0000001ddf1d7220 */ /* 0x000fe20000410000 */
[----:B------:R-:W-:Y:S01]  /*7440*/  FMUL.FTZ R21, R219, R30 ;  /* 0x0000001edb157220 */ /* 0x000fe20000410000 */
[----:B------:R-:W-:Y:S01]  /*7450*/  SEL R22, R181, 0xfffffff0, !P1 ;  /* 0xfffffff0b5167807 */ /* 0x000fe20004800000 */
[----:B------:R-:W-:Y:S01]  /*7460*/  FMUL.FTZ R5, R5, UR48 ;  /* 0x0000003005057c20 */ /* 0x000fe20008410000 */
[----:B------:R-:W-:Y:S01]  /*7470*/  FMUL.FTZ R4, R4, UR48 ;  /* 0x0000003004047c20 */ /* 0x000fe20008410000 */
[----:B------:R-:W-:Y:S01]  /*7480*/  LOP3.LUT R223, R220, 0x8, RZ, 0xc0, !PT ;  /* 0x00000008dcdf7812 */ /* 0x000fe200078ec0ff */
[----:B------:R-:W-:Y:S01]  /*7490*/  FMUL.FTZ R3, R3, UR48 ;  /* 0x0000003003037c20 */ /* 0x000fe20008410000 */
[----:B------:R-:W-:Y:S01]  /*74a0*/  FMUL.FTZ R20, R20, R2 ;  /* 0x0000000214147220 */ /* 0x000fe20000410000 */
[----:B------:R-:W-:Y:S01]  /*74b0*/  SHF.L.U32 R219, R220, 0x5, RZ ;  /* 0x00000005dcdb7819 */ /* 0x000fe200000006ff */
[----:B------:R-:W-:Y:S01]  /*74c0*/  FADD.FTZ R35, -R207, R35 ;  /* 0x00000023cf237221 */ /* 0x000fe20000010100 */
[----:B------:R-:W-:Y:S01]  /*74d0*/  FMUL.FTZ R15, R28, R5 ;  /* 0x000000051c0f7220 */ /* 0x000fe20000410000 */
[----:B------:R-:W-:Y:S01]  /*74e0*/  F2FP.F16.F32.PACK_AB R11, R11, R6 ;  /* 0x000000060b0b723e */ /* 0x000fe200000000ff */
[----:B------:R-:W-:Y:S01]  /*74f0*/  FMUL.FTZ R14, R29, R4 ;  /* 0x000000041d0e7220 */ /* 0x000fe20000410000 */
[----:B------:R-:W-:Y:S01]  /*7500*/  FMUL.FTZ R21, R21, R3 ;  /* 0x0000000315157220 */ /* 0x000fe20000410000 */
[----:B------:R-:W-:Y:S01]  /*7510*/  F2FP.F16.F32.PACK_AB R10, R10, R7 ;  /* 0x000000070a0a723e */ /* 0x000fe200000000ff */
[----:B------:R-:W-:Y:S01]  /*7520*/  FFMA.FTZ R2, -R236, R236, 1 ;  /* 0x3f800000ec027423 */ /* 0x000fe200000101ec */
[----:B------:R-:W-:Y:S01]  /*7530*/  FADD.FTZ R32, -R206, R32 ;  /* 0x00000020ce207221 */ /* 0x000fe20000010100 */
[----:B------:R-:W-:Y:S01]  /*7540*/  F2FP.F16.F32.PACK_AB R14, R14, R15 ;  /* 0x0000000f0e0e723e */ /* 0x000fe200000000ff */
[----:B------:R-:W-:Y:S01]  /*7550*/  FADD.FTZ R33, -R206, R33 ;  /* 0x00000021ce217221 */ /* 0x000fe20000010100 */
[----:B------:R-:W-:Y:S01]  /*7560*/  FADD.FTZ R34, -R207, R34 ;  /* 0x00000022cf227221 */ /* 0x000fe20000010100 */
[----:B------:R-:W-:Y:S01]  /*7570*/  F2FP.F16.F32.PACK_AB R15, R20, R21 ;  /* 0x00000015140f723e */ /* 0x000fe200000000ff */
[----:B------:R-:W-:Y:S01]  /*7580*/  FFMA.FTZ R5, -R239, R239, 1 ;  /* 0x3f800000ef057423 */ /* 0x000fe200000101ef */
[----:B------:R-:W-:Y:S01]  /*7590*/  FFMA.FTZ R4, -R238, R238, 1 ;  /* 0x3f800000ee047423 */ /* 0x000fe200000101ee */
[----:B------:R-:W-:Y:S01]  /*75a0*/  LOP3.LUT R239, R221, 0x38, RZ, 0xc0, !PT ;  /* 0x00000038ddef7812 */ /* 0x000fe200078ec0ff */
[----:B------:R-:W-:Y:S01]  /*75b0*/  FFMA.FTZ R3, -R237, R237, 1 ;  /* 0x3f800000ed037423 */ /* 0x000fe200000101ed */
[----:B------:R-:W-:Y:S01]  /*75c0*/  FMUL.FTZ R25, R225, R35 ;  /* 0x00000023e1197220 */ /* 0x000fe20000410000 */
[----:B------:R-:W-:Y:S01]  /*75d0*/  SHF.R.U32.HI R225, RZ, 0x3, R220 ;  /* 0x00000003ffe17819 */ /* 0x000fe200000116dc */
[----:B------:R-:W-:Y:S01]  /*75e0*/  FMUL.FTZ R2, R2, UR48 ;  /* 0x0000003002027c20 */ /* 0x000fe20008410000 */
[----:B------:R-:W-:Y:S01]  /*75f0*/  FMUL.FTZ R24, R183, R32 ;  /* 0x00000020b7187220 */ /* 0x000fe20000410000 */
[----:B------:R-:W-:Y:S01]  /*7600*/  SHF.L.U32 R183, R220, 0x6, RZ ;  /* 0x00000006dcb77819 */ /* 0x000fe200000006ff */
[----:B------:R-:W-:Y:S01]  /*7610*/  FMUL.FTZ R23, R222, R33 ;  /* 0x00000021de177220 */ /* 0x000fe20000410000 */
[----:B------:R-:W-:Y:S01]  /*7620*/  FMUL.FTZ R26, R226, R34 ;  /* 0x00000022e21a7220 */ /* 0x000fe20000410000 */
[----:B------:R-:W-:Y:S01]  /*7630*/  SHF.L.U32 R222, R220, 0x1, RZ ;  /* 0x00000001dcde7819 */ /* 0x000fe200000006ff */
[----:B------:R-:W-:Y:S01]  /*7640*/  FMUL.FTZ R5, R5, UR48 ;  /* 0x0000003005057c20 */ /* 0x000fe20008410000 */
[----:B------:R-:W-:Y:S01]  /*7650*/  FMUL.FTZ R4, R4, UR48 ;  /* 0x0000003004047c20 */ /* 0x000fe20008410000 */
[----:B------:R-:W-:Y:S01]  /*7660*/  MOV R226, 0x20 ;  /* 0x0000002000e27802 */ /* 0x000fe20000000f00 */
[----:B------:R-:W-:Y:S01]  /*7670*/  FMUL.FTZ R3, R3, UR48 ;  /* 0x0000003003037c20 */ /* 0x000fe20008410000 */
[----:B------:R-:W-:Y:S01]  /*7680*/  FMUL.FTZ R25, R25, R2 ;  /* 0x0000000219197220 */ /* 0x000fe20000410000 */
[----:B------:R-:W-:Y:S01]  /*7690*/  IADD3 R2, PT, PT, R184, R22, RZ ;  /* 0x00000016b8027210 */ /* 0x000fe20007ffe0ff */
[----:B------:R-:W-:Y:S01]  /*76a0*/  FMUL.FTZ R24, R24, R5 ;  /* 0x0000000518187220 */ /* 0x000fe20000410000 */
[----:B------:R-:W-:Y:S01]  /*76b0*/  FMUL.FTZ R23, R23, R4 ;  /* 0x0000000417177220 */ /* 0x000fe20000410000 */
[----:B------:R-:W-:Y:S01]  /*76c0*/  LOP3.LUT R238, R239, 0x40, RZ, 0xfc, !PT ;  /* 0x00000040efee7812 */ /* 0x000fe200078efcff */
[----:B------:R-:W-:Y:S01]  /*76d0*/  FMUL.FTZ R26, R26, R3 ;  /* 0x000000031a1a7220 */ /* 0x000fe20000410000 */
        /* <DEDUP_REMOVED lines=52> */
.L_x_1901:
[----:B------:R-:W-:Y:S01]  /*7a20*/  STS [R184+0x1c000], R165 ;  /* 0x01c000a5b8007388 */ /* 0x000fe20000000800 */
[----:B--2---:R-:W-:Y:S01]  /*7a30*/  F2FP.F16.F32.PACK_AB R5, R23, R24 ;  /* 0x000000181705723e */ /* 0x004fe200000000ff */
[----:B------:R-:W-:Y:S01]  /*7a40*/  IMAD.IADD R4, R185, 0x1, R22 ;  /* 0x00000001b9047824 */ /* 0x000fe200078e0216 */
[----:B------:R-:W-:Y:S02]  /*7a50*/  F2FP.F16.F32.PACK_AB R6, R25, R26 ;  /* 0x0000001a1906723e */ /* 0x000fe400000000ff */
[----:B------:R-:W-:Y:S01]  /*7a60*/  STS [R184+0x1c400], R164 ;  /* 0x01c400a4b8007388 */ /* 0x000fe20000000800 */
[----:B------:R-:W-:Y:S01]  /*7a70*/  LOP3.LUT R3, R223, 0x30, R213, 0xf8, !PT ;  /* 0x00000030df037812 */ /* 0x000fe200078ef8d5 */
[----:B------:R-:W-:Y:S01]  /*7a80*/  IMAD.MOV.U32 R209, RZ, RZ, 0x40 ;  /* 0x00000040ffd17424 */ /* 0x000fe200078e00ff */
[--C-:B------:R-:W-:Y:S02]  /*7a90*/  LOP3.LUT R0, R0, 0x200, R183.reuse, 0xf8, !PT ;  /* 0x0000020000007812 */ /* 0x100fe400078ef8b7 */
[----:B------:R-:W-:Y:S01]  /*7aa0*/  STS [R2+0x1c000], R13 ;  /* 0x01c0000d02007388 */ /* 0x000fe20000000800 */
[----:B------:R-:W-:Y:S01]  /*7ab0*/  LOP3.LUT R3, R3, 0x1c0, R183, 0xf8, !PT ;  /* 0x000001c003037812 */ /* 0x000fe200078ef8b7 */
[----:B------:R-:W1:Y:S01]  /*7ac0*/  LDC R227, c[0x0][0x44c] ;  /* 0x00011300ffe37b82 */ /* 0x000e620000000800 */
[----:B------:R-:W-:Y:S02]  /*7ad0*/  LEA R0, R0, UR4, 0x1 ;  /* 0x0000000400007c11 */ /* 0x000fe4000f8e08ff */
[----:B------:R-:W-:Y:S01]  /*7ae0*/  STS [R2+0x1c400], R12 ;  /* 0x01c4000c02007388 */ /* 0x000fe20000000800 */
[----:B------:R-:W-:Y:S02]  /*7af0*/  LOP3.LUT R3, R3, 0x38, R221, 0x78, !PT ;  /* 0x0000003803037812 */ /* 0x000fe400078e78dd */
[----:B------:R-:W-:Y:S02]  /*7b00*/  SEL R209, R209, 0xffffffc0, !P1 ;  /* 0xffffffc0d1d17807 */ /* 0x000fe40004800000 */
[----:B------:R-:W-:Y:S01]  /*7b10*/  STS [R184+0x1d000], R19 ;  /* 0x01d00013b8007388 */ /* 0x000fe20000000800 */
[----:B------:R-:W-:Y:S02]  /*7b20*/  LOP3.LUT R3, R3, 0x200, R219, 0xf8, !PT ;  /* 0x0000020003037812 */ /* 0x000fe400078ef8db */
[----:B------:R-:W-:Y:S02]  /*7b30*/  LOP3.LUT R249, R220, 0x10, RZ, 0xc0, !PT ;  /* 0x00000010dcf97812 */ /* 0x000fe400078ec0ff */
[----:B------:R-:W-:Y:S01]  /*7b40*/  STS [R184+0x1d400], R18 ;  /* 0x01d40012b8007388 */ /* 0x000fe20000000800 */
[----:B------:R-:W-:Y:S04]  /*7b50*/  LEA R3, R3, UR4, 0x1 ;  /* 0x0000000403037c11 */ /* 0x000fe8000f8e08ff */
[----:B------:R-:W-:Y:S05]  /*7b60*/  STS [R2+0x1d000], R16 ;  /* 0x01d0001002007388 */ /* 0x000fea0000000800 */
[----:B------:R2:W-:Y:S05]  /*7b70*/  STS [R2+0x1d400], R17 ;  /* 0x01d4001102007388 */ /* 0x0005ea0000000800 */
[----:B------:R-:W-:Y:S01]  /*7b80*/  STS [R185+-0x4000], R9 ;  /* 0xffc00009b9007388 */ /* 0x000fe20000000800 */
[----:B-1----:R-:W-:Y:S04]  /*7b90*/  IMAD R227, R227, UR15, RZ ;  /* 0x0000000fe3e37c24 */ /* 0x002fe8000f8e02ff */
[----:B------:R-:W-:Y:S05]  /*7ba0*/  STS [R185+-0x3c00], R8 ;  /* 0xffc40008b9007388 */ /* 0x000fea0000000800 */
[----:B------:R-:W-:Y:S05]  /*7bb0*/  STS [R4+-0x4000], R5 ;  /* 0xffc0000504007388 */ /* 0x000fea0000000800 */
[----:B------:R-:W-:Y:S05]  /*7bc0*/  STS [R4+-0x3c00], R6 ;  /* 0xffc4000604007388 */ /* 0x000fea0000000800 */
[----:B------:R-:W-:Y:S05]  /*7bd0*/  STS [R185+-0x3000], R11 ;  /* 0xffd0000bb9007388 */ /* 0x000fea0000000800 */
[----:B------:R-:W-:Y:S01]  /*7be0*/  STS [R185+-0x2c00], R10 ;  /* 0xffd4000ab9007388 */ /* 0x000fe20000000800 */
[----:B--2---:R-:W-:Y:S04]  /*7bf0*/  IMAD.IADD R2, R0, 0x1, R209 ;  /* 0x0000000100027824 */ /* 0x004fe800078e02d1 */
        /* <DEDUP_REMOVED lines=10> */
[----:B------:R-:W-:Y:S05]  /*7ca0*/  LDSM.16.MT88.4 R32, [R3+0x22800] ;  /* 0x022800000320783b */ /* 0x000fea0000004200 */
[----:B------:R-:W-:Y:S01]  /*7cb0*/  LDSM.16.MT88.4 R164, [R2+0x8800] ;  /* 0x0088000002a4783b */ /* 0x000fe20000004200 */
[-C--:B-1---5:R-:W-:Y:S04]  /*7cc0*/  HMMA.16816.F32 R36, R4, R8.reuse, R36 ;  /* 0x000000080424723c */ /* 0x0a2fe80000001824 */
        /* <DEDUP_REMOVED lines=44> */
[----:B------:R3:W4:Y:S02]  /*7f90*/  LDSM.16.MT88.4 R172, [R0+0xb800] ;  /* 0x00b8000000ac783b */ /* 0x0007240000004200 */
[-C--:B--2---:R-:W-:Y:S08]  /*7fa0*/  HMMA.16816.F32 R36, R4, R12.reuse, R36 ;  /* 0x0000000c0424723c */ /* 0x084ff00000001824 */
[C---:B------:R-:W-:Y:S08]  /*7fb0*/  HMMA.16816.F32 R40, R16.reuse, R12, R40 ;  /* 0x0000000c1028723c */ /* 0x040ff00000001828 */
[-C--:B------:R-:W-:Y:S03]  /*7fc0*/  HMMA.16816.F32 R44, R16, R14.reuse, R44 ;  /* 0x0000000e102c723c */ /* 0x080fe6000000182c */
[----:B---3--:R-:W-:Y:S05]  /*7fd0*/  IMAD.U32 R0, R227, -0x40, RZ ;  /* 0xffffffc0e3007824 */ /* 0x008fea00078e00ff */
[C---:B------:R-:W-:Y:S01]  /*7fe0*/  HMMA.16816.F32 R48, R4.reuse, R14, R48 ;  /* 0x0000000e0430723c */ /* 0x040fe20000001830 */
[----:B------:R2:W3:Y:S01]  /*7ff0*/  LDSM.16.MT88.4 R12, [R2+0xb800] ;  /* 0x00b80000020c783b */ /* 0x0004e20000004200 */
[----:B------:R-:W-:Y:S06]  /*8000*/  BAR.SYNC.DEFER_BLOCKING 0x0 ;  /* 0x0000000000007b1d */ /* 0x000fec0000010000 */
[-C--:B------:R-:W-:Y:S08]  /*8010*/  HMMA.16816.F32 R52, R4, R20.reuse, R52 ;  /* 0x000000140434723c */ /* 0x080ff00000001834 */
[C---:B------:R-:W-:Y:S08]  /*8020*/  HMMA.16816.F32 R56, R16.reuse, R20, R56 ;  /* 0x000000141038723c */ /* 0x040ff00000001838 */
[-C--:B------:R-:W-:Y:S03]  /*8030*/  HMMA.16816.F32 R60, R16, R22.reuse, R60 ;  /* 0x00000016103c723c */ /* 0x080fe6000000183c */
[C---:B--2---:R-:W-:Y:S04]  /*8040*/  LEA R2, P0, R0.reuse, R242, 0x2 ;  /* 0x000000f200027211 */ /* 0x044fe800078010ff */
[----:B------:R-:W-:Y:S01]  /*8050*/  LEA.HI.X.SX32 R0, R0, R243, 0x2, P0 ;  /* 0x000000f300007211 */ /* 0x000fe200000f16ff */
[C---:B------:R-:W-:Y:S04]  /*8060*/  HMMA.16816.F32 R64, R4.reuse, R22, R64 ;  /* 0x000000160440723c */ /* 0x040fe80000001840 */
[----:B------:R-:W-:Y:S02]  /*8070*/  IMAD.MOV.U32 R242, RZ, RZ, R2 ;  /* 0x000000fffff27224 */ /* 0x000fe400078e0002 */
[----:B------:R-:W-:Y:S02]  /*8080*/  IMAD.MOV.U32 R243, RZ, RZ, R0 ;  /* 0x000000fffff37224 */ /* 0x000fe400078e0000 */
[-C--:B------:R-:W-:Y:S08]  /*8090*/  HMMA.16816.F32 R68, R4, R24.reuse, R68 ;  /* 0x000000180444723c */ /* 0x080ff00000001844 */
[C---:B------:R-:W-:Y:S08]  /*80a0*/  HMMA.16816.F32 R72, R16.reuse, R24, R72 ;  /* 0x000000181048723c */ /* 0x040ff00000001848 */
[-C--:B------:R-:W-:Y:S08]  /*80b0*/  HMMA.16816.F32 R76, R16, R26.reuse, R76 ;  /* 0x0000001a104c723c */ /* 0x080ff0000000184c */
[C---:B------:R-:W-:Y:S08]  /*80c0*/  HMMA.16816.F32 R80, R4.reuse, R26, R80 ;  /* 0x0000001a0450723c */ /* 0x040ff00000001850 */
[-C--:B-1----:R-:W-:Y:S08]  /*80d0*/  HMMA.16816.F32 R84, R4, R28.reuse, R84 ;  /* 0x0000001c0454723c */ /* 0x082ff00000001854 */
[C---:B------:R-:W-:Y:S08]  /*80e0*/  HMMA.16816.F32 R88, R16.reuse, R28, R88 ;  /* 0x0000001c1058723c */ /* 0x040ff00000001858 */
[-C--:B------:R-:W-:Y:S08]  /*80f0*/  HMMA.16816.F32 R92, R16, R30.reuse, R92 ;  /* 0x0000001e105c723c */ /* 0x080ff0000000185c */
[----:B------:R-:W-:Y:S08]  /*8100*/  HMMA.16816.F32 R96, R4, R30, R96 ;  /* 0x0000001e0460723c */ /* 0x000ff00000001860 */
        /* <DEDUP_REMOVED lines=30> */
[----:B------:R-:W-:Y:S01]  /*82f0*/  @!P2 IMAD.MOV.U32 R6, RZ, RZ, R248 ;  /* 0x000000ffff06a224 */ /* 0x000fe200078e00f8 */
[----:B------:R-:W-:Y:S01]  /*8300*/  LEA R4, P0, R4, R248, 0x1 ;  /* 0x000000f804047211 */ /* 0x000fe200078008ff */
[----:B------:R-:W-:Y:S01]  /*8310*/  @!P3 IMAD.MOV.U32 R9, RZ, RZ, R247 ;  /* 0x000000ffff09b224 */ /* 0x000fe200078e00f7 */
[----:B------:R-:W-:Y:S01]  /*8320*/  LOP3.LUT R0, R0, 0x1e00, R221, 0xf8, !PT ;  /* 0x00001e0000007812 */ /* 0x000fe200078ef8dd */
[----:B------:R-:W-:Y:S02]  /*8330*/  @!P2 IMAD.MOV.U32 R7, RZ, RZ, R247 ;  /* 0x000000ffff07a224 */ /* 0x000fe400078e00f7 */
[----:B------:R-:W-:Y:S01]  /*8340*/  IMAD.U32 R2, RZ, RZ, UR46 ;  /* 0x0000002eff027e24 */ /* 0x000fe2000f8e00ff */
[----:B------:R-:W-:Y:S04]  /*8350*/  LEA R0, R0, UR4, 0x1 ;  /* 0x0000000400007c11 */ /* 0x000fe8000f8e08ff */
[----:B------:R-:W-:Y:S01]  /*8360*/  LEA.HI.X R5, R5, R247, R2, 0x1, P0 ;  /* 0x000000f705057211 */ /* 0x000fe200000f0c02 */
        /* <DEDUP_REMOVED lines=21> */
.L_x_1902:
[----:B-1----:R-:W-:Y:S01]  /*84c0*/  LOP3.LUT R0, R222, 0x20, RZ, 0xc0, !PT ;  /* 0x00000020de007812 */ /* 0x002fe200078ec0ff */
[----:B------:R-:W-:Y:S01]  /*84d0*/  LDSM.16.M88.4 R32, [R200+0x1c000] ;  /* 0x01c00000c820783b */ /* 0x000fe20000000200 */
[----:B------:R-:W-:Y:S01]  /*84e0*/  ISETP.NE.AND P0, PT, R182, RZ, PT ;  /* 0x000000ffb600720c */ /* 0x000fe20003f05270 */
[----:B------:R-:W-:Y:S01]  /*84f0*/  IMAD.IADD R209, R200, 0x1, R209 ;  /* 0x00000001c8d17824 */ /* 0x000fe200078e02d1 */
[----:B------:R-:W-:Y:S01]  /*8500*/  LOP3.LUT R0, R0, 0x18, R225, 0xf8, !PT ;  /* 0x0000001800007812 */ /* 0x000fe200078ef8e1 */
[----:B------:R-:W-:Y:S01]  /*8510*/  @UP0 UIADD3 UR13, UP1, UPT, UR54, -0x100, URZ ;  /* 0xffffff00360d0890 */ /* 0x000fe2000ff3e0ff */
[----:B------:R-:W-:Y:S01]  /*8520*/  LDSM.16.M88.4 R28, [R200+0x1d000] ;  /* 0x01d00000c81c783b */ /* 0x000fe20000000200 */
[----:B------:R-:W-:Y:S01]  /*8530*/  SEL R2, R226, 0xffffffe0, !P0 ;  /* 0xffffffe0e2027807 */ /* 0x000fe20004000000 */
[----:B------:R-:W-:Y:S01]  /*8540*/  ULOP3.LUT UR9, UR43, 0x1, URZ, 0xc0, !UPT ;  /* 0x000000012b097892 */ /* 0x000fe2000f8ec0ff */
[----:B------:R-:W-:Y:S01]  /*8550*/  LOP3.LUT R0, R0, 0x1c0, R183, 0xf8, !PT ;  /* 0x000001c000007812 */ /* 0x000fe200078ef8b7 */
[----:B------:R-:W-:Y:S01]  /*8560*/  @UP0 UIADD3.X UR12, UPT, UPT, UR55, -0x1, URZ, UP1, !UPT ;  /* 0xffffffff370c0890 */ /* 0x000fe20008ffe4ff */
[----:B------:R-:W-:Y:S01]  /*8570*/  LDSM.16.M88.4 R184, [R209+0x1c000] ;  /* 0x01c00000d1b8783b */ /* 0x000fe20000000200 */
[----:B------:R-:W-:Y:S01]  /*8580*/  IMAD.IADD R208, R200, 0x1, R2 ;  /* 0x00000001c8d07824 */ /* 0x000fe200078e0202 */
[----:B------:R-:W-:Y:S01]  /*8590*/  LOP3.LUT R0, R0, 0x38, R221, 0x78, !PT ;  /* 0x0000003800007812 */ /* 0x000fe200078e78dd */
[----:B------:R-:W-:Y:S01]  /*85a0*/  IMAD.IADD R2, R2, 0x1, R209 ;  /* 0x0000000102027824 */ /* 0x000fe200078e02d1 */
[----:B------:R-:W-:Y:S01]  /*85b0*/  PLOP3.LUT P3, PT, PT, PT, UP0, 0x80, 0x8 ;  /* 0x000000000008781c */ /* 0x000fe20003f6f008 */
[----:B------:R-:W-:Y:S01]  /*85c0*/  LDSM.16.M88.4 R192, [R209+0x1d000] ;  /* 0x01d00000d1c0783b */ /* 0x000fe20000000200 */
[----:B------:R-:W-:Y:S01]  /*85d0*/  LOP3.LUT R0, R0, 0x200, R183, 0xf8, !PT ;  /* 0x0000020000007812 */ /* 0x000fe200078ef8b7 */
[----:B------:R-:W-:Y:S03]  /*85e0*/  @UP0 UIADD3 UR10, UP1, UPT, UR10, -0x100, URZ ;  /* 0xffffff000a0a0890 */ /* 0x000fe6000ff3e0ff */
[----:B------:R-:W-:Y:S01]  /*85f0*/  LEA R0, R0, UR4, 0x1 ;  /* 0x0000000400007c11 */ /* 0x000fe2000f8e08ff */
[----:B------:R-:W-:Y:S01]  /*8600*/  LDSM.16.M88.4 R168, [R208+0x1c000] ;  /* 0x01c00000d0a8783b */ /* 0x000fe20000000200 */
[----:B------:R-:W-:Y:S02]  /*8610*/  @UP0 UIADD3.X UR11, UPT, UPT, UR11, -0x1, URZ, UP1, !UPT ;  /* 0xffffffff0b0b0890 */ /* 0x000fe40008ffe4ff */
[----:B------:R-:W-:Y:S02]  /*8620*/  UISETP.NE.U32.AND UP1, UPT, UR9, 0x1, UPT ;  /* 0x000000010900788c */ /* 0x000fe4000bf25070 */
[----:B------:R-:W1:Y:S04]  /*8630*/  LDSM.16.MT88.4 R16, [R0+0xc000] ;  /* 0x00c000000010783b */ /* 0x000e680000004200 */
[----:B------:R-:W-:Y:S01]  /*8640*/  PLOP3.LUT P2, PT, PT, PT, UP1, 0x80, 0x8 ;  /* 0x000000000008781c */ /* 0x000fe20003f4f018 */
[----:B------:R-:W2:Y:S05]  /*8650*/  LDSM.16.MT88.4 R164, [R0+0x10000] ;  /* 0x0100000000a4783b */ /* 0x000eaa0000004200 */
[----:B------:R-:W3:Y:S05]  /*8660*/  LDL R252, [R1+0x18] ;  /* 0x0000180001fc7983 */ /* 0x000eea0000100800 */
[----:B------:R-:W4:Y:S05]  /*8670*/  LDSM.16.MT88.4 R172, [R0+0xc800] ;  /* 0x00c8000000ac783b */ /* 0x000f2a0000004200 */
[----:B------:R-:W5:Y:S05]  /*8680*/  LDL R251, [R1+0x14] ;  /* 0x0000140001fb7983 */ /* 0x000f6a0000100800 */
[----:B------:R-:W4:Y:S05]  /*8690*/  LDSM.16.M88.4 R176, [R208+0x1d000] ;  /* 0x01d00000d0b0783b */ /* 0x000f2a0000000200 */
[----:B------:R-:W5:Y:S05]  /*86a0*/  LDL R250, [R1+0x10] ;  /* 0x0000100001fa7983 */ /* 0x000f6a0000100800 */
[----:B------:R-:W4:Y:S05]  /*86b0*/  LDSM.16.MT88.4 R180, [R0+0x10800] ;  /* 0x0108000000b4783b */ /* 0x000f2a0000004200 */
[----:B------:R-:W4:Y:S01]  /*86c0*/  LDSM.16.MT88.4 R188, [R0+0xd000] ;  /* 0x00d0000000bc783b */ /* 0x000f220000004200 */
[-C--:B-1----:R-:W-:Y:S04]  /*86d0*/  HMMA.16816.F32 R4, R32, R16.reuse, RZ ;  /* 0x000000102004723c */ /* 0x082fe800000018ff */
[----:B------:R-:W-:Y:S05]  /*86e0*/  LDSM.16.MT88.4 R196, [R0+0xe000] ;  /* 0x00e0000000c4783b */ /* 0x000fea0000004200 */
[----:B------:R-:W-:Y:S01]  /*86f0*/  LDSM.16.MT88.4 R204, [R0+0x12000] ;  /* 0x0120000000cc783b */ /* 0x000fe20000004200 */
        /* <DEDUP_REMOVED lines=18> */
[----:B------:R-:W2:Y:S05]  /*8820*/  LDSM.16.M88.4 R168, [R2+0x1c000] ;  /* 0x01c0000002a8783b */ /* 0x000eaa0000000200 */
[----:B------:R-:W4:Y:S02]  /*8830*/  LDSM.16.MT88.4 R180, [R0+0x11800] ;  /* 0x0118000000b4783b */ /* 0x000f240000004200 */
[-C--:B------:R-:W-:Y:S08]  /*8840*/  HMMA.16816.F32 R4, R184, R188.reuse, R4 ;  /* 0x000000bcb804723c */ /* 0x080ff00000001804 */
[C---:B------:R-:W-:Y:S08]  /*8850*/  HMMA.16816.F32 R8, R192.reuse, R188, R8 ;  /* 0x000000bcc008723c */ /* 0x040ff00000001808 */
[-C--:B------:R-:W-:Y:S08]  /*8860*/  HMMA.16816.F32 R12, R192, R190.reuse, R12 ;  /* 0x000000bec00c723c */ /* 0x080ff0000000180c */
[C---:B------:R-:W-:Y:S01]  /*8870*/  HMMA.16816.F32 R16, R184.reuse, R190, R16 ;  /* 0x000000beb810723c */ /* 0x040fe20000001810 */
[----:B------:R-:W4:Y:S05]  /*8880*/  LDSM.16.M88.4 R188, [R200+0x1e000] ;  /* 0x01e00000c8bc783b */ /* 0x000f2a0000000200 */
[----:B------:R-:W4:Y:S02]  /*8890*/  LDSM.16.M88.4 R200, [R200+0x1f000] ;  /* 0x01f00000c8c8783b */ /* 0x000f240000000200 */
[-C--:B-1----:R-:W-:Y:S08]  /*88a0*/  HMMA.16816.F32 R20, R184, R164.reuse, R20 ;  /* 0x000000a4b814723c */ /* 0x082ff00000001814 */
[C---:B------:R-:W-:Y:S08]  /*88b0*/  HMMA.16816.F32 R24, R192.reuse, R164, R24 ;  /* 0x000000a4c018723c */ /* 0x040ff00000001818 */
[-C--:B------:R-:W-:Y:S08]  /*88c0*/  HMMA.16816.F32 R28, R192, R166.reuse, R28 ;  /* 0x000000a6c01c723c */ /* 0x080ff0000000181c */
[----:B------:R-:W-:Y:S01]  /*88d0*/  HMMA.16816.F32 R32, R184, R166, R32 ;  /* 0x000000a6b820723c */ /* 0x000fe20000001820 */
[----:B------:R-:W-:Y:S05]  /*88e0*/  LDSM.16.M88.4 R164, [R208+0x1e000] ;  /* 0x01e00000d0a4783b */ /* 0x000fea0000000200 */
[----:B------:R-:W-:Y:S02]  /*88f0*/  LDSM.16.MT88.4 R184, [R0+0xf000] ;  /* 0x00f0000000b8783b */ /* 0x000fe40000004200 */
[-C--:B--2---:R-:W-:Y:S08]  /*8900*/  HMMA.16816.F32 R4, R168, R172.reuse, R4 ;  /* 0x000000aca804723c */ /* 0x084ff00000001804 */
[C---:B------:R-:W-:Y:S08]  /*8910*/  HMMA.16816.F32 R8, R176.reuse, R172, R8 ;  /* 0x000000acb008723c */ /* 0x040ff00000001808 */
[-C--:B------:R-:W-:Y:S08]  /*8920*/  HMMA.16816.F32 R12, R176, R174.reuse, R12 ;  /* 0x000000aeb00c723c */ /* 0x080ff0000000180c */
[C---:B------:R-:W-:Y:S01]  /*8930*/  HMMA.16816.F32 R16, R168.reuse, R174, R16 ;  /* 0x000000aea810723c */ /* 0x040fe20000001810 */
[----:B------:R-:W-:Y:S07]  /*8940*/  LDSM.16.M88.4 R172, [R208+0x1f000] ;  /* 0x01f00000d0ac783b */ /* 0x000fee0000000200 */
[-C--:B----4-:R-:W-:Y:S08]  /*8950*/  HMMA.16816.F32 R20, R168, R180.reuse, R20 ;  /* 0x000000b4a814723c */ /* 0x090ff00000001814 */
[C---:B------:R-:W-:Y:S08]  /*8960*/  HMMA.16816.F32 R24, R176.reuse, R180, R24 ;  /* 0x000000b4b018723c */ /* 0x040ff00000001818 */
[-C--:B------:R-:W-:Y:S03]  /*8970*/  HMMA.16816.F32 R28, R176, R182.reuse, R28 ;  /* 0x000000b6b01c723c */ /* 0x080fe6000000181c */
[C---:B------:R-:W-:Y:S05]  /*8980*/  IMAD.SHL.U32 R176, R227.reuse, 0x8, RZ ;  /* 0x00000008e3b07824 */ /* 0x040fea00078e00ff */
[----:B------:R-:W-:Y:S01]  /*8990*/  HMMA.16816.F32 R32, R168, R182, R32 ;  /* 0x000000b6a820723c */ /* 0x000fe20000001820 */
[----:B------:R-:W1:Y:S03]  /*89a0*/  LDSM.16.MT88.4 R168, [R0+0xe800] ;  /* 0x00e8000000a8783b */ /* 0x000e660000004200 */
[C---:B------:R-:W-:Y:S02]  /*89b0*/  LEA R234, P0, R176.reuse, R242, 0x2 ;  /* 0x000000f2b0ea7211 */ /* 0x040fe400078010ff */
[----:B------:R-:W-:Y:S02]  /*89c0*/  LDSM.16.M88.4 R180, [R209+0x1e000] ;  /* 0x01e00000d1b4783b */ /* 0x000fe40000000200 */
[-C--:B------:R-:W-:Y:S05]  /*89d0*/  HMMA.16816.F32 R4, R188, R196.reuse, R4 ;  /* 0x000000c4bc04723c */ /* 0x080fea0000001804 */
[----:B------:R-:W-:Y:S02]  /*89e0*/  LEA.HI.X.SX32 R235, R176, R243, 0x2, P0 ;  /* 0x000000f3b0eb7211 */ /* 0x000fe400000f16ff */
[----:B------:R-:W2:Y:S01]  /*89f0*/  LDSM.16.MT88.4 R176, [R0+0x12800] ;  /* 0x0128000000b0783b */ /* 0x000ea20000004200 */
        /* <DEDUP_REMOVED lines=10> */
[C---:B------:R-:W-:Y:S08]  /*8aa0*/  HMMA.16816.F32 R24, R200.reuse, R204, R24 ;  /* 0x000000ccc818723c */ /* 0x040ff00000001818 */
[-C--:B------:R-:W-:Y:S08]  /*8ab0*/  HMMA.16816.F32 R28, R200, R206.reuse, R28 ;  /* 0x000000cec81c723c */ /* 0x080ff0000000181c */
[----:B------:R-:W-:Y:S01]  /*8ac0*/  HMMA.16816.F32 R32, R188, R206, R32 ;  /* 0x000000cebc20723c */ /* 0x000fe20000001820 */
[----:B------:R4:W3:Y:S03]  /*8ad0*/  LDSM.16.M88.4 R188, [R209+0x1f000] ;  /* 0x01f00000d1bc783b */ /* 0x0008e60000000200 */
[C---:B------:R-:W-:Y:S04]  /*8ae0*/  LEA R206, P0, R227.reuse, R228, 0x5 ;  /* 0x000000e4e3ce7211 */ /* 0x040fe800078028ff */
[-C--:B-1----:R-:W-:Y:S05]  /*8af0*/  HMMA.16816.F32 R4, R164, R168.reuse, R4 ;  /* 0x000000a8a404723c */ /* 0x082fea0000001804 */
[C---:B------:R-:W-:Y:S02]  /*8b00*/  LEA.HI.X.SX32 R207, R227.reuse, R229, 0x5, P0 ;  /* 0x000000e5e3cf7211 */ /* 0x040fe400000f2eff */
[C---:B------:R-:W-:Y:S01]  /*8b10*/  LEA R204, P0, R227.reuse, R206, 0x5 ;  /* 0x000000cee3cc7211 */ /* 0x040fe200078028ff */
[C---:B------:R-:W-:Y:S04]  /*8b20*/  HMMA.16816.F32 R8, R172.reuse, R168, R8 ;  /* 0x000000a8ac08723c */ /* 0x040fe80000001808 */
[C---:B------:R-:W-:Y:S02]  /*8b30*/  LEA.HI.X.SX32 R205, R227.reuse, R207, 0x5, P0 ;  /* 0x000000cfe3cd7211 */ /* 0x040fe400000f2eff */
[C---:B------:R-:W-:Y:S02]  /*8b40*/  LEA R208, P0, R227.reuse, R204, 0x5 ;  /* 0x000000cce3d07211 */ /* 0x040fe400078028ff */
[-C--:B------:R-:W-:Y:S03]  /*8b50*/  HMMA.16816.F32 R12, R172, R170.reuse, R12 ;  /* 0x000000aaac0c723c */ /* 0x080fe6000000180c */
[C---:B----4-:R-:W-:Y:S05]  /*8b60*/  LEA.HI.X.SX32 R209, R227.reuse, R205, 0x5, P0 ;  /* 0x000000cde3d17211 */ /* 0x050fea00000f2eff */
[C---:B------:R-:W-:Y:S01]  /*8b70*/  HMMA.16816.F32 R16, R164.reuse, R170, R16 ;  /* 0x000000aaa410723c */ /* 0x040fe20000001810 */
[----:B------:R-:W1:Y:S03]  /*8b80*/  LDSM.16.MT88.4 R168, [R0+0x13000] ;  /* 0x0130000000a8783b */ /* 0x000e660000004200 */
[C---:B------:R-:W-:Y:S04]  /*8b90*/  IMAD.WIDE R236, R227.reuse, -0xc0, R208 ;  /* 0xffffff40e3ec7825 */ /* 0x040fe800078e02d0 */
[-C--:B--2---:R-:W-:Y:S03]  /*8ba0*/  HMMA.16816.F32 R20, R164, R176.reuse, R20 ;  /* 0x000000b0a414723c */ /* 0x084fe60000001814 */
        /* <DEDUP_REMOVED lines=9> */
[----:B------:R-:W2:Y:S03]  /*8c40*/  LDSM.16.M88.4 R164, [R2+0x1e000] ;  /* 0x01e0000002a4783b */ /* 0x000ea60000000200 */
[C---:B------:R-:W-:Y:S02]  /*8c50*/  LEA.HI.X.SX32 R197, R227.reuse, R199, 0x5, P0 ;  /* 0x000000c7e3c57211 */ /* 0x040fe400000f2eff */
[----:B------:R4:W5:Y:S01]  /*8c60*/  LDSM.16.M88.4 R176, [R2+0x1f000] ;  /* 0x01f0000002b0783b */ /* 0x0009620000000200 */
[C---:B------:R-:W-:Y:S01]  /*8c70*/  LEA R194, P0, R227.reuse, R196, 0x5 ;  /* 0x000000c4e3c27211 */ /* 0x040fe200078028ff */
        /* <DEDUP_REMOVED lines=8> */
[----:B----4-:R-:W-:Y:S03]  /*8d00*/  @P3 SHF.R.U32.HI R2, RZ, 0x2, R220 ;  /* 0x00000002ff023819 */ /* 0x010fe600000116dc */
[C---:B------:R-:W-:Y:S08]  /*8d10*/  HMMA.16816.F32 R16, R180.reuse, R186, R16 ;  /* 0x000000bab410723c */ /* 0x040ff00000001810 */
[-C--:B-1----:R-:W-:Y:S08]  /*8d20*/  HMMA.16816.F32 R20, R180, R168.reuse, R20 ;  /* 0x000000a8b414723c */ /* 0x082ff00000001814 */
[C---:B------:R-:W-:Y:S08]  /*8d30*/  HMMA.16816.F32 R24, R188.reuse, R168, R24 ;  /* 0x000000a8bc18723c */ /* 0x040ff00000001818 */
[-C--:B------:R-:W-:Y:S01]  /*8d40*/  HMMA.16816.F32 R28, R188, R170.reuse, R28 ;  /* 0x000000aabc1c723c */ /* 0x080fe2000000181c */
[----:B------:R-:W3:Y:S01]  /*8d50*/  LDL R191, [R1+0x1c] ;  /* 0x00001c0001bf7983 */ /* 0x000ee20000100800 */
[----:B------:R-:W-:Y:S02]  /*8d60*/  IMAD.MOV.U32 R190, RZ, RZ, 0x4 ;  /* 0x00000004ffbe7424 */ /* 0x000fe400078e00ff */
[C---:B------:R-:W-:Y:S04]  /*8d70*/  IMAD.WIDE R188, R227.reuse, -0xc0, R202 ;  /* 0xffffff40e3bc7825 */ /* 0x040fe800078e02ca */
[----:B------:R-:W-:Y:S01]  /*8d80*/  HMMA.16816.F32 R32, R180, R170, R32 ;  /* 0x000000aab420723c */ /* 0x000fe20000001820 */
[----:B------:R1:W4:Y:S03]  /*8d90*/  LDSM.16.MT88.4 R168, [R0+0x13800] ;  /* 0x0138000000a8783b */ /* 0x0003260000004200 */
[C---:B------:R-:W-:Y:S04]  /*8da0*/  LEA R186, P0, R227.reuse, R188, 0x5 ;  /* 0x000000bce3ba7211 */ /* 0x040fe800078028ff */
[-C--:B--2---:R-:W-:Y:S05]  /*8db0*/  HMMA.16816.F32 R4, R164, R172.reuse, R4 ;  /* 0x000000aca404723c */ /* 0x084fea0000001804 */
[C---:B------:R-:W-:Y:S02]  /*8dc0*/  LEA.HI.X.SX32 R187, R227.reuse, R189, 0x5, P0 ;  /* 0x000000bde3bb7211 */ /* 0x040fe400000f2eff */
[C---:B------:R-:W-:Y:S01]  /*8dd0*/  LEA R184, P0, R227.reuse, R186, 0x5 ;  /* 0x000000bae3b87211 */ /* 0x040fe200078028ff */
[C---:B-----5:R-:W-:Y:S04]  /*8de0*/  HMMA.16816.F32 R8, R176.reuse, R172, R8 ;  /* 0x000000acb008723c */ /* 0x060fe80000001808 */
[C---:B------:R-:W-:Y:S02]  /*8df0*/  LEA.HI.X.SX32 R185, R227.reuse, R187, 0x5, P0 ;  /* 0x000000bbe3b97211 */ /* 0x040fe400000f2eff */
[C---:B------:R-:W-:Y:S02]  /*8e00*/  LEA R182, P0, R227.reuse, R184, 0x5 ;  /* 0x000000b8e3b67211 */ /* 0x040fe400078028ff */
[-C--:B------:R-:W-:Y:S03]  /*8e10*/  HMMA.16816.F32 R12, R176, R174.reuse, R12 ;  /* 0x000000aeb00c723c */ /* 0x080fe6000000180c */
[C---:B------:R-:W-:Y:S02]  /*8e20*/  LEA.HI.X.SX32 R183, R227.reuse, R185, 0x5, P0 ;  /* 0x000000b9e3b77211 */ /* 0x040fe400000f2eff */
[----:B------:R-:W-:Y:S02]  /*8e30*/  LEA R180, P0, R227, R182, 0x5 ;  /* 0x000000b6e3b47211 */ /* 0x000fe400078028ff */
[----:B-1----:R-:W-:Y:S01]  /*8e40*/  @P3 LOP3.LUT R0, R213, 0x10, RZ, 0xc0, !PT ;  /* 0x00000010d5003812 */ /* 0x002fe200078ec0ff */
[C---:B------:R-:W-:Y:S04]  /*8e50*/  HMMA.16816.F32 R16, R164.reuse, R174, R16 ;  /* 0x000000aea410723c */ /* 0x040fe80000001810 */
[C---:B------:R-:W-:Y:S02]  /*8e60*/  LEA.HI.X.SX32 R181, R227.reuse, R183, 0x5, P0 ;  /* 0x000000b7e3b57211 */ /* 0x040fe400000f2eff */
[C---:B------:R-:W-:Y:S02]  /*8e70*/  LEA R172, P0, R227.reuse, R180, 0x5 ;  /* 0x000000b4e3ac7211 */ /* 0x040fe400078028ff */
[----:B------:R-:W-:Y:S01]  /*8e80*/  @P3 LOP3.LUT R246, R0, 0x7, R2, 0xf8, !PT ;  /* 0x0000000700f63812 */ /* 0x000fe200078ef802 */
[-C--:B----4-:R-:W-:Y:S03]  /*8e90*/  HMMA.16816.F32 R20, R164, R168.reuse, R20 ;  /* 0x000000a8a414723c */ /* 0x090fe60000001814 */
[C---:B------:R-:W-:Y:S01]  /*8ea0*/  LEA.HI.X.SX32 R173, R227.reuse, R181, 0x5, P0 ;  /* 0x000000b5e3ad7211 */ /* 0x040fe200000f2eff */
[C---:B------:R-:W-:Y:S01]  /*8eb0*/  VIADD R0, R210.reuse, 0x40 ;  /* 0x00000040d2007836 */ /* 0x040fe20000000000 */
[C---:B------:R-:W-:Y:S01]  /*8ec0*/  LEA R174, P0, R227.reuse, R172, 0x5 ;  /* 0x000000ace3ae7211 */ /* 0x040fe200078028ff */
[----:B------:R-:W-:Y:S02]  /*8ed0*/  @P1 VIADD R0, R210, 0xffffffc0 ;  /* 0xffffffc0d2001836 */ /* 0x000fe40000000000 */
[C---:B------:R-:W-:Y:S04]  /*8ee0*/  HMMA.16816.F32 R24, R176.reuse, R168, R24 ;  /* 0x000000a8b018723c */ /* 0x040fe80000001818 */
[C---:B------:R-:W-:Y:S04]  /*8ef0*/  LEA.HI.X.SX32 R175, R227.reuse, R173, 0x5, P0 ;  /* 0x000000ade3af7211 */ /* 0x040fe800000f2eff */
[-C--:B------:R-:W-:Y:S03]  /*8f00*/  HMMA.16816.F32 R28, R176, R170.reuse, R28 ;  /* 0x000000aab01c723c */ /* 0x080fe6000000181c */
[C---:B------:R-:W-:Y:S05]  /*8f10*/  IMAD.WIDE R176, R227.reuse, -0xc0, R174 ;  /* 0xffffff40e3b07825 */ /* 0x040fea00078e02ae */
[----:B------:R-:W-:Y:S04]  /*8f20*/  HMMA.16816.F32 R32, R164, R170, R32 ;  /* 0x000000aaa420723c */ /* 0x000fe80000001820 */
[----:B------:R-:W-:Y:S01]  /*8f30*/  @P3 IMAD.WIDE.U32 R164, R246, R190, UR54 ;  /* 0x00000036f6a43e25 */ /* 0x000fe2000f8e00be */
[C---:B------:R-:W-:Y:S01]  /*8f40*/  LEA R168, P0, R227.reuse, R176, 0x5 ;  /* 0x000000b0e3a87211 */ /* 0x040fe200078028ff */
[----:B------:R-:W-:Y:S01]  /*8f50*/  @UP0 UMOV UR54, UR13 ;  /* 0x0000000d00360c82 */ /* 0x000fe20008000000 */
[----:B------:R-:W-:Y:S01]  /*8f60*/  @UP0 UMOV UR55, UR12 ;  /* 0x0000000c00370c82 */ /* 0x000fe20008000000 */
[----:B------:R-:W-:Y:S01]  /*8f70*/  UISETP.GT.AND UP0, UPT, UR43, UR39, UPT ;  /* 0x000000272b00728c */ /* 0x000fe2000bf04270 */
[----:B------:R-:W2:Y:S01]  /*8f80*/  @P3 LDG.E R252, desc[UR32][R164.64+-0xe0] ;  /* 0xffff2020a4fc3981 */ /* 0x000ea2000c1e1900 */
[C---:B------:R-:W-:Y:S01]  /*8f90*/  LEA.HI.X.SX32 R169, R227.reuse, R177, 0x5, P0 ;  /* 0x000000b1e3a97211 */ /* 0x040fe200000f2eff */
[----:B------:R-:W-:Y:S01]  /*8fa0*/  UIADD3 UR43, UPT, UPT, UR43, -0x1, URZ ;  /* 0xffffffff2b2b7890 */ /* 0x000fe2000fffe0ff */
[C---:B------:R-:W-:Y:S02]  /*8fb0*/  LEA R166, P0, R227.reuse, R168, 0x5 ;  /* 0x000000a8e3a67211 */ /* 0x040fe400078028ff */
[----:B------:R-:W4:Y:S02]  /*8fc0*/  @P3 LDG.E R251, desc[UR32][R164.64+-0x80] ;  /* 0xffff8020a4fb3981 */ /* 0x000f24000c1e1900 */
[C---:B------:R-:W-:Y:S03]  /*8fd0*/  LEA.HI.X.SX32 R167, R227.reuse, R169, 0x5, P0 ;  /* 0x000000a9e3a77211 */ /* 0x040fe600000f2eff */
[----:B------:R-:W5:Y:S05]  /*8fe0*/  @P3 LDG.E R250, desc[UR32][R164.64+-0x60] ;  /* 0xffffa020a4fa3981 */ /* 0x000f6a000c1e1900 */
[----:B---3--:R1:W3:Y:S05]  /*8ff0*/  @P3 LDG.E R191, desc[UR32][R164.64+-0x100] ;  /* 0xffff0020a4bf3981 */ /* 0x0082ea000c1e1900 */
[----:B------:R-:W-:Y:S05]  /*9000*/  REDG.E.ADD.F32.FTZ.RN.STRONG.GPU desc[UR32][R242.64], R4 ;  /* 0x00000004f20079a6 */ /* 0x000fea000c12f320 */
[----:B------:R-:W-:Y:S05]  /*9010*/  REDG.E.ADD.F32.FTZ.RN.STRONG.GPU desc[UR32][R234.64], R5 ;  /* 0x00000005ea0079a6 */ /* 0x000fea000c12f320 */
[----:B------:R1:W-:Y:S05]  /*9020*/  REDG.E.ADD.F32.FTZ.RN.STRONG.GPU desc[UR32][R232.64], R6 ;  /* 0x00000006e80079a6 */ /* 0x0003ea000c12f320 */
[----:B------:R1:W-:Y:S05]  /*9030*/  REDG.E.ADD.F32.FTZ.RN.STRONG.GPU desc[UR32][R230.64], R7 ;  /* 0x00000007e60079a6 */ /* 0x0003ea000c12f320 */
[----:B------:R2:W-:Y:S05]  /*9040*/  REDG.E.ADD.F32.FTZ.RN.STRONG.GPU desc[UR32][R228.64], R8 ;  /* 0x00000008e40079a6 */ /* 0x0005ea000c12f320 */
[----:B------:R2:W-:Y:S01]  /*9050*/  REDG.E.ADD.F32.FTZ.RN.STRONG.GPU desc[UR32][R206.64], R9 ;  /* 0x00000009ce0079a6 */ /* 0x0005e2000c12f320 */
[C---:B-1----:R-:W-:Y:S04]  /*9060*/  LEA R164, P0, R227.reuse, R166, 0x5 ;  /* 0x000000a6e3a47211 */ /* 0x042fe800078028ff */
[----:B------:R-:W-:Y:S01]  /*9070*/  REDG.E.ADD.F32.FTZ.RN.STRONG.GPU desc[UR32][R204.64], R10 ;  /* 0x0000000acc0079a6 */ /* 0x000fe2000c12f320 */
[C---:B------:R-:W-:Y:S04]  /*9080*/  LEA.HI.X.SX32 R165, R227.reuse, R167, 0x5, P0 ;  /* 0x000000a7e3a57211 */ /* 0x040fe800000f2eff */
[----:B------:R-:W-:Y:S05]  /*9090*/  REDG.E.ADD.F32.FTZ.RN.STRONG.GPU desc[UR32][R208.64], R11 ;  /* 0x0000000bd00079a6 */ /* 0x000fea000c12f320 */
        /* <DEDUP_REMOVED lines=8> */
[C---:B--2---:R-:W-:Y:S02]  /*9120*/  LEA R8, P0, R227.reuse, R4, 0x5 ;  /* 0x00000004e3087211 */ /* 0x044fe400078028ff */
[----:B------:R-:W-:Y:S02]  /*9130*/  REDG.E.ADD.F32.FTZ.RN.STRONG.GPU desc[UR32][R196.64+0x80], R12 ;  /* 0x0000800cc40079a6 */ /* 0x000fe4000c12f320 */
[----:B------:R-:W-:Y:S03]  /*9140*/  LEA.HI.X.SX32 R9, R227, R5, 0x5, P0 ;  /* 0x00000005e3097211 */ /* 0x000fe600000f2eff */
        /* <DEDUP_REMOVED lines=22> */
[----:B------:R-:W4:Y:S05]  /*92b0*/  LDSM.16.MT88.4 R16, [R0] ;  /* 0x000000000010783b */ /* 0x000f2a0000004200 */
[----:B------:R-:W5:Y:S05]  /*92c0*/  LDSM.16.MT88.4 R20, [R210+0x2000] ;  /* 0x00200000d214783b */ /* 0x000f6a0000004200 */
[----:B------:R-:W5:Y:S05]  /*92d0*/  LDSM.16.MT88.4 R24, [R0+0x2000] ;  /* 0x002000000018783b */ /* 0x000f6a0000004200 */
[----:B------:R-:W-:Y:S05]  /*92e0*/  LDSM.16.MT88.4 R32, [R3+0x1c800] ;  /* 0x01c800000320783b */ /* 0x000fea0000004200 */
[----:B------:R-:W3:Y:S05]  /*92f0*/  LDSM.16.MT88.4 R28, [R210+0x800] ;  /* 0x00080000d21c783b */ /* 0x000eea0000004200 */
[----:B------:R-:W3:Y:S01]  /*9300*/  LDSM.16.MT88.4 R164, [R3+0x1e800] ;  /* 0x01e8000003a4783b */ /* 0x000ee20000004200 */
        /* <DEDUP_REMOVED lines=9> */
[-C--:B----4-:R-:W-:Y:S08]  /*93a0*/  HMMA.16816.F32 R116, R4, R16.reuse, R116 ;  /* 0x000000100474723c */ /* 0x090ff00000001874 */
[C---:B------:R-:W-:Y:S08]  /*93b0*/  HMMA.16816.F32 R120, R12.reuse, R16, R120 ;  /* 0x000000100c78723c */ /* 0x040ff00000001878 */
[-C--:B------:R-:W-:Y:S08]  /*93c0*/  HMMA.16816.F32 R124, R12, R18.reuse, R124 ;  /* 0x000000120c7c723c */ /* 0x080ff0000000187c */
[C---:B------:R-:W-:Y:S01]  /*93d0*/  HMMA.16816.F32 R128, R4.reuse, R18, R128 ;  /* 0x000000120480723c */ /* 0x040fe20000001880 */
[----:B------:R-:W-:Y:S07]  /*93e0*/  LDSM.16.MT88.4 R16, [R3+0x1f000] ;  /* 0x01f000000310783b */ /* 0x000fee0000004200 */
[-C--:B-----5:R-:W-:Y:S08]  /*93f0*/  HMMA.16816.F32 R132, R4, R20.reuse, R132 ;  /* 0x000000140484723c */ /* 0x0a0ff00000001884 */
        /* <DEDUP_REMOVED lines=11> */
[-C--:B---3--:R-:W-:Y:S03]  /*94b0*/  HMMA.16816.F32 R100, R32, R28.reuse, R100 ;  /* 0x0000001c2064723c */ /* 0x088fe60000001864 */
[----:B------:R-:W-:Y:S05]  /*94c0*/  @P3 STL [R1+0x1c], R191 ;  /* 0x00001cbf01003387 */ /* 0x000fea0000100800 */
[----:B------:R-:W-:Y:S01]  /*94d0*/  @P3 STL [R1+0x18], R252 ;  /* 0x000018fc01003387 */ /* 0x000fe20000100800 */
[C---:B------:R-:W-:Y:S04]  /*94e0*/  HMMA.16816.F32 R104, R164.reuse, R28, R104 ;  /* 0x0000001ca468723c */ /* 0x040fe80000001868 */
[----:B------:R-:W-:Y:S05]  /*94f0*/  @P3 STL [R1+0x14], R251 ;  /* 0x000014fb01003387 */ /* 0x000fea0000100800 */
[----:B------:R-:W-:Y:S01]  /*9500*/  @P3 STL [R1+0x10], R250 ;  /* 0x000010fa01003387 */ /* 0x000fe20000100800 */
[-C--:B------:R-:W-:Y:S08]  /*9510*/  HMMA.16816.F32 R108, R164, R30.reuse, R108 ;  /* 0x0000001ea46c723c */ /* 0x080ff0000000186c */
[C---:B------:R-:W-:Y:S01]  /*9520*/  HMMA.16816.F32 R112, R32.reuse, R30, R112 ;  /* 0x0000001e2070723c */ /* 0x040fe20000001870 */
[----:B------:R-:W3:Y:S07]  /*9530*/  LDSM.16.MT88.4 R28, [R0+0x3000] ;  /* 0x00300000001c783b */ /* 0x000eee0000004200 */
        /* <DEDUP_REMOVED lines=16> */
[-C--:B----4-:R-:W-:Y:S08]  /*9640*/  HMMA.16816.F32 R100, R4, R12.reuse, R100 ;  /* 0x0000000c0464723c */ /* 0x090ff00000001864 */
[C---:B------:R-:W-:Y:S08]  /*9650*/  HMMA.16816.F32 R104, R16.reuse, R12, R104 ;  /* 0x0000000c1068723c */ /* 0x040ff00000001868 */
[-C--:B------:R-:W-:Y:S03]  /*9660*/  HMMA.16816.F32 R108, R16, R14.reuse, R108 ;  /* 0x0000000e106c723c */ /* 0x080fe6000000186c */
[C---:B-----5:R-:W-:Y:S02]  /*9670*/  VIADD R0, R210.reuse, 0xffffc000 ;  /* 0xffffc000d2007836 */ /* 0x060fe40000000000 */
        /* <DEDUP_REMOVED lines=36> */
[----:B------:R-:W-:Y:S02]  /*98c0*/  LOP3.LUT R0, R219, 0xc00, RZ, 0xc0, !PT ;  /* 0x00000c00db007812 */ /* 0x000fe400078ec0ff */
[----:B------:R-:W-:Y:S01]  /*98d0*/  LOP3.LUT R250, R250, 0x1c0, RZ, 0xc0, !PT ;  /* 0x000001c0fafa7812 */ /* 0x000fe200078ec0ff */
[----:B------:R-:W-:Y:S01]  /*98e0*/  UISETP.NE.AND UP0, UPT, UR37, -0x1, UPT ;  /* 0xffffffff2500788c */ /* 0x000fe2000bf05270 */
[----:B------:R-:W-:Y:S01]  /*98f0*/  LOP3.LUT R0, R0, 0x6, R222, 0xf8, !PT ;  /* 0x0000000600007812 */ /* 0x000fe200078ef8de */
[----:B------:R-:W-:Y:S01]  /*9900*/  UMOV UR49, UR18 ;  /* 0x0000001200317c82 */ /* 0x000fe20008000000 */
[----:B------:R-:W-:Y:S01]  /*9910*/  LOP3.LUT R250, R250, 0x38, R251, 0xf8, !PT ;  /* 0x00000038fafa7812 */ /* 0x000fe200078ef8fb */
[----:B------:R-:W-:Y:S01]  /*9920*/  UISETP.NE.AND UP1, UPT, UR37, -0x1, UPT ;  /* 0xffffffff2500788c */ /* 0x000fe2000bf25270 */
[----:B------:R-:W-:-:S02]  /*9930*/  ISETP.NE.AND P0, PT, R249, RZ, PT ;  /* 0x000000fff900720c */ /* 0x000fc40003f05270 */
[----:B------:R-:W-:Y:S02]  /*9940*/  LOP3.LUT R0, R0, R250, R224, 0xf6, !PT ;  /* 0x000000fa00007212 */ /* 0x000fe400078ef6e0 */
[----:B------:R-:W-:Y:S02]  /*9950*/  ISETP.NE.AND P1, PT, R223, RZ, PT ;  /* 0x000000ffdf00720c */ /* 0x000fe40003f25270 */
[----:B------:R-:W-:Y:S01]  /*9960*/  LEA R0, R0, UR4, 0x1 ;  /* 0x0000000400007c11 */ /* 0x000fe2000f8e08ff */
[----:B------:R-:W2:Y:S01]  /*9970*/  @UP0 LDCU.64 UR10, c[0x0][0x5c0] ;  /* 0x0000b800ff0a07ac */ /* 0x000ea20008000a00 */
        /* <DEDUP_REMOVED lines=215> */
.L_x_1904:
        /* <DEDUP_REMOVED lines=12> */
.L_x_1905:
[----:B------:R-:W2:Y:S01]  /*a7b0*/  LDCU.64 UR8, c[0x0][0x5c8] ;  /* 0x0000b900ff0877ac */ /* 0x000ea20008000a00 */
[----:B------:R-:W-:-:S04]  /*a7c0*/  UIADD3 UR5, UPT, UPT, UR35, UR37, URZ ;  /* 0x0000002523057290 */ /* 0x000fc8000fffe0ff */
[----:B--2---:R-:W-:Y:S02]  /*a7d0*/  UIMAD.WIDE.U32 UR16, UR5, UR8, URZ ;  /* 0x00000008051072a5 */ /* 0x004fe4000f8e00ff */
[----:B------:R-:W-:-:S04]  /*a7e0*/  UIMAD UR5, UR5, UR9, URZ ;  /* 0x00000009050572a4 */ /* 0x000fc8000f8e02ff */
[----:B------:R-:W-:-:S06]  /*a7f0*/  UIADD3 UR5, UPT, UPT, UR17, UR5, URZ ;  /* 0x0000000511057290 */ /* 0x000fcc000fffe0ff */
[----:B-1----:R-:W-:-:S07]  /*a800*/  MOV R30, UR5 ;  /* 0x00000005001e7c02 */ /* 0x002fce0008000f00 */
.L_x_1906:
        /* <DEDUP_REMOVED lines=17> */
[----:B------:R-:W-:Y:S01]  /*a920*/  ISETP.GE.AND P3, PT, R225, UR34, PT ;  /* 0x00000022e1007c0c */ /* 0x000fe2000bf66270 */
[----:B------:R-:W-:Y:S01]  /*a930*/  IMAD.U32 R3, RZ, RZ, UR43 ;  /* 0x0000002bff037e24 */ /* 0x000fe2000f8e00ff */
[----:B------:R-:W-:Y:S01]  /*a940*/  LOP3.LUT R4, R2, 0x38, R221, 0xf8, !PT ;  /* 0x0000003802047812 */ /* 0x000fe200078ef8dd */
[----:B------:R-:W-:Y:S01]  /*a950*/  BSSY.RECONVERGENT B0, `(.L_x_1907) ;  /* 0x0000023000007945 */ /* 0x000fe20003800200 */
[----:B------:R-:W-:Y:S01]  /*a960*/  ISETP.GE.AND P6, PT, R5, UR34, PT ;  /* 0x0000002205007c0c */ /* 0x000fe2000bfc6270 */
[----:B------:R-:W-:Y:S01]  /*a970*/  VIADD R5, R225, 0x60 ;  /* 0x00000060e1057836 */ /* 0x000fe20000000000 */
[----:B------:R-:W-:Y:S01]  /*a980*/  IADD3 R2, P0, PT, R4, UR36, RZ ;  /* 0x0000002404027c10 */ /* 0x000fe2000ff1e0ff */
[----:B------:R3:W4:Y:S01]  /*a990*/  LDS.128 R24, [R0+0xd000] ;  /* 0x00d0000000187984 */ /* 0x0007220000000c00 */
[----:B------:R-:W-:Y:S01]  /*a9a0*/  IMAD.U32 R4, RZ, RZ, UR12 ;  /* 0x0000000cff047e24 */ /* 0x000fe2000f8e00ff */
[----:B------:R-:W-:-:S02]  /*a9b0*/  ISETP.GE.AND P5, PT, R6, UR34, PT ;  /* 0x0000002206007c0c */ /* 0x000fc4000bfa6270 */
[----:B------:R3:W2:Y:S01]  /*a9c0*/  LDS.128 R20, [R0+0x11000] ;  /* 0x0110000000147984 */ /* 0x0006a20000000c00 */
[----:B------:R-:W-:Y:S02]  /*a9d0*/  ISETP.GE.AND P4, PT, R5, UR34, PT ;  /* 0x0000002205007c0c */ /* 0x000fe4000bf86270 */
[----:B------:R-:W-:Y:S01]  /*a9e0*/  IADD3.X R3, PT, PT, R3, UR15, R4, P0, !PT ;  /* 0x0000000f03037c10 */ /* 0x000fe200087fe404 */
[----:B------:R3:W2:Y:S01]  /*a9f0*/  LDS.128 R36, [R0+0x15000] ;  /* 0x0150000000247984 */ /* 0x0006a20000000c00 */
[----:B------:R-:W-:-:S03]  /*aa00*/  IADD3 R28, P0, PT, R225, 0x20, RZ ;  /* 0x00000020e11c7810 */ /* 0x000fc60007f1e0ff */
        /* <DEDUP_REMOVED lines=23> */
.L_x_1908:
[----:B------:R-:W-:Y:S05]  /*ab80*/  BSYNC.RECONVERGENT B0 ;  /* 0x0000000000007941 */ /* 0x000fea0003800200 */
.L_x_1907:
[----:B------:R-:W-:Y:S04]  /*ab90*/  BSSY.RECONVERGENT B0, `(.L_x_1909) ;  /* 0x0000010000007945 */ /* 0x000fe80003800200 */
[----:B------:R-:W-:Y:S05]  /*aba0*/  @P6 BRA `(.L_x_1910) ;  /* 0x0000000000386947 */ /* 0x000fea0003800000 */
[----:B------:R-:W5:Y:S01]  /*abb0*/  LDCU UR15, c[0x0][0x440] ;  /* 0x00008800ff0f77ac */ /* 0x000f620008000800 */
[----:B----4-:R-:W-:Y:S01]  /*abc0*/  MOV R3, R19 ;  /* 0x0000001300037202 */ /* 0x010fe20000000f00 */
[----:B------:R-:W-:Y:S01]  /*abd0*/  IMAD.MOV.U32 R2, RZ, RZ, R6 ;  /* 0x000000ffff027224 */ /* 0x000fe200078e0006 */
[----:B------:R-:W4:Y:S01]  /*abe0*/  LDCU.64 UR12, c[0x0][0x560] ;  /* 0x0000ac00ff0c77ac */ /* 0x000f220008000a00 */
[----:B------:R-:W-:Y:S02]  /*abf0*/  IMAD R8, R29, UR10, RZ ;  /* 0x0000000a1d087c24 */ /* 0x000fe4000f8e02ff */
[----:B------:R-:W-:-:S04]  /*ac00*/  IMAD.WIDE.U32 R4, R28, UR10, R2 ;  /* 0x0000000a1c047c25 */ /* 0x000fc8000f8e0002 */
[----:B------:R-:W-:-:S04]  /*ac10*/  IMAD R2, R28, UR11, R8 ;  /* 0x0000000b1c027c24 */ /* 0x000fc8000f8e0208 */
[----:B------:R-:W-:Y:S01]  /*ac20*/  IMAD.IADD R3, R2, 0x1, R5 ;  /* 0x0000000102037824 */ /* 0x000fe200078e0205 */
[----:B-----5:R-:W-:Y:S02]  /*ac30*/  ISETP.GE.AND P1, PT, R239, UR15, PT ;  /* 0x0000000fef007c0c */ /* 0x020fe4000bf26270 */
[----:B------:R-:W-:Y:S02]  /*ac40*/  ISETP.GE.AND P0, PT, R238, UR15, PT ;  /* 0x0000000fee007c0c */ /* 0x000fe4000bf06270 */
[----:B----4-:R-:W-:-:S04]  /*ac50*/  LEA R2, P2, R4, UR12, 0x1 ;  /* 0x0000000c04027c11 */ /* 0x010fc8000f8408ff */
[----:B------:R-:W-:-:S05]  /*ac60*/  LEA.HI.X R3, R4, UR13, R3, 0x1, P2 ;  /* 0x0000000d04037c11 */ /* 0x000fca00090f0c03 */
[----:B------:R4:W-:Y:S04]  /*ac70*/  @!P1 STG.E.128 desc[UR32][R2.64], R24 ;  /* 0x0000001802009986 */ /* 0x0009e8000c101d20 */
[----:B--2---:R4:W-:Y:S02]  /*ac80*/  @!P0 STG.E.128 desc[UR32][R2.64+0x80], R20 ;  /* 0x0000801402008986 */ /* 0x0049e4000c101d20 */
.L_x_1910:
[----:B------:R-:W-:Y:S05]  /*ac90*/  BSYNC.RECONVERGENT B0 ;  /* 0x0000000000007941 */ /* 0x000fea0003800200 */
.L_x_1909:
[----:B----4-:R4:W1:Y:S01]  /*aca0*/  LDS.128 R12, [R0+0xe000] ;  /* 0x00e00000000c7984 */ /* 0x0108620000000c00 */
[----:B------:R-:W-:Y:S01]  /*acb0*/  MOV R5, RZ ;  /* 0x000000ff00057202 */ /* 0x000fe20000000f00 */
[----:B------:R-:W-:Y:S01]  /*acc0*/  IMAD.U32 R2, RZ, RZ, UR8 ;  /* 0x00000008ff027e24 */ /* 0x000fe2000f8e00ff */
[C---:B--2---:R-:W-:Y:S01]  /*acd0*/  IADD3 R20, P1, PT, R225.reuse, 0x40, RZ ;  /* 0x00000040e1147810 */ /* 0x044fe20007f3e0ff */
[----:B------:R4:W2:Y:S01]  /*ace0*/  LDS.128 R8, [R0+0x12000] ;  /* 0x0120000000087984 */ /* 0x0008a20000000c00 */
[----:B------:R-:W-:Y:S01]  /*acf0*/  IMAD.MOV.U32 R4, RZ, RZ, R239 ;  /* 0x000000ffff047224 */ /* 0x000fe200078e00ef */
[----:B------:R-:W-:Y:S01]  /*ad00*/  BSSY.RECONVERGENT B0, `(.L_x_1911) ;  /* 0x0000013000007945 */ /* 0x000fe20003800200 */
[----:B------:R-:W-:Y:S02]  /*ad10*/  IADD3 R21, P0, PT, R225, 0x60, RZ ;  /* 0x00000060e1157810 */ /* 0x000fe40007f1e0ff */
[----:B------:R-:W-:Y:S01]  /*ad20*/  IMAD.WIDE.U32 R16, R2, UR5, R4 ;  /* 0x0000000502107c25 */ /* 0x000fe2000f8e0004 */
[----:B------:R-:W-:Y:S01]  /*ad30*/  IADD3.X R22, PT, PT, RZ, RZ, RZ, P1, !PT ;  /* 0x000000ffff167210 */ /* 0x000fe20000ffe4ff */
[----:B------:R-:W-:Y:S09]  /*ad40*/  @P5 BRA `(.L_x_1912) ;  /* 0x0000000000385947 */ /* 0x000ff20003800000 */
[----:B------:R-:W5:Y:S01]  /*ad50*/  LDCU.64 UR12, c[0x0][0x560] ;  /* 0x0000ac00ff0c77ac */ /* 0x000f620008000a00 */
[----:B------:R-:W-:Y:S01]  /*ad60*/  MOV R3, R19 ;  /* 0x0000001300037202 */ /* 0x000fe20000000f00 */
[----:B------:R-:W-:Y:S01]  /*ad70*/  IMAD.MOV.U32 R2, RZ, RZ, R6 ;  /* 0x000000ffff027224 */ /* 0x000fe200078e0006 */
[----:B------:R-:W3:Y:S01]  /*ad80*/  LDCU UR15, c[0x0][0x440] ;  /* 0x00008800ff0f77ac */ /* 0x000ee20008000800 */
[----:B------:R-:W-:Y:S02]  /*ad90*/  IMAD R18, R22, UR10, RZ ;  /* 0x0000000a16127c24 */ /* 0x000fe4000f8e02ff */
[----:B------:R-:W-:-:S04]  /*ada0*/  IMAD.WIDE.U32 R4, R20, UR10, R2 ;  /* 0x0000000a14047c25 */ /* 0x000fc8000f8e0002 */
[----:B------:R-:W-:-:S04]  /*adb0*/  IMAD R2, R20, UR11, R18 ;  /* 0x0000000b14027c24 */ /* 0x000fc8000f8e0212 */
[----:B------:R-:W-:Y:S01]  /*adc0*/  IMAD.IADD R3, R2, 0x1, R5 ;  /* 0x0000000102037824 */ /* 0x000fe200078e0205 */
[----:B-----5:R-:W-:-:S04]  /*add0*/  LEA R2, P1, R4, UR12, 0x1 ;  /* 0x0000000c04027c11 */ /* 0x020fc8000f8208ff */
[----:B------:R-:W-:Y:S02]  /*ade0*/  LEA.HI.X R3, R4, UR13, R3, 0x1, P1 ;  /* 0x0000000d04037c11 */ /* 0x000fe400088f0c03 */
[----:B---3--:R-:W-:Y:S02]  /*adf0*/  ISETP.GE.AND P2, PT, R239, UR15, PT ;  /* 0x0000000fef007c0c */ /* 0x008fe4000bf46270 */
[----:B------:R-:W-:-:S11]  /*ae00*/  ISETP.GE.AND P1, PT, R238, UR15, PT ;  /* 0x0000000fee007c0c */ /* 0x000fd6000bf26270 */
[----:B-1----:R1:W-:Y:S04]  /*ae10*/  @!P2 STG.E.128 desc[UR32][R2.64], R12 ;  /* 0x0000000c0200a986 */ /* 0x0023e8000c101d20 */
[----:B--2---:R1:W-:Y:S02]  /*ae20*/  @!P1 STG.E.128 desc[UR32][R2.64+0x80], R8 ;  /* 0x0000800802009986 */ /* 0x0043e4000c101d20 */
.L_x_1912:
[----:B------:R-:W-:Y:S05]  /*ae30*/  BSYNC.RECONVERGENT B0 ;  /* 0x0000000000007941 */ /* 0x000fea0003800200 */
.L_x_1911:
[----:B-1----:R1:W1:Y:S01]  /*ae40*/  LDS.128 R12, [R0+0xf000] ;  /* 0x00f00000000c7984 */ /* 0x0022620000000c00 */
[----:B------:R-:W-:Y:S01]  /*ae50*/  BSSY.RECONVERGENT B0, `(.L_x_1913) ;  /* 0x0000012000007945 */ /* 0x000fe20003800200 */
[----:B------:R-:W-:Y:S02]  /*ae60*/  IADD3.X R18, PT, PT, RZ, RZ, RZ, P0, !PT ;  /* 0x000000ffff127210 */ /* 0x000fe400007fe4ff */
[----:B--2---:R2:W1:Y:S01]  /*ae70*/  LDS.128 R8, [R0+0x13000] ;  /* 0x0130000000087984 */ /* 0x0044620000000c00 */
[----:B------:R-:W-:Y:S05]  /*ae80*/  @P4 BRA `(.L_x_1914) ;  /* 0x0000000000384947 */ /* 0x000fea0003800000 */
[----:B------:R-:W5:Y:S01]  /*ae90*/  LDCU UR15, c[0x0][0x440] ;  /* 0x00008800ff0f77ac */ /* 0x000f620008000800 */
[----:B------:R-:W-:Y:S01]  /*aea0*/  MOV R3, R19 ;  /* 0x0000001300037202 */ /* 0x000fe20000000f00 */
[----:B------:R-:W-:Y:S01]  /*aeb0*/  IMAD.MOV.U32 R2, RZ, RZ, R6 ;  /* 0x000000ffff027224 */ /* 0x000fe200078e0006 */
[----:B------:R-:W3:Y:S01]  /*aec0*/  LDCU.64 UR12, c[0x0][0x560] ;  /* 0x0000ac00ff0c77ac */ /* 0x000ee20008000a00 */
[----:B------:R-:W-:Y:S02]  /*aed0*/  IMAD R7, R18, UR10, RZ ;  /* 0x0000000a12077c24 */ /* 0x000fe4000f8e02ff */
[----:B------:R-:W-:-:S04]  /*aee0*/  IMAD.WIDE.U32 R4, R21, UR10, R2 ;  /* 0x0000000a15047c25 */ /* 0x000fc8000f8e0002 */
[----:B------:R-:W-:-:S04]  /*aef0*/  IMAD R2, R21, UR11, R7 ;  /* 0x0000000b15027c24 */ /* 0x000fc8000f8e0207 */
[----:B------:R-:W-:Y:S01]  /*af00*/  IMAD.IADD R3, R2, 0x1, R5 ;  /* 0x0000000102037824 */ /* 0x000fe200078e0205 */
[----:B-----5:R-:W-:Y:S02]  /*af10*/  ISETP.GE.AND P1, PT, R239, UR15, PT ;  /* 0x0000000fef007c0c */ /* 0x020fe4000bf26270 */
[----:B------:R-:W-:Y:S02]  /*af20*/  ISETP.GE.AND P0, PT, R238, UR15, PT ;  /* 0x0000000fee007c0c */ /* 0x000fe4000bf06270 */
[----:B---3--:R-:W-:-:S04]  /*af30*/  LEA R2, P2, R4, UR12, 0x1 ;  /* 0x0000000c04027c11 */ /* 0x008fc8000f8408ff */
[----:B------:R-:W-:-:S05]  /*af40*/  LEA.HI.X R3, R4, UR13, R3, 0x1, P2 ;  /* 0x0000000d04037c11 */ /* 0x000fca00090f0c03 */
[----:B-1----:R1:W-:Y:S04]  /*af50*/  @!P1 STG.E.128 desc[UR32][R2.64], R12 ;  /* 0x0000000c02009986 */ /* 0x0023e8000c101d20 */
[----:B------:R1:W-:Y:S02]  /*af60*/  @!P0 STG.E.128 desc[UR32][R2.64+0x80], R8 ;  /* 0x0000800802008986 */ /* 0x0003e4000c101d20 */
.L_x_1914:
[----:B------:R-:W-:Y:S05]  /*af70*/  BSYNC.RECONVERGENT B0 ;  /* 0x0000000000007941 */ /* 0x000fea0003800200 */
.L_x_1913:
        /* <DEDUP_REMOVED lines=11> */
[----:B------:R-:W-:Y:S02]  /*b030*/  IMAD.MOV.U32 R2, RZ, RZ, R6 ;  /* 0x000000ffff027224 */ /* 0x000fe400078e0006 */
[----:B------:R-:W-:Y:S01]  /*b040*/  IMAD.MOV.U32 R3, RZ, RZ, R16 ;  /* 0x000000ffff037224 */ /* 0x000fe200078e0010 */
[----:B------:R-:W5:Y:S01]  /*b050*/  LDCU.64 UR10, c[0x0][0x568] ;  /* 0x0000ad00ff0a77ac */ /* 0x000f620008000a00 */
[----:B------:R-:W-:-:S04]  /*b060*/  IMAD.WIDE.U32 R4, R225, UR8, R2 ;  /* 0x00000008e1047c25 */ /* 0x000fc8000f8e0002 */
[----:B-1234-:R-:W-:Y:S01]  /*b070*/  IMAD R0, R225, UR9, R5 ;  /* 0x00000009e1007c24 */ /* 0x01efe2000f8e0205 */
[----:B-----5:R-:W-:Y:S02]  /*b080*/  ISETP.GE.AND P1, PT, R239, UR5, PT ;  /* 0x00000005ef007c0c */ /* 0x020fe4000bf26270 */
[----:B------:R-:W-:Y:S02]  /*b090*/  ISETP.GE.AND P0, PT, R238, UR5, PT ;  /* 0x00000005ee007c0c */ /* 0x000fe4000bf06270 */
[----:B------:R-:W-:-:S04]  /*b0a0*/  LEA R2, P2, R4, UR10, 0x1 ;  /* 0x0000000a04027c11 */ /* 0x000fc8000f8408ff */
[----:B------:R-:W-:-:S05]  /*b0b0*/  LEA.HI.X R3, R4, UR11, R0, 0x1, P2 ;  /* 0x0000000b04037c11 */ /* 0x000fca00090f0c00 */
[----:B------:R1:W-:Y:S04]  /*b0c0*/  @!P1 STG.E.128 desc[UR32][R2.64], R12 ;  /* 0x0000000c02009986 */ /* 0x0003e8000c101d20 */
[----:B------:R1:W-:Y:S02]  /*b0d0*/  @!P0 STG.E.128 desc[UR32][R2.64+0x80], R8 ;  /* 0x0000800802008986 */ /* 0x0003e4000c101d20 */
.L_x_1916:
[----:B------:R-:W-:Y:S05]  /*b0e0*/  BSYNC.RECONVERGENT B0 ;  /* 0x0000000000007941 */ /* 0x000fea0003800200 */
.L_x_1915:
[----:B------:R-:W-:Y:S04]  /*b0f0*/  BSSY.RECONVERGENT B0, `(.L_x_1917) ;  /* 0x0000010000007945 */ /* 0x000fe80003800200 */
[----:B------:R-:W-:Y:S05]  /*b100*/  @P6 BRA `(.L_x_1918) ;  /* 0x0000000000386947 */ /* 0x000fea0003800000 */
[----:B------:R-:W5:Y:S01]  /*b110*/  LDCU UR5, c[0x0][0x440] ;  /* 0x00008800ff0577ac */ /* 0x000f620008000800 */
[----:B-1----:R-:W-:Y:S01]  /*b120*/  MOV R3, R16 ;  /* 0x0000001000037202 */ /* 0x002fe20000000f00 */
[----:B--234-:R-:W-:Y:S01]  /*b130*/  IMAD R0, R29, UR8, RZ ;  /* 0x000000081d007c24 */ /* 0x01cfe2000f8e02ff */
        /* <DEDUP_REMOVED lines=9> */
[----:B------:R1:W-:Y:S04]  /*b1d0*/  @!P1 STG.E.128 desc[UR32][R2.64], R36 ;  /* 0x0000002402009986 */ /* 0x0003e8000c101d20 */
[----:B------:R1:W-:Y:S02]  /*b1e0*/  @!P0 STG.E.128 desc[UR32][R2.64+0x80], R32 ;  /* 0x0000802002008986 */ /* 0x0003e4000c101d20 */
.L_x_1918:
[----:B------:R-:W-:Y:S05]  /*b1f0*/  BSYNC.RECONVERGENT B0 ;  /* 0x0000000000007941 */ /* 0x000fea0003800200 */
.L_x_1917:
        /* <DEDUP_REMOVED lines=16> */
.L_x_1920:
[----:B------:R-:W-:Y:S05]  /*b300*/  BSYNC.RECONVERGENT B0 ;  /* 0x0000000000007941 */ /* 0x000fea0003800200 */
.L_x_1919:
        /* <DEDUP_REMOVED lines=15> */
.L_x_1870:
[----:B------:R-:W-:Y:S05]  /*b400*/  BSYNC.RECONVERGENT B1 ;  /* 0x0000000000017941 */ /* 0x000fea0003800200 */
.L_x_1840:
[----:B------:R-:W5:Y:S01]  /*b410*/  LDCU UR8, c[0x0][0x438] ;  /* 0x00008700ff0877ac */ /* 0x000f620008000800 */
[----:B------:R-:W4:Y:S01]  /*b420*/  LDCU UR9, c[0x0][0x370] ;  /* 0x00006e00ff0977ac */ /* 0x000f220008000800 */
[----:B------:R-:W-:Y:S01]  /*b430*/  UMOV UR10, UR19 ;  /* 0x00000013000a7c82 */ /* 0x000fe20008000000 */
[----:B-----5:R-:W-:-:S04]  /*b440*/  UIADD3 UR8, UPT, UPT, UR8, 0x7f, URZ ;  /* 0x0000007f08087890 */ /* 0x020fc8000fffe0ff */
[----:B------:R-:W-:Y:S02]  /*b450*/  USHF.R.S32.HI UR5, URZ, 0x1f, UR8 ;  /* 0x0000001fff057899 */ /* 0x000fe40008011408 */
[----:B----4-:R-:W-:Y:S02]  /*b460*/  UIADD3 UR38, UPT, UPT, UR9, UR38, URZ ;  /* 0x0000002609267290 */ /* 0x010fe4000fffe0ff */
[----:B------:R-:W-:-:S04]  /*b470*/  ULEA.HI UR5, UR5, UR8, URZ, 0x7 ;  /* 0x0000000805057291 */ /* 0x000fc8000f8f38ff */
[----:B------:R-:W-:-:S04]  /*b480*/  USHF.R.S32.HI UR5, URZ, 0x7, UR5 ;  /* 0x00000007ff057899 */ /* 0x000fc80008011405 */
[----:B------:R-:W-:-:S09]  /*b490*/  UISETP.GE.AND UP0, UPT, UR38, UR5, UPT ;  /* 0x000000052600728c */ /* 0x000fd2000bf06270 */
[----:B------:R-:W-:Y:S05]  /*b4a0*/  BRA.U !UP0, `(.L_x_1921) ;  /* 0xffffff4d08987547 */ /* 0x000fea000b83ffff */
[----:B------:R-:W-:Y:S05]  /*b4b0*/  EXIT ;  /* 0x000000000000794d */ /* 0x000fea0003800000 */
.L_x_1922:
        /* <DEDUP_REMOVED lines=12> */
.L_x_2448:


//--------------------- .text._ZN5flash44flash_bwd_dq_dk_dv_loop_seqk_parallel_kernelI23Flash_bwd_kernel_traitsILi128ELi64ELi128ELi8ELi2ELi4ELi2ELb0ELb0EN7cutlass6half_tE19Flash_kernel_traitsILi128ELi64ELi128ELi8ES3_EELb1ELb0ELb0ELb0ELb1ELb1ELb0EEEvNS_16Flash_bwd_paramsE --------------------------
	.section	.text._ZN5flash44flash_bwd_dq_dk_dv_loop_seqk_parallel_kernelI23Flash_bwd_kernel_traitsILi128ELi64ELi128ELi8ELi2ELi4ELi2ELb0ELb0EN7cutlass6half_tE19Flash_kernel_traitsILi128ELi64ELi128ELi8ES3_EELb1ELb0ELb0ELb0ELb1ELb1ELb0EEEvNS_16Flash_bwd_paramsE,"ax",@progbits
	.align	128
        .global         _ZN5flash44flash_bwd_dq_dk_dv_loop_seqk_parallel_kernelI23Flash_bwd_kernel_traitsILi128ELi64ELi128ELi8ELi2ELi4ELi2ELb0ELb0EN7cutlass6half_tE19Flash_kernel_traitsILi128ELi64ELi128ELi8ES3_EELb1ELb0ELb0ELb0ELb1ELb1ELb0EEEvNS_16Flash_bwd_paramsE
        .type           _ZN5flash44flash_bwd_dq_dk_dv_loop_seqk_parallel_kernelI23Flash_bwd_kernel_traitsILi128ELi64ELi128ELi8ELi2ELi4ELi2ELb0ELb0EN7cutlass6half_tE19Flash_kernel_traitsILi128ELi64ELi128ELi8ES3_EELb1ELb0ELb0ELb0ELb1ELb1ELb0EEEvNS_16Flash_bwd_paramsE,@function
        .size           _ZN5flash44flash_bwd_dq_dk_dv_loop_seqk_parallel_kernelI23Flash_bwd_kernel_traitsILi128ELi64ELi128ELi8ELi2ELi4ELi2ELb0ELb0EN7cutlass6half_tE19Flash_kernel_traitsILi128ELi64ELi128ELi8ES3_EELb1ELb0ELb0ELb0ELb1ELb1ELb0EEEvNS_16Flash_bwd_paramsE,(.L_x_2449 - _ZN5flash44flash_bwd_dq_dk_dv_loop_seqk_parallel_kernelI23Flash_bwd_kernel_traitsILi128ELi64ELi128ELi8ELi2ELi4ELi2ELb0ELb0EN7cutlass6half_tE19Flash_kernel_traitsILi128ELi64ELi128ELi8ES3_EELb1ELb0ELb0ELb0ELb1ELb1ELb0EEEvNS_16Flash_bwd_paramsE)
        .other          _ZN5flash44flash_bwd_dq_dk_dv_loop_seqk_parallel_kernelI23Flash_bwd_kernel_traitsILi128ELi64ELi128ELi8ELi2ELi4ELi2ELb0ELb0EN7cutlass6half_tE19Flash_kernel_traitsILi128ELi64ELi128ELi8ES3_EELb1ELb0ELb0ELb0ELb1ELb1ELb0EEEvNS_16Flash_bwd_paramsE,@"STO_CUDA_ENTRY STV_DEFAULT"
_ZN5flash44flash_bwd_dq_dk_dv_loop_seqk_parallel_kernelI23Flash_bwd_kernel_traitsILi128ELi64ELi128ELi8ELi2ELi4ELi2ELb0ELb0EN7cutlass6half_tE19Flash_kernel_traitsILi128ELi64ELi128ELi8ES3_EELb1ELb0ELb0ELb0ELb1ELb1ELb0EEEvNS_16Flash_bwd_paramsE:
.text._ZN5flash44flash_bwd_dq_dk_dv_loop_seqk_parallel_kernelI23Flash_bwd_kernel_traitsILi128ELi64ELi128ELi8ELi2ELi4ELi2ELb0ELb0EN7cutlass6half_tE19Flash_kernel_traitsILi128ELi64ELi128ELi8ES3_EELb1ELb0ELb0ELb0ELb1ELb1ELb0EEEvNS_16Flash_bwd_paramsE:
        /* <DEDUP_REMOVED lines=35> */
.L_x_1930:
[----:B------:R-:W-:Y:S01]  /*0230*/  @UP4 ULEA UR6, UP1, UR29, UR10, 0x2 ;  /* 0x0000000a1d064291 */ /* 0x000fe2000f8210ff */
[----:B------:R-:W-:Y:S01]  /*0240*/  PLOP3.LUT P1, PT, PT, PT, UP4, 0x80, 0x8 ;  /* 0x000000000008781c */ /* 0x000fe20003f2f048 */
[----:B------:R-:W-:Y:S01]  /*0250*/  @UP3 ULEA UR4, UP0, UR29, UR8, 0x2 ;  /* 0x000000081d043291 */ /* 0x000fe2000f8010ff */
[----:B------:R-:W-:Y:S01]  /*0260*/  PLOP3.LUT P0, PT, PT, PT, UP3, 0x80, 0x8 ;  /* 0x000000000008781c */ /* 0x000fe20003f0f038 */
[----:B------:R-:W-:Y:S02]  /*0270*/  @UP4 ULEA.HI.X UR7, UR29, UR11, URZ, 0x2, UP1 ;  /* 0x0000000b1d074291 */ /* 0x000fe400088f14ff */
[----:B------:R-:W-:Y:S01]  /*0280*/  @UP3 ULEA.HI.X UR5, UR29, UR9, URZ, 0x2, UP0 ;  /* 0x000000091d053291 */ /* 0x000fe200080f14ff */
[----:B--2---:R-:W-:Y:S02]  /*0290*/  IMAD.U32 R4, RZ, RZ, UR6 ;  /* 0x00000006ff047e24 */ /* 0x004fe4000f8e00ff */
[----:B------:R-:W-:Y:S02]  /*02a0*/  IMAD.U32 R2, RZ, RZ, UR4 ;  /* 0x00000004ff027e24 */ /* 0x000fe4000f8e00ff */
        /* <DEDUP_REMOVED lines=11> */
[----:B-----5:R-:W-:Y:S05]  /*0360*/  BRA.U UP0, `(.L_x_1923) ;  /* 0x0000007d00107547 */ /* 0x020fea000b800000 */
        /* <DEDUP_REMOVED lines=8> */
[----:B-----5:R-:W-:-:S04]  /*03f0*/  UIADD3 UR5, UPT, UPT, UR37, 0x3f, URZ ;  /* 0x0000003f25057890 */ /* 0x020fc8000fffe0ff */
[----:B------:R-:W-:Y:S01]  /*0400*/  IMAD.MOV.U32 R4, RZ, RZ, R0 ;  /* 0x000000ffff047224 */ /* 0x000fe200078e0000 */
[----:B------:R-:W-:-:S04]  /*0410*/  USHF.R.S32.HI UR41, URZ, 0x1f, UR5 ;  /* 0x0000001fff297899 */ /* 0x000fc80008011405 */
[----:B------:R-:W1:Y:S01]  /*0420*/  @UP0 LDCU UR44, c[0x0][0x454] ;  /* 0x00008a80ff2c07ac */ /* 0x000e620008000800 */
[----:B------:R-:W2:Y:S01]  /*0430*/  I2F.RP R2, R4 ;  /* 0x0000000400027306 */ /* 0x000ea20000209400 */
[----:B---3--:R-:W-:Y:S01]  /*0440*/  IABS R6, R6 ;  /* 0x0000000600067213 */ /* 0x008fe20000000000 */
[----:B------:R-:W3:Y:S01]  /*0450*/  @!UP0 LDCU UR4, c[0x0][0x3e0] ;  /* 0x00007c00ff0487ac */ /* 0x000ee20008000800 */
[----:B------:R-:W-:-:S04]  /*0460*/  ULEA.HI UR41, UR41, UR5, URZ, 0x6 ;  /* 0x0000000529297291 */ /* 0x000fc8000f8f30ff */
[----:B------:R-:W-:Y:S01]  /*0470*/  USHF.R.S32.HI UR41, URZ, 0x6, UR41 ;  /* 0x00000006ff297899 */ /* 0x000fe20008011429 */
[----:B--2---:R-:W2:Y:S03]  /*0480*/  MUFU.RCP R2, R2 ;  /* 0x0000000200027308 */ /* 0x004ea60000001000 */
[----:B------:R-:W-:Y:S02]  /*0490*/  UIADD3 UR39, UPT, UPT, UR41, -0x1, URZ ;  /* 0xffffffff29277890 */ /* 0x000fe4000fffe0ff */
[----:B-1----:R-:W-:Y:S02]  /*04a0*/  @UP0 UIMAD UR44, UR28, UR44, URZ ;  /* 0x0000002c1c2c02a4 */ /* 0x002fe4000f8e02ff */
[----:B---3--:R-:W-:Y:S02]  /*04b0*/  @!UP0 UIMAD UR4, UR29, UR4, UR28 ;  /* 0x000000041d0482a4 */ /* 0x008fe4000f8e021c */
[----:B------:R-:W-:-:S02]  /*04c0*/  @UP0 UIMAD UR44, UR29, UR37, UR44 ;  /* 0x000000251d2c02a4 */ /* 0x000fc4000f8e022c */
[----:B------:R-:W-:Y:S01]  /*04d0*/  @!UP0 UIMAD UR44, UR4, UR37, URZ ;  /* 0x00000025042c82a4 */ /* 0x000fe2000f8e02ff */
[----:B--2---:R-:W-:-:S04]  /*04e0*/  VIADD R2, R2, 0xffffffe ;  /* 0x0ffffffe02027836 */ /* 0x004fc80000000000 */
        /* <DEDUP_REMOVED lines=28> */
.L_x_1924:
[----:B------:R-:W1:Y:S01]  /*06b0*/  LDCU UR38, c[0x0][0x3e0] ;  /* 0x00007c00ff2677ac */ /* 0x000e620008000800 */
[----:B------:R-:W2:Y:S01]  /*06c0*/  LDCU UR43, c[0x0][0x444] ;  /* 0x00008880ff2b77ac */ /* 0x000ea20008000800 */
[----:B-1----:R-:W-:-:S04]  /*06d0*/  UIMAD UR38, UR29, UR38, UR28 ;  /* 0x000000261d2672a4 */ /* 0x002fc8000f8e021c */
[----:B--2---:R-:W-:-:S12]  /*06e0*/  UIMAD UR38, UR38, UR43, URZ ;  /* 0x0000002b262672a4 */ /* 0x004fd8000f8e02ff */
.L_x_1925:
[----:B------:R-:W1:Y:S01]  /*06f0*/  S2R R221, SR_TID.X ;  /* 0x0000000000dd7919 */ /* 0x000e620000002100 */
[----:B------:R-:W2:Y:S01]  /*0700*/  LDCU.64 UR14, c[0x0][0x3b8] ;  /* 0x00007700ff0e77ac */ /* 0x000ea20008000a00 */
[----:B------:R-:W-:Y:S01]  /*0710*/  IMAD.MOV.U32 R7, RZ, RZ, RZ ;  /* 0x000000ffff077224 */ /* 0x000fe200078e00ff */
[----:B------:R-:W3:Y:S01]  /*0720*/  LDC.64 R28, c[0x0][0x3b0] ;  /* 0x0000ec00ff1c7b82 */ /* 0x000ee20000000a00 */
[----:B------:R-:W-:Y:S01]  /*0730*/  CS2R R158, SRZ ;  /* 0x00000000009e7805 */ /* 0x000fe2000001ff00 */
[----:B------:R-:W4:Y:S01]  /*0740*/  LDCU.64 UR6, c[0x0][0x3c0] ;  /* 0x00007800ff0677ac */ /* 0x000f220008000a00 */
[----:B------:R-:W-:Y:S02]  /*0750*/  CS2R R156, SRZ ;  /* 0x00000000009c7805 */ /* 0x000fe4000001ff00 */
[----:B------:R-:W-:Y:S02]  /*0760*/  CS2R R162, SRZ ;  /* 0x0000000000a27805 */ /* 0x000fe4000001ff00 */
[----:B------:R-:W-:Y:S01]  /*0770*/  CS2R R160, SRZ ;  /* 0x0000000000a07805 */ /* 0x000fe2000001ff00 */
[----:B------:R-:W5:Y:S01]  /*0780*/  LDCU.64 UR16, c[0x0][0x588] ;  /* 0x0000b100ff1077ac */ /* 0x000f620008000a00 */
[----:B------:R-:W-:Y:S01]  /*0790*/  CS2R R154, SRZ ;  /* 0x00000000009a7805 */ /* 0x000fe2000001ff00 */
[----:B------:R-:W3:Y:S01]  /*07a0*/  LDC.64 R26, c[0x0][0x590] ;  /* 0x00016400ff1a7b82 */ /* 0x000ee20000000a00 */
[----:B------:R-:W-:Y:S01]  /*07b0*/  CS2R R152, SRZ ;  /* 0x0000000000987805 */ /* 0x000fe2000001ff00 */
[----:B------:R-:W-:Y:S01]  /*07c0*/  USHF.R.S32.HI UR4, URZ, 0x1f, UR42 ;  /* 0x0000001fff047899 */ /* 0x000fe2000801142a */
[----:B------:R-:W-:Y:S01]  /*07d0*/  CS2R R150, SRZ ;  /* 0x0000000000967805 */ /* 0x000fe2000001ff00 */
[----:B------:R-:W-:Y:S01]  /*07e0*/  UIADD3 UR24, UP0, UPT, UR20, UR42, URZ ;  /* 0x0000002a14187290 */ /* 0x000fe2000ff1e0ff */
[----:B------:R-:W-:Y:S01]  /*07f0*/  CS2R R148, SRZ ;  /* 0x0000000000947805 */ /* 0x000fe2000001ff00 */
[----:B------:R-:W3:Y:S01]  /*0800*/  LDCU.64 UR12, c[0x0][0x3a0] ;  /* 0x00007400ff0c77ac */ /* 0x000ee20008000a00 */
[----:B------:R-:W-:Y:S01]  /*0810*/  CS2R R142, SRZ ;  /* 0x00000000008e7805 */ /* 0x000fe2000001ff00 */
[----:B--2---:R-:W-:Y:S01]  /*0820*/  IMAD.U32 R4, RZ, RZ, UR14 ;  /* 0x0000000eff047e24 */ /* 0x004fe2000f8e00ff */
[----:B------:R-:W2:Y:S01]  /*0830*/  LDC.64 R30, c[0x0][0x598] ;  /* 0x00016600ff1e7b82 */ /* 0x000ea20000000a00 */
[----:B------:R-:W-:Y:S01]  /*0840*/  ULEA.HI.X.SX32 UR20, UR20, UR4, 0x1, UP0 ;  /* 0x0000000414147291 */ /* 0x000fe200080f0eff */
[----:B------:R-:W-:Y:S01]  /*0850*/  CS2R R140, SRZ ;  /* 0x00000000008c7805 */ /* 0x000fe2000001ff00 */
[----:B----4-:R-:W-:Y:S01]  /*0860*/  IMAD.U32 R2, RZ, RZ, UR6 ;  /* 0x00000006ff027e24 */ /* 0x010fe2000f8e00ff */
[----:B------:R-:W4:Y:S01]  /*0870*/  LDCU.64 UR4, c[0x0][0x3a8] ;  /* 0x00007500ff0477ac */ /* 0x000f220008000a00 */
[----:B------:R-:W-:-:S02]  /*0880*/  CS2R R146, SRZ ;  /* 0x0000000000927805 */ /* 0x000fc4000001ff00 */
[----:B------:R-:W-:Y:S01]  /*0890*/  CS2R R144, SRZ ;  /* 0x0000000000907805 */ /* 0x000fe2000001ff00 */
[----:B-----5:R-:W-:Y:S01]  /*08a0*/  IMAD.U32 R8, RZ, RZ, UR16 ;  /* 0x00000010ff087e24 */ /* 0x020fe2000f8e00ff */
[----:B------:R-:W-:Y:S01]  /*08b0*/  UIMAD UR21, UR20, UR14, URZ ;  /* 0x0000000e141572a4 */ /* 0x000fe2000f8e02ff */
[----:B------:R-:W-:Y:S01]  /*08c0*/  CS2R R138, SRZ ;  /* 0x00000000008a7805 */ /* 0x000fe2000001ff00 */
[----:B------:R-:W-:Y:S01]  /*08d0*/  UIMAD UR20, UR20, UR6, URZ ;  /* 0x00000006141472a4 */ /* 0x000fe2000f8e02ff */
[----:B------:R-:W-:Y:S01]  /*08e0*/  CS2R R136, SRZ ;  /* 0x0000000000887805 */ /* 0x000fe2000001ff00 */
[----:B-1----:R-:W-:Y:S01]  /*08f0*/  IMAD.SHL.U32 R247, R221, 0x8, RZ ;  /* 0x00000008ddf77824 */ /* 0x002fe200078e00ff */
[----:B------:R-:W-:Y:S01]  /*0900*/  UIMAD UR21, UR24, UR15, UR21 ;  /* 0x0000000f181572a4 */ /* 0x000fe2000f8e0215 */
[--C-:B------:R-:W-:Y:S01]  /*0910*/  SHF.R.U32.HI R165, RZ, 0x5, R221.reuse ;  /* 0x00000005ffa57819 */ /* 0x100fe200000116dd */
[----:B------:R-:W-:Y:S01]  /*0920*/  UIMAD UR20, UR24, UR7, UR20 ;  /* 0x00000007181472a4 */ /* 0x000fe2000f8e0214 */
[--C-:B------:R-:W-:Y:S01]  /*0930*/  SHF.R.U32.HI R213, RZ, 0x3, R221.reuse ;  /* 0x00000003ffd57819 */ /* 0x100fe200000116dd */
[----:B------:R-:W-:Y:S01]  /*0940*/  USHF.L.U64.HI UR16, UR14, 0x6, UR15 ;  /* 0x000000060e107899 */ /* 0x000fe2000801020f */
[----:B------:R-:W-:Y:S01]  /*0950*/  LOP3.LUT R215, R247, 0x38, RZ, 0xc0, !PT ;  /* 0x00000038f7d77812 */ /* 0x000fe200078ec0ff */
[----:B------:R-:W-:Y:S01]  /*0960*/  IMAD.SHL.U32 R10, R165, 0x10, RZ ;  /* 0x00000010a50a7824 */ /* 0x000fe200078e00ff */
[----:B------:R-:W-:Y:S01]  /*0970*/  SHF.R.U32.HI R164, RZ, 0x2, R221 ;  /* 0x00000002ffa47819 */ /* 0x000fe200000116dd */
[----:B------:R-:W-:Y:S01]  /*0980*/  IMAD R33, R213, UR15, RZ ;  /* 0x0000000fd5217c24 */ /* 0x000fe2000f8e02ff */
[----:B------:R-:W-:Y:S01]  /*0990*/  USHF.L.U64.HI UR15, UR14, 0x5, UR15 ;  /* 0x000000050e0f7899 */ /* 0x000fe2000801020f */
[----:B------:R-:W-:Y:S01]  /*09a0*/  IMAD.MOV.U32 R6, RZ, RZ, R215 ;  /* 0x000000ffff067224 */ /* 0x000fe200078e00d7 */
[----:B------:R-:W-:Y:S01]  /*09b0*/  LOP3.LUT R10, R10, 0x10, RZ, 0xc0, !PT ;  /* 0x000000100a0a7812 */ /* 0x000fe200078ec0ff */
[----:B----4-:R-:W-:Y:S01]  /*09c0*/  IMAD.U32 R9, RZ, RZ, UR4 ;  /* 0x00000004ff097e24 */ /* 0x010fe2000f8e00ff */
[----:B------:R-:W-:Y:S01]  /*09d0*/  ULEA UR46, UR41, 0xffffffc0, 0x6 ;  /* 0xffffffc0292e7891 */ /* 0x000fe2000f8e30ff */
[----:B------:R-:W-:Y:S01]  /*09e0*/  IMAD.WIDE.U32 R4, R4, UR24, R6 ;  /* 0x0000001804047c25 */ /* 0x000fe2000f8e0006 */
[----:B------:R-:W-:Y:S01]  /*09f0*/  LOP3.LUT R164, R10, 0x7, R164, 0xf8, !PT ;  /* 0x000000070aa47812 */ /* 0x000fe200078ef8a4 */
[----:B------:R-:W-:Y:S01]  /*0a00*/  UIMAD.WIDE.U32 UR48, UR29, UR43, URZ ;  /* 0x0000002b1d3072a5 */ /* 0x000fe2000f8e00ff */
[----:B------:R-:W-:Y:S01]  /*0a10*/  LOP3.LUT R248, R221, 0x1f, RZ, 0xc0, !PT ;  /* 0x0000001fddf87812 */ /* 0x000fe200078ec0ff */
[----:B------:R-:W-:Y:S01]  /*0a20*/  IMAD.WIDE.U32 R2, R2, UR24, R6 ;  /* 0x0000001802027c25 */ /* 0x000fe2000f8e0006 */
[----:B------:R-:W1:Y:S01]  /*0a30*/  LDCU.64 UR24, c[0x0][0x398] ;  /* 0x00007300ff1877ac */ /* 0x000e620008000a00 */
[----:B------:R-:W-:-:S02]  /*0a40*/  CS2R R134, SRZ ;  /* 0x0000000000867805 */ /* 0x000fc4000001ff00 */
[----:B------:R-:W-:Y:S01]  /*0a50*/  CS2R R132, SRZ ;  /* 0x0000000000847805 */ /* 0x000fe2000001ff00 */
[----:B------:R-:W-:Y:S01]  /*0a60*/  IMAD.WIDE.U32 R6, R8, UR29, R6 ;  /* 0x0000001d08067c25 */ /* 0x000fe2000f8e0006 */
[----:B------:R-:W-:Y:S01]  /*0a70*/  USHF.R.S32.HI UR45, URZ, 0x1f, UR46 ;  /* 0x0000001fff2d7899 */ /* 0x000fe2000801142e */
[----:B------:R-:W-:Y:S01]  /*0a80*/  CS2R R126, SRZ ;  /* 0x00000000007e7805 */ /* 0x000fe2000001ff00 */
[----:B------:R-:W-:Y:S01]  /*0a90*/  ULEA UR44, UR39, UR44, 0x6 ;  /* 0x0000002c272c7291 */ /* 0x000fe2000f8e30ff */
[----:B------:R-:W-:Y:S01]  /*0aa0*/  VIADD R5, R5, UR21 ;  /* 0x0000001505057c36 */ /* 0x000fe20008000000 */
[----:B------:R-:W-:Y:S01]  /*0ab0*/  ULEA UR38, UR39, UR38, 0x6 ;  /* 0x0000002627267291 */ /* 0x000fe2000f8e30ff */
[----:B---3--:R-:W-:Y:S01]  /*0ac0*/  IMAD.U32 R8, RZ, RZ, UR12 ;  /* 0x0000000cff087e24 */ /* 0x008fe2000f8e00ff */
[----:B------:R-:W-:Y:S01]  /*0ad0*/  CS2R R124, SRZ ;  /* 0x00000000007c7805 */ /* 0x000fe2000001ff00 */
[----:B------:R-:W-:Y:S01]  /*0ae0*/  VIADD R3, R3, UR20 ;  /* 0x0000001403037c36 */ /* 0x000fe20008000000 */
[----:B------:R-:W3:Y:S01]  /*0af0*/  LDCU.64 UR20, c[0x0][0x3d0] ;  /* 0x00007a00ff1477ac */ /* 0x000ee20008000a00 */
[----:B------:R-:W-:Y:S01]  /*0b00*/  IMAD.WIDE.U32 R4, R8, UR29, R4 ;  /* 0x0000001d08047c25 */ /* 0x000fe2000f8e0004 */
[----:B------:R-:W-:-:S02]  /*0b10*/  CS2R R130, SRZ ;  /* 0x0000000000827805 */ /* 0x000fc4000001ff00 */
[----:B------:R-:W-:Y:S02]  /*0b20*/  CS2R R128, SRZ ;  /* 0x0000000000807805 */ /* 0x000fe4000001ff00 */
[----:B------:R-:W-:Y:S01]  /*0b30*/  CS2R R122, SRZ ;  /* 0x00000000007a7805 */ /* 0x000fe2000001ff00 */
[----:B------:R-:W-:Y:S01]  /*0b40*/  IMAD.U32 R8, RZ, RZ, UR13 ;  /* 0x0000000dff087e24 */ /* 0x000fe2000f8e00ff */
[----:B------:R-:W4:Y:S01]  /*0b50*/  LDCU.64 UR12, c[0x0][0x3d8] ;  /* 0x00007b00ff0c77ac */ /* 0x000f220008000a00 */
[----:B------:R-:W-:Y:S01]  /*0b60*/  IMAD.WIDE.U32 R2, R9, UR29, R2 ;  /* 0x0000001d09027c25 */ /* 0x000fe2000f8e0002 */
[----:B------:R-:W-:Y:S02]  /*0b70*/  CS2R R120, SRZ ;  /* 0x0000000000787805 */ /* 0x000fe4000001ff00 */
[----:B------:R-:W-:Y:S02]  /*0b80*/  CS2R R118, SRZ ;  /* 0x0000000000767805 */ /* 0x000fe4000001ff00 */
[----:B------:R-:W-:Y:S01]  /*0b90*/  CS2R R116, SRZ ;  /* 0x0000000000747805 */ /* 0x000fe2000001ff00 */
[----:B------:R-:W-:Y:S01]  /*0ba0*/  IMAD.U32 R9, RZ, RZ, UR17 ;  /* 0x00000011ff097e24 */ /* 0x000fe2000f8e00ff */
[----:B------:R-:W-:Y:S01]  /*0bb0*/  USHF.L.U32 UR17, UR14, 0x6, URZ ;  /* 0x000000060e117899 */ /* 0x000fe200080006ff */
[----:B------:R-:W-:Y:S01]  /*0bc0*/  IMAD.MOV.U32 R18, RZ, RZ, R6 ;  /* 0x000000ffff127224 */ /* 0x000fe200078e0006 */
[----:B------:R-:W-:Y:S01]  /*0bd0*/  CS2R R110, SRZ ;  /* 0x00000000006e7805 */ /* 0x000fe2000001ff00 */
[----:B------:R-:W-:Y:S01]  /*0be0*/  IMAD R5, R8, UR29, R5 ;  /* 0x0000001d08057c24 */ /* 0x000fe2000f8e0205 */
[----:B------:R-:W-:Y:S01]  /*0bf0*/  CS2R R108, SRZ ;  /* 0x00000000006c7805 */ /* 0x000fe2000001ff00 */
[----:B------:R-:W-:Y:S01]  /*0c00*/  IMAD.U32 R11, RZ, RZ, UR5 ;  /* 0x00000005ff0b7e24 */ /* 0x000fe2000f8e00ff */
[----:B------:R-:W5:Y:S01]  /*0c10*/  LDCU.64 UR4, c[0x0][0x388] ;  /* 0x00007100ff0477ac */ /* 0x000f620008000a00 */
[----:B---3--:R-:W-:Y:S01]  /*0c20*/  IMAD R6, R14, UR20, RZ ;  /* 0x000000140e067c24 */ /* 0x008fe2000f8e02ff */
[----:B------:R-:W-:Y:S01]  /*0c30*/  CS2R R114, SRZ ;  /* 0x0000000000727805 */ /* 0x000fe2000001ff00 */
[----:B------:R-:W-:Y:S01]  /*0c40*/  IMAD R19, R9, UR29, R7 ;  /* 0x0000001d09137c24 */ /* 0x000fe2000f8e0207 */
[----:B------:R-:W-:Y:S01]  /*0c50*/  CS2R R112, SRZ ;  /* 0x0000000000707805 */ /* 0x000fe2000001ff00 */
[----:B------:R-:W-:Y:S01]  /*0c60*/  IMAD R16, R0, UR21, R6 ;  /* 0x0000001500107c24 */ /* 0x000fe2000f8e0206 */
[----:B------:R-:W-:Y:S01]  /*0c70*/  CS2R R106, SRZ ;  /* 0x00000000006a7805 */ /* 0x000fe2000001ff00 */
[----:B----4-:R-:W-:Y:S01]  /*0c80*/  IMAD R8, R14, UR12, RZ ;  /* 0x0000000c0e087c24 */ /* 0x010fe2000f8e02ff */
[----:B------:R-:W-:Y:S01]  /*0c90*/  CS2R R104, SRZ ;  /* 0x0000000000687805 */ /* 0x000fe2000001ff00 */
[----:B------:R-:W-:Y:S01]  /*0ca0*/  IMAD.U32 R7, RZ, RZ, UR16 ;  /* 0x00000010ff077e24 */ /* 0x000fe2000f8e00ff */
[----:B------:R-:W-:Y:S01]  /*0cb0*/  USHF.L.U32 UR16, UR14, 0x5, URZ ;  /* 0x000000050e107899 */ /* 0x000fe200080006ff */
[----:B------:R-:W-:Y:S01]  /*0cc0*/  IMAD.U32 R6, RZ, RZ, UR17 ;  /* 0x00000011ff067e24 */ /* 0x000fe2000f8e00ff */
[----:B------:R-:W-:Y:S01]  /*0cd0*/  USHF.L.U64.HI UR17, UR6, 0x6, UR7 ;  /* 0x0000000606117899 */ /* 0x000fe20008010207 */
[C---:B------:R-:W-:Y:S01]  /*0ce0*/  IMAD R21, R0.reuse, UR13, R8 ;  /* 0x0000000d00157c24 */ /* 0x040fe2000f8e0208 */
[----:B------:R-:W-:Y:S01]  /*0cf0*/  USHF.L.U32 UR13, UR6, 0x6, URZ ;  /* 0x00000006060d7899 */ /* 0x000fe200080006ff */
[----:B------:R-:W-:Y:S01]  /*0d00*/  IMAD R3, R11, UR29, R3 ;  /* 0x0000001d0b037c24 */ /* 0x000fe2000f8e0203 */
[----:B------:R-:W-:Y:S01]  /*0d10*/  CS2R R102, SRZ ;  /* 0x0000000000667805 */ /* 0x000fe2000001ff00 */
[----:B------:R-:W-:Y:S01]  /*0d20*/  IMAD.WIDE.U32 R12, R0, UR20, R4 ;  /* 0x00000014000c7c25 */ /* 0x000fe2000f8e0004 */
[----:B------:R-:W3:Y:S01]  /*0d30*/  LDCU.64 UR20, c[0x0][0x3c8] ;  /* 0x00007900ff1477ac */ /* 0x000ee20008000a00 */
[----:B------:R-:W-:-:S02]  /*0d40*/  CS2R R100, SRZ ;  /* 0x0000000000647805 */ /* 0x000fc4000001ff00 */
[----:B------:R-:W-:Y:S01]  /*0d50*/  CS2R R94, SRZ ;  /* 0x00000000005e7805 */ /* 0x000fe2000001ff00 */
[----:B------:R-:W-:Y:S01]  /*0d60*/  IMAD.WIDE.U32 R4, R213, UR14, R6 ;  /* 0x0000000ed5047c25 */ /* 0x000fe2000f8e0006 */
[----:B------:R-:W-:Y:S02]  /*0d70*/  CS2R R92, SRZ ;  /* 0x00000000005c7805 */ /* 0x000fe4000001ff00 */
[----:B------:R-:W-:Y:S02]  /*0d80*/  CS2R R98, SRZ ;  /* 0x0000000000627805 */ /* 0x000fe4000001ff00 */
[----:B------:R-:W-:Y:S01]  /*0d90*/  CS2R R96, SRZ ;  /* 0x0000000000607805 */ /* 0x000fe2000001ff00 */
[----:B------:R-:W-:Y:S01]  /*0da0*/  IMAD.WIDE.U32 R10, R0, UR12, R2 ;  /* 0x0000000c000a7c25 */ /* 0x000fe2000f8e0002 */
[C---:B------:R-:W-:Y:S01]  /*0db0*/  IADD3 R17, P6, PT, R12.reuse, R4, RZ ;  /* 0x000000040c117210 */ /* 0x040fe20007fde0ff */
[----:B------:R-:W-:Y:S01]  /*0dc0*/  USHF.L.U64.HI UR12, UR6, 0x5, UR7 ;  /* 0x00000005060c7899 */ /* 0x000fe20008010207 */
[----:B------:R-:W-:Y:S01]  /*0dd0*/  IADD3 R20, P5, P4, R12, UR16, R4 ;  /* 0x000000100c147c10 */ /* 0x000fe2000fcbe004 */
[----:B------:R-:W-:Y:S01]  /*0de0*/  IMAD.U32 R2, RZ, RZ, UR13 ;  /* 0x0000000dff027e24 */ /* 0x000fe2000f8e00ff */
[----:B------:R-:W-:Y:S01]  /*0df0*/  USHF.L.U32 UR13, UR6, 0x5, URZ ;  /* 0x00000005060d7899 */ /* 0x000fe200080006ff */
[----:B------:R-:W-:Y:S01]  /*0e00*/  IMAD.IADD R15, R33, 0x1, R5 ;  /* 0x00000001210f7824 */ /* 0x000fe200078e0205 */
[----:B------:R-:W-:Y:S01]  /*0e10*/  CS2R R90, SRZ ;  /* 0x00000000005a7805 */ /* 0x000fe2000001ff00 */
[----:B------:R-:W-:Y:S01]  /*0e20*/  IMAD.U32 R4, RZ, RZ, UR16 ;  /* 0x00000010ff047e24 */ /* 0x000fe2000f8e00ff */
[----:B------:R-:W-:Y:S01]  /*0e30*/  CS2R R88, SRZ ;  /* 0x0000000000587805 */ /* 0x000fe2000001ff00 */
[----:B------:R-:W-:Y:S01]  /*0e40*/  IMAD.U32 R5, RZ, RZ, UR15 ;  /* 0x0000000fff057e24 */ /* 0x000fe2000f8e00ff */
[----:B------:R-:W-:Y:S01]  /*0e50*/  CS2R R86, SRZ ;  /* 0x0000000000567805 */ /* 0x000fe2000001ff00 */
[----:B------:R-:W-:Y:S01]  /*0e60*/  IMAD.U32 R3, RZ, RZ, UR17 ;  /* 0x00000011ff037e24 */ /* 0x000fe2000f8e00ff */
[----:B------:R-:W4:Y:S01]  /*0e70*/  LDCU.64 UR16, c[0x0][0x460] ;  /* 0x00008c00ff1077ac */ /* 0x000f220008000a00 */
[----:B------:R-:W-:Y:S01]  /*0e80*/  IMAD.WIDE.U32 R8, R213, UR14, R4 ;  /* 0x0000000ed5087c25 */ /* 0x000fe2000f8e0004 */
[----:B------:R-:W-:-:S02]  /*0e90*/  CS2R R84, SRZ ;  /* 0x0000000000547805 */ /* 0x000fc4000001ff00 */
[----:B------:R-:W-:Y:S02]  /*0ea0*/  CS2R R78, SRZ ;  /* 0x00000000004e7805 */ /* 0x000fe4000001ff00 */
[----:B------:R-:W-:Y:S01]  /*0eb0*/  CS2R R76, SRZ ;  /* 0x00000000004c7805 */ /* 0x000fe2000001ff00 */
[----:B------:R-:W-:Y:S01]  /*0ec0*/  IMAD.U32 R6, RZ, RZ, UR13 ;  /* 0x0000000dff067e24 */ /* 0x000fe2000f8e00ff */
[----:B------:R-:W-:Y:S01]  /*0ed0*/  IADD3 R0, P3, PT, R12, R8, RZ ;  /* 0x000000080c007210 */ /* 0x000fe20007f7e0ff */
[----:B------:R-:W-:Y:S01]  /*0ee0*/  IMAD.U32 R7, RZ, RZ, UR12 ;  /* 0x0000000cff077e24 */ /* 0x000fe2000f8e00ff */
[----:B------:R-:W-:Y:S01]  /*0ef0*/  CS2R R82, SRZ ;  /* 0x0000000000527805 */ /* 0x000fe2000001ff00 */
[C---:B------:R-:W-:Y:S01]  /*0f00*/  IMAD R35, R213.reuse, UR7, RZ ;  /* 0x00000007d5237c24 */ /* 0x040fe2000f8e02ff */
[----:B------:R-:W-:Y:S01]  /*0f10*/  CS2R R80, SRZ ;  /* 0x0000000000507805 */ /* 0x000fe2000001ff00 */
[----:B------:R-:W-:Y:S01]  /*0f20*/  IMAD.WIDE.U32 R2, R213, UR6, R2 ;  /* 0x00000006d5027c25 */ /* 0x000fe2000f8e0002 */
[----:B------:R-:W-:-:S02]  /*0f30*/  CS2R R74, SRZ ;  /* 0x00000000004a7805 */ /* 0x000fc4000001ff00 */
[----:B------:R-:W-:Y:S02]  /*0f40*/  CS2R R72, SRZ ;  /* 0x0000000000487805 */ /* 0x000fe4000001ff00 */
[----:B------:R-:W-:Y:S01]  /*0f50*/  CS2R R70, SRZ ;  /* 0x0000000000467805 */ /* 0x000fe2000001ff00 */
[----:B------:R-:W-:Y:S01]  /*0f60*/  IMAD.IADD R5, R13, 0x1, R16 ;  /* 0x000000010d057824 */ /* 0x000fe200078e0210 */
[C---:B------:R-:W-:Y:S01]  /*0f70*/  IADD3 R32, P1, P0, R10.reuse, UR13, R2 ;  /* 0x0000000d0a207c10 */ /* 0x040fe2000f83e002 */
[----:B------:R-:W-:Y:S01]  /*0f80*/  IMAD.WIDE.U32 R6, R213, UR6, R6 ;  /* 0x00000006d5067c25 */ /* 0x000fe2000f8e0006 */
[C---:B------:R-:W-:Y:S01]  /*0f90*/  IADD3 R25, P2, PT, R10.reuse, R2, RZ ;  /* 0x000000020a197210 */ /* 0x040fe20007f5e0ff */
[----:B----4-:R-:W-:Y:S01]  /*0fa0*/  UISETP.NE.U32.AND UP1, UPT, UR16, URZ, UPT ;  /* 0x000000ff1000728c */ /* 0x010fe2000bf25070 */
[----:B------:R-:W-:Y:S01]  /*0fb0*/  IADD3.X R8, PT, PT, R5, R33, R9, P3, !PT ;  /* 0x0000002105087210 */ /* 0x000fe20001ffe409 */
[----:B------:R-:W-:Y:S01]  /*0fc0*/  IMAD.IADD R14, R35, 0x1, R3 ;  /* 0x00000001230e7824 */ /* 0x000fe200078e0203 */
[----:B------:R-:W-:Y:S01]  /*0fd0*/  IADD3 R13, P3, PT, R10, R6, RZ ;  /* 0x000000060a0d7210 */ /* 0x000fe20007f7e0ff */
[----:B------:R-:W-:Y:S01]  /*0fe0*/  IMAD.IADD R3, R11, 0x1, R21 ;  /* 0x000000010b037824 */ /* 0x000fe200078e0215 */
[----:B------:R-:W-:Y:S01]  /*0ff0*/  UISETP.NE.AND.EX UP1, UPT, UR17, URZ, UPT, UP1 ;  /* 0x000000ff1100728c */ /* 0x000fe2000bf25310 */
[----:B------:R-:W-:Y:S01]  /*1000*/  IMAD.MOV.U32 R2, RZ, RZ, R10 ;  /* 0x000000ffff027224 */ /* 0x000fe200078e000a */
[----:B------:R-:W4:Y:S01]  /*1010*/  LDCU.64 UR16, c[0x0][0x550] ;  /* 0x0000aa00ff1077ac */ /* 0x000f220008000a00 */
[C---:B------:R-:W-:Y:S01]  /*1020*/  IMAD R10, R28.reuse, UR45, RZ ;  /* 0x0000002d1c0a7c24 */ /* 0x040fe2000f8e02ff */
[C---:B------:R-:W-:Y:S01]  /*1030*/  IADD3.X R21, PT, PT, R3.reuse, R35, R7, P3, !PT ;  /* 0x0000002303157210 */ /* 0x040fe20001ffe407 */
[----:B------:R-:W-:Y:S01]  /*1040*/  IMAD.WIDE.U32 R6, R28, UR46, RZ ;  /* 0x0000002e1c067c25 */ /* 0x000fe2000f8e00ff */
[C---:B-----5:R-:W-:Y:S01]  /*1050*/  LEA R22, P3, R0.reuse, UR4, 0x1 ;  /* 0x0000000400167c11 */ /* 0x060fe2000f8608ff */
[----:B------:R-:W-:Y:S01]  /*1060*/  USEL UR40, UR40, URZ, UP1 ;  /* 0x000000ff28287287 */ /* 0x000fe20008800000 */
[----:B------:R-:W-:Y:S01]  /*1070*/  IADD3.X R34, PT, PT, R3, UR12, R14, P1, P0 ;  /* 0x0000000c03227c10 */ /* 0x000fe20008fe040e */
[----:B------:R-:W5:Y:S01]  /*1080*/  LDCU.64 UR12, c[0x0][0x390] ;  /* 0x00007200ff0c77ac */ /* 0x000f620008000a00 */
[----:B------:R-:W-:Y:S01]  /*1090*/  LEA.HI.X R23, R0, UR5, R8, 0x1, P3 ;  /* 0x0000000500177c11 */ /* 0x000fe200098f0c08 */
[----:B------:R-:W-:Y:S01]  /*10a0*/  IMAD R0, R29, UR46, R10 ;  /* 0x0000002e1d007c24 */ /* 0x000fe2000f8e020a */
[----:B------:R-:W-:Y:S01]  /*10b0*/  LEA R16, P0, R17, UR4, 0x1 ;  /* 0x0000000411107c11 */ /* 0x000fe2000f8008ff */
[----:B------:R-:W-:Y:S01]  /*10c0*/  IMAD.X R9, R15, 0x1, R5, P6 ;  /* 0x000000010f097824 */ /* 0x000fe200030e0605 */
[----:B------:R-:W-:Y:S01]  /*10d0*/  LOP3.LUT R6, R6, R215, RZ, 0xfc, !PT ;  /* 0x000000d706067212 */ /* 0x000fe200078efcff */
[----:B------:R-:W-:Y:S01]  /*10e0*/  IMAD.IADD R7, R7, 0x1, R0 ;  /* 0x0000000107077824 */ /* 0x000fe200078e0200 */
[----:B------:R-:W-:Y:S01]  /*10f0*/  IADD3.X R15, PT, PT, R5, UR15, R15, P5, P4 ;  /* 0x0000000f050f7c10 */ /* 0x000fe2000afe840f */
[----:B-1----:R-:W-:Y:S01]  /*1100*/  IMAD.U32 R0, RZ, RZ, UR24 ;  /* 0x00000018ff007e24 */ /* 0x002fe2000f8e00ff */
[----:B------:R-:W-:Y:S01]  /*1110*/  LEA.HI.X R17, R17, UR5, R9, 0x1, P0 ;  /* 0x0000000511117c11 */ /* 0x000fe200080f0c09 */
[----:B------:R-:W-:Y:S01]  /*1120*/  IMAD R9, R26, UR45, RZ ;  /* 0x0000002d1a097c24 */ /* 0x000fe2000f8e02ff */
[----:B------:R-:W1:Y:S01]  /*1130*/  LDCU UR24, c[0x0][0x44c] ;  /* 0x00008980ff1877ac */ /* 0x000e620008000800 */
[----:B------:R-:W-:Y:S01]  /*1140*/  IMAD.MOV.U32 R4, RZ, RZ, R12 ;  /* 0x000000ffff047224 */ /* 0x000fe200078e000c */
[----:B------:R-:W-:Y:S01]  /*1150*/  CS2R R68, SRZ ;  /* 0x0000000000447805 */ /* 0x000fe2000001ff00 */
[----:B------:R-:W-:Y:S01]  /*1160*/  IMAD.X R12, R14, 0x1, R3, P2 ;  /* 0x000000010e0c7824 */ /* 0x000fe200010e0603 */
[----:B------:R-:W-:Y:S01]  /*1170*/  LEA R14, P0, R20, UR4, 0x1 ;  /* 0x00000004140e7c11 */ /* 0x000fe2000f8008ff */
[----:B------:R-:W-:Y:S01]  /*1180*/  IMAD.WIDE.U32 R6, R0, UR29, R6 ;  /* 0x0000001d00067c25 */ /* 0x000fe2000f8e0006 */
[----:B------:R-:W-:-:S02]  /*1190*/  CS2R R62, SRZ ;  /* 0x00000000003e7805 */ /* 0x000fc4000001ff00 */
[----:B------:R-:W-:Y:S02]  /*11a0*/  CS2R R60, SRZ ;  /* 0x00000000003c7805 */ /* 0x000fe4000001ff00 */
[----:B------:R-:W-:Y:S01]  /*11b0*/  LEA.HI.X R15, R20, UR5, R15, 0x1, P0 ;  /* 0x00000005140f7c11 */ /* 0x000fe200080f0c0f */
[----:B------:R-:W-:Y:S01]  /*11c0*/  IMAD.U32 R8, RZ, RZ, UR25 ;  /* 0x00000019ff087e24 */ /* 0x000fe2000f8e00ff */
[----:B-----5:R-:W-:Y:S01]  /*11d0*/  LEA R24, P0, R25, UR12, 0x1 ;  /* 0x0000000c19187c11 */ /* 0x020fe2000f8008ff */
[----:B------:R-:W-:Y:S01]  /*11e0*/  IMAD R0, R27, UR46, R9 ;  /* 0x0000002e1b007c24 */ /* 0x000fe2000f8e0209 */
[----:B------:R-:W-:Y:S01]  /*11f0*/  LEA R20, P1, R13, UR12, 0x1 ;  /* 0x0000000c0d147c11 */ /* 0x000fe2000f8208ff */
[----:B------:R-:W-:Y:S01]  /*1200*/  IMAD.WIDE.U32 R10, R26, UR46, R18 ;  /* 0x0000002e1a0a7c25 */ /* 0x000fe2000f8e0012 */
[----:B------:R-:W-:Y:S02]  /*1210*/  LEA.HI.X R25, R25, UR13, R12, 0x1, P0 ;  /* 0x0000000d19197c11 */ /* 0x000fe400080f0c0c */
[----:B------:R-:W-:-:S02]  /*1220*/  CS2R R66, SRZ ;  /* 0x0000000000427805 */ /* 0x000fc4000001ff00 */
[----:B------:R-:W-:Y:S01]  /*1230*/  LEA.HI.X R21, R13, UR13, R21, 0x1, P1 ;  /* 0x0000000d0d157c11 */ /* 0x000fe200088f0c15 */
[----:B------:R-:W-:Y:S01]  /*1240*/  IMAD R9, R8, UR29, R7 ;  /* 0x0000001d08097c24 */ /* 0x000fe2000f8e0207 */
[C---:B------:R-:W-:Y:S01]  /*1250*/  LEA R18, P0, R32.reuse, UR12, 0x1 ;  /* 0x0000000c20127c11 */ /* 0x040fe2000f8008ff */
[----:B------:R-:W-:Y:S01]  /*1260*/  IMAD.MOV.U32 R8, RZ, RZ, R6 ;  /* 0x000000ffff087224 */ /* 0x000fe200078e0006 */
[----:B-1----:R-:W-:Y:S01]  /*1270*/  UIMAD UR50, UR28, UR24, URZ ;  /* 0x000000181c3272a4 */ /* 0x002fe2000f8e02ff */
[----:B------:R-:W-:Y:S01]  /*1280*/  IMAD.IADD R7, R11, 0x1, R0 ;  /* 0x000000010b077824 */ /* 0x000fe200078e0200 */
[----:B------:R-:W-:Y:S01]  /*1290*/  LEA.HI.X R19, R32, UR13, R34, 0x1, P0 ;  /* 0x0000000d20137c11 */ /* 0x000fe200080f0c22 */
[----:B------:R-:W-:Y:S01]  /*12a0*/  IMAD.MOV.U32 R6, RZ, RZ, R10 ;  /* 0x000000ffff067224 */ /* 0x000fe200078e000a */
[----:B------:R-:W-:Y:S01]  /*12b0*/  USHF.R.S32.HI UR51, URZ, 0x1f, UR50 ;  /* 0x0000001fff337899 */ /* 0x000fe20008011432 */
[----:B---3--:R-:W-:Y:S01]  /*12c0*/  IMAD.U32 R0, RZ, RZ, UR20 ;  /* 0x00000014ff007e24 */ /* 0x008fe2000f8e00ff */
[----:B------:R-:W-:Y:S01]  /*12d0*/  USHF.R.S32.HI UR20, URZ, 0x1f, UR43 ;  /* 0x0000001fff147899 */ /* 0x000fe2000801142b */
[----:B------:R-:W-:Y:S01]  /*12e0*/  IMAD.WIDE.U32 R4, R213, UR14, R4 ;  /* 0x0000000ed5047c25 */ /* 0x000fe2000f8e0004 */
[----:B------:R-:W1:Y:S01]  /*12f0*/  LDCU.64 UR14, c[0x0][0x380] ;  /* 0x00007000ff0e77ac */ /* 0x000e620008000a00 */
[----:B------:R-:W-:-:S02]  /*1300*/  CS2R R64, SRZ ;  /* 0x0000000000407805 */ /* 0x000fc4000001ff00 */
[----:B------:R-:W-:Y:S01]  /*1310*/  CS2R R58, SRZ ;  /* 0x00000000003a7805 */ /* 0x000fe2000001ff00 */
[----:B--2---:R-:W-:Y:S01]  /*1320*/  IMAD.WIDE.U32 R10, R30, UR28, R6 ;  /* 0x0000001c1e0a7c25 */ /* 0x004fe2000f8e0006 */
[----:B------:R-:W-:Y:S01]  /*1330*/  UIMAD UR20, UR20, UR29, URZ ;  /* 0x0000001d141472a4 */ /* 0x000fe2000f8e02ff */
[----:B------:R-:W-:Y:S02]  /*1340*/  CS2R R56, SRZ ;  /* 0x0000000000387805 */ /* 0x000fe4000001ff00 */
[----:B------:R-:W-:Y:S01]  /*1350*/  CS2R R54, SRZ ;  /* 0x0000000000367805 */ /* 0x000fe2000001ff00 */
[----:B------:R-:W-:Y:S01]  /*1360*/  IMAD.U32 R12, RZ, RZ, UR21 ;  /* 0x00000015ff0c7e24 */ /* 0x000fe2000f8e00ff */
[----:B------:R-:W2:Y:S01]  /*1370*/  LDCU UR21, c[0x0][0x3e0] ;  /* 0x00007c00ff1577ac */ /* 0x000ea20008000800 */
[----:B------:R-:W-:Y:S01]  /*1380*/  IMAD.WIDE.U32 R6, R0, UR28, R8 ;  /* 0x0000001c00067c25 */ /* 0x000fe2000f8e0008 */
[----:B------:R-:W-:Y:S02]  /*1390*/  CS2R R52, SRZ ;  /* 0x0000000000347805 */ /* 0x000fe4000001ff00 */
[----:B------:R-:W-:Y:S01]  /*13a0*/  CS2R R46, SRZ ;  /* 0x00000000002e7805 */ /* 0x000fe2000001ff00 */
[----:B------:R-:W-:Y:S01]  /*13b0*/  UIADD3 UR20, UPT, UPT, UR49, UR20, URZ ;  /* 0x0000001431147290 */ /* 0x000fe2000fffe0ff */
[----:B------:R-:W-:Y:S01]  /*13c0*/  IMAD R7, R12, UR28, R7 ;  /* 0x0000001c0c077c24 */ /* 0x000fe2000f8e0207 */
[----:B------:R-:W-:Y:S01]  /*13d0*/  LEA R12, P1, R4, UR4, 0x1 ;  /* 0x00000004040c7c11 */ /* 0x000fe2000f8208ff */
[----:B------:R-:W-:Y:S01]  /*13e0*/  IMAD.IADD R0, R5, 0x1, R33 ;  /* 0x0000000105007824 */ /* 0x000fe200078e0221 */
[----:B------:R-:W-:Y:S01]  /*13f0*/  UMOV UR4, UR26 ;  /* 0x0000001a00047c82 */ /* 0x000fe20008000000 */
[----:B------:R-:W-:Y:S01]  /*1400*/  IMAD.WIDE.U32 R6, R213, R28, R6 ;  /* 0x0000001cd5067225 */ /* 0x000fe200078e0006 */
[----:B------:R-:W-:-:S02]  /*1410*/  CS2R R44, SRZ ;  /* 0x00000000002c7805 */ /* 0x000fc4000001ff00 */
[----:B------:R-:W-:Y:S02]  /*1420*/  CS2R R50, SRZ ;  /* 0x0000000000327805 */ /* 0x000fe4000001ff00 */
[----:B------:R-:W-:Y:S01]  /*1430*/  LEA.HI.X R13, R4, UR5, R0, 0x1, P1 ;  /* 0x00000005040d7c11 */ /* 0x000fe200088f0c00 */
[----:B------:R-:W-:Y:S01]  /*1440*/  IMAD R0, R213, R29, RZ ;  /* 0x0000001dd5007224 */ /* 0x000fe200078e02ff */
[----:B-1----:R-:W-:Y:S01]  /*1450*/  LEA R246, P2, R6, UR14, 0x1 ;  /* 0x0000000e06f67c11 */ /* 0x002fe2000f8408ff */
[----:B------:R-:W-:Y:S01]  /*1460*/  IMAD R9, R31, UR28, R11 ;  /* 0x0000001c1f097c24 */ /* 0x000fe2000f8e020b */
[----:B------:R-:W-:Y:S01]  /*1470*/  SHF.L.U64.HI R29, R28, 0x5, R29 ;  /* 0x000000051c1d7819 */ /* 0x000fe2000001021d */
[----:B------:R-:W-:Y:S01]  /*1480*/  IMAD.IADD R0, R7, 0x1, R0 ;  /* 0x0000000107007824 */ /* 0x000fe200078e0200 */
[----:B------:R-:W-:Y:S01]  /*1490*/  ULOP3.LUT UR5, UR39, 0x80000001, URZ, 0xc0, !UPT ;  /* 0x8000000127057892 */ /* 0x000fe2000f8ec0ff */
[----:B------:R-:W-:Y:S01]  /*14a0*/  IMAD.MOV.U32 R8, RZ, RZ, R10 ;  /* 0x000000ffff087224 */ /* 0x000fe200078e000a */
[----:B--2---:R-:W-:Y:S01]  /*14b0*/  UIMAD UR20, UR20, UR21, URZ ;  /* 0x00000015141472a4 */ /* 0x004fe2000f8e02ff */
[C---:B------:R-:W-:Y:S01]  /*14c0*/  IMAD.WIDE.U32 R2, R213.reuse, UR6, R2 ;  /* 0x00000006d5027c25 */ /* 0x040fe2000f8e0002 */
[----:B------:R-:W-:Y:S01]  /*14d0*/  LEA.HI.X R244, R6, UR15, R0, 0x1, P2 ;  /* 0x0000000f06f47c11 */ /* 0x000fe200090f0c00 */
[----:B------:R-:W-:Y:S01]  /*14e0*/  UISETP.NE.AND UP0, UPT, UR5, 0x1, UPT ;  /* 0x000000010500788c */ /* 0x000fe2000bf05270 */
[----:B------:R-:W-:Y:S01]  /*14f0*/  ISETP.NE.AND P2, PT, RZ, UR36, PT ;  /* 0x00000024ff007c0c */ /* 0x000fe2000bf45270 */
[C---:B------:R-:W-:Y:S01]  /*1500*/  IMAD R10, R213.reuse, R27, RZ ;  /* 0x0000001bd50a7224 */ /* 0x040fe200078e02ff */
[----:B------:R-:W-:Y:S01]  /*1510*/  SHF.L.U64.HI R27, R26, 0x5, R27 ;  /* 0x000000051a1b7819 */ /* 0x000fe2000001021b */
[----:B------:R-:W-:Y:S01]  /*1520*/  IMAD.WIDE.U32 R4, R213, R26, R8 ;  /* 0x0000001ad5047225 */ /* 0x000fe200078e0008 */
[----:B------:R-:W-:Y:S01]  /*1530*/  LEA R8, P0, R2, UR12, 0x1 ;  /* 0x0000000c02087c11 */ /* 0x000fe2000f8008ff */
[----:B------:R-:W-:Y:S01]  /*1540*/  USHF.R.S32.HI UR12, URZ, 0x1f, UR21 ;  /* 0x0000001fff0c7899 */ /* 0x000fe20008011415 */
[----:B------:R-:W-:Y:S01]  /*1550*/  CS2R R48, SRZ ;  /* 0x0000000000307805 */ /* 0x000fe2000001ff00 */
[----:B------:R-:W-:Y:S01]  /*1560*/  IMAD.IADD R7, R3, 0x1, R35 ;  /* 0x0000000103077824 */ /* 0x000fe200078e0223 */
[----:B----4-:R-:W-:Y:S01]  /*1570*/  LEA R245, P1, R4, UR16, 0x1 ;  /* 0x0000001004f57c11 */ /* 0x010fe2000f8208ff */
[----:B------:R-:W-:Y:S01]  /*1580*/  IMAD.IADD R3, R5, 0x1, R10 ;  /* 0x0000000105037824 */ /* 0x000fe200078e020a */
[----:B------:R-:W-:Y:S01]  /*1590*/  USEL UR5, URZ, 0x4000, UP0 ;  /* 0x00004000ff057887 */ /* 0x000fe20008000000 */
[----:B------:R-:W-:Y:S01]  /*15a0*/  IMAD.SHL.U32 R0, R28, 0x20, RZ ;  /* 0x000000201c007824 */ /* 0x000fe200078e00ff */
[----:B------:R-:W-:Y:S01]  /*15b0*/  LEA.HI.X R9, R2, UR13, R7, 0x1, P0 ;  /* 0x0000000d02097c11 */ /* 0x000fe200080f0c07 */
[----:B------:R-:W1:Y:S01]  /*15c0*/  S2R R10, SR_CTAID.X ;  /* 0x00000000000a7919 */ /* 0x000e620000002500 */
[----:B------:R-:W-:Y:S01]  /*15d0*/  LOP3.LUT R2, R247, 0x1f8, RZ, 0xc0, !PT ;  /* 0x000001f8f7027812 */ /* 0x000fe200078ec0ff */
[----:B------:R-:W-:Y:S01]  /*15e0*/  IMAD.SHL.U32 R5, R26, 0x20, RZ ;  /* 0x000000201a057824 */ /* 0x000fe200078e00ff */
[----:B------:R-:W-:Y:S01]  /*15f0*/  LEA.HI.X R243, R4, UR17, R3, 0x1, P1 ;  /* 0x0000001104f37c11 */ /* 0x000fe200088f0c03 */
[----:B------:R-:W-:Y:S01]  /*1600*/  UIMAD.WIDE.U32 UR16, UR48, UR21, URZ ;  /* 0x00000015301072a5 */ /* 0x000fe2000f8e00ff */
[----:B------:R-:W-:Y:S01]  /*1610*/  LOP3.LUT R3, R2, 0x38, R221, 0x78, !PT ;  /* 0x0000003802037812 */ /* 0x000fe200078e78dd */
[----:B------:R-:W-:Y:S01]  /*1620*/  UIMAD UR12, UR12, UR48, UR20 ;  /* 0x000000300c0c72a4 */ /* 0x000fe2000f8e0214 */
[C---:B------:R-:W-:Y:S01]  /*1630*/  LEA R2, P0, R0.reuse, R246, 0x1 ;  /* 0x000000f600027211 */ /* 0x040fe200078008ff */
[----:B------:R-:W-:Y:S01]  /*1640*/  IMAD.MOV.U32 R7, RZ, RZ, R243 ;  /* 0x000000ffff077224 */ /* 0x000fe200078e00f3 */
[----:B------:R-:W-:Y:S01]  /*1650*/  LOP3.LUT R6, R3, 0x1e00, R247, 0xf8, !PT ;  /* 0x00001e0003067812 */ /* 0x000fe200078ef8f7 */
[----:B------:R-:W-:Y:S01]  /*1660*/  UIADD3 UR12, UPT, UPT, UR17, UR12, URZ ;  /* 0x0000000c110c7290 */ /* 0x000fe2000fffe0ff */
[----:B------:R-:W-:Y:S01]  /*1670*/  LEA.HI.X R3, R0, R244, R29, 0x1, P0 ;  /* 0x000000f400037211 */ /* 0x000fe200000f0c1d */
[----:B------:R-:W-:Y:S01]  /*1680*/  USHF.R.S32.HI UR14, URZ, 0x1f, UR24 ;  /* 0x0000001fff0e7899 */ /* 0x000fe20008011418 */
[----:B------:R-:W-:Y:S01]  /*1690*/  LEA R0, R6, UR4, 0x1 ;  /* 0x0000000406007c11 */ /* 0x000fe2000f8e08ff */
[----:B------:R-:W-:Y:S01]  /*16a0*/  IMAD.MOV.U32 R6, RZ, RZ, R245 ;  /* 0x000000ffff067224 */ /* 0x000fe200078e00f5 */
[----:B------:R-:W-:Y:S01]  /*16b0*/  @P2 BAR.SYNC.DEFER_BLOCKING 0x0 ;  /* 0x0000000000002b1d */ /* 0x000fe20000010000 */
[C---:B------:R-:W-:Y:S01]  /*16c0*/  LEA R4, P1, R5.reuse, R245, 0x1 ;  /* 0x000000f505047211 */ /* 0x040fe200078208ff */
[----:B------:R-:W-:Y:S01]  /*16d0*/  UIMAD UR12, UR12, UR24, URZ ;  /* 0x000000180c0c72a4 */ /* 0x000fe2000f8e02ff */
[----:B------:R-:W-:Y:S01]  /*16e0*/  VIADD R240, R0, UR5 ;  /* 0x0000000500f07c36 */ /* 0x000fe20008000000 */
[----:B------:R-:W-:Y:S01]  /*16f0*/  UIMAD UR13, UR21, UR24, URZ ;  /* 0x00000018150d72a4 */ /* 0x000fe2000f8e02ff */
[----:B------:R-:W-:Y:S01]  /*1700*/  LEA.HI.X R5, R5, R243, R27, 0x1, P1 ;  /* 0x000000f305057211 */ /* 0x000fe200008f0c1b */
[----:B------:R-:W-:Y:S01]  /*1710*/  UIMAD.WIDE.U32 UR50, UR16, UR24, UR50 ;  /* 0x00000018103272a5 */ /* 0x000fe2000f8e0032 */
[----:B------:R-:W-:Y:S01]  /*1720*/  CS2R R42, SRZ ;  /* 0x00000000002a7805 */ /* 0x000fe2000001ff00 */
[----:B------:R-:W-:Y:S01]  /*1730*/  UIMAD UR12, UR14, UR16, UR12 ;  /* 0x000000100e0c72a4 */ /* 0x000fe2000f8e020c */
[----:B------:R-:W-:Y:S01]  /*1740*/  CS2R R40, SRZ ;  /* 0x0000000000287805 */ /* 0x000fe2000001ff00 */
[----:B------:R-:W-:Y:S01]  /*1750*/  UIADD3 UR40, UP0, UPT, UR46, UR40, URZ ;  /* 0x000000282e287290 */ /* 0x000fe2000ff1e0ff */
[----:B------:R-:W-:Y:S01]  /*1760*/  CS2R R38, SRZ ;  /* 0x0000000000267805 */ /* 0x000fe2000001ff00 */
[----:B------:R-:W-:Y:S01]  /*1770*/  UIMAD.WIDE UR24, UR21, UR24, URZ ;  /* 0x00000018151872a5 */ /* 0x000fe2000f8e02ff */
[----:B------:R-:W-:Y:S01]  /*1780*/  CS2R R36, SRZ ;  /* 0x0000000000247805 */ /* 0x000fe2000001ff00 */
[----:B------:R-:W-:-:S02]  /*1790*/  UIADD3 UR51, UPT, UPT, UR51, UR12, URZ ;  /* 0x0000000c33337290 */ /* 0x000fc4000fffe0ff */
[----:B------:R-:W-:Y:S02]  /*17a0*/  UIADD3.X UR45, UPT, UPT, URZ, UR45, URZ, UP0, !UPT ;  /* 0x0000002dff2d7290 */ /* 0x000fe400087fe4ff */
[----:B------:R-:W-:Y:S02]  /*17b0*/  UIMAD UR12, UR25, UR40, URZ ;  /* 0x00000028190c72a4 */ /* 0x000fe4000f8e02ff */
[----:B------:R-:W-:Y:S02]  /*17c0*/  UIMAD.WIDE.U32 UR50, UR24, UR40, UR50 ;  /* 0x00000028183272a5 */ /* 0x000fe4000f8e0032 */
[----:B------:R-:W-:Y:S01]  /*17d0*/  UIMAD UR12, UR24, UR45, UR12 ;  /* 0x0000002d180c72a4 */ /* 0x000fe2000f8e020c */
[----:B------:R-:W-:Y:S01]  /*17e0*/  @!PT LDS RZ, [RZ] ;  /* 0x00000000fffff984 */ /* 0x000fe20000000800 */
[----:B------:R-:W-:Y:S01]  /*17f0*/  @!PT LDS RZ, [RZ] ;  /* 0x00000000fffff984 */ /* 0x000fe20000000800 */
[----:B------:R-:W-:Y:S01]  /*1800*/  @!PT LDS RZ, [RZ] ;  /* 0x00000000fffff984 */ /* 0x000fe20000000800 */
[----:B------:R-:W-:Y:S01]  /*1810*/  LDGSTS.E.BYPASS.LTC128B.128 [R0+0x8000], desc[UR32][R6.64] ;  /* 0x0800000006007fae */ /* 0x000fe2000b981a20 */
[----:B------:R-:W-:Y:S02]  /*1820*/  USHF.L.U32 UR14, UR13, 0x6, URZ ;  /* 0x000000060d0e7899 */ /* 0x000fe400080006ff */
[----:B------:R-:W-:Y:S01]  /*1830*/  UIADD3 UR12, UPT, UPT, UR51, UR12, URZ ;  /* 0x0000000c330c7290 */ /* 0x000fe2000fffe0ff */
[----:B------:R2:W-:Y:S01]  /*1840*/  LDGSTS.E.BYPASS.LTC128B.128 [R0+0xa000], desc[UR32][R6.64+0x80] ;  /* 0x0a00008006007fae */ /* 0x0005e2000b981a20 */
[----:B------:R-:W3:Y:S03]  /*1850*/  LDCU.64 UR6, c[0x0][0x570] ;  /* 0x0000ae00ff0677ac */ /* 0x000ee60008000a00 */
[----:B------:R-:W-:Y:S01]  /*1860*/  LDGSTS.E.BYPASS.LTC128B.128 [R0+0x9000], desc[UR32][R4.64] ;  /* 0x0900000004007fae */ /* 0x000fe2000b981a20 */
[----:B------:R-:W4:Y:S03]  /*1870*/  LDCU.64 UR46, c[0x0][0x5e8] ;  /* 0x0000bd00ff2e77ac */ /* 0x000f260008000a00 */
[----:B------:R5:W-:Y:S01]  /*1880*/  LDGSTS.E.BYPASS.LTC128B.128 [R0+0xb000], desc[UR32][R4.64+0x80] ;  /* 0x0b00008004007fae */ /* 0x000be2000b981a20 */
[----:B------:R-:W-:-:S02]  /*1890*/  UISETP.GE.AND UP0, UPT, UR37, 0x1, UPT ;  /* 0x000000012500788c */ /* 0x000fc4000bf06270 */
[----:B----4-:R-:W-:Y:S01]  /*18a0*/  UIMAD.WIDE UR46, UR38, 0x4, UR46 ;  /* 0x00000004262e78a5 */ /* 0x010fe2000f8e022e */
[----:B--2---:R-:W1:Y:S01]  /*18b0*/  LDC.64 R6, c[0x0][0x5f8] ;  /* 0x00017e00ff067b82 */ /* 0x004e620000000a00 */
[----:B-----5:R-:W-:Y:S02]  /*18c0*/  IMAD.MOV.U32 R4, RZ, RZ, R246 ;  /* 0x000000ffff047224 */ /* 0x020fe400078e00f6 */
[----:B------:R-:W-:-:S05]  /*18d0*/  IMAD.MOV.U32 R5, RZ, RZ, R244 ;  /* 0x000000ffff057224 */ /* 0x000fca00078e00f4 */
[----:B------:R-:W-:Y:S04]  /*18e0*/  LDGSTS.E.BYPASS.LTC128B.128 [R240], desc[UR32][R4.64] ;  /* 0x0000000004f07fae */ /* 0x000fe8000b981a20 */
[----:B------:R2:W-:Y:S04]  /*18f0*/  LDGSTS.E.BYPASS.LTC128B.128 [R240+0x2000], desc[UR32][R4.64+0x80] ;  /* 0x0200008004f07fae */ /* 0x0005e8000b981a20 */
[----:B------:R-:W-:Y:S04]  /*1900*/  LDGSTS.E.BYPASS.LTC128B.128 [R240+0x1000], desc[UR32][R2.64] ;  /* 0x0100000002f07fae */ /* 0x000fe8000b981a20 */
[----:B------:R1:W-:Y:S04]  /*1910*/  LDGSTS.E.BYPASS.LTC128B.128 [R240+0x3000], desc[UR32][R2.64+0x80] ;  /* 0x0300008002f07fae */ /* 0x0003e8000b981a20 */
[----:B------:R4:W-:Y:S04]  /*1920*/  LDGSTS.E.BYPASS.LTC128B.128 [R0+0xc000], desc[UR32][R12.64] ;  /* 0x0c0000000c007fae */ /* 0x0009e8000b981a20 */
[----:B------:R4:W-:Y:S04]  /*1930*/  LDGSTS.E.BYPASS.LTC128B.128 [R0+0x10000], desc[UR32][R12.64+0x80] ;  /* 0x100000800c007fae */ /* 0x0009e8000b981a20 */
[----:B------:R4:W-:Y:S04]  /*1940*/  LDGSTS.E.BYPASS.LTC128B.128 [R0+0xd000], desc[UR32][R22.64] ;  /* 0x0d00000016007fae */ /* 0x0009e8000b981a20 */
[----:B------:R4:W-:Y:S01]  /*1950*/  LDGSTS.E.BYPASS.LTC128B.128 [R0+0x11000], desc[UR32][R22.64+0x80] ;  /* 0x1100008016007fae */ /* 0x0009e2000b981a20 */
[----:B--2---:R-:W-:-:S03]  /*1960*/  IMAD R4, R165, UR13, R248 ;  /* 0x0000000da5047c24 */ /* 0x004fc6000f8e02f8 */
[----:B------:R4:W-:Y:S04]  /*1970*/  LDGSTS.E.BYPASS.LTC128B.128 [R0+0xe000], desc[UR32][R16.64] ;  /* 0x0e00000010007fae */ /* 0x0009e8000b981a20 */
[----:B------:R4:W-:Y:S01]  /*1980*/  LDGSTS.E.BYPASS.LTC128B.128 [R0+0x12000], desc[UR32][R16.64+0x80] ;  /* 0x1200008010007fae */ /* 0x0009e2000b981a20 */
[----:B-1----:R-:W-:-:S03]  /*1990*/  IMAD.WIDE.U32 R2, R10, R6, RZ ;  /* 0x000000060a027225 */ /* 0x002fc600078e00ff */
[----:B------:R4:W-:Y:S04]  /*19a0*/  LDGSTS.E.BYPASS.LTC128B.128 [R0+0xf000], desc[UR32][R14.64] ;  /* 0x0f0000000e007fae */ /* 0x0009e8000b981a20 */
[----:B------:R4:W-:Y:S01]  /*19b0*/  LDGSTS.E.BYPASS.LTC128B.128 [R0+0x13000], desc[UR32][R14.64+0x80] ;  /* 0x130000800e007fae */ /* 0x0009e2000b981a20 */
[----:B------:R-:W-:Y:S01]  /*19c0*/  SEL R5, R2, RZ, P2 ;  /* 0x000000ff02057207 */ /* 0x000fe20001000000 */
[----:B------:R-:W-:Y:S02]  /*19d0*/  IMAD R2, R10, R7, R3 ;  /* 0x000000070a027224 */ /* 0x000fe400078e0203 */
[----:B------:R4:W-:Y:S01]  /*19e0*/  LDGSTS.E.BYPASS.LTC128B.128 [R0+0x14000], desc[UR32][R8.64] ;  /* 0x1400000008007fae */ /* 0x0009e2000b981a20 */
[----:B------:R-:W-:Y:S01]  /*19f0*/  IADD3 R5, P1, P0, R4, UR50, R5 ;  /* 0x0000003204057c10 */ /* 0x000fe2000f83e005 */
[----:B------:R-:W-:Y:S01]  /*1a00*/  IMAD.U32 R3, RZ, RZ, UR14 ;  /* 0x0000000eff037e24 */ /* 0x000fe2000f8e00ff */
[----:B------:R-:W-:Y:S01]  /*1a10*/  SHF.R.S32.HI R4, RZ, 0x1f, R4 ;  /* 0x0000001fff047819 */ /* 0x000fe20000011404 */
[----:B------:R4:W-:Y:S01]  /*1a20*/  LDGSTS.E.BYPASS.LTC128B.128 [R0+0x18000], desc[UR32][R8.64+0x80] ;  /* 0x1800008008007fae */ /* 0x0009e2000b981a20 */
[----:B------:R-:W-:-:S03]  /*1a30*/  SEL R2, R2, RZ, P2 ;  /* 0x000000ff02027207 */ /* 0x000fc60001000000 */
[----:B------:R4:W-:Y:S01]  /*1a40*/  LDGSTS.E.BYPASS.LTC128B.128 [R0+0x15000], desc[UR32][R20.64] ;  /* 0x1500000014007fae */ /* 0x0009e2000b981a20 */
[----:B------:R-:W-:Y:S02]  /*1a50*/  IADD3.X R4, PT, PT, R4, UR12, R2, P1, P0 ;  /* 0x0000000c04047c10 */ /* 0x000fe40008fe0402 */
[----:B------:R-:W-:Y:S01]  /*1a60*/  IADD3 R2, P0, PT, R5, UR14, RZ ;  /* 0x0000000e05027c10 */ /* 0x000fe2000ff1e0ff */
[----:B------:R4:W-:Y:S01]  /*1a70*/  LDGSTS.E.BYPASS.LTC128B.128 [R0+0x19000], desc[UR32][R20.64+0x80] ;  /* 0x1900008014007fae */ /* 0x0009e2000b981a20 */
[----:B------:R-:W1:Y:S02]  /*1a80*/  LDCU.64 UR14, c[0x0][0x420] ;  /* 0x00008400ff0e77ac */ /* 0x000e640008000a00 */
[----:B------:R-:W-:Y:S01]  /*1a90*/  LEA.HI.X.SX32 R3, R3, R4, 0x1, P0 ;  /* 0x0000000403037211 */ /* 0x000fe200000f0eff */
[----:B------:R4:W-:Y:S01]  /*1aa0*/  LDGSTS.E.BYPASS.LTC128B.128 [R0+0x16000], desc[UR32][R24.64] ;  /* 0x1600000018007fae */ /* 0x0009e2000b981a20 */
[----:B---3--:R-:W-:-:S03]  /*1ab0*/  LEA R238, P0, R2, UR6, 0x2 ;  /* 0x0000000602ee7c11 */ /* 0x008fc6000f8010ff */
[----:B------:R4:W-:Y:S01]  /*1ac0*/  LDGSTS.E.BYPASS.LTC128B.128 [R0+0x1a000], desc[UR32][R24.64+0x80] ;  /* 0x1a00008018007fae */ /* 0x0009e2000b981a20 */
[----:B------:R-:W-:-:S03]  /*1ad0*/  LEA.HI.X R239, R2, UR7, R3, 0x2, P0 ;  /* 0x0000000702ef7c11 */ /* 0x000fc600080f1403 */
[----:B------:R4:W-:Y:S04]  /*1ae0*/  LDGSTS.E.BYPASS.LTC128B.128 [R0+0x17000], desc[UR32][R18.64] ;  /* 0x1700000012007fae */ /* 0x0009e8000b981a20 */
[----:B------:R4:W-:Y:S01]  /*1af0*/  LDGSTS.E.BYPASS.LTC128B.128 [R0+0x1b000], desc[UR32][R18.64+0x80] ;  /* 0x1b00008012007fae */ /* 0x0009e2000b981a20 */
[----:B-1----:R-:W-:-:S03]  /*1b00*/  UIMAD.WIDE UR44, UR44, 0x4, UR14 ;  /* 0x000000042c2c78a5 */ /* 0x002fc6000f8e020e */
[----:B------:R-:W0:Y:S01]  /*1b10*/  LDGDEPBAR ;  /* 0x00000000000079af */ /* 0x000e220000000000 */
[----:B------:R-:W-:Y:S08]  /*1b20*/  BRA.U !UP0, `(.L_x_1926) ;  /* 0x0000004d08487547 */ /* 0x000ff0000b800000 */
[----:B------:R-:W1:Y:S01]  /*1b30*/  LDC.64 R4, c[0x0][0x528] ;  /* 0x00014a00ff047b82 */ /* 0x000e620000000a00 */
[----:B------:R-:W-:Y:S01]  /*1b40*/  IMAD.MOV.U32 R2, RZ, RZ, 0x4 ;  /* 0x00000004ff027424 */ /* 0x000fe200078e00ff */
[----:B----4-:R-:W-:Y:S01]  /*1b50*/  SHF.R.U32.HI R0, RZ, 0x4, R221 ;  /* 0x00000004ff007819 */ /* 0x010fe200000116dd */
[C---:B------:R-:W-:Y:S02]  /*1b60*/  IMAD.SHL.U32 R211, R221.reuse, 0x40, RZ ;  /* 0x00000040ddd37824 */ /* 0x040fe400078e00ff */
[----:B------:R-:W-:Y:S01]  /*1b70*/  IMAD.SHL.U32 R9, R221, 0x20, RZ ;  /* 0x00000020dd097824 */ /* 0x000fe200078e00ff */
[----:B------:R-:W-:Y:S01]  /*1b80*/  UIMAD UR7, UR29, UR21, UR28 ;  /* 0x000000151d0772a4 */ /* 0x000fe2000f8e021c */
[----:B------:R-:W-:Y:S01]  /*1b90*/  IMAD.WIDE.U32 R2, R164, R2, UR44 ;  /* 0x0000002ca4027e25 */ /* 0x000fe2000f8e0002 */
[----:B------:R-:W2:Y:S03]  /*1ba0*/  LDC R241, c[0x0][0x44c] ;  /* 0x00011300fff17b82 */ /* 0x000ea60000000800 */
[----:B------:R-:W-:Y:S01]  /*1bb0*/  IMAD.U32 R242, RZ, RZ, UR41 ;  /* 0x00000029fff27e24 */ /* 0x000fe2000f8e00ff */
[----:B------:R-:W3:Y:S01]  /*1bc0*/  LDG.E R10, desc[UR32][R2.64] ;  /* 0x00000020020a7981 */ /* 0x000ee2000c1e1900 */
[----:B------:R-:W-:Y:S01]  /*1bd0*/  LOP3.LUT R8, R165, 0x1, RZ, 0xc0, !PT ;  /* 0x00000001a5087812 */ /* 0x000fe200078ec0ff */
[----:B------:R-:W-:Y:S01]  /*1be0*/  USHF.L.U32 UR13, UR13, 0x3, URZ ;  /* 0x000000030d0d7899 */ /* 0x000fe200080006ff */
[----:B------:R-:W4:Y:S01]  /*1bf0*/  LDCU UR6, c[0x0][0x3e0] ;  /* 0x00007c00ff0677ac */ /* 0x000f220008000800 */
[----:B------:R-:W1:Y:S02]  /*1c00*/  LDCU UR12, c[0x0][0x45c] ;  /* 0x00008b80ff0c77ac */ /* 0x000e640008000800 */
[----:B-1----:R-:W4:Y:S01]  /*1c10*/  LDG.E.64 R6, desc[UR32][R4.64] ;  /* 0x0000002004067981 */ /* 0x002f22000c1e1b00 */
[----:B------:R-:W-:-:S03]  /*1c20*/  LOP3.LUT R0, R0, 0x8, RZ, 0xc0, !PT ;  /* 0x0000000800007812 */ /* 0x000fc600078ec0ff */
[----:B------:R-:W5:Y:S04]  /*1c30*/  LDG.E R252, desc[UR32][R2.64+0x20] ;  /* 0x0000202002fc7981 */ /* 0x000f68000c1e1900 */
[----:B------:R-:W5:Y:S04]  /*1c40*/  LDG.E R251, desc[UR32][R2.64+0x80] ;  /* 0x0000802002fb7981 */ /* 0x000f68000c1e1900 */
[----:B------:R1:W5:Y:S04]  /*1c50*/  LDG.E R250, desc[UR32][R2.64+0xa0] ;  /* 0x0000a02002fa7981 */ /* 0x000368000c1e1900 */
[----:B------:R-:W2:Y:S01]  /*1c60*/  LDG.E.64 R4, desc[UR32][R4.64+0x8] ;  /* 0x0000082004047981 */ /* 0x000ea2000c1e1b00 */
[----:B------:R-:W-:-:S02]  /*1c70*/  LOP3.LUT R0, R0, 0x10, R221, 0xf8, !PT ;  /* 0x0000001000007812 */ /* 0x000fc400078ef8dd */
[----:B-1----:R-:W-:Y:S02]  /*1c80*/  SHF.R.U32.HI R2, RZ, 0x1, R221 ;  /* 0x00000001ff027819 */ /* 0x002fe400000116dd */
[----:B------:R-:W1:Y:S01]  /*1c90*/  S2R R221, SR_TID.X ;  /* 0x0000000000dd7919 */ /* 0x000e620000002100 */
[----:B------:R-:W-:Y:S02]  /*1ca0*/  LOP3.LUT R215, R215, 0x1c0, R211, 0xf8, !PT ;  /* 0x000001c0d7d77812 */ /* 0x000fe400078ef8d3 */
[----:B------:R-:W-:Y:S02]  /*1cb0*/  LOP3.LUT R3, R211, 0x200, RZ, 0xc0, !PT ;  /* 0x00000200d3037812 */ /* 0x000fe400078ec0ff */
[----:B------:R-:W-:Y:S02]  /*1cc0*/  LOP3.LUT R2, R215, 0x8, R2, 0x78, !PT ;  /* 0x00000008d7027812 */ /* 0x000fe400078e7802 */
[----:B------:R-:W-:Y:S02]  /*1cd0*/  LOP3.LUT R215, R0, R215, RZ, 0x3c, !PT ;  /* 0x000000d700d77212 */ /* 0x000fe400078e3cff */
[----:B------:R-:W-:Y:S01]  /*1ce0*/  LOP3.LUT R3, R3, 0x400, R9, 0xf8, !PT ;  /* 0x0000040003037812 */ /* 0x000fe200078ef809 */
[----:B------:R-:W-:-:S03]  /*1cf0*/  USHF.L.U32 UR7, UR7, 0x5, URZ ;  /* 0x0000000507077899 */ /* 0x000fc600080006ff */
[----:B------:R-:W-:Y:S01]  /*1d00*/  LOP3.LUT R3, R3, R2, RZ, 0xfc, !PT ;  /* 0x0000000203037212 */ /* 0x000fe200078efcff */
[----:B------:R-:W-:Y:S01]  /*1d10*/  USHF.R.S32.HI UR14, URZ, 0x1f, UR7 ;  /* 0x0000001fff0e7899 */ /* 0x000fe20008011407 */
[C---:B-1----:R-:W-:Y:S02]  /*1d20*/  IMAD.SHL.U32 R0, R221.reuse, 0x10, RZ ;  /* 0x00000010dd007824 */ /* 0x042fe400078e00ff */
[C---:B------:R-:W-:Y:S02]  /*1d30*/  IMAD.SHL.U32 R224, R221.reuse, 0x2, RZ ;  /* 0x00000002dde07824 */ /* 0x040fe400078e00ff */
[----:B------:R-:W-:Y:S01]  /*1d40*/  IMAD.SHL.U32 R223, R221, 0x20, RZ ;  /* 0x00000020dddf7824 */ /* 0x000fe200078e00ff */
[----:B------:R-:W-:Y:S02]  /*1d50*/  LOP3.LUT R0, R0, 0x1c0, RZ, 0xc0, !PT ;  /* 0x000001c000007812 */ /* 0x000fe400078ec0ff */
[----:B------:R-:W-:Y:S02]  /*1d60*/  SHF.R.U32.HI R218, RZ, 0x1, R221 ;  /* 0x00000001ffda7819 */ /* 0x000fe400000116dd */
[----:B------:R-:W-:-:S02]  /*1d70*/  LOP3.LUT R2, R224, 0x7006, R223, 0xc8, !PT ;  /* 0x00007006e0027812 */ /* 0x000fc400078ec8df */
[----:B------:R-:W-:Y:S02]  /*1d80*/  LOP3.LUT R0, R0, 0x38, R224, 0xf8, !PT ;  /* 0x0000003800007812 */ /* 0x000fe400078ef8e0 */
[----:B------:R-:W-:Y:S02]  /*1d90*/  LOP3.LUT R2, R2, 0x400, R223, 0xf8, !PT ;  /* 0x0000040002027812 */ /* 0x000fe400078ef8df */
[----:B------:R-:W-:-:S04]  /*1da0*/  LOP3.LUT R0, R0, 0x20, R218, 0x78, !PT ;  /* 0x0000002000007812 */ /* 0x000fc800078e78da */
[----:B------:R-:W-:Y:S01]  /*1db0*/  LOP3.LUT R2, R2, R0, RZ, 0xfc, !PT ;  /* 0x0000000002027212 */ /* 0x000fe200078efcff */
[----:B------:R-:W-:Y:S01]  /*1dc0*/  IMAD R242, R242, 0x4, R8 ;  /* 0x00000004f2f27824 */ /* 0x000fe200078e0208 */
[----:B------:R-:W-:Y:S01]  /*1dd0*/  LOP3.LUT R211, R215, 0x200, R211, 0xf8, !PT ;  /* 0x00000200d7d37812 */ /* 0x000fe200078ef8d3 */
[----:B------:R-:W-:Y:S02]  /*1de0*/  IMAD.MOV.U32 R214, RZ, RZ, 0x20 ;  /* 0x00000020ffd67424 */ /* 0x000fe400078e00ff */
[----:B------:R-:W-:Y:S02]  /*1df0*/  IMAD.MOV.U32 R220, RZ, RZ, 0x40 ;  /* 0x00000040ffdc7424 */ /* 0x000fe400078e00ff */
[----:B------:R-:W-:Y:S01]  /*1e00*/  IMAD.MOV.U32 R159, RZ, RZ, RZ ;  /* 0x000000ffff9f7224 */ /* 0x000fe200078e00ff */
[----:B---3--:R-:W-:Y:S01]  /*1e10*/  STL [R1], R10 ;  /* 0x0000000a01007387 */ /* 0x008fe20000100800 */
[----:B----4-:R-:W-:Y:S02]  /*1e20*/  R2UR UR40, R7 ;  /* 0x00000000072872ca */ /* 0x010fe400000e0000 */
[----:B------:R-:W-:-:S02]  /*1e30*/  R2UR UR41, R6 ;  /* 0x00000000062972ca */ /* 0x000fc400000e0000 */
[----:B------:R-:W-:Y:S02]  /*1e40*/  SHF.R.U32.HI R7, RZ, 0x2, R221 ;  /* 0x00000002ff077819 */ /* 0x000fe400000116dd */
[----:B------:R-:W-:-:S04]  /*1e50*/  LOP3.LUT R6, R218, 0x10, RZ, 0xc0, !PT ;  /* 0x00000010da067812 */ /* 0x000fc800078ec0ff */
[----:B------:R-:W-:-:S05]  /*1e60*/  LOP3.LUT R6, R6, 0x7, R7, 0xf8, !PT ;  /* 0x0000000706067812 */ /* 0x000fca00078ef807 */
[----:B------:R-:W-:Y:S01]  /*1e70*/  STL [R1+0x4], R6 ;  /* 0x0000040601007387 */ /* 0x000fe20000100800 */
[----:B--2---:R-:W-:-:S03]  /*1e80*/  IADD3 R248, P1, P0, R4, UR7, R248 ;  /* 0x0000000704f87c10 */ /* 0x004fc6000f83e0f8 */
[----:B------:R-:W-:Y:S01]  /*1e90*/  STL [R1+0xc], R2 ;  /* 0x00000c0201007387 */ /* 0x000fe20000100800 */
[----:B------:R-:W1:Y:S01]  /*1ea0*/  LDCU.U8 UR7, c[0x0][0x4f8] ;  /* 0x00009f00ff0777ac */ /* 0x000e620008000000 */
[----:B------:R-:W-:-:S05]  /*1eb0*/  IADD3.X R0, PT, PT, R5, UR14, RZ, P1, P0 ;  /* 0x0000000e05007c10 */ /* 0x000fca0008fe04ff */
[----:B------:R2:W-:Y:S01]  /*1ec0*/  STL [R1+0x8], R0 ;  /* 0x0000080001007387 */ /* 0x0005e20000100800 */
        /* <DEDUP_REMOVED lines=8> */
[----:B------:R-:W-:Y:S01]  /*1f50*/  UIADD3 UR17, UPT, UPT, UR41, 0x1715609d, URZ ;  /* 0x1715609d29117890 */ /* 0x000fe2000fffe0ff */
[----:B--2---:R-:W-:Y:S02]  /*1f60*/  IMAD.MOV.U32 R0, RZ, RZ, 0x10 ;  /* 0x00000010ff007424 */ /* 0x004fe400078e00ff */
[C---:B------:R-:W-:Y:S01]  /*1f70*/  IMAD.SHL.U32 R217, R221.reuse, 0x40, RZ ;  /* 0x00000040ddd97824 */ /* 0x040fe200078e00ff */
[C---:B------:R-:W-:Y:S01]  /*1f80*/  LOP3.LUT P1, RZ, R221.reuse, 0x2, RZ, 0xc0, !PT ;  /* 0x00000002ddff7812 */ /* 0x040fe2000782c0ff */
[----:B------:R-:W-:Y:S01]  /*1f90*/  VIADD R242, R242, 0xfffffffc ;  /* 0xfffffffcf2f27836 */ /* 0x000fe20000000000 */
[----:B------:R-:W-:Y:S01]  /*1fa0*/  LOP3.LUT P0, RZ, R221, 0x4, RZ, 0xc0, !PT ;  /* 0x00000004ddff7812 */ /* 0x000fe2000780c0ff */
[----:B------:R-:W-:Y:S01]  /*1fb0*/  IMAD.WIDE.U32 R248, R248, -0x2daee0ad, RZ ;  /* 0xd2511f53f8f87825 */ /* 0x000fe200078e00ff */
[----:B------:R-:W-:Y:S01]  /*1fc0*/  LOP3.LUT R216, R217, 0x200, RZ, 0xc0, !PT ;  /* 0x00000200d9d87812 */ /* 0x000fe200078ec0ff */
[----:B------:R-:W-:Y:S01]  /*1fd0*/  UIADD3 UR16, UPT, UPT, UR40, -0x56f99767, URZ ;  /* 0xa906689928107890 */ /* 0x000fe2000fffe0ff */
[----:B------:R-:W-:Y:S01]  /*1fe0*/  LEA R212, R3, UR4, 0x1 ;  /* 0x0000000403d47c11 */ /* 0x000fe2000f8e08ff */
[----:B------:R-:W-:Y:S01]  /*1ff0*/  UIADD3 UR15, UPT, UPT, UR41, -0x4ab325aa, URZ ;  /* 0xb54cda56290f7890 */ /* 0x000fe2000fffe0ff */
[----:B------:R-:W-:Y:S01]  /*2000*/  LEA R211, R211, UR4, 0x1 ;  /* 0x00000004d3d37c11 */ /* 0x000fe2000f8e08ff */
[----:B------:R-:W-:Y:S01]  /*2010*/  UIADD3 UR14, UPT, UPT, UR40, 0x646e171e, URZ ;  /* 0x646e171e280e7890 */ /* 0x000fe2000fffe0ff */
[C---:B------:R-:W-:Y:S01]  /*2020*/  LOP3.LUT P2, RZ, R221.reuse, 0x8, RZ, 0xc0, !PT ;  /* 0x00000008ddff7812 */ /* 0x040fe2000784c0ff */
[----:B------:R-:W-:Y:S01]  /*2030*/  VIADD R212, R212, UR5 ;  /* 0x00000005d4d47c36 */ /* 0x000fe20008000000 */
[----:B------:R-:W-:Y:S01]  /*2040*/  LOP3.LUT R219, R221, 0x8, RZ, 0xc0, !PT ;  /* 0x00000008dddb7812 */ /* 0x000fe200078ec0ff */
[----:B------:R-:W-:Y:S01]  /*2050*/  VIADD R211, R211, UR5 ;  /* 0x00000005d3d37c36 */ /* 0x000fe20008000000 */
[----:B------:R-:W-:Y:S01]  /*2060*/  SEL R214, R214, 0xffffffe0, !P1 ;  /* 0xffffffe0d6d67807 */ /* 0x000fe20004800000 */
[----:B------:R-:W-:Y:S01]  /*2070*/  UMOV UR5, UR47 ;  /* 0x0000002f00057c82 */ /* 0x000fe20008000000 */
[----:B------:R-:W-:-:S02]  /*2080*/  SEL R220, R220, 0xffffffc0, !P0 ;  /* 0xffffffc0dcdc7807 */ /* 0x000fc40004000000 */
[----:B------:R-:W-:Y:S02]  /*2090*/  SEL R0, R0, 0xfffffff0, !P0 ;  /* 0xfffffff000007807 */ /* 0x000fe40004000000 */
[----:B------:R-:W-:Y:S02]  /*20a0*/  LOP3.LUT R222, R223, 0x7a00, RZ, 0xc0, !PT ;  /* 0x00007a00dfde7812 */ /* 0x000fe400078ec0ff */
[----:B-1----:R-:W-:-:S07]  /*20b0*/  LOP3.LUT R216, R216, 0x400, R223, 0xf8, !PT ;  /* 0x00000400d8d87812 */ /* 0x002fce00078ef8df */
.L_x_1929:
[----:B------:R-:W0:Y:S01]  /*20c0*/  LDGDEPBAR ;  /* 0x00000000000079af */ /* 0x000e220000000000 */
[----:B------:R-:W-:Y:S01]  /*20d0*/  IMAD.SHL.U32 R247, R221, 0x8, RZ ;  /* 0x00000008ddf77824 */ /* 0x000fe200078e00ff */
[----:B------:R-:W-:Y:S01]  /*20e0*/  UMOV UR4, UR23 ;  /* 0x0000001700047c82 */ /* 0x000fe20008000000 */
[C---:B------:R-:W-:Y:S05]  /*20f0*/  IMAD.IADD R202, R212.reuse, 0x1, R214 ;  /* 0x00000001d4ca7824 */ /* 0x040fea00078e02d6 */
[----:B------:R-:W2:Y:S01]  /*2100*/  LDL R206, [R1+0xc] ;  /* 0x00000c0001ce7983 */ /* 0x000ea20000100800 */
[----:B------:R-:W-:Y:S01]  /*2110*/  IMAD.IADD R203, R212, 0x1, R220 ;  /* 0x00000001d4cb7824 */ /* 0x000fe200078e02dc */
[----:B------:R-:W-:Y:S01]  /*2120*/  LOP3.LUT R215, R247, 0x38, RZ, 0xc0, !PT ;  /* 0x00000038f7d77812 */ /* 0x000fe200078ec0ff */
[----:B------:R-:W-:Y:S01]  /*2130*/  IMAD.MOV.U32 R208, RZ, RZ, 0x10 ;  /* 0x00000010ffd07424 */ /* 0x000fe200078e00ff */
[----:B------:R-:W3:Y:S01]  /*2140*/  LDL R207, [R1] ;  /* 0x0000000001cf7983 */ /* 0x000ee20000100800 */
[----:B------:R-:W-:Y:S01]  /*2150*/  SHF.R.U32.HI R233, RZ, 0x2, R221 ;  /* 0x00000002ffe97819 */ /* 0x000fe200000116dd */
[----:B------:R-:W-:Y:S01]  /*2160*/  UIADD3 UR43, UPT, UPT, UR39, 0x1, URZ ;  /* 0x00000001272b7890 */ /* 0x000fe2000fffe0ff */
[----:B------:R-:W-:Y:S01]  /*2170*/  LOP3.LUT R204, R215, 0x1c0, R217, 0xf8, !PT ;  /* 0x000001c0d7cc7812 */ /* 0x000fe200078ef8d9 */
[----:B------:R-:W4:Y:S01]  /*2180*/  LDL R205, [R1+0x8] ;  /* 0x0000080001cd7983 */ /* 0x000f220000100800 */
[----:B------:R-:W-:Y:S01]  /*2190*/  SEL R208, R208, 0xfffffff0, !P0 ;  /* 0xfffffff0d0d07807 */ /* 0x000fe20004000000 */
[----:B------:R-:W-:Y:S01]  /*21a0*/  UISETP.NE.AND UP0, UPT, UR43, 0x1, UPT ;  /* 0x000000012b00788c */ /* 0x000fe2000bf05270 */
[----:B------:R-:W-:Y:S04]  /*21b0*/  LOP3.LUT R0, R222, R204, R219, 0xf6, !PT ;  /* 0x000000ccde007212 */ /* 0x000fe800078ef6db */
[----:B------:R-:W-:Y:S01]  /*21c0*/  LEA R2, R0, UR4, 0x1 ;  /* 0x0000000400027c11 */ /* 0x000fe2000f8e08ff */
[C---:B------:R-:W-:Y:S04]  /*21d0*/  IMAD.IADD R0, R214.reuse, 0x1, R203 ;  /* 0x00000001d6007824 */ /* 0x040fe800078e02cb */
[--C-:B------:R-:W-:Y:S02]  /*21e0*/  IMAD.IADD R200, R214, 0x1, R2.reuse ;  /* 0x00000001d6c87824 */ /* 0x100fe400078e0202 */
[----:B------:R-:W-:Y:S04]  /*21f0*/  IMAD.IADD R3, R220, 0x1, R2 ;  /* 0x00000001dc037824 */ /* 0x000fe800078e0202 */
[----:B------:R-:W-:Y:S01]  /*2200*/  IMAD.IADD R201, R214, 0x1, R3 ;  /* 0x00000001d6c97824 */ /* 0x000fe200078e0203 */
[----:B------:R-:W-:Y:S04]  /*2210*/  DEPBAR.LE SB0, 0x0 ;  /* 0x000080000000791a */ /* 0x000fe80000000000 */
[----:B------:R-:W-:Y:S06]  /*2220*/  BAR.SYNC.DEFER_BLOCKING 0x0 ;  /* 0x0000000000007b1d */ /* 0x000fec0000010000 */
[----:B------:R-:W-:Y:S08]  /*2230*/  LDSM.16.M88.4 R32, [R212] ;  /* 0x00000000d420783b */ /* 0x000ff00000000200 */
[----:B------:R-:W1:Y:S08]  /*2240*/  LDSM.16.M88.4 R16, [R2+0xc000] ;  /* 0x00c000000210783b */ /* 0x000e700000000200 */
[----:B------:R-:W1:Y:S08]  /*2250*/  LDSM.16.M88.4 R28, [R212+0x1000] ;  /* 0x00100000d41c783b */ /* 0x000e700000000200 */
[----:B------:R-:W1:Y:S08]  /*2260*/  LDSM.16.M88.4 R164, [R2+0xc800] ;  /* 0x00c8000002a4783b */ /* 0x000e700000000200 */
[----:B------:R-:W-:Y:S08]  /*2270*/  LDSM.16.M88.4 R168, [R202] ;  /* 0x00000000caa8783b */ /* 0x000ff00000000200 */
[----:B------:R-:W1:Y:S02]  /*2280*/  LDSM.16.M88.4 R172, [R200+0xc000] ;  /* 0x00c00000c8ac783b */ /* 0x000e640000000200 */
[-C--:B-1----:R-:W-:Y:S06]  /*2290*/  HMMA.16816.F32 R4, R32, R16.reuse, RZ ;  /* 0x000000102004723c */ /* 0x082fec00000018ff */
[----:B------:R-:W1:Y:S02]  /*22a0*/  LDSM.16.M88.4 R176, [R202+0x1000] ;  /* 0x00100000cab0783b */ /* 0x000e640000000200 */
[C---:B------:R-:W-:Y:S06]  /*22b0*/  HMMA.16816.F32 R8, R28.reuse, R16, RZ ;  /* 0x000000101c08723c */ /* 0x040fec00000018ff */
[----:B------:R-:W1:Y:S02]  /*22c0*/  LDSM.16.M88.4 R180, [R200+0xc800] ;  /* 0x00c80000c8b4783b */ /* 0x000e640000000200 */
[-C--:B------:R-:W-:Y:S06]  /*22d0*/  HMMA.16816.F32 R12, R28, R18.reuse, RZ ;  /* 0x000000121c0c723c */ /* 0x080fec00000018ff */
[----:B------:R-:W-:Y:S02]  /*22e0*/  LDSM.16.M88.4 R184, [R203] ;  /* 0x00000000cbb8783b */ /* 0x000fe40000000200 */
[C---:B------:R-:W-:Y:S06]  /*22f0*/  HMMA.16816.F32 R16, R32.reuse, R18, RZ ;  /* 0x000000122010723c */ /* 0x040fec00000018ff */
[----:B------:R-:W1:Y:S02]  /*2300*/  LDSM.16.M88.4 R188, [R3+0xc000] ;  /* 0x00c0000003bc783b */ /* 0x000e640000000200 */
[-C--:B------:R-:W-:Y:S06]  /*2310*/  HMMA.16816.F32 R20, R32, R164.reuse, RZ ;  /* 0x000000a42014723c */ /* 0x080fec00000018ff */
[----:B------:R-:W1:Y:S02]  /*2320*/  LDSM.16.M88.4 R192, [R203+0x1000] ;  /* 0x00100000cbc0783b */ /* 0x000e640000000200 */
[C---:B------:R-:W-:Y:S06]  /*2330*/  HMMA.16816.F32 R24, R28.reuse, R164, RZ ;  /* 0x000000a41c18723c */ /* 0x040fec00000018ff */
[----:B------:R-:W-:Y:S02]  /*2340*/  LDSM.16.M88.4 R196, [R212+0x3000] ;  /* 0x00300000d4c4783b */ /* 0x000fe40000000200 */
[-C--:B------:R-:W-:Y:S08]  /*2350*/  HMMA.16816.F32 R28, R28, R166.reuse, RZ ;  /* 0x000000a61c1c723c */ /* 0x080ff000000018ff */
[----:B------:R-:W-:Y:S01]  /*2360*/  HMMA.16816.F32 R32, R32, R166, RZ ;  /* 0x000000a62020723c */ /* 0x000fe200000018ff */
[----:B------:R-:W1:Y:S07]  /*2370*/  LDSM.16.M88.4 R164, [R3+0xc800] ;  /* 0x00c8000003a4783b */ /* 0x000e6e0000000200 */
[-C--:B------:R-:W-:Y:S08]  /*2380*/  HMMA.16816.F32 R4, R168, R172.reuse, R4 ;  /* 0x000000aca804723c */ /* 0x080ff00000001804 */
        /* <DEDUP_REMOVED lines=9> */
[----:B------:R-:W1:Y:S07]  /*2420*/  LDSM.16.M88.4 R168, [R0] ;  /* 0x0000000000a8783b */ /* 0x000e6e0000000200 */
[-C--:B------:R-:W-:Y:S01]  /*2430*/  HMMA.16816.F32 R4, R184, R188.reuse, R4 ;  /* 0x000000bcb804723c */ /* 0x080fe20000001804 */
        /* <DEDUP_REMOVED lines=8> */
[----:B------:R-:W2:Y:S07]  /*24c0*/  LDSM.16.M88.4 R192, [R2+0x10000] ;  /* 0x0100000002c0783b */ /* 0x000eae0000000200 */
[----:B------:R-:W-:Y:S01]  /*24d0*/  HMMA.16816.F32 R32, R184, R166, R32 ;  /* 0x000000a6b820723c */ /* 0x000fe20000001820 */
[----:B------:R-:W4:Y:S07]  /*24e0*/  LDSM.16.M88.4 R164, [R2+0x10800] ;  /* 0x0108000002a4783b */ /* 0x000f2e0000000200 */
[-C--:B-1----:R-:W-:Y:S01]  /*24f0*/  HMMA.16816.F32 R4, R168, R172.reuse, R4 ;  /* 0x000000aca804723c */ /* 0x082fe20000001804 */
[----:B------:R-:W-:Y:S07]  /*2500*/  LDSM.16.M88.4 R184, [R203+0x2000] ;  /* 0x00200000cbb8783b */ /* 0x000fee0000000200 */
[C---:B------:R-:W-:Y:S04]  /*2510*/  HMMA.16816.F32 R8, R176.reuse, R172, R8 ;  /* 0x000000acb008723c */ /* 0x040fe80000001808 */
[----:B---3--:R-:W-:Y:S04]  /*2520*/  FSETP.NEU.FTZ.AND P1, PT, R207, -INF , PT ;  /* 0xff800000cf00780b */ /* 0x008fe80003f3d000 */
        /* <DEDUP_REMOVED lines=14> */
[----:B------:R-:W3:Y:S07]  /*2610*/  LDSM.16.M88.4 R192, [R3+0x10000] ;  /* 0x0100000003c0783b */ /* 0x000eee0000000200 */
[-C--:B----4-:R-:W-:Y:S08]  /*2620*/  HMMA.16816.F32 R20, R188, R164.reuse, R20 ;  /* 0x000000a4bc14723c */ /* 0x090ff00000001814 */
[C---:B------:R-:W-:Y:S08]  /*2630*/  HMMA.16816.F32 R24, R196.reuse, R164, R24 ;  /* 0x000000a4c418723c */ /* 0x040ff00000001818 */
[-C--:B------:R-:W-:Y:S01]  /*2640*/  HMMA.16816.F32 R28, R196, R166.reuse, R28 ;  /* 0x000000a6c41c723c */ /* 0x080fe2000000181c */
[----:B------:R-:W4:Y:S07]  /*2650*/  LDSM.16.M88.4 R196, [R203+0x3000] ;  /* 0x00300000cbc4783b */ /* 0x000f2e0000000200 */
[----:B------:R-:W-:Y:S01]  /*2660*/  HMMA.16816.F32 R32, R188, R166, R32 ;  /* 0x000000a6bc20723c */ /* 0x000fe20000001820 */
[----:B------:R-:W4:Y:S07]  /*2670*/  LDSM.16.M88.4 R164, [R3+0x10800] ;  /* 0x0108000003a4783b */ /* 0x000f2e0000000200 */
[-C--:B-1----:R-:W-:Y:S01]  /*2680*/  HMMA.16816.F32 R4, R168, R172.reuse, R4 ;  /* 0x000000aca804723c */ /* 0x082fe20000001804 */
[----:B------:R-:W-:Y:S07]  /*2690*/  LDSM.16.M88.4 R188, [R201+0x10000] ;  /* 0x01000000c9bc783b */ /* 0x000fee0000000200 */
[C---:B------:R-:W-:Y:S08]  /*26a0*/  HMMA.16816.F32 R8, R176.reuse, R172, R8 ;  /* 0x000000acb008723c */ /* 0x040ff00000001808 */
[-C--:B------:R-:W-:Y:S08]  /*26b0*/  HMMA.16816.F32 R12, R176, R174.reuse, R12 ;  /* 0x000000aeb00c723c */ /* 0x080ff0000000180c */
[C---:B------:R-:W-:Y:S01]  /*26c0*/  HMMA.16816.F32 R16, R168.reuse, R174, R16 ;  /* 0x000000aea810723c */ /* 0x040fe20000001810 */
[----:B------:R-:W1:Y:S07]  /*26d0*/  LDSM.16.M88.4 R172, [R0+0x2000] ;  /* 0x0020000000ac783b */ /* 0x000e6e0000000200 */
[-C--:B--2---:R-:W-:Y:S08]  /*26e0*/  HMMA.16816.F32 R20, R168, R180.reuse, R20 ;  /* 0x000000b4a814723c */ /* 0x084ff00000001814 */
[C---:B------:R-:W-:Y:S04]  /*26f0*/  HMMA.16816.F32 R24, R176.reuse, R180, R24 ;  /* 0x000000b4b018723c */ /* 0x040fe80000001818 */
[----:B------:R-:W-:Y:S02]  /*2700*/  LEA R181, R206, UR4, 0x1 ;  /* 0x00000004ceb57c11 */ /* 0x000fe4000f8e08ff */
[----:B------:R-:W-:Y:S02]  /*2710*/  SHF.R.U32.HI R206, RZ, 0x6, R221 ;  /* 0x00000006ffce7819 */ /* 0x000fe400000116dd */
[-C--:B------:R-:W-:Y:S03]  /*2720*/  HMMA.16816.F32 R28, R176, R182.reuse, R28 ;  /* 0x000000b6b01c723c */ /* 0x080fe6000000181c */
[C---:B------:R-:W-:Y:S04]  /*2730*/  IMAD.WIDE.U32 R178, R242.reuse, -0x326172a9, RZ ;  /* 0xcd9e8d57f2b27825 */ /* 0x040fe800078e00ff */
[----:B------:R-:W-:Y:S01]  /*2740*/  VIADD R176, R242, 0x2 ;  /* 0x00000002f2b07836 */ /* 0x000fe20000000000 */
[----:B------:R-:W-:Y:S01]  /*2750*/  HMMA.16816.F32 R32, R168, R182, R32 ;  /* 0x000000b6a820723c */ /* 0x000fe20000001820 */
[----:B------:R-:W-:Y:S03]  /*2760*/  IMAD.U32 R168, RZ, RZ, UR35 ;  /* 0x00000023ffa87e24 */ /* 0x000fe6000f8e00ff */
[----:B------:R-:W-:Y:S02]  /*2770*/  VIADD R182, R181, 0x20020 ;  /* 0x00020020b5b67836 */ /* 0x000fe40000000000 */
[----:B------:R-:W-:Y:S01]  /*2780*/  FMUL.FTZ R170, R207, 1.4426950216293334961 ;  /* 0x3fb8aa3bcfaa7820 */ /* 0x000fe20000410000 */
[----:B------:R-:W-:Y:S04]  /*2790*/  IMAD.WIDE.U32 R176, R176, -0x326172a9, RZ ;  /* 0xcd9e8d57b0b07825 */ /* 0x000fe800078e00ff */
[----:B-----5:R-:W-:Y:S01]  /*27a0*/  FMUL.FTZ R169, R252, 1.4426950216293334961 ;  /* 0x3fb8aa3bfca97820 */ /* 0x020fe20000410000 */
[-C--:B---3--:R-:W-:Y:S05]  /*27b0*/  HMMA.16816.F32 R4, R184, R192.reuse, R4 ;  /* 0x000000c0b804723c */ /* 0x088fea0000001804 */
[----:B------:R-:W-:Y:S02]  /*27c0*/  FSEL R170, R170, RZ, P1 ;  /* 0x000000ffaaaa7208 */ /* 0x000fe40000800000 */
[----:B------:R-:W-:Y:S01]  /*27d0*/  FSETP.NEU.FTZ.AND P1, PT, R252, -INF , PT ;  /* 0xff800000fc00780b */ /* 0x000fe20003f3d000 */
[C---:B----4-:R-:W-:Y:S04]  /*27e0*/  HMMA.16816.F32 R8, R196.reuse, R192, R8 ;  /* 0x000000c0c408723c */ /* 0x050fe80000001808 */
[----:B------:R-:W-:Y:S02]  /*27f0*/  FSEL R169, R169, RZ, P1 ;  /* 0x000000ffa9a97208 */ /* 0x000fe40000800000 */
[----:B------:R-:W-:Y:S02]  /*2800*/  FSETP.NEU.FTZ.AND P1, PT, R251, -INF , PT ;  /* 0xff800000fb00780b */ /* 0x000fe40003f3d000 */
[-C--:B------:R-:W-:Y:S08]  /*2810*/  HMMA.16816.F32 R12, R196, R194.reuse, R12 ;  /* 0x000000c2c40c723c */ /* 0x080ff0000000180c */
[C---:B------:R-:W-:Y:S08]  /*2820*/  HMMA.16816.F32 R16, R184.reuse, R194, R16 ;  /* 0x000000c2b810723c */ /* 0x040ff00000001810 */
[-C--:B------:R-:W-:Y:S08]  /*2830*/  HMMA.16816.F32 R20, R184, R164.reuse, R20 ;  /* 0x000000a4b814723c */ /* 0x080ff00000001814 */
[C---:B------:R-:W-:Y:S08]  /*2840*/  HMMA.16816.F32 R24, R196.reuse, R164, R24 ;  /* 0x000000a4c418723c */ /* 0x040ff00000001818 */
[-C--:B------:R-:W-:Y:S08]  /*2850*/  HMMA.16816.F32 R28, R196, R166.reuse, R28 ;  /* 0x000000a6c41c723c */ /* 0x080ff0000000181c */
[----:B------:R-:W-:Y:S01]  /*2860*/  HMMA.16816.F32 R32, R184, R166, R32 ;  /* 0x000000a6b820723c */ /* 0x000fe20000001820 */
[----:B------:R2:W3:Y:S07]  /*2870*/  LDSM.16.M88.4 R164, [R0+0x3000] ;  /* 0x0030000000a4783b */ /* 0x0004ee0000000200 */
[-C--:B-1----:R-:W-:Y:S05]  /*2880*/  HMMA.16816.F32 R4, R172, R188.reuse, R4 ;  /* 0x000000bcac04723c */ /* 0x082fea0000001804 */
[----:B--2---:R-:W-:Y:S11]  /*2890*/  VIADD R0, R181, 0x20000 ;  /* 0x00020000b5007836 */ /* 0x004ff60000000000 */
[----:B------:R-:W-:Y:S03]  /*28a0*/  @!UPT UIADD3 URZ, UPT, UPT, URZ, URZ, URZ ;  /* 0x000000fffffff290 */ /* 0x000fe6000fffe0ff */
[----:B------:R-:W-:Y:S01]  /*28b0*/  FFMA.FTZ R4, R4, UR12, -R170 ;  /* 0x0000000c04047c23 */ /* 0x000fe200080108aa */
[----:B------:R-:W-:Y:S02]  /*28c0*/  @P2 VIADD R182, R0, 0xffffffe0 ;  /* 0xffffffe000b62836 */ /* 0x000fe40000000000 */
[--C-:B------:R-:W-:Y:S01]  /*28d0*/  FFMA.FTZ R6, R6, UR12, -R169.reuse ;  /* 0x0000000c06067c23 */ /* 0x100fe200080108a9 */
[----:B------:R-:W-:Y:S02]  /*28e0*/  IMAD R0, R168, 0x4, R206 ;  /* 0x00000004a8007824 */ /* 0x000fe400078e02ce */
[----:B------:R-:W-:Y:S01]  /*28f0*/  FFMA.FTZ R168, R5, UR12, -R170 ;  /* 0x0000000c05a87c23 */ /* 0x000fe200080108aa */
[----:B------:R1:W-:Y:S01]  /*2900*/  MUFU.EX2 R213, R4 ;  /* 0x0000000400d57308 */ /* 0x0003e20000000800 */
[----:B------:R-:W-:Y:S01]  /*2910*/  FFMA.FTZ R7, R7, UR12, -R169 ;  /* 0x0000000c07077c23 */ /* 0x000fe200080108a9 */
[----:B------:R-:W-:Y:S08]  /*2920*/  LOP3.LUT R0, R0, UR40, R249, 0x96, !PT ;  /* 0x0000002800007c12 */ /* 0x000ff0000f8e96f9 */
[----:B------:R2:W4:Y:S01]  /*2930*/  MUFU.EX2 R207, R168 ;  /* 0x000000a800cf7308 */ /* 0x0005220000000800 */
[C---:B---3--:R-:W-:Y:S09]  /*2940*/  HMMA.16816.F32 R8, R164.reuse, R188, R8 ;  /* 0x000000bca408723c */ /* 0x048ff20000001808 */
[----:B------:R3:W-:Y:S01]  /*2950*/  MUFU.EX2 R228, R6 ;  /* 0x0000000600e47308 */ /* 0x0007e20000000800 */
[-C--:B------:R-:W-:Y:S03]  /*2960*/  HMMA.16816.F32 R12, R164, R190.reuse, R12 ;  /* 0x000000bea40c723c */ /* 0x080fe6000000180c */
[----:B-1----:R-:W-:Y:S01]  /*2970*/  IMAD.WIDE.U32 R4, R0, -0x326172a9, RZ ;  /* 0xcd9e8d5700047825 */ /* 0x002fe200078e00ff */
[C---:B------:R-:W-:Y:S05]  /*2980*/  LOP3.LUT R0, R205.reuse, UR41, R177, 0x96, !PT ;  /* 0x00000029cd007c12 */ /* 0x040fea000f8e96b1 */
[----:B------:R1:W-:Y:S01]  /*2990*/  MUFU.EX2 R227, R7 ;  /* 0x0000000700e37308 */ /* 0x0003e20000000800 */
[C---:B------:R-:W-:Y:S04]  /*29a0*/  HMMA.16816.F32 R16, R172.reuse, R190, R16 ;  /* 0x000000beac10723c */ /* 0x040fe80000001810 */
[----:B--2---:R-:W-:Y:S01]  /*29b0*/  LOP3.LUT R168, R205, UR41, R179, 0x96, !PT ;  /* 0x00000029cda87c12 */ /* 0x004fe2000f8e96b3 */
[----:B------:R-:W-:Y:S04]  /*29c0*/  IMAD.WIDE.U32 R194, R0, -0x2daee0ad, RZ ;  /* 0xd2511f5300c27825 */ /* 0x000fe800078e00ff */
[----:B------:R-:W-:Y:S01]  /*29d0*/  FMUL.FTZ R0, R250, 1.4426950216293334961 ;  /* 0x3fb8aa3bfa007820 */ /* 0x000fe20000410000 */
[----:B------:R-:W-:Y:S01]  /*29e0*/  LOP3.LUT R177, R178, UR38, R5, 0x96, !PT ;  /* 0x00000026b2b17c12 */ /* 0x000fe2000f8e9605 */
[----:B------:R-:W-:Y:S04]  /*29f0*/  IMAD.WIDE.U32 R192, R168, -0x2daee0ad, RZ ;  /* 0xd2511f53a8c07825 */ /* 0x000fe800078e00ff */
[----:B------:R-:W-:Y:S01]  /*2a00*/  FMUL.FTZ R168, R251, 1.4426950216293334961 ;  /* 0x3fb8aa3bfba87820 */ /* 0x000fe20000410000 */
[C---:B------:R-:W-:Y:S02]  /*2a10*/  LOP3.LUT R186, R248.reuse, UR37, R195, 0x96, !PT ;  /* 0x00000025f8ba7c12 */ /* 0x040fe4000f8e96c3 */
[----:B------:R-:W-:Y:S02]  /*2a20*/  LOP3.LUT R188, R248, UR37, R193, 0x96, !PT ;  /* 0x00000025f8bc7c12 */ /* 0x000fe4000f8e96c1 */
[----:B------:R-:W-:Y:S01]  /*2a30*/  FSEL R168, R168, RZ, P1 ;  /* 0x000000ffa8a87208 */ /* 0x000fe20000800000 */
[----:B------:R-:W-:Y:S01]  /*2a40*/  IMAD.WIDE.U32 R186, R186, -0x326172a9, RZ ;  /* 0xcd9e8d57baba7825 */ /* 0x000fe200078e00ff */
[----:B------:R-:W-:Y:S02]  /*2a50*/  FSETP.NEU.FTZ.AND P1, PT, R250, -INF , PT ;  /* 0xff800000fa00780b */ /* 0x000fe40003f3d000 */
[----:B------:R-:W-:Y:S01]  /*2a60*/  LOP3.LUT R5, R176, UR38, R5, 0x96, !PT ;  /* 0x00000026b0057c12 */ /* 0x000fe2000f8e9605 */
[--C-:B------:R-:W-:Y:S01]  /*2a70*/  FFMA.FTZ R8, R8, UR12, -R168.reuse ;  /* 0x0000000c08087c23 */ /* 0x100fe200080108a8 */
[----:B------:R-:W-:Y:S01]  /*2a80*/  FSEL R0, R0, RZ, P1 ;  /* 0x000000ff00007208 */ /* 0x000fe20000800000 */
[----:B------:R-:W-:Y:S01]  /*2a90*/  IMAD.WIDE.U32 R188, R188, -0x326172a9, RZ ;  /* 0xcd9e8d57bcbc7825 */ /* 0x000fe200078e00ff */
[----:B------:R-:W-:Y:S01]  /*2aa0*/  LOP3.LUT R178, R4, UR36, R187, 0x96, !PT ;  /* 0x0000002404b27c12 */ /* 0x000fe2000f8e96bb */
[----:B------:R2:W4:Y:S02]  /*2ab0*/  MUFU.EX2 R231, R8 ;  /* 0x0000000800e77308 */ /* 0x0005240000000800 */
[----:B------:R-:W-:Y:S01]  /*2ac0*/  FFMA.FTZ R9, R9, UR12, -R168 ;  /* 0x0000000c09097c23 */ /* 0x000fe200080108a8 */
[----:B------:R-:W-:Y:S01]  /*2ad0*/  FFMA.FTZ R10, R10, UR12, -R0 ;  /* 0x0000000c0a0a7c23 */ /* 0x000fe20008010800 */
[----:B------:R-:W-:Y:S01]  /*2ae0*/  IMAD.WIDE.U32 R176, R177, -0x2daee0ad, RZ ;  /* 0xd2511f53b1b07825 */ /* 0x000fe200078e00ff */
[----:B------:R-:W-:Y:S03]  /*2af0*/  LOP3.LUT R184, R4, UR36, R189, 0x96, !PT ;  /* 0x0000002404b87c12 */ /* 0x000fe6000f8e96bd */
[----:B------:R-:W-:Y:S01]  /*2b00*/  FFMA.FTZ R12, R12, UR12, -R168 ;  /* 0x0000000c0c0c7c23 */ /* 0x000fe200080108a8 */
[----:B------:R-:W-:Y:S01]  /*2b10*/  IMAD.WIDE.U32 R4, R5, -0x2daee0ad, RZ ;  /* 0xd2511f5305047825 */ /* 0x000fe200078e00ff */
[----:B------:R4:W4:Y:S02]  /*2b20*/  MUFU.EX2 R232, R10 ;  /* 0x0000000a00e87308 */ /* 0x0009240000000800 */
[----:B---3--:R-:W-:Y:S01]  /*2b30*/  LOP3.LUT R6, R192, UR29, R177, 0x96, !PT ;  /* 0x0000001dc0067c12 */ /* 0x008fe2000f8e96b1 */
[----:B------:R-:W-:Y:S01]  /*2b40*/  IMAD.WIDE.U32 R178, R178, -0x2daee0ad, RZ ;  /* 0xd2511f53b2b27825 */ /* 0x000fe200078e00ff */
[----:B------:R-:W-:Y:S03]  /*2b50*/  LOP3.LUT R5, R194, UR29, R5, 0x96, !PT ;  /* 0x0000001dc2057c12 */ /* 0x000fe6000f8e9605 */
[--C-:B------:R-:W-:Y:S01]  /*2b60*/  FFMA.FTZ R15, R15, UR12, -R0.reuse ;  /* 0x0000000c0f0f7c23 */ /* 0x100fe20008010800 */
[----:B-1----:R-:W-:Y:S02]  /*2b70*/  IMAD.WIDE.U32 R6, R6, -0x326172a9, RZ ;  /* 0xcd9e8d5706067825 */ /* 0x002fe400078e00ff */
[----:B------:R1:W3:Y:S01]  /*2b80*/  MUFU.EX2 R229, R9 ;  /* 0x0000000900e57308 */ /* 0x0002e20000000800 */
[----:B------:R-:W-:Y:S01]  /*2b90*/  LOP3.LUT R189, R4, UR24, R179, 0x96, !PT ;  /* 0x0000001804bd7c12 */ /* 0x000fe2000f8e96b3 */
[----:B------:R-:W-:Y:S04]  /*2ba0*/  IMAD.WIDE.U32 R4, R5, -0x326172a9, RZ ;  /* 0xcd9e8d5705047825 */ /* 0x000fe800078e00ff */
[----:B------:R-:W-:Y:S01]  /*2bb0*/  FFMA.FTZ R14, R14, UR12, -R0 ;  /* 0x0000000c0e0e7c23 */ /* 0x000fe20008010800 */
[----:B------:R-:W-:Y:S01]  /*2bc0*/  FFMA.FTZ R16, R16, UR12, -R170 ;  /* 0x0000000c10107c23 */ /* 0x000fe200080108aa */
[----:B------:R-:W-:Y:S01]  /*2bd0*/  IMAD.WIDE.U32 R184, R184, -0x2daee0ad, RZ ;  /* 0xd2511f53b8b87825 */ /* 0x000fe200078e00ff */
[----:B--2---:R-:W-:Y:S01]  /*2be0*/  LOP3.LUT R8, R186, UR25, R5, 0x96, !PT ;  /* 0x00000019ba087c12 */ /* 0x004fe2000f8e9605 */
[----:B------:R2:W-:Y:S01]  /*2bf0*/  MUFU.EX2 R210, R12 ;  /* 0x0000000c00d27308 */ /* 0x0005e20000000800 */
[----:B----4-:R-:W-:Y:S01]  /*2c00*/  LOP3.LUT R10, R188, UR25, R7, 0x96, !PT ;  /* 0x00000019bc0a7c12 */ /* 0x010fe2000f8e9607 */
[----:B------:R-:W-:Y:S01]  /*2c10*/  IMAD.WIDE.U32 R188, R189, -0x326172a9, RZ ;  /* 0xcd9e8d57bdbc7825 */ /* 0x000fe200078e00ff */
[----:B------:R-:W-:Y:S03]  /*2c20*/  LOP3.LUT R192, R176, UR24, R185, 0x96, !PT ;  /* 0x00000018b0c07c12 */ /* 0x000fe6000f8e96b9 */
[----:B------:R-:W-:Y:S01]  /*2c30*/  FFMA.FTZ R7, R11, UR12, -R0 ;  /* 0x0000000c0b077c23 */ /* 0x000fe20008010800 */
[----:B------:R-:W-:Y:S01]  /*2c40*/  IMAD.WIDE.U32 R10, R10, -0x2daee0ad, RZ ;  /* 0xd2511f530a0a7825 */ /* 0x000fe200078e00ff */
[----:B------:R-:W-:Y:S02]  /*2c50*/  LOP3.LUT R186, R4, UR21, R189, 0x96, !PT ;  /* 0x0000001504ba7c12 */ /* 0x000fe4000f8e96bd */
[----:B------:R-:W-:Y:S01]  /*2c60*/  MUFU.EX2 R225, R15 ;  /* 0x0000000f00e17308 */ /* 0x000fe20000000800 */
[----:B------:R-:W-:Y:S01]  /*2c70*/  FFMA.FTZ R17, R17, UR12, -R170 ;  /* 0x0000000c11117c23 */ /* 0x000fe200080108aa */
[----:B-1----:R-:W-:Y:S01]  /*2c80*/  IMAD.WIDE.U32 R8, R8, -0x2daee0ad, RZ ;  /* 0xd2511f5308087825 */ /* 0x002fe200078e00ff */
[----:B------:R-:W-:Y:S03]  /*2c90*/  LOP3.LUT R11, R184, UR20, R11, 0x96, !PT ;  /* 0x00000014b80b7c12 */ /* 0x000fe6000f8e960b */
[----:B------:R-:W-:Y:S01]  /*2ca0*/  FFMA.FTZ R18, R18, UR12, -R169 ;  /* 0x0000000c12127c23 */ /* 0x000fe200080108a9 */
[----:B------:R-:W-:Y:S01]  /*2cb0*/  IMAD.WIDE.U32 R186, R186, -0x2daee0ad, RZ ;  /* 0xd2511f53baba7825 */ /* 0x000fe200078e00ff */
[----:B------:R-:W-:Y:S02]  /*2cc0*/  LOP3.LUT R176, R178, UR20, R9, 0x96, !PT ;  /* 0x00000014b2b07c12 */ /* 0x000fe4000f8e9609 */
[----:B------:R1:W4:Y:S01]  /*2cd0*/  MUFU.EX2 R230, R7 ;  /* 0x0000000700e67308 */ /* 0x0003220000000800 */
[----:B------:R-:W-:Y:S01]  /*2ce0*/  FFMA.FTZ R19, R19, UR12, -R169 ;  /* 0x0000000c13137c23 */ /* 0x000fe200080108a9 */
[----:B------:R-:W-:Y:S01]  /*2cf0*/  IMAD.WIDE.U32 R192, R192, -0x326172a9, RZ ;  /* 0xcd9e8d57c0c07825 */ /* 0x000fe200078e00ff */
[----:B------:R-:W-:Y:S03]  /*2d00*/  LOP3.LUT R9, R8, UR16, R187, 0x96, !PT ;  /* 0x0000001008097c12 */ /* 0x000fe6000f8e96bb */
[----:B------:R-:W-:Y:S01]  /*2d10*/  FFMA.FTZ R8, R13, UR12, -R168 ;  /* 0x0000000c0d087c23 */ /* 0x000fe200080108a8 */
[----:B--2---:R-:W-:Y:S01]  /*2d20*/  IMAD.WIDE.U32 R12, R11, -0x326172a9, RZ ;  /* 0xcd9e8d570b0c7825 */ /* 0x004fe200078e00ff */
[----:B------:R-:W-:Y:S02]  /*2d30*/  LOP3.LUT R185, R6, UR21, R193, 0x96, !PT ;  /* 0x0000001506b97c12 */ /* 0x000fe4000f8e96c1 */
[----:B------:R-:W-:Y:S01]  /*2d40*/  MUFU.EX2 R226, R14 ;  /* 0x0000000e00e27308 */ /* 0x000fe20000000800 */
[----:B------:R-:W-:Y:S01]  /*2d50*/  IMAD.WIDE.U32 R176, R176, -0x326172a9, RZ ;  /* 0xcd9e8d57b0b07825 */ /* 0x000fe200078e00ff */
[----:B------:R-:W-:Y:S03]  /*2d60*/  LOP3.LUT R192, R192, UR17, R13, 0x96, !PT ;  /* 0x00000011c0c07c12 */ /* 0x000fe6000f8e960d */
[----:B------:R-:W-:Y:S01]  /*2d70*/  IMAD.WIDE.U32 R184, R185, -0x2daee0ad, RZ ;  /* 0xd2511f53b9b87825 */ /* 0x000fe200078e00ff */
[----:B------:R-:W-:Y:S04]  /*2d80*/  LOP3.LUT R188, R188, UR17, R177, 0x96, !PT ;  /* 0x00000011bcbc7c12 */ /* 0x000fe8000f8e96b1 */
[----:B------:R2:W-:Y:S01]  /*2d90*/  MUFU.EX2 R206, R8 ;  /* 0x0000000800ce7308 */ /* 0x0005e20000000800 */
[----:B-1----:R-:W1:Y:S01]  /*2da0*/  LDSM.16.M88.4 R4, [R201+0x10800] ;  /* 0x01080000c904783b */ /* 0x002e620000000200 */
[----:B------:R-:W-:Y:S05]  /*2db0*/  LOP3.LUT R10, R10, UR16, R185, 0x96, !PT ;  /* 0x000000100a0a7c12 */ /* 0x000fea000f8e96b9 */
[----:B------:R-:W-:Y:S03]  /*2dc0*/  IMAD.WIDE.U32 R10, R10, -0x326172a9, RZ ;  /* 0xcd9e8d570a0a7825 */ /* 0x000fe600078e00ff */
[----:B------:R-:W4:Y:S01]  /*2dd0*/  MUFU.EX2 R198, R16 ;  /* 0x0000001000c67308 */ /* 0x000f220000000800 */
[C---:B------:R-:W-:Y:S02]  /*2de0*/  PRMT R179, R10.reuse, 0x7770, RZ ;  /* 0x000077700ab37816 */ /* 0x040fe400000000ff */
[C---:B------:R-:W-:Y:S01]  /*2df0*/  PRMT R178, R10.reuse, 0x7771, RZ ;  /* 0x000077710ab27816 */ /* 0x040fe200000000ff */
[----:B--2---:R-:W-:Y:S01]  /*2e00*/  IMAD.WIDE.U32 R8, R9, -0x326172a9, RZ ;  /* 0xcd9e8d5709087825 */ /* 0x004fe200078e00ff */
[C---:B------:R-:W-:Y:S05]  /*2e10*/  PRMT R183, R10.reuse, 0x7773, RZ ;  /* 0x000077730ab77816 */ /* 0x040fea00000000ff */
[----:B------:R-:W2:Y:S01]  /*2e20*/  MUFU.EX2 R194, R17 ;  /* 0x0000001100c27308 */ /* 0x000ea20000000800 */
[----:B------:R-:W-:Y:S02]  /*2e30*/  PRMT R180, R10, 0x7772, RZ ;  /* 0x000077720ab47816 */ /* 0x000fe400000000ff */
[----:B------:R-:W-:Y:S01]  /*2e40*/  LOP3.LUT R12, R12, UR15, R11, 0x96, !PT ;  /* 0x0000000f0c0c7c12 */ /* 0x000fe2000f8e960b */
[----:B------:R-:W-:Y:S01]  /*2e50*/  IMAD.WIDE.U32 R10, R192, -0x2daee0ad, RZ ;  /* 0xd2511f53c00a7825 */ /* 0x000fe200078e00ff */
[----:B------:R-:W-:Y:S02]  /*2e60*/  LOP3.LUT R9, R176, UR15, R9, 0x96, !PT ;  /* 0x0000000fb0097c12 */ /* 0x000fe4000f8e9609 */
[C---:B------:R-:W-:Y:S03]  /*2e70*/  PRMT R171, R8.reuse, 0x7771, RZ ;  /* 0x0000777108ab7816 */ /* 0x040fe600000000ff */
[----:B------:R-:W-:Y:S01]  /*2e80*/  MUFU.EX2 R205, R18 ;  /* 0x0000001200cd7308 */ /* 0x000fe20000000800 */
[C---:B------:R-:W-:Y:S02]  /*2e90*/  PRMT R177, R8.reuse, 0x7773, RZ ;  /* 0x0000777308b17816 */ /* 0x040fe400000000ff */
[C---:B------:R-:W-:Y:S02]  /*2ea0*/  PRMT R176, R8.reuse, 0x7770, RZ ;  /* 0x0000777008b07816 */ /* 0x040fe400000000ff */
[----:B------:R-:W-:Y:S02]  /*2eb0*/  PRMT R15, R8, 0x7772, RZ ;  /* 0x00007772080f7816 */ /* 0x000fe400000000ff */
[----:B------:R-:W-:Y:S03]  /*2ec0*/  LOP3.LUT R8, R184, UR14, R11, 0x96, !PT ;  /* 0x0000000eb8087c12 */ /* 0x000fe6000f8e960b */
[----:B------:R-:W-:Y:S01]  /*2ed0*/  MUFU.EX2 R202, R19 ;  /* 0x0000001300ca7308 */ /* 0x000fe20000000800 */
[C---:B------:R-:W-:Y:S02]  /*2ee0*/  LOP3.LUT R11, R12.reuse, 0xffff, RZ, 0xc0, !PT ;  /* 0x0000ffff0c0b7812 */ /* 0x040fe400078ec0ff */
[--C-:B------:R-:W-:Y:S02]  /*2ef0*/  SHF.R.U32.HI R14, RZ, 0x18, R12.reuse ;  /* 0x00000018ff0e7819 */ /* 0x100fe4000001160c */
[----:B------:R-:W-:Y:S01]  /*2f00*/  SHF.R.U32.HI R11, RZ, 0x8, R11 ;  /* 0x00000008ff0b7819 */ /* 0x000fe2000001160b */
[-C--:B-1----:R-:W-:Y:S03]  /*2f10*/  HMMA.16816.F32 R20, R172, R4.reuse, R20 ;  /* 0x00000004ac14723c */ /* 0x082fe60000001814 */
[----:B------:R-:W-:Y:S02]  /*2f20*/  LOP3.LUT R11, R11, 0xffff, RZ, 0xc0, !PT ;  /* 0x0000ffff0b0b7812 */ /* 0x000fe400078ec0ff */
[C---:B------:R-:W-:Y:S02]  /*2f30*/  LOP3.LUT R13, R12.reuse, 0xff, RZ, 0xc0, !PT ;  /* 0x000000ff0c0d7812 */ /* 0x040fe400078ec0ff */
[----:B------:R-:W-:Y:S01]  /*2f40*/  PRMT R12, R12, 0x7632, R12 ;  /* 0x000076320c0c7816 */ /* 0x000fe2000000000c */
[C---:B------:R-:W-:Y:S04]  /*2f50*/  HMMA.16816.F32 R24, R164.reuse, R4, R24 ;  /* 0x00000004a418723c */ /* 0x040fe80000001818 */
[----:B------:R-:W-:Y:S01]  /*2f60*/  ISETP.LE.U32.AND P4, PT, R11, UR7, PT ;  /* 0x000000070b007c0c */ /* 0x000fe2000bf83070 */
[----:B------:R-:W-:Y:S01]  /*2f70*/  IMAD.WIDE.U32 R4, R188, -0x2daee0ad, RZ ;  /* 0xd2511f53bc047825 */ /* 0x000fe200078e00ff */
[----:B------:R-:W-:Y:S02]  /*2f80*/  LOP3.LUT R11, R9, 0xffff, RZ, 0xc0, !PT ;  /* 0x0000ffff090b7812 */ /* 0x000fe400078ec0ff */
[-C--:B------:R-:W-:Y:S03]  /*2f90*/  HMMA.16816.F32 R28, R164, R6.reuse, R28 ;  /* 0x00000006a41c723c */ /* 0x080fe6000000181c */
[----:B------:R-:W-:Y:S01]  /*2fa0*/  ISETP.LE.U32.AND P3, PT, R13, UR7, PT ;  /* 0x000000070d007c0c */ /* 0x000fe2000bf63070 */
[--C-:B------:R-:W-:Y:S01]  /*2fb0*/  FFMA.FTZ R20, R20, UR12, -R170.reuse ;  /* 0x0000000c14147c23 */ /* 0x100fe200080108aa */
[----:B------:R-:W-:Y:S01]  /*2fc0*/  LOP3.LUT R13, R12, 0xff, RZ, 0xc0, !PT ;  /* 0x000000ff0c0d7812 */ /* 0x000fe200078ec0ff */
[----:B------:R-:W-:Y:S01]  /*2fd0*/  FFMA.FTZ R21, R21, UR12, -R170 ;  /* 0x0000000c15157c23 */ /* 0x000fe200080108aa */
[----:B------:R-:W-:Y:S01]  /*2fe0*/  LOP3.LUT R12, R9, 0xff, RZ, 0xc0, !PT ;  /* 0x000000ff090c7812 */ /* 0x000fe200078ec0ff */
[----:B------:R-:W-:Y:S01]  /*2ff0*/  HMMA.16816.F32 R32, R172, R6, R32 ;  /* 0x00000006ac20723c */ /* 0x000fe20000001820 */
[----:B------:R-:W1:Y:S03]  /*3000*/  MUFU.EX2 R192, R20 ;  /* 0x0000001400c07308 */ /* 0x000e660000000800 */
[----:B------:R-:W-:Y:S01]  /*3010*/  SHF.R.U32.HI R11, RZ, 0x8, R11 ;  /* 0x00000008ff0b7819 */ /* 0x000fe2000001160b */
[----:B------:R-:W-:Y:S01]  /*3020*/  @!P4 FADD.FTZ R207, -R207, -RZ ;  /* 0x800000ffcfcfc221 */ /* 0x000fe20000010100 */
[----:B------:R-:W-:Y:S01]  /*3030*/  ISETP.LE.U32.AND P6, PT, R12, UR7, PT ;  /* 0x000000070c007c0c */ /* 0x000fe2000bfc3070 */
[--C-:B------:R-:W-:Y:S01]  /*3040*/  FFMA.FTZ R24, R24, UR12, -R168.reuse ;  /* 0x0000000c18187c23 */ /* 0x100fe200080108a8 */
[----:B------:R-:W-:Y:S01]  /*3050*/  LOP3.LUT R12, R11, 0xffff, RZ, 0xc0, !PT ;  /* 0x0000ffff0b0c7812 */ /* 0x000fe200078ec0ff */
[----:B------:R-:W-:Y:S01]  /*3060*/  @!P3 FADD.FTZ R213, -R213, -RZ ;  /* 0x800000ffd5d5b221 */ /* 0x000fe20000010100 */
[----:B------:R-:W-:Y:S01]  /*3070*/  PRMT R11, R9, 0x7632, R11 ;  /* 0x00007632090b7816 */ /* 0x000fe2000000000b */
[----:B------:R-:W-:Y:S01]  /*3080*/  MUFU.EX2 R199, R24 ;  /* 0x0000001800c77308 */ /* 0x000fe20000000800 */
[----:B------:R-:W-:Y:S01]  /*3090*/  ISETP.LE.U32.AND P5, PT, R13, UR7, PT ;  /* 0x000000070d007c0c */ /* 0x000fe2000bfa3070 */
[--C-:B------:R-:W-:Y:S01]  /*30a0*/  FFMA.FTZ R22, R22, UR12, -R169.reuse ;  /* 0x0000000c16167c23 */ /* 0x100fe200080108a9 */
[----:B------:R-:W-:Y:S01]  /*30b0*/  LOP3.LUT R11, R11, 0xff, RZ, 0xc0, !PT ;  /* 0x000000ff0b0b7812 */ /* 0x000fe200078ec0ff */
[----:B------:R-:W-:Y:S01]  /*30c0*/  FFMA.FTZ R23, R23, UR12, -R169 ;  /* 0x0000000c17177c23 */ /* 0x000fe200080108a9 */
[----:B------:R-:W-:Y:S01]  /*30d0*/  SHF.R.U32.HI R9, RZ, 0x18, R9 ;  /* 0x00000018ff097819 */ /* 0x000fe20000011609 */
[----:B------:R-:W-:Y:S01]  /*30e0*/  FFMA.FTZ R25, R25, UR12, -R168 ;  /* 0x0000000c19197c23 */ /* 0x000fe200080108a8 */
[----:B------:R-:W-:Y:S03]  /*30f0*/  ISETP.LE.U32.AND P4, PT, R11, UR7, PT ;  /* 0x000000070b007c0c */ /* 0x000fe6000bf83070 */
[----:B------:R-:W-:Y:S01]  /*3100*/  MUFU.EX2 R190, R21 ;  /* 0x0000001500be7308 */ /* 0x000fe20000000800 */
[----:B------:R-:W-:Y:S01]  /*3110*/  ISETP.LE.U32.AND P1, PT, R14, UR7, PT ;  /* 0x000000070e007c0c */ /* 0x000fe2000bf23070 */
[----:B------:R-:W-:Y:S01]  /*3120*/  FFMA.FTZ R34, R34, UR12, -R169 ;  /* 0x0000000c22227c23 */ /* 0x000fe200080108a9 */
[----:B------:R-:W-:Y:S01]  /*3130*/  ISETP.LE.U32.AND P3, PT, R12, UR7, PT ;  /* 0x000000070c007c0c */ /* 0x000fe2000bf63070 */
[----:B------:R-:W-:Y:S01]  /*3140*/  @!P6 FADD.FTZ R231, -R231, -RZ ;  /* 0x800000ffe7e7e221 */ /* 0x000fe20000010100 */
[----:B------:R-:W-:Y:S01]  /*3150*/  LOP3.LUT R6, R8, 0xff, RZ, 0xc0, !PT ;  /* 0x000000ff08067812 */ /* 0x000fe200078ec0ff */
[----:B------:R-:W-:Y:S01]  /*3160*/  @!P5 FADD.FTZ R228, -R228, -RZ ;  /* 0x800000ffe4e4d221 */ /* 0x000fe20000010100 */
[----:B------:R-:W-:Y:S03]  /*3170*/  ISETP.LE.U32.AND P5, PT, R9, UR7, PT ;  /* 0x0000000709007c0c */ /* 0x000fe6000bfa3070 */
[----:B------:R-:W-:Y:S01]  /*3180*/  MUFU.EX2 R197, R22 ;  /* 0x0000001600c57308 */ /* 0x000fe20000000800 */
[----:B------:R-:W-:Y:S01]  /*3190*/  SHF.R.U32.HI R7, RZ, 0x18, R8 ;  /* 0x00000018ff077819 */ /* 0x000fe20000011608 */
[--C-:B------:R-:W-:Y:S01]  /*31a0*/  FFMA.FTZ R32, R32, UR12, -R170.reuse ;  /* 0x0000000c20207c23 */ /* 0x100fe200080108aa */
[----:B------:R-:W-:Y:S01]  /*31b0*/  LOP3.LUT R5, R186, UR14, R5, 0x96, !PT ;  /* 0x0000000eba057c12 */ /* 0x000fe2000f8e9605 */
[----:B------:R-:W-:Y:S01]  /*31c0*/  @!P4 FADD.FTZ R232, -R232, -RZ ;  /* 0x800000ffe8e8c221 */ /* 0x000fe20000010100 */
[----:B------:R-:W-:Y:S01]  /*31d0*/  ISETP.LE.U32.AND P4, PT, R179, UR7, PT ;  /* 0x00000007b3007c0c */ /* 0x000fe2000bf83070 */
[----:B------:R-:W-:Y:S01]  /*31e0*/  @!P1 FADD.FTZ R227, -R227, -RZ ;  /* 0x800000ffe3e39221 */ /* 0x000fe20000010100 */
[----:B------:R-:W-:Y:S01]  /*31f0*/  ISETP.LE.U32.AND P1, PT, R176, UR7, PT ;  /* 0x00000007b0007c0c */ /* 0x000fe2000bf23070 */
[----:B---3--:R-:W-:Y:S01]  /*3200*/  @!P3 FADD.FTZ R229, -R229, -RZ ;  /* 0x800000ffe5e5b221 */ /* 0x008fe20000010100 */
[----:B------:R-:W-:Y:S01]  /*3210*/  ISETP.GT.U32.AND P3, PT, R15, UR7, PT ;  /* 0x000000070f007c0c */ /* 0x000fe2000bf64070 */
[----:B------:R-:W3:Y:S01]  /*3220*/  MUFU.EX2 R195, R23 ;  /* 0x0000001700c37308 */ /* 0x000ee20000000800 */
[----:B------:R-:W-:Y:S01]  /*3230*/  PRMT R12, R10, 0x7772, RZ ;  /* 0x000077720a0c7816 */ /* 0x000fe200000000ff */
[----:B----4-:R-:W-:Y:S01]  /*3240*/  @!P5 FADD.FTZ R230, -R230, -RZ ;  /* 0x800000ffe6e6d221 */ /* 0x010fe20000010100 */
[----:B------:R-:W-:Y:S01]  /*3250*/  ISETP.GT.U32.AND P5, PT, R178, UR7, PT ;  /* 0x00000007b2007c0c */ /* 0x000fe2000bfa4070 */
[----:B------:R-:W-:Y:S01]  /*3260*/  FFMA.FTZ R170, R33, UR12, -R170 ;  /* 0x0000000c21aa7c23 */ /* 0x000fe200080108aa */
[----:B------:R-:W-:Y:S01]  /*3270*/  ISETP.GT.U32.AND P6, PT, R171, UR7, PT ;  /* 0x00000007ab007c0c */ /* 0x000fe2000bfc4070 */
[----:B------:R-:W-:Y:S01]  /*3280*/  FFMA.FTZ R169, R35, UR12, -R169 ;  /* 0x0000000c23a97c23 */ /* 0x000fe200080108a9 */
[----:B------:R-:W-:Y:S01]  /*3290*/  PRMT R11, R10, 0x7771, RZ ;  /* 0x000077710a0b7816 */ /* 0x000fe200000000ff */
[----:B------:R-:W-:Y:S01]  /*32a0*/  @!P4 FADD.FTZ R198, -R198, -RZ ;  /* 0x800000ffc6c6c221 */ /* 0x000fe20000010100 */
[----:B------:R-:W-:Y:S01]  /*32b0*/  ISETP.LE.U32.AND P4, PT, R6, UR7, PT ;  /* 0x0000000706007c0c */ /* 0x000fe2000bf83070 */
[----:B------:R-:W-:Y:S01]  /*32c0*/  @!P1 FADD.FTZ R210, -R210, -RZ ;  /* 0x800000ffd2d29221 */ /* 0x000fe20000010100 */
[----:B------:R-:W-:Y:S01]  /*32d0*/  ISETP.GT.U32.AND P1, PT, R180, UR7, PT ;  /* 0x00000007b4007c0c */ /* 0x000fe2000bf24070 */
[----:B------:R-:W-:Y:S01]  /*32e0*/  @P3 FADD.FTZ R226, -R226, -RZ ;  /* 0x800000ffe2e23221 */ /* 0x000fe20000010100 */
[----:B------:R-:W-:Y:S01]  /*32f0*/  ISETP.GT.U32.AND P3, PT, R183, UR7, PT ;  /* 0x00000007b7007c0c */ /* 0x000fe2000bf64070 */
[----:B------:R-:W4:Y:S01]  /*3300*/  MUFU.EX2 R186, R34 ;  /* 0x0000002200ba7308 */ /* 0x000f220000000800 */
[----:B------:R-:W-:Y:S01]  /*3310*/  LOP3.LUT R6, R8, 0xffff, RZ, 0xc0, !PT ;  /* 0x0000ffff08067812 */ /* 0x000fe200078ec0ff */
[----:B--2---:R-:W-:Y:S01]  /*3320*/  @P5 FADD.FTZ R194, -R194, -RZ ;  /* 0x800000ffc2c25221 */ /* 0x004fe20000010100 */
[----:B------:R-:W-:Y:S01]  /*3330*/  ISETP.LE.U32.AND P5, PT, R7, UR7, PT ;  /* 0x0000000707007c0c */ /* 0x000fe2000bfa3070 */
[----:B------:R-:W-:Y:S01]  /*3340*/  @P6 FADD.FTZ R206, -R206, -RZ ;  /* 0x800000ffcece6221 */ /* 0x000fe20000010100 */
[----:B------:R-:W-:Y:S01]  /*3350*/  LOP3.LUT R7, R5, 0xff, RZ, 0xc0, !PT ;  /* 0x000000ff05077812 */ /* 0x000fe200078ec0ff */
[----:B------:R-:W-:Y:S01]  /*3360*/  FFMA.FTZ R26, R26, UR12, -R0 ;  /* 0x0000000c1a1a7c23 */ /* 0x000fe20008010800 */
[----:B------:R-:W-:Y:S01]  /*3370*/  PRMT R8, R8, 0x7632, R8 ;  /* 0x0000763208087816 */ /* 0x000fe20000000008 */
[----:B-1----:R-:W-:Y:S01]  /*3380*/  @!P4 FADD.FTZ R192, -R192, -RZ ;  /* 0x800000ffc0c0c221 */ /* 0x002fe20000010100 */
[----:B------:R-:W-:Y:S01]  /*3390*/  ISETP.LE.U32.AND P4, PT, R7, UR7, PT ;  /* 0x0000000707007c0c */ /* 0x000fe2000bf83070 */
[----:B------:R-:W-:Y:S01]  /*33a0*/  @P1 FADD.FTZ R205, -R205, -RZ ;  /* 0x800000ffcdcd1221 */ /* 0x000fe20000010100 */
[----:B------:R-:W-:Y:S01]  /*33b0*/  SHF.R.U32.HI R6, RZ, 0x8, R6 ;  /* 0x00000008ff067819 */ /* 0x000fe20000011606 */
[----:B------:R-:W-:Y:S01]  /*33c0*/  @P3 FADD.FTZ R202, -R202, -RZ ;  /* 0x800000ffcaca3221 */ /* 0x000fe20000010100 */
[----:B------:R-:W-:Y:S01]  /*33d0*/  LOP3.LUT R8, R8, 0xff, RZ, 0xc0, !PT ;  /* 0x000000ff08087812 */ /* 0x000fe200078ec0ff */
[----:B------:R-:W-:Y:S01]  /*33e0*/  MUFU.EX2 R183, R170 ;  /* 0x000000aa00b77308 */ /* 0x000fe20000000800 */
[----:B------:R-:W-:Y:S01]  /*33f0*/  LOP3.LUT R6, R6, 0xffff, RZ, 0xc0, !PT ;  /* 0x0000ffff06067812 */ /* 0x000fe200078ec0ff */
[----:B---3--:R-:W-:Y:S01]  /*3400*/  @!P5 FADD.FTZ R195, -R195, -RZ ;  /* 0x800000ffc3c3d221 */ /* 0x008fe20000010100 */
[----:B------:R-:W-:Y:S01]  /*3410*/  ISETP.LE.U32.AND P3, PT, R8, UR7, PT ;  /* 0x0000000708007c0c */ /* 0x000fe2000bf63070 */
[--C-:B------:R-:W-:Y:S01]  /*3420*/  FFMA.FTZ R30, R30, UR12, -R0.reuse ;  /* 0x0000000c1e1e7c23 */ /* 0x100fe20008010800 */
[----:B------:R-:W-:Y:S01]  /*3430*/  ISETP.LE.U32.AND P1, PT, R6, UR7, PT ;  /* 0x0000000706007c0c */ /* 0x000fe2000bf23070 */
[----:B------:R-:W-:Y:S01]  /*3440*/  FFMA.FTZ R27, R27, UR12, -R0 ;  /* 0x0000000c1b1b7c23 */ /* 0x000fe20008010800 */
[----:B------:R-:W-:Y:S01]  /*3450*/  LOP3.LUT R8, R5, 0xffff, RZ, 0xc0, !PT ;  /* 0x0000ffff05087812 */ /* 0x000fe200078ec0ff */
[----:B------:R-:W-:Y:S01]  /*3460*/  @!P4 FADD.FTZ R199, -R199, -RZ ;  /* 0x800000ffc7c7c221 */ /* 0x000fe20000010100 */
[----:B------:R-:W-:Y:S01]  /*3470*/  PRMT R6, R5, 0x7632, R6 ;  /* 0x0000763205067816 */ /* 0x000fe20000000006 */
[----:B------:R-:W1:Y:S01]  /*3480*/  MUFU.EX2 R196, R25 ;  /* 0x0000001900c47308 */ /* 0x000e620000000800 */
[----:B------:R-:W-:Y:S01]  /*3490*/  SHF.R.U32.HI R8, RZ, 0x8, R8 ;  /* 0x00000008ff087819 */ /* 0x000fe20000011608 */
[----:B------:R-:W-:Y:S01]  /*34a0*/  FFMA.FTZ R0, R31, UR12, -R0 ;  /* 0x0000000c1f007c23 */ /* 0x000fe20008010800 */
[----:B------:R-:W-:Y:S01]  /*34b0*/  ISETP.GT.U32.AND P4, PT, R12, UR7, PT ;  /* 0x000000070c007c0c */ /* 0x000fe2000bf84070 */
[--C-:B------:R-:W-:Y:S01]  /*34c0*/  FFMA.FTZ R28, R28, UR12, -R168.reuse ;  /* 0x0000000c1c1c7c23 */ /* 0x100fe200080108a8 */
[----:B------:R-:W-:Y:S01]  /*34d0*/  LOP3.LUT R7, R6, 0xff, RZ, 0xc0, !PT ;  /* 0x000000ff06077812 */ /* 0x000fe200078ec0ff */
[----:B------:R-:W-:Y:S01]  /*34e0*/  @!P3 FADD.FTZ R197, -R197, -RZ ;  /* 0x800000ffc5c5b221 */ /* 0x000fe20000010100 */
[----:B------:R-:W-:Y:S01]  /*34f0*/  LOP3.LUT R6, R8, 0xffff, RZ, 0xc0, !PT ;  /* 0x0000ffff08067812 */ /* 0x000fe200078ec0ff */
[----:B------:R-:W-:Y:S01]  /*3500*/  @!P1 FADD.FTZ R190, -R190, -RZ ;  /* 0x800000ffbebe9221 */ /* 0x000fe20000010100 */
[----:B------:R-:W-:Y:S01]  /*3510*/  ISETP.LE.U32.AND P1, PT, R7, UR7, PT ;  /* 0x0000000707007c0c */ /* 0x000fe2000bf23070 */
[----:B------:R-:W-:Y:S01]  /*3520*/  MUFU.EX2 R184, R32 ;  /* 0x0000002000b87308 */ /* 0x000fe20000000800 */
[----:B------:R-:W-:Y:S01]  /*3530*/  ISETP.LE.U32.AND P3, PT, R6, UR7, PT ;  /* 0x0000000706007c0c */ /* 0x000fe2000bf63070 */
[----:B------:R-:W-:Y:S01]  /*3540*/  FFMA.FTZ R168, R29, UR12, -R168 ;  /* 0x0000000c1da87c23 */ /* 0x000fe200080108a8 */
[C---:B------:R-:W-:Y:S02]  /*3550*/  PRMT R8, R4.reuse, 0x7770, RZ ;  /* 0x0000777004087816 */ /* 0x040fe400000000ff */
[----:B------:R-:W-:Y:S01]  /*3560*/  PRMT R7, R4, 0x7771, RZ ;  /* 0x0000777104077816 */ /* 0x000fe200000000ff */
[----:B----4-:R-:W-:Y:S01]  /*3570*/  @P4 FADD.FTZ R186, -R186, -RZ ;  /* 0x800000ffbaba4221 */ /* 0x010fe20000010100 */
[C---:B------:R-:W-:Y:S03]  /*3580*/  PRMT R6, R4.reuse, 0x7772, RZ ;  /* 0x0000777204067816 */ /* 0x040fe600000000ff */
[----:B------:R-:W-:Y:S01]  /*3590*/  MUFU.EX2 R185, R169 ;  /* 0x000000a900b97308 */ /* 0x000fe20000000800 */
[----:B------:R-:W-:Y:S02]  /*35a0*/  PRMT R4, R4, 0x7773, RZ ;  /* 0x0000777304047816 */ /* 0x000fe400000000ff */
[----:B------:R-:W-:Y:S02]  /*35b0*/  ISETP.GT.U32.AND P5, PT, R11, UR7, PT ;  /* 0x000000070b007c0c */ /* 0x000fe4000bfa4070 */
[----:B------:R-:W-:Y:S01]  /*35c0*/  ISETP.GT.U32.AND P4, PT, R4, UR7, PT ;  /* 0x0000000704007c0c */ /* 0x000fe2000bf84070 */
[----:B-1----:R-:W-:Y:S01]  /*35d0*/  @!P3 FADD.FTZ R196, -R196, -RZ ;  /* 0x800000ffc4c4b221 */ /* 0x002fe20000010100 */
[----:B------:R-:W-:Y:S03]  /*35e0*/  F2FP.RELU.F16.F32.PACK_AB R4, R227, R228 ;  /* 0x000000e4e304723e */ /* 0x000fe600000008ff */
[----:B------:R-:W1:Y:S01]  /*35f0*/  MUFU.EX2 R203, R26 ;  /* 0x0000001a00cb7308 */ /* 0x000e620000000800 */
[----:B------:R-:W-:Y:S02]  /*3600*/  ISETP.GT.U32.AND P6, PT, R177, UR7, PT ;  /* 0x00000007b1007c0c */ /* 0x000fe4000bfc4070 */
[C---:B------:R-:W-:Y:S01]  /*3610*/  PRMT R9, R10.reuse, 0x7770, RZ ;  /* 0x000077700a097816 */ /* 0x040fe200000000ff */
[----:B------:R2:W-:Y:S01]  /*3620*/  STS [R181+0x20400], R4 ;  /* 0x02040004b5007388 */ /* 0x0005e20000000800 */
[----:B------:R-:W-:Y:S02]  /*3630*/  PRMT R10, R10, 0x7773, RZ ;  /* 0x000077730a0a7816 */ /* 0x000fe400000000ff */
[----:B------:R-:W-:Y:S01]  /*3640*/  LOP3.LUT R180, R218, 0x10, RZ, 0xc0, !PT ;  /* 0x00000010dab47812 */ /* 0x000fe200078ec0ff */
[----:B------:R-:W-:Y:S01]  /*3650*/  @P5 FADD.FTZ R183, -R183, -RZ ;  /* 0x800000ffb7b75221 */ /* 0x000fe20000010100 */
[----:B------:R-:W-:Y:S01]  /*3660*/  ISETP.GT.U32.AND P5, PT, R6, UR7, PT ;  /* 0x0000000706007c0c */ /* 0x000fe2000bfa4070 */
[----:B------:R-:W3:Y:S01]  /*3670*/  MUFU.EX2 R189, R0 ;  /* 0x0000000000bd7308 */ /* 0x000ee20000000800 */
[----:B------:R-:W-:Y:S02]  /*3680*/  SHF.R.U32.HI R6, RZ, 0x18, R5 ;  /* 0x00000018ff067819 */ /* 0x000fe40000011605 */
[----:B------:R-:W-:Y:S01]  /*3690*/  F2FP.RELU.F16.F32.PACK_AB R5, R207, R213 ;  /* 0x000000d5cf05723e */ /* 0x000fe200000008ff */
[----:B------:R-:W-:Y:S01]  /*36a0*/  @P6 FADD.FTZ R225, -R225, -RZ ;  /* 0x800000ffe1e16221 */ /* 0x000fe20000010100 */
[----:B------:R-:W-:Y:S02]  /*36b0*/  ISETP.LE.U32.AND P6, PT, R9, UR7, PT ;  /* 0x0000000709007c0c */ /* 0x000fe4000bfc3070 */
[----:B------:R-:W-:Y:S01]  /*36c0*/  ISETP.GT.U32.AND P3, PT, R10, UR7, PT ;  /* 0x000000070a007c0c */ /* 0x000fe2000bf64070 */
[----:B------:R4:W-:Y:S01]  /*36d0*/  STS [R181+0x20000], R5 ;  /* 0x02000005b5007388 */ /* 0x0009e20000000800 */
[----:B------:R-:W-:Y:S01]  /*36e0*/  F2FP.RELU.F16.F32.PACK_AB R9, R229, R231 ;  /* 0x000000e7e509723e */ /* 0x000fe200000008ff */
[----:B-1----:R-:W-:Y:S01]  /*36f0*/  @!P1 FADD.FTZ R203, -R203, -RZ ;  /* 0x800000ffcbcb9221 */ /* 0x002fe20000010100 */
[----:B------:R-:W-:Y:S01]  /*3700*/  ISETP.LE.U32.AND P1, PT, R8, UR7, PT ;  /* 0x0000000708007c0c */ /* 0x000fe2000bf23070 */
[----:B------:R-:W1:Y:S01]  /*3710*/  MUFU.EX2 R193, R27 ;  /* 0x0000001b00c17308 */ /* 0x000e620000000800 */
[----:B------:R-:W-:Y:S02]  /*3720*/  F2FP.RELU.F16.F32.PACK_AB R8, R230, R232 ;  /* 0x000000e8e608723e */ /* 0x000fe400000008ff */
[----:B------:R-:W-:Y:S01]  /*3730*/  LOP3.LUT R180, R180, 0x7, R233, 0xf8, !PT ;  /* 0x00000007b4b47812 */ /* 0x000fe200078ef8e9 */
[----:B---3--:R-:W-:Y:S02]  /*3740*/  @P4 FADD.FTZ R189, -R189, -RZ ;  /* 0x800000ffbdbd4221 */ /* 0x008fe40000010100 */
[----:B------:R-:W-:Y:S01]  /*3750*/  @!P6 FADD.FTZ R184, -R184, -RZ ;  /* 0x800000ffb8b8e221 */ /* 0x000fe20000010100 */
[----:B------:R-:W-:Y:S01]  /*3760*/  ISETP.GT.U32.AND P6, PT, R7, UR7, PT ;  /* 0x0000000707007c0c */ /* 0x000fe2000bfc4070 */
[----:B------:R-:W-:Y:S01]  /*3770*/  @P3 FADD.FTZ R185, -R185, -RZ ;  /* 0x800000ffb9b93221 */ /* 0x000fe20000010100 */
[----:B------:R-:W-:Y:S01]  /*3780*/  ISETP.LE.U32.AND P3, PT, R6, UR7, PT ;  /* 0x0000000706007c0c */ /* 0x000fe2000bf63070 */
[----:B--2---:R-:W-:Y:S01]  /*3790*/  IMAD.IADD R4, R181, 0x1, R208 ;  /* 0x00000001b5047824 */ /* 0x004fe200078e02d0 */
[----:B------:R-:W-:Y:S01]  /*37a0*/  F2FP.RELU.F16.F32.PACK_AB R7, R194, R198 ;  /* 0x000000c6c207723e */ /* 0x000fe200000008ff */
[----:B------:R-:W2:Y:S01]  /*37b0*/  MUFU.EX2 R188, R28 ;  /* 0x0000001c00bc7308 */ /* 0x000ea20000000800 */
[----:B------:R-:W-:Y:S02]  /*37c0*/  F2FP.RELU.F16.F32.PACK_AB R6, R202, R205 ;  /* 0x000000cdca06723e */ /* 0x000fe400000008ff */
[----:B------:R-:W-:Y:S01]  /*37d0*/  F2FP.RELU.F16.F32.PACK_AB R0, R185, R186 ;  /* 0x000000bab900723e */ /* 0x000fe200000008ff */
[----:B------:R3:W-:Y:S01]  /*37e0*/  STS [R4+0x20000], R7 ;  /* 0x0200000704007388 */ /* 0x0007e20000000800 */
[----:B------:R-:W-:Y:S03]  /*37f0*/  FSETP.GE.FTZ.AND P4, PT, R194, RZ, PT ;  /* 0x000000ffc200720b */ /* 0x000fe60003f96000 */
[----:B------:R3:W-:Y:S01]  /*3800*/  STS [R4+0x20400], R6 ;  /* 0x0204000604007388 */ /* 0x0007e20000000800 */
[----:B----4-:R-:W-:Y:S01]  /*3810*/  F2FP.RELU.F16.F32.PACK_AB R5, R206, R210 ;  /* 0x000000d2ce05723e */ /* 0x010fe200000008ff */
[----:B------:R-:W4:Y:S01]  /*3820*/  MUFU.EX2 R187, R168 ;  /* 0x000000a800bb7308 */ /* 0x000f220000000800 */
[----:B-1----:R-:W-:Y:S01]  /*3830*/  @!P3 FADD.FTZ R193, -R193, -RZ ;  /* 0x800000ffc1c1b221 */ /* 0x002fe20000010100 */
[----:B------:R1:W-:Y:S01]  /*3840*/  STS [R181+0x21000], R9 ;  /* 0x02100009b5007388 */ /* 0x0003e20000000800 */
[----:B------:R-:W-:Y:S03]  /*3850*/  FSETP.GE.FTZ.AND P3, PT, R213, RZ, PT ;  /* 0x000000ffd500720b */ /* 0x000fe60003f76000 */
[----:B------:R1:W-:Y:S01]  /*3860*/  STS [R181+0x21400], R8 ;  /* 0x02140008b5007388 */ /* 0x0003e20000000800 */
[----:B--2---:R-:W-:Y:S03]  /*3870*/  @!P1 FADD.FTZ R188, -R188, -RZ ;  /* 0x800000ffbcbc9221 */ /* 0x004fe60000010100 */
[----:B------:R-:W2:Y:S01]  /*3880*/  MUFU.EX2 R191, R30 ;  /* 0x0000001e00bf7308 */ /* 0x000ea20000000800 */
[----:B------:R1:W-:Y:S01]  /*3890*/  STS [R4+0x21000], R5 ;  /* 0x0210000504007388 */ /* 0x0003e20000000800 */
[----:B----4-:R-:W-:Y:S01]  /*38a0*/  @P6 FADD.FTZ R187, -R187, -RZ ;  /* 0x800000ffbbbb6221 */ /* 0x010fe20000010100 */
[----:B---3--:R-:W-:Y:S02]  /*38b0*/  F2FP.RELU.F16.F32.PACK_AB R7, R195, R197 ;  /* 0x000000c5c307723e */ /* 0x008fe400000008ff */
[----:B------:R-:W-:Y:S01]  /*38c0*/  F2FP.RELU.F16.F32.PACK_AB R6, R183, R184 ;  /* 0x000000b8b706723e */ /* 0x000fe200000008ff */
[----:B--2---:R-:W-:Y:S01]  /*38d0*/  @P5 FADD.FTZ R191, -R191, -RZ ;  /* 0x800000ffbfbf5221 */ /* 0x004fe20000010100 */
[----:B------:R-:W-:Y:S02]  /*38e0*/  FSETP.GE.FTZ.AND P5, PT, R198, RZ, PT ;  /* 0x000000ffc600720b */ /* 0x000fe40003fb6000 */
[----:B-1----:R-:W-:Y:S02]  /*38f0*/  F2FP.RELU.F16.F32.PACK_AB R9, R225, R226 ;  /* 0x000000e2e109723e */ /* 0x002fe400000008ff */
[----:B------:R-:W-:Y:S03]  /*3900*/  F2FP.RELU.F16.F32.PACK_AB R8, R190, R192 ;  /* 0x000000c0be08723e */ /* 0x000fe600000008ff */
[----:B------:R1:W-:Y:S01]  /*3910*/  STS [R4+0x21400], R9 ;  /* 0x0214000904007388 */ /* 0x0003e20000000800 */
[----:B------:R-:W-:Y:S03]  /*3920*/  IMAD.IADD R5, R208, 0x1, R182 ;  /* 0x00000001d0057824 */ /* 0x000fe600078e02b6 */
[----:B------:R2:W-:Y:S04]  /*3930*/  STS [R182], R8 ;  /* 0x00000008b6007388 */ /* 0x0005e80000000800 */
[----:B------:R3:W-:Y:S04]  /*3940*/  STS [R182+0x400], R7 ;  /* 0x00040007b6007388 */ /* 0x0007e80000000800 */
[----:B------:R4:W-:Y:S04]  /*3950*/  STS [R5+0x400], R0 ;  /* 0x0004000005007388 */ /* 0x0009e80000000800 */
[----:B------:R4:W-:Y:S01]  /*3960*/  STS [R5], R6 ;  /* 0x0000000605007388 */ /* 0x0009e20000000800 */
[----:B-1----:R-:W-:Y:S02]  /*3970*/  F2FP.RELU.F16.F32.PACK_AB R4, R189, R191 ;  /* 0x000000bfbd04723e */ /* 0x002fe400000008ff */
[----:B--2---:R-:W-:Y:S02]  /*3980*/  F2FP.RELU.F16.F32.PACK_AB R8, R196, R199 ;  /* 0x000000c7c408723e */ /* 0x004fe400000008ff */
[----:B---3--:R-:W-:Y:S03]  /*3990*/  F2FP.RELU.F16.F32.PACK_AB R7, R193, R203 ;  /* 0x000000cbc107723e */ /* 0x008fe600000008ff */
[----:B------:R-:W-:Y:S01]  /*39a0*/  STS [R182+0x1000], R8 ;  /* 0x00100008b6007388 */ /* 0x000fe20000000800 */
[----:B----4-:R-:W-:Y:S03]  /*39b0*/  LOP3.LUT R0, R204, 0x8, R218, 0x78, !PT ;  /* 0x00000008cc007812 */ /* 0x010fe600078e78da */
[----:B------:R-:W-:Y:S01]  /*39c0*/  STS [R182+0x1400], R7 ;  /* 0x00140007b6007388 */ /* 0x000fe20000000800 */
[----:B------:R-:W-:Y:S03]  /*39d0*/  F2FP.RELU.F16.F32.PACK_AB R6, R187, R188 ;  /* 0x000000bcbb06723e */ /* 0x000fe600000008ff */
[----:B------:R-:W-:Y:S01]  /*39e0*/  STS [R5+0x1400], R4 ;  /* 0x0014000405007388 */ /* 0x000fe20000000800 */
[----:B------:R-:W-:Y:S03]  /*39f0*/  LOP3.LUT R0, R216, R0, RZ, 0xfc, !PT ;  /* 0x00000000d8007212 */ /* 0x000fe600078efcff */
[----:B------:R-:W-:Y:S01]  /*3a00*/  STS [R5+0x1000], R6 ;  /* 0x0010000605007388 */ /* 0x000fe20000000800 */
[----:B------:R-:W-:Y:S03]  /*3a10*/  LEA R208, R0, UR4, 0x1 ;  /* 0x0000000400d07c11 */ /* 0x000fe6000f8e08ff */
[----:B------:R-:W-:Y:S02]  /*3a20*/  LDSM.16.M88.4 R16, [R2+0x14000] ;  /* 0x014000000210783b */ /* 0x000fe40000000200 */
[C---:B------:R-:W-:Y:S02]  /*3a30*/  IMAD.IADD R209, R208.reuse, 0x1, R214 ;  /* 0x00000001d0d17824 */ /* 0x040fe400078e02d6 */
[----:B------:R-:W-:Y:S04]  /*3a40*/  IMAD.IADD R176, R208, 0x1, R220 ;  /* 0x00000001d0b07824 */ /* 0x000fe800078e02dc */
[----:B------:R-:W1:Y:S01]  /*3a50*/  LDSM.16.M88.4 R32, [R208+0x8000] ;  /* 0x00800000d020783b */ /* 0x000e620000000200 */
[----:B------:R-:W-:Y:S07]  /*3a60*/  IMAD.IADD R0, R214, 0x1, R176 ;  /* 0x00000001d6007824 */ /* 0x000fee00078e02b0 */
[----:B------:R-:W2:Y:S08]  /*3a70*/  LDSM.16.M88.4 R28, [R208+0x9000] ;  /* 0x00900000d01c783b */ /* 0x000eb00000000200 */
[----:B------:R-:W3:Y:S08]  /*3a80*/  LDSM.16.M88.4 R164, [R2+0x14800] ;  /* 0x0148000002a4783b */ /* 0x000ef00000000200 */
[----:B------:R-:W-:Y:S08]  /*3a90*/  LDSM.16.M88.4 R168, [R209+0x8000] ;  /* 0x00800000d1a8783b */ /* 0x000ff00000000200 */
        /* <DEDUP_REMOVED lines=50> */
[----:B------:R1:W2:Y:S02]  /*3dc0*/  LDSM.16.M88.4 R164, [R2+0x18800] ;  /* 0x0188000002a4783b */ /* 0x0002a40000000200 */
[----:B-1----:R-:W-:Y:S05]  /*3dd0*/  IMAD.U32 R2, RZ, RZ, UR46 ;  /* 0x0000002eff027e24 */ /* 0x002fea000f8e00ff */
[C---:B------:R-:W-:Y:S01]  /*3de0*/  LEA R2, P1, R180.reuse, R2, 0x2 ;  /* 0x00000002b4027211 */ /* 0x040fe200078210ff */
[-C--:B--2---:R-:W-:Y:S08]  /*3df0*/  HMMA.16816.F32 R20, R168, R164.reuse, R20 ;  /* 0x000000a4a814723c */ /* 0x084ff00000001814 */
        /* <DEDUP_REMOVED lines=17> */
[----:B------:R-:W2:Y:S08]  /*3f10*/  LDSM.16.M88.4 R172, [R176+0xb000] ;  /* 0x00b00000b0ac783b */ /* 0x000eb00000000200 */
[----:B------:R3:W4:Y:S02]  /*3f20*/  LDSM.16.M88.4 R176, [R3+0x18800] ;  /* 0x0188000003b0783b */ /* 0x0007240000000200 */
[----:B---3--:R-:W-:Y:S01]  /*3f30*/  IMAD.U32 R3, RZ, RZ, UR5 ;  /* 0x00000005ff037e24 */ /* 0x008fe2000f8e00ff */
[-C--:B-1----:R-:W-:Y:S05]  /*3f40*/  HMMA.16816.F32 R4, R168, R164.reuse, R4 ;  /* 0x000000a4a804723c */ /* 0x082fea0000001804 */
[----:B------:R-:W-:Y:S02]  /*3f50*/  LEA.HI.X R3, R180, R3, RZ, 0x2, P1 ;  /* 0x00000003b4037211 */ /* 0x000fe400008f14ff */
[----:B------:R-:W-:Y:S01]  /*3f60*/  FSETP.GE.FTZ.AND P1, PT, R207, RZ, PT ;  /* 0x000000ffcf00720b */ /* 0x000fe20003f36000 */
[C---:B--2---:R-:W-:Y:S02]  /*3f70*/  HMMA.16816.F32 R8, R172.reuse, R164, R8 ;  /* 0x000000a4ac08723c */ /* 0x044fe40000001808 */
[----:B------:R-:W2:Y:S06]  /*3f80*/  LDG.E R180, desc[UR32][R2.64] ;  /* 0x0000002002b47981 */ /* 0x000eac000c1e1900 */
[-C--:B------:R-:W-:Y:S08]  /*3f90*/  HMMA.16816.F32 R12, R172, R166.reuse, R12 ;  /* 0x000000a6ac0c723c */ /* 0x080ff0000000180c */
[C---:B------:R-:W-:Y:S01]  /*3fa0*/  HMMA.16816.F32 R16, R168.reuse, R166, R16 ;  /* 0x000000a6a810723c */ /* 0x040fe20000001810 */
[----:B------:R-:W-:Y:S07]  /*3fb0*/  LDSM.16.M88.4 R164, [R0+0xa000] ;  /* 0x00a0000000a4783b */ /* 0x000fee0000000200 */
[-C--:B----4-:R-:W-:Y:S08]  /*3fc0*/  HMMA.16816.F32 R20, R168, R176.reuse, R20 ;  /* 0x000000b0a814723c */ /* 0x090ff00000001814 */
[C---:B------:R-:W-:Y:S01]  /*3fd0*/  HMMA.16816.F32 R24, R172.reuse, R176, R24 ;  /* 0x000000b0ac18723c */ /* 0x040fe20000001818 */
[----:B------:R-:W3:Y:S04]  /*3fe0*/  LDG.E R177, desc[UR32][R2.64+0x20] ;  /* 0x0000202002b17981 */ /* 0x000ee8000c1e1900 */
[----:B------:R-:W5:Y:S03]  /*3ff0*/  LDG.E R176, desc[UR32][R2.64+0x80] ;  /* 0x0000802002b07981 */ /* 0x000f66000c1e1900 */
[-C--:B------:R-:W-:Y:S01]  /*4000*/  HMMA.16816.F32 R28, R172, R178.reuse, R28 ;  /* 0x000000b2ac1c723c */ /* 0x080fe2000000181c */
[----:B------:R1:W-:Y:S07]  /*4010*/  LDSM.16.M88.4 R172, [R0+0xb000] ;  /* 0x00b0000000ac783b */ /* 0x0003ee0000000200 */
[----:B------:R-:W-:Y:S01]  /*4020*/  HMMA.16816.F32 R32, R168, R178, R32 ;  /* 0x000000b2a820723c */ /* 0x000fe20000001820 */
[----:B------:R-:W4:Y:S08]  /*4030*/  LDSM.16.M88.4 R168, [R201+0x18000] ;  /* 0x01800000c9a8783b */ /* 0x000f300000000200 */
[----:B------:R2:W5:Y:S01]  /*4040*/  LDG.E R3, desc[UR32][R2.64+0xa0] ;  /* 0x0000a02002037981 */ /* 0x000562000c1e1900 */
[--C-:B-1----:R-:W-:Y:S04]  /*4050*/  SHF.R.U32.HI R0, RZ, 0x4, R221.reuse ;  /* 0x00000004ff007819 */ /* 0x102fe800000116dd */
[----:B------:R-:W-:Y:S04]  /*4060*/  LOP3.LUT R0, R0, 0x8, RZ, 0xc0, !PT ;  /* 0x0000000800007812 */ /* 0x000fe800078ec0ff */
[----:B------:R-:W-:Y:S01]  /*4070*/  LOP3.LUT R0, R0, 0x10, R221, 0xf8, !PT ;  /* 0x0000001000007812 */ /* 0x000fe200078ef8dd */
[-C--:B----4-:R-:W-:Y:S08]  /*4080*/  HMMA.16816.F32 R4, R164, R168.reuse, R4 ;  /* 0x000000a8a404723c */ /* 0x090ff00000001804 */
        /* <DEDUP_REMOVED lines=12> */
[----:B------:R-:W-:Y:S01]  /*4150*/  FADD.FTZ R2, -R180, R21 ;  /* 0x00000015b4027221 */ /* 0x000fe20000010100 */
[-C--:B------:R-:W-:Y:S01]  /*4160*/  FSEL R4, R4, R180.reuse, P3 ;  /* 0x000000b404047208 */ /* 0x080fe20001800000 */
[----:B------:R-:W-:Y:S01]  /*4170*/  FADD.FTZ R20, -R180, R20 ;  /* 0x00000014b4147221 */ /* 0x000fe20000010100 */
[----:B------:R-:W-:Y:S02]  /*4180*/  FSEL R5, R5, R180, P1 ;  /* 0x000000b405057208 */ /* 0x000fe40000800000 */
[----:B------:R-:W-:Y:S01]  /*4190*/  FSETP.GE.FTZ.AND P1, PT, R190, RZ, PT ;  /* 0x000000ffbe00720b */ /* 0x000fe20003f36000 */
[----:B------:R-:W-:Y:S01]  /*41a0*/  FMUL.FTZ R164, R213, R4 ;  /* 0x00000004d5a47220 */ /* 0x000fe20000410000 */
[-C--:B------:R-:W-:Y:S01]  /*41b0*/  FSEL R16, R16, R180.reuse, P5 ;  /* 0x000000b410107208 */ /* 0x080fe20002800000 */
[----:B------:R-:W-:Y:S01]  /*41c0*/  FMUL.FTZ R5, R207, R5 ;  /* 0x00000005cf057220 */ /* 0x000fe20000410000 */
[-C--:B------:R-:W-:Y:S02]  /*41d0*/  FSEL R17, R17, R180.reuse, P4 ;  /* 0x000000b411117208 */ /* 0x080fe40002000000 */
[----:B------:R-:W-:Y:S01]  /*41e0*/  FSEL R2, R2, R180, P1 ;  /* 0x000000b402027208 */ /* 0x000fe20000800000 */
[----:B------:R-:W-:Y:S01]  /*41f0*/  FMUL.FTZ R4, R198, R16 ;  /* 0x00000010c6047220 */ /* 0x000fe20000410000 */
[----:B------:R-:W-:Y:S01]  /*4200*/  FSETP.GE.FTZ.AND P4, PT, R183, RZ, PT ;  /* 0x000000ffb700720b */ /* 0x000fe20003f96000 */
[----:B------:R-:W-:Y:S01]  /*4210*/  FMUL.FTZ R17, R194, R17 ;  /* 0x00000011c2117220 */ /* 0x000fe20000410000 */
[----:B------:R-:W-:Y:S01]  /*4220*/  FSETP.GE.FTZ.AND P3, PT, R192, RZ, PT ;  /* 0x000000ffc000720b */ /* 0x000fe20003f76000 */
[----:B------:R-:W-:Y:S01]  /*4230*/  FMUL.FTZ R21, R190, R2 ;  /* 0x00000002be157220 */ /* 0x000fe20000410000 */
[----:B------:R-:W-:Y:S02]  /*4240*/  LOP3.LUT R2, R0, R204, RZ, 0x3c, !PT ;  /* 0x000000cc00027212 */ /* 0x000fe400078e3cff */
[----:B------:R-:W-:Y:S02]  /*4250*/  FSEL R20, R20, R180, P3 ;  /* 0x000000b414147208 */ /* 0x000fe40001800000 */
[----:B------:R-:W-:Y:S01]  /*4260*/  F2FP.F16.F32.PACK_AB R16, R5, R164 ;  /* 0x000000a40510723e */ /* 0x000fe200000000ff */
[----:B------:R-:W-:Y:S01]  /*4270*/  FADD.FTZ R5, -R180, R32 ;  /* 0x00000020b4057221 */ /* 0x000fe20000010100 */
[----:B------:R-:W-:Y:S01]  /*4280*/  F2FP.F16.F32.PACK_AB R17, R17, R4 ;  /* 0x000000041111723e */ /* 0x000fe200000000ff */
[----:B------:R-:W-:Y:S01]  /*4290*/  FMUL.FTZ R20, R192, R20 ;  /* 0x00000014c0147220 */ /* 0x000fe20000410000 */
[----:B------:R-:W-:Y:S02]  /*42a0*/  FSETP.GE.FTZ.AND P5, PT, R184, RZ, PT ;  /* 0x000000ffb800720b */ /* 0x000fe40003fb6000 */
[----:B------:R-:W-:Y:S01]  /*42b0*/  FSETP.GE.FTZ.AND P3, PT, R228, RZ, PT ;  /* 0x000000ffe400720b */ /* 0x000fe20003f76000 */
[----:B---3--:R-:W-:Y:S01]  /*42c0*/  FADD.FTZ R4, -R177, R6 ;  /* 0x00000006b1047221 */ /* 0x008fe20000010100 */
[----:B------:R-:W-:Y:S01]  /*42d0*/  FSETP.GE.FTZ.AND P1, PT, R227, RZ, PT ;  /* 0x000000ffe300720b */ /* 0x000fe20003f36000 */
[----:B------:R-:W-:Y:S01]  /*42e0*/  FADD.FTZ R0, -R177, R7 ;  /* 0x00000007b1007221 */ /* 0x000fe20000010100 */
[----:B------:R-:W-:Y:S01]  /*42f0*/  FSEL R5, R5, R180, P5 ;  /* 0x000000b405057208 */ /* 0x000fe20002800000 */
[----:B------:R-:W-:Y:S01]  /*4300*/  @P4 FADD.FTZ R180, -R180, R33 ;  /* 0x00000021b4b44221 */ /* 0x000fe20000010100 */
[-C--:B------:R-:W-:Y:S02]  /*4310*/  FSEL R4, R4, R177.reuse, P3 ;  /* 0x000000b104047208 */ /* 0x080fe40001800000 */
[----:B------:R-:W-:Y:S01]  /*4320*/  FSEL R0, R0, R177, P1 ;  /* 0x000000b100007208 */ /* 0x000fe20000800000 */
[----:B------:R-:W-:Y:S01]  /*4330*/  FMUL.FTZ R164, R184, R5 ;  /* 0x00000005b8a47220 */ /* 0x000fe20000410000 */
[----:B------:R-:W-:Y:S01]  /*4340*/  F2FP.F16.F32.PACK_AB R21, R21, R20 ;  /* 0x000000141515723e */ /* 0x000fe200000000ff */
        /* <DEDUP_REMOVED lines=29> */
.L_x_1927:
[C---:B-1----:R-:W-:Y:S01]  /*4520*/  FADD.FTZ R5, -R177.reuse, R18 ;  /* 0x00000012b1057221 */ /* 0x042fe20000010100 */
[----:B------:R-:W-:Y:S01]  /*4530*/  FADD.FTZ R0, -R177, R19 ;  /* 0x00000013b1007221 */ /* 0x000fe20000010100 */
[----:B------:R-:W-:Y:S01]  /*4540*/  FSETP.GE.FTZ.AND P3, PT, R205, RZ, PT ;  /* 0x000000ffcd00720b */ /* 0x000fe20003f76000 */
[----:B------:R-:W-:Y:S01]  /*4550*/  FADD.FTZ R22, -R177, R22 ;  /* 0x00000016b1167221 */ /* 0x000fe20000010100 */
[----:B------:R-:W-:Y:S01]  /*4560*/  FSETP.GE.FTZ.AND P1, PT, R202, RZ, PT ;  /* 0x000000ffca00720b */ /* 0x000fe20003f36000 */
[----:B------:R-:W-:Y:S01]  /*4570*/  IMAD.MOV.U32 R19, RZ, RZ, 0x10 ;  /* 0x00000010ff137424 */ /* 0x000fe200078e00ff */
[-C--:B------:R-:W-:Y:S01]  /*4580*/  FSEL R5, R5, R177.reuse, P3 ;  /* 0x000000b105057208 */ /* 0x080fe20001800000 */
[----:B------:R1:W-:Y:S01]  /*4590*/  STS [R181+0x1c000], R16 ;  /* 0x01c00010b5007388 */ /* 0x0003e20000000800 */
[----:B------:R-:W-:Y:S01]  /*45a0*/  FSEL R0, R0, R177, P1 ;  /* 0x000000b100007208 */ /* 0x000fe20000800000 */
[----:B------:R-:W-:Y:S01]  /*45b0*/  FADD.FTZ R23, -R177, R23 ;  /* 0x00000017b1177221 */ /* 0x000fe20000010100 */
[----:B------:R-:W-:Y:S01]  /*45c0*/  FSETP.GE.FTZ.AND P4, PT, R197, RZ, PT ;  /* 0x000000ffc500720b */ /* 0x000fe20003f96000 */
[----:B------:R-:W-:Y:S01]  /*45d0*/  FMUL.FTZ R7, R205, R5 ;  /* 0x00000005cd077220 */ /* 0x000fe20000410000 */
[----:B------:R-:W-:Y:S01]  /*45e0*/  SEL R19, R19, 0xfffffff0, !P0 ;  /* 0xfffffff013137807 */ /* 0x000fe20004000000 */
[----:B------:R-:W-:Y:S01]  /*45f0*/  FMUL.FTZ R5, R202, R0 ;  /* 0x00000000ca057220 */ /* 0x000fe20000410000 */
[----:B------:R-:W-:Y:S01]  /*4600*/  FSEL R0, R22, R177, P4 ;  /* 0x000000b116007208 */ /* 0x000fe20002000000 */
[----:B------:R-:W-:Y:S01]  /*4610*/  FADD.FTZ R34, -R177, R34 ;  /* 0x00000022b1227221 */ /* 0x000fe20000010100 */
[----:B------:R-:W-:Y:S01]  /*4620*/  F2FP.F16.F32.PACK_AB R4, R32, R33 ;  /* 0x000000212004723e */ /* 0x000fe200000000ff */
[C---:B-----5:R-:W-:Y:S01]  /*4630*/  FADD.FTZ R8, -R176.reuse, R8 ;  /* 0x00000008b0087221 */ /* 0x060fe20000010100 */
[----:B------:R-:W-:Y:S01]  /*4640*/  FSETP.GE.FTZ.AND P1, PT, R185, RZ, PT ;  /* 0x000000ffb900720b */ /* 0x000fe20003f36000 */
[----:B------:R-:W-:Y:S01]  /*4650*/  FMUL.FTZ R6, R197, R0 ;  /* 0x00000000c5067220 */ /* 0x000fe20000410000 */
[----:B------:R-:W-:Y:S01]  /*4660*/  F2FP.F16.F32.PACK_AB R0, R5, R7 ;  /* 0x000000070500723e */ /* 0x000fe200000000ff */
[----:B------:R-:W-:Y:S01]  /*4670*/  IMAD.IADD R5, R181, 0x1, R19 ;  /* 0x00000001b5057824 */ /* 0x000fe200078e0213 */
[----:B------:R2:W-:Y:S01]  /*4680*/  STS [R181+0x1c400], R4 ;  /* 0x01c40004b5007388 */ /* 0x0005e20000000800 */
[----:B------:R-:W-:Y:S01]  /*4690*/  FSETP.GE.FTZ.AND P3, PT, R195, RZ, PT ;  /* 0x000000ffc300720b */ /* 0x000fe20003f76000 */
[C---:B------:R-:W-:Y:S01]  /*46a0*/  FADD.FTZ R9, -R176.reuse, R9 ;  /* 0x00000009b0097221 */ /* 0x040fe20000010100 */
[----:B------:R-:W-:Y:S01]  /*46b0*/  FSETP.GE.FTZ.AND P5, PT, R231, RZ, PT ;  /* 0x000000ffe700720b */ /* 0x000fe20003fb6000 */
[----:B------:R3:W-:Y:S01]  /*46c0*/  STS [R5+0x1c400], R0 ;  /* 0x01c4000005007388 */ /* 0x0007e20000000800 */
[----:B------:R-:W-:Y:S01]  /*46d0*/  FSEL R23, R23, R177, P3 ;  /* 0x000000b117177208 */ /* 0x000fe20001800000 */
[----:B------:R-:W-:Y:S01]  /*46e0*/  FADD.FTZ R12, -R176, R12 ;  /* 0x0000000cb00c7221 */ /* 0x000fe20000010100 */
[----:B------:R-:W-:Y:S01]  /*46f0*/  FSETP.GE.FTZ.AND P3, PT, R186, RZ, PT ;  /* 0x000000ffba00720b */ /* 0x000fe20003f76000 */
[----:B------:R4:W-:Y:S01]  /*4700*/  STS [R5+0x1c000], R17 ;  /* 0x01c0001105007388 */ /* 0x0009e20000000800 */
[----:B------:R-:W-:Y:S01]  /*4710*/  FSETP.GE.FTZ.AND P4, PT, R229, RZ, PT ;  /* 0x000000ffe500720b */ /* 0x000fe20003f96000 */
[----:B-1----:R-:W-:Y:S01]  /*4720*/  FMUL.FTZ R16, R195, R23 ;  /* 0x00000017c3107220 */ /* 0x002fe20000410000 */
[----:B------:R-:W-:Y:S01]  /*4730*/  FSEL R34, R34, R177, P3 ;  /* 0x000000b122227208 */ /* 0x000fe20001800000 */
[----:B------:R-:W-:Y:S01]  /*4740*/  @P1 FADD.FTZ R177, -R177, R35 ;  /* 0x00000023b1b11221 */ /* 0x000fe20000010100 */
[----:B------:R-:W-:Y:S01]  /*4750*/  FSETP.GE.FTZ.AND P3, PT, R210, RZ, PT ;  /* 0x000000ffd200720b */ /* 0x000fe20003f76000 */
[----:B------:R-:W-:Y:S01]  /*4760*/  FADD.FTZ R24, -R176, R24 ;  /* 0x00000018b0187221 */ /* 0x000fe20000010100 */
[-C--:B------:R-:W-:Y:S01]  /*4770*/  FSEL R8, R8, R176.reuse, P5 ;  /* 0x000000b008087208 */ /* 0x080fe20002800000 */
[C---:B------:R-:W-:Y:S01]  /*4780*/  FADD.FTZ R25, -R176.reuse, R25 ;  /* 0x00000019b0197221 */ /* 0x040fe20000010100 */
[----:B------:R-:W-:Y:S01]  /*4790*/  FSEL R9, R9, R176, P4 ;  /* 0x000000b009097208 */ /* 0x000fe20002000000 */
[----:B------:R-:W-:Y:S01]  /*47a0*/  FADD.FTZ R28, -R176, R28 ;  /* 0x0000001cb01c7221 */ /* 0x000fe20000010100 */
[----:B------:R-:W-:Y:S01]  /*47b0*/  FSETP.GE.FTZ.AND P1, PT, R206, RZ, PT ;  /* 0x000000ffce00720b */ /* 0x000fe20003f36000 */
[----:B------:R-:W-:Y:S01]  /*47c0*/  FMUL.FTZ R8, R231, R8 ;  /* 0x00000008e7087220 */ /* 0x000fe20000410000 */
[----:B------:R-:W-:Y:S01]  /*47d0*/  F2FP.F16.F32.PACK_AB R16, R16, R6 ;  /* 0x000000061010723e */ /* 0x000fe200000000ff */
[----:B------:R-:W-:Y:S01]  /*47e0*/  FMUL.FTZ R9, R229, R9 ;  /* 0x00000009e5097220 */ /* 0x000fe20000410000 */
[----:B------:R-:W-:Y:S01]  /*47f0*/  FSETP.GE.FTZ.AND P4, PT, R196, RZ, PT ;  /* 0x000000ffc400720b */ /* 0x000fe20003f96000 */
[C---:B------:R-:W-:Y:S01]  /*4800*/  FADD.FTZ R11, -R3.reuse, R11 ;  /* 0x0000000b030b7221 */ /* 0x040fe20000010100 */
[----:B--2---:R-:W-:Y:S01]  /*4810*/  FSEL R4, R12, R176, P3 ;  /* 0x000000b00c047208 */ /* 0x004fe20001800000 */
[----:B------:R-:W-:Y:S01]  /*4820*/  FADD.FTZ R7, -R3, R14 ;  /* 0x0000000e03077221 */ /* 0x000fe20000010100 */
[----:B------:R-:W-:Y:S01]  /*4830*/  FSETP.GE.FTZ.AND P5, PT, R199, RZ, PT ;  /* 0x000000ffc700720b */ /* 0x000fe20003fb6000 */
[----:B------:R-:W-:Y:S01]  /*4840*/  FADD.FTZ R26, -R3, R26 ;  /* 0x0000001a031a7221 */ /* 0x000fe20000010100 */
[----:B---3--:R-:W-:Y:S01]  /*4850*/  FADD.FTZ R0, -R176, R13 ;  /* 0x0000000db0007221 */ /* 0x008fe20000010100 */
[----:B------:R-:W-:Y:S01]  /*4860*/  FMUL.FTZ R6, R210, R4 ;  /* 0x00000004d2067220 */ /* 0x000fe20000410000 */
[----:B------:R-:W-:Y:S01]  /*4870*/  FSETP.GE.FTZ.AND P3, PT, R188, RZ, PT ;  /* 0x000000ffbc00720b */ /* 0x000fe20003f76000 */
[----:B------:R-:W-:Y:S01]  /*4880*/  FMUL.FTZ R34, R186, R34 ;  /* 0x00000022ba227220 */ /* 0x000fe20000410000 */
[-C--:B------:R-:W-:Y:S01]  /*4890*/  FSEL R25, R25, R176.reuse, P4 ;  /* 0x000000b019197208 */ /* 0x080fe20002000000 */
[----:B------:R-:W-:Y:S01]  /*48a0*/  FMUL.FTZ R177, R185, R177 ;  /* 0x000000b1b9b17220 */ /* 0x000fe20000410000 */
[-C--:B------:R-:W-:Y:S02]  /*48b0*/  FSEL R0, R0, R176.reuse, P1 ;  /* 0x000000b000007208 */ /* 0x080fe40000800000 */
[----:B------:R-:W-:Y:S02]  /*48c0*/  FSETP.GE.FTZ.AND P1, PT, R187, RZ, PT ;  /* 0x000000ffbb00720b */ /* 0x000fe40003f36000 */
[----:B------:R-:W-:Y:S01]  /*48d0*/  FSEL R24, R24, R176, P5 ;  /* 0x000000b018187208 */ /* 0x000fe20002800000 */
[----:B------:R-:W-:Y:S01]  /*48e0*/  FMUL.FTZ R4, R206, R0 ;  /* 0x00000000ce047220 */ /* 0x000fe20000410000 */
[----:B------:R-:W-:Y:S01]  /*48f0*/  F2FP.F16.F32.PACK_AB R0, R9, R8 ;  /* 0x000000080900723e */ /* 0x000fe200000000ff */
[----:B------:R-:W-:Y:S01]  /*4900*/  FADD.FTZ R8, -R3, R15 ;  /* 0x0000000f03087221 */ /* 0x000fe20000010100 */
[----:B------:R-:W-:Y:S01]  /*4910*/  FSEL R28, R28, R176, P3 ;  /* 0x000000b01c1c7208 */ /* 0x000fe20001800000 */
[----:B------:R-:W-:Y:S01]  /*4920*/  FMUL.FTZ R24, R199, R24 ;  /* 0x00000018c7187220 */ /* 0x000fe20000410000 */
[----:B------:R-:W-:Y:S01]  /*4930*/  F2FP.F16.F32.PACK_AB R4, R4, R6 ;  /* 0x000000060404723e */ /* 0x000fe200000000ff */
[----:B------:R1:W-:Y:S01]  /*4940*/  STS [R181+0x1d000], R0 ;  /* 0x01d00000b5007388 */ /* 0x0003e20000000800 */
[----:B------:R-:W-:Y:S01]  /*4950*/  FADD.FTZ R6, -R3, R10 ;  /* 0x0000000a03067221 */ /* 0x000fe20000010100 */
[----:B------:R-:W-:Y:S01]  /*4960*/  FSETP.GE.FTZ.AND P3, PT, R232, RZ, PT ;  /* 0x000000ffe800720b */ /* 0x000fe20003f76000 */
[----:B------:R-:W-:Y:S01]  /*4970*/  FMUL.FTZ R9, R196, R25 ;  /* 0x00000019c4097220 */ /* 0x000fe20000410000 */
[----:B------:R-:W-:Y:S01]  /*4980*/  @P1 FADD.FTZ R176, -R176, R29 ;  /* 0x0000001db0b01221 */ /* 0x000fe20000010100 */
[----:B------:R-:W-:Y:S01]  /*4990*/  FSETP.GE.FTZ.AND P1, PT, R230, RZ, PT ;  /* 0x000000ffe600720b */ /* 0x000fe20003f36000 */
[----:B------:R-:W-:Y:S01]  /*49a0*/  FMUL.FTZ R28, R188, R28 ;  /* 0x0000001cbc1c7220 */ /* 0x000fe20000410000 */
[-C--:B------:R-:W-:Y:S01]  /*49b0*/  FSEL R6, R6, R3.reuse, P3 ;  /* 0x0000000306067208 */ /* 0x080fe20001800000 */
[----:B------:R-:W-:Y:S01]  /*49c0*/  FMUL.FTZ R176, R187, R176 ;  /* 0x000000b0bbb07220 */ /* 0x000fe20000410000 */
[----:B------:R-:W-:Y:S02]  /*49d0*/  FSEL R11, R11, R3, P1 ;  /* 0x000000030b0b7208 */ /* 0x000fe40000800000 */
[----:B------:R-:W-:Y:S01]  /*49e0*/  FSETP.GE.FTZ.AND P1, PT, R189, RZ, PT ;  /* 0x000000ffbd00720b */ /* 0x000fe20003f36000 */
[----:B------:R-:W-:Y:S01]  /*49f0*/  FMUL.FTZ R18, R232, R6 ;  /* 0x00000006e8127220 */ /* 0x000fe20000410000 */
[----:B------:R-:W-:Y:S01]  /*4a00*/  FSETP.GE.FTZ.AND P3, PT, R226, RZ, PT ;  /* 0x000000ffe200720b */ /* 0x000fe20003f76000 */
[----:B------:R-:W-:Y:S01]  /*4a10*/  FADD.FTZ R6, -R3, R27 ;  /* 0x0000001b03067221 */ /* 0x000fe20000010100 */
[----:B------:R-:W-:Y:S01]  /*4a20*/  FSETP.GE.FTZ.AND P6, PT, R225, RZ, PT ;  /* 0x000000ffe100720b */ /* 0x000fe20003fd6000 */
[----:B----4-:R-:W-:Y:S01]  /*4a30*/  FMUL.FTZ R17, R230, R11 ;  /* 0x0000000be6117220 */ /* 0x010fe20000410000 */
[----:B------:R-:W-:Y:S02]  /*4a40*/  FSEL R7, R7, R3, P3 ;  /* 0x0000000307077208 */ /* 0x000fe40001800000 */
[----:B------:R-:W-:Y:S02]  /*4a50*/  FSETP.GE.FTZ.AND P5, PT, R203, RZ, PT ;  /* 0x000000ffcb00720b */ /* 0x000fe40003fb6000 */
[----:B------:R-:W-:Y:S01]  /*4a60*/  FSETP.GE.FTZ.AND P4, PT, R193, RZ, PT ;  /* 0x000000ffc100720b */ /* 0x000fe20003f96000 */
[----:B------:R-:W-:Y:S01]  /*4a70*/  FMUL.FTZ R15, R226, R7 ;  /* 0x00000007e20f7220 */ /* 0x000fe20000410000 */
[----:B------:R-:W-:Y:S01]  /*4a80*/  FSETP.GE.FTZ.AND P3, PT, R191, RZ, PT ;  /* 0x000000ffbf00720b */ /* 0x000fe20003f76000 */
[----:B-1----:R-:W-:Y:S01]  /*4a90*/  FADD.FTZ R0, -R3, R30 ;  /* 0x0000001e03007221 */ /* 0x002fe20000010100 */
[-C--:B------:R-:W-:Y:S02]  /*4aa0*/  FSEL R8, R8, R3.reuse, P6 ;  /* 0x0000000308087208 */ /* 0x080fe40003000000 */
[-C--:B------:R-:W-:Y:S02]  /*4ab0*/  FSEL R7, R26, R3.reuse, P5 ;  /* 0x000000031a077208 */ /* 0x080fe40002800000 */
[-C--:B------:R-:W-:Y:S01]  /*4ac0*/  FSEL R6, R6, R3.reuse, P4 ;  /* 0x0000000306067208 */ /* 0x080fe20002000000 */
[----:B------:R-:W-:Y:S01]  /*4ad0*/  FMUL.FTZ R14, R225, R8 ;  /* 0x00000008e10e7220 */ /* 0x000fe20000410000 */
[----:B------:R-:W-:Y:S01]  /*4ae0*/  FSEL R0, R0, R3, P3 ;  /* 0x0000000300007208 */ /* 0x000fe20001800000 */
[----:B------:R-:W-:Y:S01]  /*4af0*/  @P1 FADD.FTZ R3, -R3, R31 ;  /* 0x0000001f03031221 */ /* 0x000fe20000010100 */
[----:B------:R-:W-:Y:S01]  /*4b00*/  FMUL.FTZ R13, R203, R7 ;  /* 0x00000007cb0d7220 */ /* 0x000fe20000410000 */
[----:B------:R-:W-:Y:S01]  /*4b10*/  FMUL.FTZ R7, R193, R6 ;  /* 0x00000006c1077220 */ /* 0x000fe20000410000 */
[----:B------:R-:W-:Y:S01]  /*4b20*/  F2FP.F16.F32.PACK_AB R6, R14, R15 ;  /* 0x0000000f0e06723e */ /* 0x000fe200000000ff */
[----:B------:R-:W-:Y:S01]  /*4b30*/  FMUL.FTZ R8, R189, R3 ;  /* 0x00000003bd087220 */ /* 0x000fe20000410000 */
[----:B------:R-:W-:Y:S01]  /*4b40*/  F2FP.F16.F32.PACK_AB R3, R17, R18 ;  /* 0x000000121103723e */ /* 0x000fe200000000ff */
[----:B------:R-:W-:Y:S01]  /*4b50*/  FMUL.FTZ R11, R191, R0 ;  /* 0x00000000bf0b7220 */ /* 0x000fe20000410000 */
[----:B------:R-:W-:Y:S01]  /*4b60*/  F2FP.F16.F32.PACK_AB R20, R20, R164 ;  /* 0x000000a41414723e */ /* 0x000fe200000000ff */
[----:B------:R-:W-:Y:S01]  /*4b70*/  IMAD R225, R241, UR6, RZ ;  /* 0x00000006f1e17c24 */ /* 0x000fe2000f8e02ff */
[----:B------:R-:W-:Y:S01]  /*4b80*/  F2FP.F16.F32.PACK_AB R12, R177, R34 ;  /* 0x00000022b10c723e */ /* 0x000fe200000000ff */
[----:B------:R1:W-:Y:S01]  /*4b90*/  STS [R181+0x1d400], R3 ;  /* 0x01d40003b5007388 */ /* 0x0003e20000000800 */
[----:B------:R-:W-:Y:S02]  /*4ba0*/  F2FP.F16.F32.PACK_AB R9, R9, R24 ;  /* 0x000000180909723e */ /* 0x000fe400000000ff */
[----:B------:R-:W-:Y:S01]  /*4bb0*/  F2FP.F16.F32.PACK_AB R7, R7, R13 ;  /* 0x0000000d0707723e */ /* 0x000fe200000000ff */
[----:B------:R2:W-:Y:S01]  /*4bc0*/  STS [R5+0x1d000], R4 ;  /* 0x01d0000405007388 */ /* 0x0005e20000000800 */
[----:B------:R-:W-:Y:S02]  /*4bd0*/  F2FP.F16.F32.PACK_AB R10, R176, R28 ;  /* 0x0000001cb00a723e */ /* 0x000fe400000000ff */
[----:B------:R-:W-:Y:S01]  /*4be0*/  F2FP.F16.F32.PACK_AB R8, R8, R11 ;  /* 0x0000000b0808723e */ /* 0x000fe200000000ff */
[----:B------:R-:W-:Y:S01]  /*4bf0*/  STS [R5+0x1d400], R6 ;  /* 0x01d4000605007388 */ /* 0x000fe20000000800 */
[----:B------:R-:W-:Y:S03]  /*4c00*/  LOP3.LUT R0, R219, 0x30, R218, 0xf8, !PT ;  /* 0x00000030db007812 */ /* 0x000fe600078ef8da */
[----:B------:R-:W-:Y:S01]  /*4c10*/  STS [R182+-0x4000], R21 ;  /* 0xffc00015b6007388 */ /* 0x000fe20000000800 */
[----:B------:R-:W-:Y:S03]  /*4c20*/  LOP3.LUT R0, R0, 0x1c0, R217, 0xf8, !PT ;  /* 0x000001c000007812 */ /* 0x000fe600078ef8d9 */
[----:B------:R-:W-:Y:S01]  /*4c30*/  STS [R182+-0x3c00], R16 ;  /* 0xffc40010b6007388 */ /* 0x000fe20000000800 */
[----:B------:R-:W-:Y:S04]  /*4c40*/  LOP3.LUT R0, R0, R215, RZ, 0x3c, !PT ;  /* 0x000000d700007212 */ /* 0x000fe800078e3cff */
[----:B-1----:R-:W-:Y:S02]  /*4c50*/  LOP3.LUT R3, R0, 0x200, R223, 0xf8, !PT ;  /* 0x0000020000037812 */ /* 0x002fe400078ef8df */
[----:B------:R-:W-:Y:S01]  /*4c60*/  LOP3.LUT R0, R2, 0x200, R217, 0xf8, !PT ;  /* 0x0000020002007812 */ /* 0x000fe200078ef8d9 */
[----:B--2---:R-:W-:Y:S01]  /*4c70*/  IMAD.IADD R4, R19, 0x1, R182 ;  /* 0x0000000113047824 */ /* 0x004fe200078e02b6 */
[----:B------:R-:W-:Y:S02]  /*4c80*/  LEA R3, R3, UR4, 0x1 ;  /* 0x0000000403037c11 */ /* 0x000fe4000f8e08ff */
[----:B------:R-:W-:Y:S01]  /*4c90*/  LEA R180, R0, UR4, 0x1 ;  /* 0x0000000400b47c11 */ /* 0x000fe2000f8e08ff */
[----:B------:R-:W-:Y:S01]  /*4ca0*/  IMAD.MOV.U32 R0, RZ, RZ, 0x40 ;  /* 0x00000040ff007424 */ /* 0x000fe200078e00ff */
[----:B------:R-:W-:Y:S04]  /*4cb0*/  STS [R4+-0x4000], R20 ;  /* 0xffc0001404007388 */ /* 0x000fe80000000800 */
[----:B------:R-:W-:Y:S01]  /*4cc0*/  STS [R4+-0x3c00], R12 ;  /* 0xffc4000c04007388 */ /* 0x000fe20000000800 */
[----:B------:R-:W-:Y:S03]  /*4cd0*/  SEL R0, R0, 0xffffffc0, !P0 ;  /* 0xffffffc000007807 */ /* 0x000fe60004000000 */
[----:B------:R-:W-:Y:S02]  /*4ce0*/  STS [R182+-0x3000], R9 ;  /* 0xffd00009b6007388 */ /* 0x000fe40000000800 */
[----:B------:R-:W-:Y:S02]  /*4cf0*/  IMAD.IADD R0, R180, 0x1, R0 ;  /* 0x00000001b4007824 */ /* 0x000fe400078e0200 */
[----:B------:R-:W-:Y:S04]  /*4d00*/  STS [R182+-0x2c00], R7 ;  /* 0xffd40007b6007388 */ /* 0x000fe80000000800 */
        /* <DEDUP_REMOVED lines=64> */
[C---:B------:R-:W-:Y:S04]  /*5110*/  HMMA.16816.F32 R48, R4.reuse, R14, R48 ;  /* 0x0000000e0430723c */ /* 0x040fe80000001830 */
[C---:B------:R-:W-:Y:S04]  /*5120*/  LEA R2, P1, R0.reuse, R238, 0x2 ;  /* 0x000000ee00027211 */ /* 0x040fe800078210ff */
[-C--:B------:R-:W-:Y:S03]  /*5130*/  HMMA.16816.F32 R52, R4, R20.reuse, R52 ;  /* 0x000000140434723c */ /* 0x080fe60000001834 */
[----:B------:R-:W-:Y:S01]  /*5140*/  LEA.HI.X.SX32 R0, R0, R239, 0x2, P1 ;  /* 0x000000ef00007211 */ /* 0x000fe200008f16ff */
[----:B------:R-:W-:Y:S04]  /*5150*/  IMAD.MOV.U32 R238, RZ, RZ, R2 ;  /* 0x000000ffffee7224 */ /* 0x000fe800078e0002 */
        /* <DEDUP_REMOVED lines=35> */
[----:B------:R-:W-:Y:S01]  /*5390*/  LOP3.LUT R2, R2, 0x1e00, R247, 0xf8, !PT ;  /* 0x00001e0002027812 */ /* 0x000fe200078ef8f7 */
[C---:B-1----:R-:W-:Y:S04]  /*53a0*/  IMAD.SHL.U32 R0, R5.reuse, 0x40, RZ ;  /* 0x0000004005007824 */ /* 0x042fe800078e00ff */
[----:B------:R-:W-:Y:S05]  /*53b0*/  IMAD.X R0, RZ, RZ, ~R0, P1 ;  /* 0x000000ffff007224 */ /* 0x000fea00008e0e00 */
[----:B------:R-:W-:Y:S04]  /*53c0*/  SHF.R.S64 R4, R4, 0x1f, R0 ;  /* 0x0000001f04047819 */ /* 0x000fe80000001000 */
[----:B------:R-:W-:Y:S04]  /*53d0*/  IADD3 R245, P1, PT, R4, R245, RZ ;  /* 0x000000f504f57210 */ /* 0x000fe80007f3e0ff */
[----:B------:R-:W-:Y:S02]  /*53e0*/  LEA.HI.X.SX32 R243, R0, R243, 0x1, P1 ;  /* 0x000000f300f37211 */ /* 0x000fe400008f0eff */
[C---:B------:R-:W-:Y:S02]  /*53f0*/  LEA R4, P1, R5.reuse, R245, 0x6 ;  /* 0x000000f505047211 */ /* 0x040fe400078230ff */
[----:B------:R-:W-:Y:S01]  /*5400*/  LEA R0, R2, UR4, 0x1 ;  /* 0x0000000402007c11 */ /* 0x000fe2000f8e08ff */
[----:B------:R-:W-:Y:S01]  /*5410*/  IMAD.MOV.U32 R7, RZ, RZ, R243 ;  /* 0x000000ffff077224 */ /* 0x000fe200078e00f3 */
[----:B--2---:R-:W-:Y:S01]  /*5420*/  LEA.HI.X R5, R5, R243, R6, 0x6, P1 ;  /* 0x000000f305057211 */ /* 0x004fe200008f3406 */
        /* <DEDUP_REMOVED lines=9> */
.L_x_1928:
[----:B------:R-:W-:Y:S01]  /*54c0*/  SHF.R.U32.HI R213, RZ, 0x3, R221 ;  /* 0x00000003ffd57819 */ /* 0x000fe200000116dd */
[----:B------:R-:W-:Y:S01]  /*54d0*/  LDSM.16.M88.4 R32, [R208+0x1c000] ;  /* 0x01c00000d020783b */ /* 0x000fe20000000200 */
[C---:B------:R-:W-:Y:S01]  /*54e0*/  VIADD R8, R208.reuse, 0x8000 ;  /* 0x00008000d0087836 */ /* 0x040fe20000000000 */
[----:B------:R-:W-:Y:S01]  /*54f0*/  UISETP.NE.AND UP2, UPT, UR39, URZ, UPT ;  /* 0x000000ff2700728c */ /* 0x000fe2000bf45270 */
[----:B-1----:R-:W-:Y:S01]  /*5500*/  LOP3.LUT R0, R213, 0x18, RZ, 0xc0, !PT ;  /* 0x00000018d5007812 */ /* 0x002fe200078ec0ff */
[----:B------:R-:W-:Y:S01]  /*5510*/  VIADD R2, R208, 0x8040 ;  /* 0x00008040d0027836 */ /* 0x000fe20000000000 */
[----:B------:R-:W-:Y:S01]  /*5520*/  LDSM.16.M88.4 R28, [R208+0x1d000] ;  /* 0x01d00000d01c783b */ /* 0x000fe20000000200 */
[----:B------:R-:W-:Y:S01]  /*5530*/  @P0 VIADD R2, R8, 0xffffffc0 ;  /* 0xffffffc008020836 */ /* 0x000fe20000000000 */
[----:B------:R-:W-:Y:S01]  /*5540*/  LOP3.LUT R0, R0, 0x20, R224, 0xf8, !PT ;  /* 0x0000002000007812 */ /* 0x000fe200078ef8e0 */
[----:B------:R-:W-:Y:S01]  /*5550*/  IMAD.U32 R230, RZ, RZ, UR13 ;  /* 0x0000000dffe67e24 */ /* 0x000fe2000f8e00ff */
[----:B------:R-:W-:Y:S01]  /*5560*/  PLOP3.LUT P3, PT, PT, PT, UP2, 0x80, 0x8 ;  /* 0x000000000008781c */ /* 0x000fe20003f6f028 */
[----:B------:R-:W-:Y:S01]  /*5570*/  LDSM.16.M88.4 R168, [R209+0x1c000] ;  /* 0x01c00000d1a8783b */ /* 0x000fe20000000200 */
[--C-:B------:R-:W-:Y:S01]  /*5580*/  LOP3.LUT R0, R0, 0x1c0, R217.reuse, 0xf8, !PT ;  /* 0x000001c000007812 */ /* 0x100fe200078ef8d9 */
[----:B------:R-:W-:Y:S01]  /*5590*/  IMAD.IADD R210, R214, 0x1, R2 ;  /* 0x00000001d6d27824 */ /* 0x000fe200078e0202 */
[----:B------:R-:W-:Y:S01]  /*55a0*/  LEA R230, P1, R230, R238, 0x2 ;  /* 0x000000eee6e67211 */ /* 0x000fe200078210ff */
[----:B------:R-:W-:Y:S01]  /*55b0*/  VIADD R242, R242, 0xfffffffc ;  /* 0xfffffffcf2f27836 */ /* 0x000fe20000000000 */
[----:B------:R-:W-:Y:S01]  /*55c0*/  LOP3.LUT R0, R0, R215, RZ, 0x3c, !PT ;  /* 0x000000d700007212 */ /* 0x000fe200078e3cff */
[----:B------:R-:W-:Y:S01]  /*55d0*/  LDSM.16.M88.4 R176, [R209+0x1d000] ;  /* 0x01d00000d1b0783b */ /* 0x000fe20000000200 */
[----:B------:R-:W-:Y:S02]  /*55e0*/  ULOP3.LUT UR43, UR39, 0x1, URZ, 0xc0, !UPT ;  /* 0x00000001272b7892 */ /* 0x000fe4000f8ec0ff */
[----:B------:R-:W-:Y:S01]  /*55f0*/  LOP3.LUT R0, R0, 0x200, R217, 0xf8, !PT ;  /* 0x0000020000007812 */ /* 0x000fe200078ef8d9 */
[----:B------:R-:W-:Y:S01]  /*5600*/  @UP2 UIADD3 UR47, UP1, UPT, UR44, -0x100, URZ ;  /* 0xffffff002c2f2890 */ /* 0x000fe2000ff3e0ff */
[----:B------:R-:W-:Y:S01]  /*5610*/  LDSM.16.M88.4 R184, [R2+0x14000] ;  /* 0x0140000002b8783b */ /* 0x000fe20000000200 */
[----:B------:R-:W-:Y:S01]  /*5620*/  UISETP.NE.U32.AND UP0, UPT, UR43, 0x1, UPT ;  /* 0x000000012b00788c */ /* 0x000fe2000bf05070 */
[----:B------:R-:W-:Y:S01]  /*5630*/  LEA R0, R0, UR4, 0x1 ;  /* 0x0000000400007c11 */ /* 0x000fe2000f8e08ff */
[----:B------:R-:W-:Y:S02]  /*5640*/  UIADD3 UR48, UPT, UPT, UR39, -0x1, URZ ;  /* 0xffffffff27307890 */ /* 0x000fe4000fffe0ff */
[----:B------:R-:W-:Y:S01]  /*5650*/  LDSM.16.M88.4 R192, [R2+0x15000] ;  /* 0x0150000002c0783b */ /* 0x000fe20000000200 */
[----:B------:R-:W-:Y:S04]  /*5660*/  @UP2 UIADD3.X UR43, UPT, UPT, UR45, -0x1, URZ, UP1, !UPT ;  /* 0xffffffff2d2b2890 */ /* 0x000fe80008ffe4ff */
        /* <DEDUP_REMOVED lines=33> */
[----:B------:R-:W-:Y:S07]  /*5880*/  LDSM.16.M88.4 R188, [R209+0x1f000] ;  /* 0x01f00000d1bc783b */ /* 0x000fee0000000200 */
[-C--:B-1----:R-:W-:Y:S08]  /*5890*/  HMMA.16816.F32 R20, R184, R164.reuse, R20 ;  /* 0x000000a4b814723c */ /* 0x082ff00000001814 */
[C---:B------:R-:W-:Y:S08]  /*58a0*/  HMMA.16816.F32 R24, R192.reuse, R164, R24 ;  /* 0x000000a4c018723c */ /* 0x040ff00000001818 */
[-C--:B------:R-:W-:Y:S08]  /*58b0*/  HMMA.16816.F32 R28, R192, R166.reuse, R28 ;  /* 0x000000a6c01c723c */ /* 0x080ff0000000181c */
[----:B------:R-:W-:Y:S01]  /*58c0*/  HMMA.16816.F32 R32, R184, R166, R32 ;  /* 0x000000a6b820723c */ /* 0x000fe20000001820 */
[----:B------:R-:W1:Y:S05]  /*58d0*/  LDSM.16.MT88.4 R164, [R0+0x12000] ;  /* 0x0120000000a4783b */ /* 0x000e6a0000004200 */
[----:B------:R-:W-:Y:S02]  /*58e0*/  LDSM.16.MT88.4 R184, [R0+0xe800] ;  /* 0x00e8000000b8783b */ /* 0x000fe40000004200 */
[-C--:B------:R-:W-:Y:S08]  /*58f0*/  HMMA.16816.F32 R4, R196, R200.reuse, R4 ;  /* 0x000000c8c404723c */ /* 0x080ff00000001804 */
[C---:B------:R-:W-:Y:S08]  /*5900*/  HMMA.16816.F32 R8, R204.reuse, R200, R8 ;  /* 0x000000c8cc08723c */ /* 0x040ff00000001808 */
[-C--:B------:R-:W-:Y:S08]  /*5910*/  HMMA.16816.F32 R12, R204, R202.reuse, R12 ;  /* 0x000000cacc0c723c */ /* 0x080ff0000000180c */
[C---:B------:R-:W-:Y:S01]  /*5920*/  HMMA.16816.F32 R16, R196.reuse, R202, R16 ;  /* 0x000000cac410723c */ /* 0x040fe20000001810 */
[----:B------:R-:W4:Y:S05]  /*5930*/  LDL R202, [R1+0x4] ;  /* 0x0000040001ca7983 */ /* 0x000f2a0000100800 */
[----:B------:R-:W4:Y:S02]  /*5940*/  LDL R203, [R1] ;  /* 0x0000000001cb7983 */ /* 0x000f240000100800 */
[-C--:B--2---:R-:W-:Y:S08]  /*5950*/  HMMA.16816.F32 R20, R196, R168.reuse, R20 ;  /* 0x000000a8c414723c */ /* 0x084ff00000001814 */
[C---:B------:R-:W-:Y:S08]  /*5960*/  HMMA.16816.F32 R24, R204.reuse, R168, R24 ;  /* 0x000000a8cc18723c */ /* 0x040ff00000001818 */
[-C--:B------:R-:W-:Y:S08]  /*5970*/  HMMA.16816.F32 R28, R204, R170.reuse, R28 ;  /* 0x000000aacc1c723c */ /* 0x080ff0000000181c */
[----:B------:R-:W-:Y:S01]  /*5980*/  HMMA.16816.F32 R32, R196, R170, R32 ;  /* 0x000000aac420723c */ /* 0x000fe20000001820 */
[----:B------:R2:W2:Y:S07]  /*5990*/  LDSM.16.M88.4 R168, [R209+0x1e000] ;  /* 0x01e00000d1a8783b */ /* 0x0004ae0000000200 */
        /* <DEDUP_REMOVED lines=8> */
[----:B------:R-:W3:Y:S03]  /*5a20*/  LDSM.16.MT88.4 R176, [R0+0x12800] ;  /* 0x0128000000b0783b */ /* 0x000ee60000004200 */
[C---:B------:R-:W-:Y:S04]  /*5a30*/  LEA R226, P1, R225.reuse, R228, 0x5 ;  /* 0x000000e4e1e27211 */ /* 0x040fe800078228ff */
[-C--:B-1----:R-:W-:Y:S03]  /*5a40*/  HMMA.16816.F32 R20, R172, R164.reuse, R20 ;  /* 0x000000a4ac14723c */ /* 0x082fe60000001814 */
[C---:B------:R-:W-:Y:S02]  /*5a50*/  LEA.HI.X.SX32 R227, R225.reuse, R229, 0x5, P1 ;  /* 0x000000e5e1e37211 */ /* 0x040fe400008f2eff */
[C---:B------:R-:W-:Y:S03]  /*5a60*/  LEA R208, P1, R225.reuse, R226, 0x5 ;  /* 0x000000e2e1d07211 */ /* 0x040fe600078228ff */
[C---:B------:R-:W-:Y:S04]  /*5a70*/  HMMA.16816.F32 R24, R180.reuse, R164, R24 ;  /* 0x000000a4b418723c */ /* 0x040fe80000001818 */
[C---:B--2---:R-:W-:Y:S02]  /*5a80*/  LEA.HI.X.SX32 R209, R225.reuse, R227, 0x5, P1 ;  /* 0x000000e3e1d17211 */ /* 0x044fe400008f2eff */
[C---:B------:R-:W-:Y:S02]  /*5a90*/  LEA R206, P1, R225.reuse, R208, 0x5 ;  /* 0x000000d0e1ce7211 */ /* 0x040fe400078228ff */
[-C--:B------:R-:W-:Y:S01]  /*5aa0*/  HMMA.16816.F32 R28, R180, R166.reuse, R28 ;  /* 0x000000a6b41c723c */ /* 0x080fe2000000181c */
[----:B------:R-:W-:Y:S02]  /*5ab0*/  LDSM.16.M88.4 R180, [R2+0x17000] ;  /* 0x0170000002b4783b */ /* 0x000fe40000000200 */
[C---:B------:R-:W-:Y:S02]  /*5ac0*/  LEA.HI.X.SX32 R207, R225.reuse, R209, 0x5, P1 ;  /* 0x000000d1e1cf7211 */ /* 0x040fe400008f2eff */
[C---:B------:R-:W-:Y:S03]  /*5ad0*/  LEA R204, P1, R225.reuse, R206, 0x5 ;  /* 0x000000cee1cc7211 */ /* 0x040fe600078228ff */
[----:B------:R-:W-:Y:S01]  /*5ae0*/  HMMA.16816.F32 R32, R172, R166, R32 ;  /* 0x000000a6ac20723c */ /* 0x000fe20000001820 */
[----:B------:R1:W-:Y:S03]  /*5af0*/  LDSM.16.M88.4 R164, [R2+0x16000] ;  /* 0x0160000002a4783b */ /* 0x0003e60000000200 */
[C---:B------:R-:W-:Y:S02]  /*5b00*/  LEA.HI.X.SX32 R205, R225.reuse, R207, 0x5, P1 ;  /* 0x000000cfe1cd7211 */ /* 0x040fe400008f2eff */
[----:B------:R-:W2:Y:S01]  /*5b10*/  LDSM.16.MT88.4 R172, [R0+0xf000] ;  /* 0x00f0000000ac783b */ /* 0x000ea20000004200 */
[C---:B------:R-:W-:Y:S01]  /*5b20*/  LEA R234, P1, R225.reuse, R204, 0x5 ;  /* 0x000000cce1ea7211 */ /* 0x040fe200078228ff */
[-C--:B------:R-:W-:Y:S05]  /*5b30*/  HMMA.16816.F32 R4, R168, R184.reuse, R4 ;  /* 0x000000b8a804723c */ /* 0x080fea0000001804 */
[C---:B------:R-:W-:Y:S03]  /*5b40*/  LEA.HI.X.SX32 R235, R225.reuse, R205, 0x5, P1 ;  /* 0x000000cde1eb7211 */ /* 0x040fe600008f2eff */
[C---:B------:R-:W-:Y:S04]  /*5b50*/  HMMA.16816.F32 R8, R188.reuse, R184, R8 ;  /* 0x000000b8bc08723c */ /* 0x040fe80000001808 */
[C---:B------:R-:W-:Y:S04]  /*5b60*/  IMAD.WIDE R236, R225.reuse, -0xc0, R234 ;  /* 0xffffff40e1ec7825 */ /* 0x040fe800078e02ea */
[-C--:B------:R-:W-:Y:S01]  /*5b70*/  HMMA.16816.F32 R12, R188, R186.reuse, R12 ;  /* 0x000000babc0c723c */ /* 0x080fe2000000180c */
[----:B-1----:R-:W-:Y:S02]  /*5b80*/  IMAD.MOV.U32 R2, RZ, RZ, 0x4 ;  /* 0x00000004ff027424 */ /* 0x002fe400078e00ff */
[C---:B------:R-:W-:Y:S04]  /*5b90*/  LEA R198, P1, R225.reuse, R236, 0x5 ;  /* 0x000000ece1c67211 */ /* 0x040fe800078228ff */
[C---:B------:R-:W-:Y:S01]  /*5ba0*/  LEA.HI.X.SX32 R199, R225.reuse, R237, 0x5, P1 ;  /* 0x000000ede1c77211 */ /* 0x040fe200008f2eff */
[C---:B------:R-:W-:Y:S01]  /*5bb0*/  HMMA.16816.F32 R16, R168.reuse, R186, R16 ;  /* 0x000000baa810723c */ /* 0x040fe20000001810 */
[----:B------:R-:W1:Y:S03]  /*5bc0*/  LDSM.16.MT88.4 R184, [R0+0x13000] ;  /* 0x0130000000b8783b */ /* 0x000e660000004200 */
[C---:B------:R-:W-:Y:S04]  /*5bd0*/  LEA R196, P1, R225.reuse, R198, 0x5 ;  /* 0x000000c6e1c47211 */ /* 0x040fe800078228ff */
[-C--:B---3--:R-:W-:Y:S03]  /*5be0*/  HMMA.16816.F32 R20, R168, R176.reuse, R20 ;  /* 0x000000b0a814723c */ /* 0x088fe60000001814 */
[C---:B------:R-:W-:Y:S02]  /*5bf0*/  LEA.HI.X.SX32 R197, R225.reuse, R199, 0x5, P1 ;  /* 0x000000c7e1c57211 */ /* 0x040fe400008f2eff */
[C---:B------:R-:W-:Y:S03]  /*5c00*/  LEA R194, P1, R225.reuse, R196, 0x5 ;  /* 0x000000c4e1c27211 */ /* 0x040fe600078228ff */
[C---:B------:R-:W-:Y:S04]  /*5c10*/  HMMA.16816.F32 R24, R188.reuse, R176, R24 ;  /* 0x000000b0bc18723c */ /* 0x040fe80000001818 */
[C---:B------:R-:W-:Y:S02]  /*5c20*/  LEA.HI.X.SX32 R195, R225.reuse, R197, 0x5, P1 ;  /* 0x000000c5e1c37211 */ /* 0x040fe400008f2eff */
[C---:B------:R-:W-:Y:S02]  /*5c30*/  LEA R192, P1, R225.reuse, R194, 0x5 ;  /* 0x000000c2e1c07211 */ /* 0x040fe400078228ff */
[-C--:B------:R-:W-:Y:S03]  /*5c40*/  HMMA.16816.F32 R28, R188, R178.reuse, R28 ;  /* 0x000000b2bc1c723c */ /* 0x080fe6000000181c */
[C---:B------:R-:W-:Y:S02]  /*5c50*/  LEA.HI.X.SX32 R193, R225.reuse, R195, 0x5, P1 ;  /* 0x000000c3e1c17211 */ /* 0x040fe400008f2eff */
[C---:B------:R-:W-:Y:S03]  /*5c60*/  LEA R190, P1, R225.reuse, R192, 0x5 ;  /* 0x000000c0e1be7211 */ /* 0x040fe600078228ff */
[----:B------:R-:W-:Y:S01]  /*5c70*/  HMMA.16816.F32 R32, R168, R178, R32 ;  /* 0x000000b2a820723c */ /* 0x000fe20000001820 */
[----:B------:R-:W-:Y:S03]  /*5c80*/  LDSM.16.M88.4 R168, [R210+0x16000] ;  /* 0x01600000d2a8783b */ /* 0x000fe60000000200 */
[C---:B------:R-:W-:Y:S02]  /*5c90*/  LEA.HI.X.SX32 R191, R225.reuse, R193, 0x5, P1 ;  /* 0x000000c1e1bf7211 */ /* 0x040fe400008f2eff */
[----:B------:R-:W-:Y:S01]  /*5ca0*/  LDSM.16.M88.4 R176, [R210+0x17000] ;  /* 0x01700000d2b0783b */ /* 0x000fe20000000200 */
[C---:B------:R-:W-:Y:S01]  /*5cb0*/  LEA R200, P1, R225.reuse, R190, 0x5 ;  /* 0x000000bee1c87211 */ /* 0x040fe200078228ff */
        /* <DEDUP_REMOVED lines=8> */
[----:B------:R-:W2:Y:S07]  /*5d40*/  LDSM.16.MT88.4 R172, [R0+0xf800] ;  /* 0x00f8000000ac783b */ /* 0x000eae0000004200 */
[-C--:B-1----:R-:W-:Y:S08]  /*5d50*/  HMMA.16816.F32 R20, R164, R184.reuse, R20 ;  /* 0x000000b8a414723c */ /* 0x082ff00000001814 */
[C---:B------:R-:W-:Y:S08]  /*5d60*/  HMMA.16816.F32 R24, R180.reuse, R184, R24 ;  /* 0x000000b8b418723c */ /* 0x040ff00000001818 */
[-C--:B------:R-:W-:Y:S08]  /*5d70*/  HMMA.16816.F32 R28, R180, R186.reuse, R28 ;  /* 0x000000bab41c723c */ /* 0x080ff0000000181c */
[----:B------:R-:W-:Y:S01]  /*5d80*/  HMMA.16816.F32 R32, R164, R186, R32 ;  /* 0x000000baa420723c */ /* 0x000fe20000001820 */
[----:B------:R1:W3:Y:S03]  /*5d90*/  LDSM.16.MT88.4 R164, [R0+0x13800] ;  /* 0x0138000000a4783b */ /* 0x0002e60000004200 */
[C---:B------:R-:W-:Y:S04]  /*5da0*/  LEA R186, P1, R225.reuse, R188, 0x5 ;  /* 0x000000bce1ba7211 */ /* 0x040fe800078228ff */
[C---:B------:R-:W-:Y:S01]  /*5db0*/  LEA.HI.X.SX32 R187, R225.reuse, R189, 0x5, P1 ;  /* 0x000000bde1bb7211 */ /* 0x040fe200008f2eff */
[-C--:B--2---:R-:W-:Y:S05]  /*5dc0*/  HMMA.16816.F32 R4, R168, R172.reuse, R4 ;  /* 0x000000aca804723c */ /* 0x084fea0000001804 */
[C---:B------:R-:W-:Y:S03]  /*5dd0*/  LEA R184, P1, R225.reuse, R186, 0x5 ;  /* 0x000000bae1b87211 */ /* 0x040fe600078228ff */
[C---:B------:R-:W-:Y:S04]  /*5de0*/  HMMA.16816.F32 R8, R176.reuse, R172, R8 ;  /* 0x000000acb008723c */ /* 0x040fe80000001808 */
[C---:B------:R-:W-:Y:S02]  /*5df0*/  LEA.HI.X.SX32 R185, R225.reuse, R187, 0x5, P1 ;  /* 0x000000bbe1b97211 */ /* 0x040fe400008f2eff */
[----:B------:R-:W-:Y:S01]  /*5e00*/  LEA R182, P1, R225, R184, 0x5 ;  /* 0x000000b8e1b67211 */ /* 0x000fe200078228ff */
[----:B-1----:R-:W-:Y:S01]  /*5e10*/  VIADD R0, R211, 0x40 ;  /* 0x00000040d3007836 */ /* 0x002fe20000000000 */
[-C--:B------:R-:W-:Y:S03]  /*5e20*/  HMMA.16816.F32 R12, R176, R174.reuse, R12 ;  /* 0x000000aeb00c723c */ /* 0x080fe6000000180c */
[----:B------:R-:W-:Y:S01]  /*5e30*/  LEA.HI.X.SX32 R183, R225, R185, 0x5, P1 ;  /* 0x000000b9e1b77211 */ /* 0x000fe200008f2eff */
[----:B------:R-:W-:Y:S01]  /*5e40*/  @P0 VIADD R0, R211, 0xffffffc0 ;  /* 0xffffffc0d3000836 */ /* 0x000fe20000000000 */
[C---:B------:R-:W-:Y:S03]  /*5e50*/  LEA R180, P1, R225.reuse, R182, 0x5 ;  /* 0x000000b6e1b47211 */ /* 0x040fe600078228ff */
[C---:B------:R-:W-:Y:S04]  /*5e60*/  HMMA.16816.F32 R16, R168.reuse, R174, R16 ;  /* 0x000000aea810723c */ /* 0x040fe80000001810 */
[C---:B------:R-:W-:Y:S04]  /*5e70*/  LEA.HI.X.SX32 R181, R225.reuse, R183, 0x5, P1 ;  /* 0x000000b7e1b57211 */ /* 0x040fe800008f2eff */
[-C--:B---3--:R-:W-:Y:S08]  /*5e80*/  HMMA.16816.F32 R20, R168, R164.reuse, R20 ;  /* 0x000000a4a814723c */ /* 0x088ff00000001814 */
[C---:B------:R-:W-:Y:S08]  /*5e90*/  HMMA.16816.F32 R24, R176.reuse, R164, R24 ;  /* 0x000000a4b018723c */ /* 0x040ff00000001818 */
[-C--:B------:R-:W-:Y:S03]  /*5ea0*/  HMMA.16816.F32 R28, R176, R166.reuse, R28 ;  /* 0x000000a6b01c723c */ /* 0x080fe6000000181c */
[C---:B------:R-:W-:Y:S04]  /*5eb0*/  LEA R178, P1, R225.reuse, R180, 0x5 ;  /* 0x000000b4e1b27211 */ /* 0x040fe800078228ff */
[C---:B------:R-:W-:Y:S01]  /*5ec0*/  LEA.HI.X.SX32 R179, R225.reuse, R181, 0x5, P1 ;  /* 0x000000b5e1b37211 */ /* 0x040fe200008f2eff */
[----:B------:R-:W-:Y:S01]  /*5ed0*/  HMMA.16816.F32 R32, R168, R166, R32 ;  /* 0x000000a6a820723c */ /* 0x000fe20000001820 */
[----:B------:R-:W-:Y:S03]  /*5ee0*/  LDSM.16.MT88.4 R168, [R0+0x800] ;  /* 0x0008000000a8783b */ /* 0x000fe60000004200 */
[----:B----4-:R-:W-:Y:S01]  /*5ef0*/  @P3 IMAD.WIDE.U32 R164, R202, R2, UR44 ;  /* 0x0000002ccaa43e25 */ /* 0x010fe2000f8e0002 */
[----:B------:R-:W-:Y:S01]  /*5f00*/  @UP2 UMOV UR44, UR47 ;  /* 0x0000002f002c2c82 */ /* 0x000fe20008000000 */
[----:B------:R-:W-:Y:S03]  /*5f10*/  @UP2 UMOV UR45, UR43 ;  /* 0x0000002b002d2c82 */ /* 0x000fe60008000000 */
[----:B------:R-:W2:Y:S05]  /*5f20*/  @P3 LDG.E R203, desc[UR32][R164.64+-0x100] ;  /* 0xffff0020a4cb3981 */ /* 0x000eaa000c1e1900 */
[----:B------:R-:W5:Y:S05]  /*5f30*/  @P3 LDG.E R252, desc[UR32][R164.64+-0xe0] ;  /* 0xffff2020a4fc3981 */ /* 0x000f6a000c1e1900 */
[----:B------:R-:W5:Y:S05]  /*5f40*/  @P3 LDG.E R251, desc[UR32][R164.64+-0x80] ;  /* 0xffff8020a4fb3981 */ /* 0x000f6a000c1e1900 */
[----:B------:R1:W5:Y:S05]  /*5f50*/  @P3 LDG.E R250, desc[UR32][R164.64+-0x60] ;  /* 0xffffa020a4fa3981 */ /* 0x00036a000c1e1900 */
        /* <DEDUP_REMOVED lines=25> */
[----:B------:R-:W-:Y:S05]  /*60f0*/  LDSM.16.MT88.4 R8, [R211] ;  /* 0x00000000d308783b */ /* 0x000fea0000004200 */
[----:B------:R-:W-:Y:S05]  /*6100*/  LDSM.16.MT88.4 R12, [R3+0x1e000] ;  /* 0x01e00000030c783b */ /* 0x000fea0000004200 */
[----:B------:R-:W-:Y:S05]  /*6110*/  LDSM.16.MT88.4 R16, [R0] ;  /* 0x000000000010783b */ /* 0x000fea0000004200 */
[----:B------:R-:W-:Y:S05]  /*6120*/  LDSM.16.MT88.4 R20, [R211+0x2000] ;  /* 0x00200000d314783b */ /* 0x000fea0000004200 */
[----:B------:R-:W-:Y:S05]  /*6130*/  LDSM.16.MT88.4 R24, [R0+0x2000] ;  /* 0x002000000018783b */ /* 0x000fea0000004200 */
[----:B------:R-:W-:Y:S05]  /*6140*/  LDSM.16.MT88.4 R180, [R211+0x3800] ;  /* 0x00380000d3b4783b */ /* 0x000fea0000004200 */
[----:B--2---:R2:W-:Y:S02]  /*6150*/  @P3 STL [R1], R203 ;  /* 0x000000cb01003387 */ /* 0x0045e40000100800 */
[C---:B--2---:R-:W-:Y:S03]  /*6160*/  IMAD.WIDE R202, R225.reuse, -0xc0, R178 ;  /* 0xffffff40e1ca7825 */ /* 0x044fe600078e02b2 */
[C---:B------:R-:W-:Y:S02]  /*6170*/  LEA R176, P1, R225.reuse, R202, 0x5 ;  /* 0x000000cae1b07211 */ /* 0x040fe400078228ff */
[----:B------:R-:W-:Y:S02]  /*6180*/  REDG.E.ADD.F32.FTZ.RN.STRONG.GPU desc[UR32][R202.64+0x180], R33 ;  /* 0x00018021ca0079a6 */ /* 0x000fe4000c12f320 */
[C---:B------:R-:W-:Y:S02]  /*6190*/  LEA.HI.X.SX32 R177, R225.reuse, R203, 0x5, P1 ;  /* 0x000000cbe1b17211 */ /* 0x040fe400008f2eff */
[C---:B------:R-:W-:Y:S03]  /*61a0*/  LEA R174, P1, R225.reuse, R176, 0x5 ;  /* 0x000000b0e1ae7211 */ /* 0x040fe600078228ff */
[----:B------:R-:W-:Y:S01]  /*61b0*/  REDG.E.ADD.F32.FTZ.RN.STRONG.GPU desc[UR32][R176.64+0x180], R34 ;  /* 0x00018022b00079a6 */ /* 0x000fe2000c12f320 */
[C---:B------:R-:W-:Y:S02]  /*61c0*/  LEA.HI.X.SX32 R175, R225.reuse, R177, 0x5, P1 ;  /* 0x000000b1e1af7211 */ /* 0x040fe400008f2eff */
[C---:B------:R-:W-:Y:S02]  /*61d0*/  LEA R172, P1, R225.reuse, R174, 0x5 ;  /* 0x000000aee1ac7211 */ /* 0x040fe400078228ff */
[----:B------:R-:W-:Y:S02]  /*61e0*/  LDSM.16.MT88.4 R176, [R3+0x1f800] ;  /* 0x01f8000003b0783b */ /* 0x000fe40000004200 */
[C---:B------:R-:W-:Y:S02]  /*61f0*/  LEA.HI.X.SX32 R173, R225.reuse, R175, 0x5, P1 ;  /* 0x000000afe1ad7211 */ /* 0x040fe400008f2eff */
[C---:B-1----:R-:W-:Y:S01]  /*6200*/  LEA R164, P1, R225.reuse, R172, 0x5 ;  /* 0x000000ace1a47211 */ /* 0x042fe200078228ff */
[----:B------:R-:W-:Y:S03]  /*6210*/  REDG.E.ADD.F32.FTZ.RN.STRONG.GPU desc[UR32][R174.64+0x180], R35 ;  /* 0x00018023ae0079a6 */ /* 0x000fe6000c12f320 */
[C---:B------:R-:W-:Y:S02]  /*6220*/  LEA.HI.X.SX32 R165, R225.reuse, R173, 0x5, P1 ;  /* 0x000000ade1a57211 */ /* 0x040fe400008f2eff */
[----:B------:R-:W-:Y:S01]  /*6230*/  REDG.E.ADD.F32.FTZ.RN.STRONG.GPU desc[UR32][R172.64+0x180], R28 ;  /* 0x0001801cac0079a6 */ /* 0x000fe2000c12f320 */
[C---:B------:R-:W-:Y:S04]  /*6240*/  LEA R4, P1, R225.reuse, R164, 0x5 ;  /* 0x000000a4e1047211 */ /* 0x040fe800078228ff */
[----:B------:R-:W-:Y:S01]  /*6250*/  REDG.E.ADD.F32.FTZ.RN.STRONG.GPU desc[UR32][R164.64+0x180], R29 ;  /* 0x0001801da40079a6 */ /* 0x000fe2000c12f320 */
[C---:B------:R-:W-:Y:S02]  /*6260*/  LEA.HI.X.SX32 R5, R225.reuse, R165, 0x5, P1 ;  /* 0x000000a5e1057211 */ /* 0x040fe400008f2eff */
[C---:B------:R-:W-:Y:S02]  /*6270*/  LEA R6, P1, R225.reuse, R4, 0x5 ;  /* 0x00000004e1067211 */ /* 0x040fe400078228ff */
[----:B------:R-:W-:Y:S02]  /*6280*/  LDSM.16.MT88.4 R32, [R3+0x1c800] ;  /* 0x01c800000320783b */ /* 0x000fe40000004200 */
[----:B------:R-:W-:Y:S03]  /*6290*/  LEA.HI.X.SX32 R7, R225, R5, 0x5, P1 ;  /* 0x00000005e1077211 */ /* 0x000fe600008f2eff */
[----:B------:R-:W-:Y:S01]  /*62a0*/  REDG.E.ADD.F32.FTZ.RN.STRONG.GPU desc[UR32][R4.64+0x180], R30 ;  /* 0x0001801e040079a6 */ /* 0x000fe2000c12f320 */
[----:B------:R-:W-:Y:S01]  /*62b0*/  PLOP3.LUT P1, PT, PT, PT, UP0, 0x80, 0x8 ;  /* 0x000000000008781c */ /* 0x000fe20003f2f008 */
[----:B------:R-:W-:Y:S03]  /*62c0*/  @UP2 UIADD3 UR46, UP0, UPT, UR46, -0x100, URZ ;  /* 0xffffff002e2e2890 */ /* 0x000fe6000ff1e0ff */
[----:B------:R-:W-:Y:S01]  /*62d0*/  REDG.E.ADD.F32.FTZ.RN.STRONG.GPU desc[UR32][R6.64+0x180], R31 ;  /* 0x0001801f060079a6 */ /* 0x000fe2000c12f320 */
[----:B------:R-:W-:Y:S04]  /*62e0*/  @UP2 UIADD3.X UR5, UPT, UPT, UR5, -0x1, URZ, UP0, !UPT ;  /* 0xffffffff05052890 */ /* 0x000fe800087fe4ff */
[----:B------:R-:W1:Y:S01]  /*62f0*/  LDSM.16.MT88.4 R4, [R3+0x1c000] ;  /* 0x01c000000304783b */ /* 0x000e620000004200 */
[----:B------:R-:W-:Y:S03]  /*6300*/  UISETP.GT.AND UP0, UPT, UR39, URZ, UPT ;  /* 0x000000ff2700728c */ /* 0x000fe6000bf04270 */
[----:B------:R-:W-:Y:S01]  /*6310*/  UMOV UR39, UR48 ;  /* 0x0000003000277c82 */ /* 0x000fe20008000000 */
[----:B------:R-:W2:Y:S05]  /*6320*/  LDSM.16.MT88.4 R28, [R211+0x800] ;  /* 0x00080000d31c783b */ /* 0x000eaa0000004200 */
[----:B------:R-:W3:Y:S05]  /*6330*/  LDSM.16.MT88.4 R164, [R3+0x1e800] ;  /* 0x01e8000003a4783b */ /* 0x000eea0000004200 */
[----:B------:R-:W4:Y:S01]  /*6340*/  LDSM.16.MT88.4 R172, [R211+0x2800] ;  /* 0x00280000d3ac783b */ /* 0x000f220000004200 */
        /* <DEDUP_REMOVED lines=20> */
[----:B------:R-:W1:Y:S05]  /*6490*/  LDSM.16.MT88.4 R4, [R3+0x1d000] ;  /* 0x01d000000304783b */ /* 0x000e6a0000004200 */
[----:B------:R-:W1:Y:S02]  /*64a0*/  LDSM.16.MT88.4 R24, [R211+0x3000] ;  /* 0x00300000d318783b */ /* 0x000e640000004200 */
[-C--:B--2---:R-:W-:Y:S08]  /*64b0*/  HMMA.16816.F32 R100, R32, R28.reuse, R100 ;  /* 0x0000001c2064723c */ /* 0x084ff00000001864 */
[C---:B---3--:R-:W-:Y:S08]  /*64c0*/  HMMA.16816.F32 R104, R164.reuse, R28, R104 ;  /* 0x0000001ca468723c */ /* 0x048ff00000001868 */
        /* <DEDUP_REMOVED lines=12> */
[----:B------:R-:W3:Y:S07]  /*6590*/  LDSM.16.MT88.4 R172, [R211+0x1800] ;  /* 0x00180000d3ac783b */ /* 0x000eee0000004200 */
[-C--:B-1----:R-:W-:Y:S08]  /*65a0*/  HMMA.16816.F32 R148, R32, R8.reuse, R148 ;  /* 0x000000082094723c */ /* 0x082ff00000001894 */
[C---:B------:R-:W-:Y:S08]  /*65b0*/  HMMA.16816.F32 R152, R164.reuse, R8, R152 ;  /* 0x00000008a498723c */ /* 0x040ff00000001898 */
[-C--:B------:R-:W-:Y:S01]  /*65c0*/  HMMA.16816.F32 R156, R164, R10.reuse, R156 ;  /* 0x0000000aa49c723c */ /* 0x080fe2000000189c */
[----:B------:R-:W1:Y:S07]  /*65d0*/  LDSM.16.MT88.4 R164, [R0+0x1800] ;  /* 0x0018000000a4783b */ /* 0x000e6e0000004200 */
[----:B------:R-:W-:Y:S01]  /*65e0*/  HMMA.16816.F32 R160, R32, R10, R160 ;  /* 0x0000000a20a0723c */ /* 0x000fe200000018a0 */
[----:B------:R4:W1:Y:S07]  /*65f0*/  LDSM.16.MT88.4 R8, [R0+0x3800] ;  /* 0x003800000008783b */ /* 0x00086e0000004200 */
[-C--:B------:R-:W-:Y:S08]  /*6600*/  HMMA.16816.F32 R100, R4, R12.reuse, R100 ;  /* 0x0000000c0464723c */ /* 0x080ff00000001864 */
        /* <DEDUP_REMOVED lines=22> */
[-C--:B-1----:R-:W-:Y:S08]  /*6770*/  HMMA.16816.F32 R116, R168, R164.reuse, R116 ;  /* 0x000000a4a874723c */ /* 0x082ff00000001874 */
        /* <DEDUP_REMOVED lines=13> */
.L_x_1926:
[----:B------:R-:W1:Y:S01]  /*6850*/  LDCU UR6, c[0x0][0x4fc] ;  /* 0x00009f80ff0677ac */ /* 0x000e620008000800 */
[----:B------:R-:W-:Y:S01]  /*6860*/  R2P PR, R221, 0x18 ;  /* 0x00000018dd007804 */ /* 0x000fe20000000000 */
[----:B------:R-:W2:Y:S01]  /*6870*/  LDCU UR5, c[0x0][0x500] ;  /* 0x0000a000ff0577ac */ /* 0x000ea20008000800 */
[----:B------:R-:W-:Y:S01]  /*6880*/  USHF.L.U32 UR14, UR35, 0x7, URZ ;  /* 0x00000007230e7899 */ /* 0x000fe200080006ff */
[----:B------:R-:W-:Y:S01]  /*6890*/  UMOV UR29, UR22 ;  /* 0x00000016001d7c82 */ /* 0x000fe20008000000 */
[----:B------:R-:W3:Y:S01]  /*68a0*/  LDCU.64 UR12, c[0x0][0x5b0] ;  /* 0x0000b600ff0c77ac */ /* 0x000ee20008000a00 */
[----:B-1----:R-:W-:Y:S01]  /*68b0*/  FMUL.FTZ R4, R58, UR6 ;  /* 0x000000063a047c20 */ /* 0x002fe20008410000 */
[----:B------:R-:W-:Y:S01]  /*68c0*/  FMUL.FTZ R11, R59, UR6 ;  /* 0x000000063b0b7c20 */ /* 0x000fe20008410000 */
[----:B----4-:R-:W-:Y:S01]  /*68d0*/  FMUL.FTZ R0, R62, UR6 ;  /* 0x000000063e007c20 */ /* 0x010fe20008410000 */
        /* <DEDUP_REMOVED lines=10> */
[----:B--2---:R-:W-:Y:S01]  /*6980*/  FMUL.FTZ R100, R100, UR5 ;  /* 0x0000000564647c20 */ /* 0x004fe20008410000 */
[----:B------:R-:W-:Y:S01]  /*6990*/  F2FP.F16.F32.PACK_AB R9, R9, R66 ;  /* 0x000000420909723e */ /* 0x000fe200000000ff */
[----:B------:R-:W-:Y:S01]  /*69a0*/  FMUL.FTZ R27, R101, UR5 ;  /* 0x00000005651b7c20 */ /* 0x000fe20008410000 */
[----:B------:R-:W-:Y:S01]  /*69b0*/  F2FP.F16.F32.PACK_AB R8, R8, R2 ;  /* 0x000000020808723e */ /* 0x000fe200000000ff */
[----:B------:R-:W-:Y:S01]  /*69c0*/  FMUL.FTZ R102, R102, UR5 ;  /* 0x0000000566667c20 */ /* 0x000fe20008410000 */
[----:B------:R-:W-:Y:S01]  /*69d0*/  LOP3.LUT R0, R247, 0x1f8, RZ, 0xc0, !PT ;  /* 0x000001f8f7007812 */ /* 0x000fe200078ec0ff */
[----:B------:R-:W-:Y:S01]  /*69e0*/  FMUL.FTZ R26, R103, UR5 ;  /* 0x00000005671a7c20 */ /* 0x000fe20008410000 */
[C---:B------:R-:W-:Y:S01]  /*69f0*/  SHF.L.U32 R66, R221.reuse, 0x5, RZ ;  /* 0x00000005dd427819 */ /* 0x040fe200000006ff */
[----:B------:R-:W-:Y:S01]  /*6a00*/  FMUL.FTZ R114, R114, UR5 ;  /* 0x0000000572727c20 */ /* 0x000fe20008410000 */
[----:B------:R-:W-:Y:S01]  /*6a10*/  SHF.L.U32 R2, R221, 0x1, RZ ;  /* 0x00000001dd027819 */ /* 0x000fe200000006ff */
[----:B------:R-:W-:Y:S01]  /*6a20*/  FMUL.FTZ R6, R115, UR5 ;  /* 0x0000000573067c20 */ /* 0x000fe20008410000 */
[----:B------:R-:W-:Y:S01]  /*6a30*/  LOP3.LUT R4, R4, 0x1c0, RZ, 0xc0, !PT ;  /* 0x000001c004047812 */ /* 0x000fe200078ec0ff */
[----:B------:R-:W-:Y:S01]  /*6a40*/  FMUL.FTZ R112, R112, UR5 ;  /* 0x0000000570707c20 */ /* 0x000fe20008410000 */
[----:B------:R-:W-:Y:S01]  /*6a50*/  F2FP.F16.F32.PACK_AB R10, R10, R3 ;  /* 0x000000030a0a723e */ /* 0x000fe200000000ff */
[----:B------:R-:W-:Y:S01]  /*6a60*/  FMUL.FTZ R23, R113, UR5 ;  /* 0x0000000571177c20 */ /* 0x000fe20008410000 */
[--C-:B------:R-:W-:Y:S01]  /*6a70*/  LOP3.LUT R3, R0, 0x38, R221.reuse, 0x78, !PT ;  /* 0x0000003800037812 */ /* 0x100fe200078e78dd */
[----:B------:R-:W-:Y:S01]  /*6a80*/  FMUL.FTZ R18, R49, UR6 ;  /* 0x0000000631127c20 */ /* 0x000fe20008410000 */
[----:B------:R-:W-:Y:S01]  /*6a90*/  SHF.R.U32.HI R221, RZ, 0x4, R221 ;  /* 0x00000004ffdd7819 */ /* 0x000fe200000116dd */
[----:B------:R-:W-:Y:S01]  /*6aa0*/  FMUL.FTZ R169, R50, UR6 ;  /* 0x0000000632a97c20 */ /* 0x000fe20008410000 */
[----:B------:R-:W-:Y:S01]  /*6ab0*/  LOP3.LUT R66, R66, 0xc00, RZ, 0xc0, !PT ;  /* 0x00000c0042427812 */ /* 0x000fe200078ec0ff */
[----:B------:R-:W-:Y:S01]  /*6ac0*/  FMUL.FTZ R104, R104, UR5 ;  /* 0x0000000568687c20 */ /* 0x000fe20008410000 */
[--C-:B------:R-:W-:Y:S01]  /*6ad0*/  LOP3.LUT R0, R4, 0x38, R2.reuse, 0xf8, !PT ;  /* 0x0000003804007812 */ /* 0x100fe200078ef802 */
[----:B------:R-:W-:Y:S01]  /*6ae0*/  FMUL.FTZ R25, R105, UR5 ;  /* 0x0000000569197c20 */ /* 0x000fe20008410000 */
[----:B------:R-:W-:Y:S01]  /*6af0*/  LOP3.LUT R2, R66, 0x6, R2, 0xf8, !PT ;  /* 0x0000000642027812 */ /* 0x000fe200078ef802 */
[----:B------:R-:W-:Y:S01]  /*6b00*/  FMUL.FTZ R106, R106, UR5 ;  /* 0x000000056a6a7c20 */ /* 0x000fe20008410000 */
[----:B------:R-:W-:Y:S01]  /*6b10*/  LOP3.LUT R0, R0, 0x8, R221, 0x78, !PT ;  /* 0x0000000800007812 */ /* 0x000fe200078e78dd */
[----:B------:R-:W-:Y:S01]  /*6b20*/  FMUL.FTZ R24, R107, UR5 ;  /* 0x000000056b187c20 */ /* 0x000fe20008410000 */
[----:B------:R-:W-:Y:S01]  /*6b30*/  MOV R4, 0x20 ;  /* 0x0000002000047802 */ /* 0x000fe20000000f00 */
[----:B------:R-:W-:Y:S01]  /*6b40*/  FMUL.FTZ R170, R48, UR6 ;  /* 0x0000000630aa7c20 */ /* 0x000fe20008410000 */
[----:B------:R-:W-:Y:S01]  /*6b50*/  LOP3.LUT R0, R2, R0, RZ, 0xfc, !PT ;  /* 0x0000000002007212 */ /* 0x000fe200078efcff */
[----:B------:R-:W-:Y:S01]  /*6b60*/  FMUL.FTZ R15, R47, UR6 ;  /* 0x000000062f0f7c20 */ /* 0x000fe20008410000 */
[----:B------:R-:W-:Y:S01]  /*6b70*/  SEL R4, R4, 0xffffffe0, !P3 ;  /* 0xffffffe004047807 */ /* 0x000fe20005800000 */
[----:B------:R-:W-:Y:S01]  /*6b80*/  FMUL.FTZ R108, R108, UR5 ;  /* 0x000000056c6c7c20 */ /* 0x000fe20008410000 */
[----:B------:R-:W-:Y:S01]  /*6b90*/  LEA R0, R0, UR4, 0x1 ;  /* 0x0000000400007c11 */ /* 0x000fe2000f8e08ff */
[----:B------:R-:W-:Y:S01]  /*6ba0*/  FMUL.FTZ R50, R109, UR5 ;  /* 0x000000056d327c20 */ /* 0x000fe20008410000 */
[----:B------:R-:W-:Y:S01]  /*6bb0*/  FMUL.FTZ R110, R110, UR5 ;  /* 0x000000056e6e7c20 */ /* 0x000fe20008410000 */
[----:B------:R-:W-:Y:S01]  /*6bc0*/  FMUL.FTZ R49, R111, UR5 ;  /* 0x000000056f317c20 */ /* 0x000fe20008410000 */
[----:B------:R-:W-:Y:S01]  /*6bd0*/  IADD3 R66, PT, PT, R0, 0xc000, RZ ;  /* 0x0000c00000427810 */ /* 0x000fe20007ffe0ff */
[----:B------:R-:W-:Y:S01]  /*6be0*/  FMUL.FTZ R19, R43, UR6 ;  /* 0x000000062b137c20 */ /* 0x000fe20008410000 */
[----:B------:R-:W-:Y:S01]  /*6bf0*/  F2FP.F16.F32.PACK_AB R27, R27, R100 ;  /* 0x000000641b1b723e */ /* 0x000fe200000000ff */
[----:B------:R-:W-:Y:S01]  /*6c00*/  BAR.SYNC.DEFER_BLOCKING 0x0 ;  /* 0x0000000000007b1d */ /* 0x000fe20000010000 */
[----:B------:R-:W-:Y:S01]  /*6c10*/  F2FP.F16.F32.PACK_AB R26, R26, R102 ;  /* 0x000000661a1a723e */ /* 0x000fe200000000ff */
[----:B------:R-:W-:Y:S01]  /*6c20*/  FMUL.FTZ R168, R44, UR6 ;  /* 0x000000062ca87c20 */ /* 0x000fe20008410000 */
[----:B------:R-:W-:Y:S01]  /*6c30*/  LOP3.LUT R247, R3, 0x1e00, R247, 0xf8, !PT ;  /* 0x00001e0003f77812 */ /* 0x000fe200078ef8f7 */
        /* <DEDUP_REMOVED lines=69> */
[----:B------:R2:W-:Y:S01]  /*7090*/  STS [R0+0xe400], R24 ;  /* 0x00e4001800007388 */ /* 0x0005e20000000800 */
[----:B-1----:R-:W-:Y:S01]  /*70a0*/  IADD3 R6, PT, PT, R4, R2, RZ ;  /* 0x0000000204067210 */ /* 0x002fe20007ffe0ff */
        /* <DEDUP_REMOVED lines=22> */
[----:B------:R-:W-:Y:S01]  /*7210*/  F2FP.F16.F32.PACK_AB R34, R34, R140 ;  /* 0x0000008c2222723e */ /* 0x000fe200000000ff */
[----:B--2---:R-:W1:Y:S01]  /*7220*/  LDC.64 R24, c[0x0][0x5c0] ;  /* 0x00017000ff187b82 */ /* 0x004e620000000a00 */
[----:B------:R-:W-:Y:S01]  /*7230*/  STS [R6+0x400], R43 ;  /* 0x0004002b06007388 */ /* 0x000fe20000000800 */
[----:B------:R-:W-:Y:S01]  /*7240*/  F2FP.F16.F32.PACK_AB R33, R33, R142 ;  /* 0x0000008e2121723e */ /* 0x000fe200000000ff */
[----:B------:R-:W-:Y:S01]  /*7250*/  FMUL.FTZ R166, R52, UR6 ;  /* 0x0000000634a67c20 */ /* 0x000fe20008410000 */
[----:B------:R-:W-:Y:S01]  /*7260*/  F2FP.F16.F32.PACK_AB R32, R32, R148 ;  /* 0x000000942020723e */ /* 0x000fe200000000ff */
        /* <DEDUP_REMOVED lines=30> */
[----:B------:R-:W-:Y:S01]  /*7450*/  F2FP.F16.F32.PACK_AB R16, R16, R168 ;  /* 0x000000a81010723e */ /* 0x000fe200000000ff */
[----:B------:R-:W-:Y:S01]  /*7460*/  FMUL.FTZ R80, R80, UR6 ;  /* 0x0000000650507c20 */ /* 0x000fe20008410000 */
        /* <DEDUP_REMOVED lines=14> */
[----:B------:R-:W-:Y:S01]  /*7550*/  USHF.R.S32.HI UR5, URZ, 0x1f, UR14 ;  /* 0x0000001fff057899 */ /* 0x000fe2000801140e */
[----:B------:R-:W-:Y:S01]  /*7560*/  FMUL.FTZ R76, R76, UR6 ;  /* 0x000000064c4c7c20 */ /* 0x000fe20008410000 */
[----:B------:R-:W-:Y:S01]  /*7570*/  STS [R2+0x4000], R32 ;  /* 0x0040002002007388 */ /* 0x000fe20000000800 */
[----:B------:R-:W-:Y:S01]  /*7580*/  FMUL.FTZ R59, R77, UR6 ;  /* 0x000000064d3b7c20 */ /* 0x000fe20008410000 */
[----:B------:R-:W-:Y:S01]  /*7590*/  FMUL.FTZ R78, R78, UR6 ;  /* 0x000000064e4e7c20 */ /* 0x000fe20008410000 */
[----:B------:R-:W-:Y:S01]  /*75a0*/  FMUL.FTZ R58, R79, UR6 ;  /* 0x000000064f3a7c20 */ /* 0x000fe20008410000 */
[----:B------:R-:W-:Y:S01]  /*75b0*/  STS [R2+0x4400], R31 ;  /* 0x0044001f02007388 */ /* 0x000fe20000000800 */
[----:B------:R-:W-:Y:S01]  /*75c0*/  F2FP.F16.F32.PACK_AB R12, R12, R164 ;  /* 0x000000a40c0c723e */ /* 0x000fe200000000ff */
[----:B------:R-:W-:Y:S01]  /*75d0*/  UIADD3 UR14, UP0, UPT, UR42, UR14, URZ ;  /* 0x0000000e2a0e7290 */ /* 0x000fe2000ff1e0ff */
[----:B------:R-:W-:Y:S01]  /*75e0*/  FMUL.FTZ R84, R84, UR6 ;  /* 0x0000000654547c20 */ /* 0x000fe20008410000 */
[----:B------:R-:W-:Y:S01]  /*75f0*/  STS [R6+0x4000], R28 ;  /* 0x0040001c06007388 */ /* 0x000fe20000000800 */
[----:B------:R-:W-:Y:S01]  /*7600*/  FMUL.FTZ R57, R85, UR6 ;  /* 0x0000000655397c20 */ /* 0x000fe20008410000 */
[----:B------:R-:W-:Y:S01]  /*7610*/  FMUL.FTZ R86, R86, UR6 ;  /* 0x0000000656567c20 */ /* 0x000fe20008410000 */
        /* <DEDUP_REMOVED lines=18> */
[----:B------:R-:W-:Y:S01]  /*7740*/  F2FP.F16.F32.PACK_AB R5, R5, R68 ;  /* 0x000000440505723e */ /* 0x000fe200000000ff */
[----:B------:R-:W2:Y:S01]  /*7750*/  LDCU.64 UR6, c[0x0][0x5a8] ;  /* 0x0000b500ff0677ac */ /* 0x000ea20008000a00 */
        /* <DEDUP_REMOVED lines=10> */
[----:B------:R-:W-:-:S02]  /*7800*/  F2FP.F16.F32.PACK_AB R59, R59, R76 ;  /* 0x0000004c3b3b723e */ /* 0x000fc400000000ff */
[----:B------:R-:W-:Y:S01]  /*7810*/  F2FP.F16.F32.PACK_AB R58, R58, R78 ;  /* 0x0000004e3a3a723e */ /* 0x000fe200000000ff */
[----:B------:R-:W-:Y:S01]  /*7820*/  STS [R3+0x14400], R17 ;  /* 0x0144001103007388 */ /* 0x000fe20000000800 */
[----:B------:R-:W-:Y:S02]  /*7830*/  F2FP.F16.F32.PACK_AB R57, R57, R84 ;  /* 0x000000543939723e */ /* 0x000fe400000000ff */
[----:B------:R-:W-:Y:S01]  /*7840*/  F2FP.F16.F32.PACK_AB R56, R56, R86 ;  /* 0x000000563838723e */ /* 0x000fe200000000ff */
[----:B------:R3:W-:Y:S01]  /*7850*/  STS [R0+0x16000], R20 ;  /* 0x0160001400007388 */ /* 0x0007e20000000800 */
[----:B------:R-:W-:Y:S01]  /*7860*/  F2FP.F16.F32.PACK_AB R61, R61, R96 ;  /* 0x000000603d3d723e */ /* 0x000fe200000000ff */
[----:B--2---:R-:W-:Y:S01]  /*7870*/  UIMAD UR7, UR29, UR7, URZ ;  /* 0x000000071d0772a4 */ /* 0x004fe2000f8e02ff */
[----:B------:R-:W-:Y:S01]  /*7880*/  F2FP.F16.F32.PACK_AB R60, R60, R98 ;  /* 0x000000623c3c723e */ /* 0x000fe200000000ff */
[----:B------:R-:W-:Y:S01]  /*7890*/  STS [R0+0x16400], R19 ;  /* 0x0164001300007388 */ /* 0x000fe20000000800 */
[----:B------:R-:W-:-:S02]  /*78a0*/  F2FP.F16.F32.PACK_AB R62, R62, R88 ;  /* 0x000000583e3e723e */ /* 0x000fc400000000ff */
[----:B------:R-:W-:Y:S01]  /*78b0*/  F2FP.F16.F32.PACK_AB R65, R65, R90 ;  /* 0x0000005a4141723e */ /* 0x000fe200000000ff */
[----:B------:R-:W-:Y:S01]  /*78c0*/  STS [R3+0x16000], R16 ;  /* 0x0160001003007388 */ /* 0x000fe20000000800 */
[----:B------:R-:W-:Y:S02]  /*78d0*/  F2FP.F16.F32.PACK_AB R64, R64, R92 ;  /* 0x0000005c4040723e */ /* 0x000fe400000000ff */
[----:B------:R-:W-:Y:S01]  /*78e0*/  F2FP.F16.F32.PACK_AB R63, R63, R94 ;  /* 0x0000005e3f3f723e */ /* 0x000fe200000000ff */
[----:B------:R-:W-:Y:S04]  /*78f0*/  STS [R3+0x16400], R15 ;  /* 0x0164000f03007388 */ /* 0x000fe80000000800 */
[----:B------:R-:W-:Y:S04]  /*7900*/  STS [R2+0x8000], R14 ;  /* 0x0080000e02007388 */ /* 0x000fe80000000800 */
[----:B------:R-:W-:Y:S04]  /*7910*/  STS [R2+0x8400], R13 ;  /* 0x0084000d02007388 */ /* 0x000fe80000000800 */
[----:B------:R-:W-:Y:S01]  /*7920*/  STS [R6+0x8000], R10 ;  /* 0x0080000a06007388 */ /* 0x000fe20000000800 */
[----:B---3--:R-:W2:Y:S03]  /*7930*/  LDC.64 R20, c[0x0][0x5c8] ;  /* 0x00017200ff147b82 */ /* 0x008ea60000000a00 */
[----:B------:R3:W-:Y:S04]  /*7940*/  STS [R6+0x8400], R9 ;  /* 0x0084000906007388 */ /* 0x0007e80000000800 */
[----:B------:R4:W-:Y:S04]  /*7950*/  STS [R2+0xa000], R12 ;  /* 0x00a0000c02007388 */ /* 0x0009e80000000800 */
[----:B------:R-:W-:Y:S04]  /*7960*/  STS [R2+0xa400], R11 ;  /* 0x00a4000b02007388 */ /* 0x000fe80000000800 */
[----:B------:R1:W-:Y:S04]  /*7970*/  STS [R6+0xa000], R8 ;  /* 0x00a0000806007388 */ /* 0x0003e80000000800 */
[----:B------:R1:W-:Y:S04]  /*7980*/  STS [R6+0xa400], R7 ;  /* 0x00a4000706007388 */ /* 0x0003e80000000800 */
[----:B------:R1:W-:Y:S01]  /*7990*/  STS [R0+0x18000], R5 ;  /* 0x0180000500007388 */ /* 0x0003e20000000800 */
[----:B--2---:R-:W-:-:S03]  /*79a0*/  SHF.L.U32 R22, R20, 0x6, RZ ;  /* 0x0000000614167819 */ /* 0x004fc600000006ff */
[----:B------:R-:W-:Y:S01]  /*79b0*/  STS [R0+0x18400], R53 ;  /* 0x0184003500007388 */ /* 0x000fe20000000800 */
[----:B---3--:R-:W-:-:S03]  /*79c0*/  MOV R9, RZ ;  /* 0x000000ff00097202 */ /* 0x008fc60000000f00 */
[----:B------:R-:W-:Y:S01]  /*79d0*/  STS [R3+0x18000], R52 ;  /* 0x0180003403007388 */ /* 0x000fe20000000800 */
[----:B----4-:R-:W2:Y:S03]  /*79e0*/  LDC.64 R12, c[0x0][0x5e0] ;  /* 0x00017800ff0c7b82 */ /* 0x010ea60000000a00 */
[----:B------:R-:W-:Y:S04]  /*79f0*/  STS [R3+0x18400], R51 ;  /* 0x0184003303007388 */ /* 0x000fe80000000800 */
[----:B------:R-:W-:Y:S01]  /*7a00*/  STS [R0+0x1a000], R54 ;  /* 0x01a0003600007388 */ /* 0x000fe20000000800 */
[----:B-1----:R-:W-:Y:S01]  /*7a10*/  MOV R8, R215 ;  /* 0x000000d700087202 */ /* 0x002fe20000000f00 */
[----:B------:R-:W1:Y:S02]  /*7a20*/  LDC.64 R10, c[0x0][0x5d8] ;  /* 0x00017600ff0a7b82 */ /* 0x000e640000000a00 */
[----:B------:R3:W-:Y:S01]  /*7a30*/  STS [R0+0x1a400], R55 ;  /* 0x01a4003700007388 */ /* 0x0007e20000000800 */
[----:B------:R-:W-:-:S03]  /*7a40*/  IMAD R7, R24, UR42, RZ ;  /* 0x0000002a18077c24 */ /* 0x000fc6000f8e02ff */
[----:B------:R-:W-:Y:S01]  /*7a50*/  STS [R3+0x1a000], R59 ;  /* 0x01a0003b03007388 */ /* 0x000fe20000000800 */
[----:B------:R-:W-:-:S03]  /*7a60*/  IMAD.WIDE.U32 R4, R24, UR14, R8 ;  /* 0x0000000e18047c25 */ /* 0x000fc6000f8e0008 */
[----:B------:R-:W-:Y:S01]  /*7a70*/  STS [R3+0x1a400], R58 ;  /* 0x01a4003a03007388 */ /* 0x000fe20000000800 */
[----:B------:R-:W-:-:S03]  /*7a80*/  IMAD R7, R25, UR14, R7 ;  /* 0x0000000e19077c24 */ /* 0x000fc6000f8e0207 */
[----:B------:R-:W-:Y:S02]  /*7a90*/  STS [R2+0xc000], R57 ;  /* 0x00c0003902007388 */ /* 0x000fe40000000800 */
[----:B------:R-:W-:Y:S02]  /*7aa0*/  IADD3 R5, PT, PT, R5, R7, RZ ;  /* 0x0000000705057210 */ /* 0x000fe40007ffe0ff */
[----:B------:R-:W-:Y:S01]  /*7ab0*/  STS [R2+0xc400], R56 ;  /* 0x00c4003802007388 */ /* 0x000fe20000000800 */
[----:B------:R-:W-:-:S03]  /*7ac0*/  MOV R7, UR6 ;  /* 0x0000000600077c02 */ /* 0x000fc60008000f00 */
[----:B------:R-:W-:Y:S02]  /*7ad0*/  STS [R6+0xc000], R61 ;  /* 0x00c0003d06007388 */ /* 0x000fe40000000800 */
[----:B------:R-:W-:Y:S02]  /*7ae0*/  IMAD.WIDE.U32 R4, R7, UR29, R4 ;  /* 0x0000001d07047c25 */ /* 0x000fe4000f8e0004 */
[----:B------:R-:W-:Y:S01]  /*7af0*/  STS [R6+0xc400], R60 ;  /* 0x00c4003c06007388 */ /* 0x000fe20000000800 */
[----:B---3--:R-:W-:Y:S02]  /*7b00*/  LEA R0, R247, UR4, 0x1 ;  /* 0x00000004f7007c11 */ /* 0x008fe4000f8e08ff */
[----:B------:R-:W-:Y:S01]  /*7b10*/  IADD3 R5, PT, PT, R5, UR7, RZ ;  /* 0x0000000705057c10 */ /* 0x000fe2000fffe0ff */
[----:B------:R-:W-:Y:S01]  /*7b20*/  STS [R2+0xe000], R62 ;  /* 0x00e0003e02007388 */ /* 0x000fe20000000800 */
[----:B------:R-:W3:Y:S03]  /*7b30*/  LDCU.128 UR4, c[0x0][0x560] ;  /* 0x0000ac00ff0477ac */ /* 0x000ee60008000c00 */
[----:B------:R4:W-:Y:S01]  /*7b40*/  STS [R2+0xe400], R65 ;  /* 0x00e4004102007388 */ /* 0x0009e20000000800 */
[----:B-1----:R-:W-:Y:S01]  /*7b50*/  IMAD.WIDE.U32 R4, R10, UR27, R4 ;  /* 0x0000001b0a047c25 */ /* 0x002fe2000f8e0004 */
[----:B------:R-:W-:-:S02]  /*7b60*/  SHF.L.U32 R10, R24, 0x6, RZ ;  /* 0x00000006180a7819 */ /* 0x000fc400000006ff */
[----:B------:R-:W-:Y:S01]  /*7b70*/  STS [R6+0xe000], R64 ;  /* 0x00e0004006007388 */ /* 0x000fe20000000800 */
[----:B------:R-:W-:Y:S01]  /*7b80*/  IMAD R5, R11, UR27, R5 ;  /* 0x0000001b0b057c24 */ /* 0x000fe2000f8e0205 */
[----:B------:R-:W-:Y:S02]  /*7b90*/  SHF.L.U64.HI R11, R24, 0x6, R25 ;  /* 0x00000006180b7819 */ /* 0x000fe40000010219 */
[----:B------:R1:W-:Y:S01]  /*7ba0*/  STS [R6+0xe400], R63 ;  /* 0x00e4003f06007388 */ /* 0x0003e20000000800 */
[----:B------:R-:W-:Y:S01]  /*7bb0*/  IMAD.WIDE.U32 R4, R213, R24, R4 ;  /* 0x00000018d5047225 */ /* 0x000fe200078e0004 */
[----:B------:R-:W-:Y:S03]  /*7bc0*/  BAR.SYNC.DEFER_BLOCKING 0x0 ;  /* 0x0000000000007b1d */ /* 0x000fe60000010000 */
[----:B----4-:R-:W-:-:S04]  /*7bd0*/  IMAD.WIDE.U32 R2, R20, UR14, R8 ;  /* 0x0000000e14027c25 */ /* 0x010fc8000f8e0008 */
[----:B-1----:R-:W-:Y:S01]  /*7be0*/  IMAD R6, R20, UR42, RZ ;  /* 0x0000002a14067c24 */ /* 0x002fe2000f8e02ff */
[----:B------:R-:W1:Y:S03]  /*7bf0*/  LDS.128 R76, [R0+0xc000] ;  /* 0x00c00000004c7984 */ /* 0x000e660000000c00 */
[----:B------:R-:W-:Y:S01]  /*7c00*/  IMAD R6, R21, UR14, R6 ;  /* 0x0000000e15067c24 */ /* 0x000fe2000f8e0206 */
[----:B------:R-:W4:Y:S04]  /*7c10*/  LDS.128 R68, [R0+0x10000] ;  /* 0x0100000000447984 */ /* 0x000f280000000c00 */
[----:B------:R-:W-:Y:S02]  /*7c20*/  IADD3 R3, PT, PT, R3, R6, RZ ;  /* 0x0000000603037210 */ /* 0x000fe40007ffe0ff */
[----:B------:R-:W-:Y:S01]  /*7c30*/  MOV R6, UR12 ;  /* 0x0000000c00067c02 */ /* 0x000fe20008000f00 */
[----:B------:R-:W4:Y:S04]  /*7c40*/  LDS.128 R72, [R0+0xd000] ;  /* 0x00d0000000487984 */ /* 0x000f280000000c00 */
[----:B------:R-:W-:Y:S01]  /*7c50*/  IMAD.WIDE.U32 R6, R6, UR29, R2 ;  /* 0x0000001d06067c25 */ /* 0x000fe2000f8e0002 */
[C---:B---3--:R-:W-:Y:S01]  /*7c60*/  LEA R2, P0, R4.reuse, UR4, 0x1 ;  /* 0x0000000404027c11 */ /* 0x048fe2000f8008ff */
[----:B------:R-:W3:Y:S02]  /*7c70*/  LDS.128 R64, [R0+0x11000] ;  /* 0x0110000000407984 */ /* 0x000ee40000000c00 */
[----:B------:R-:W-:Y:S01]  /*7c80*/  IMAD R3, R213, R25, R5 ;  /* 0x00000019d5037224 */ /* 0x000fe200078e0205 */
[----:B------:R-:W-:Y:S01]  /*7c90*/  IADD3 R5, PT, PT, R7, UR13, RZ ;  /* 0x0000000d07057c10 */ /* 0x000fe2000fffe0ff */
[----:B------:R-:W3:Y:S03]  /*7ca0*/  LDS.128 R52, [R0+0xe000] ;  /* 0x00e0000000347984 */ /* 0x000ee60000000c00 */
[----:B------:R-:W-:Y:S01]  /*7cb0*/  LEA.HI.X R3, R4, UR5, R3, 0x1, P0 ;  /* 0x0000000504037c11 */ /* 0x000fe200080f0c03 */
[----:B------:R-:W3:Y:S01]  /*7cc0*/  LDS.128 R48, [R0+0x12000] ;  /* 0x0120000000307984 */ /* 0x000ee20000000c00 */
[----:B------:R-:W-:-:S02]  /*7cd0*/  MOV R4, R6 ;  /* 0x0000000600047202 */ /* 0x000fc40000000f00 */
[-C--:B------:R-:W-:Y:S01]  /*7ce0*/  LEA R6, P0, R24, R2.reuse, 0x7 ;  /* 0x0000000218067211 */ /* 0x080fe200078038ff */
[----:B------:R-:W3:Y:S02]  /*7cf0*/  LDS.128 R60, [R0+0xf000] ;  /* 0x00f00000003c7984 */ /* 0x000ee40000000c00 */
[----:B--2---:R-:W-:Y:S01]  /*7d00*/  IMAD.WIDE.U32 R4, R12, UR27, R4 ;  /* 0x0000001b0c047c25 */ /* 0x004fe2000f8e0004 */
[-C--:B------:R-:W-:Y:S01]  /*7d10*/  LEA.HI.X R7, R24, R3.reuse, R25, 0x7, P0 ;  /* 0x0000000318077211 */ /* 0x080fe200000f3c19 */
[----:B------:R-:W2:Y:S01]  /*7d20*/  LDS.128 R56, [R0+0x13000] ;  /* 0x0130000000387984 */ /* 0x000ea20000000c00 */
[----:B------:R-:W-:Y:S01]  /*7d30*/  IADD3 R8, P0, PT, R10, R2, RZ ;  /* 0x000000020a087210 */ /* 0x000fe20007f1e0ff */
[----:B------:R-:W-:Y:S01]  /*7d40*/  IMAD R5, R13, UR27, R5 ;  /* 0x0000001b0d057c24 */ /* 0x000fe2000f8e0205 */
[----:B------:R-:W-:Y:S01]  /*7d50*/  IADD3 R10, P1, PT, R6, R10, RZ ;  /* 0x0000000a060a7210 */ /* 0x000fe20007f3e0ff */
[----:B------:R-:W2:Y:S01]  /*7d60*/  LDS.128 R40, [R0+0x14000] ;  /* 0x0140000000287984 */ /* 0x000ea20000000c00 */
[----:B------:R-:W-:-:S02]  /*7d70*/  IADD3.X R9, PT, PT, R11, R3, RZ, P0, !PT ;  /* 0x000000030b097210 */ /* 0x000fc400007fe4ff */
[----:B------:R-:W-:Y:S01]  /*7d80*/  IADD3.X R11, PT, PT, R7, R11, RZ, P1, !PT ;  /* 0x0000000b070b7210 */ /* 0x000fe20000ffe4ff */
[----:B------:R-:W2:Y:S04]  /*7d90*/  LDS.128 R44, [R0+0x18000] ;  /* 0x01800000002c7984 */ /* 0x000ea80000000c00 */
[----:B------:R-:W2:Y:S04]  /*7da0*/  LDS.128 R36, [R0+0x15000] ;  /* 0x0150000000247984 */ /* 0x000ea80000000c00 */
[----:B------:R-:W2:Y:S04]  /*7db0*/  LDS.128 R24, [R0+0x19000] ;  /* 0x0190000000187984 */ /* 0x000ea80000000c00 */
[----:B------:R-:W2:Y:S04]  /*7dc0*/  LDS.128 R32, [R0+0x16000] ;  /* 0x0160000000207984 */ /* 0x000ea80000000c00 */
[----:B------:R-:W2:Y:S04]  /*7dd0*/  LDS.128 R16, [R0+0x1a000] ;  /* 0x01a0000000107984 */ /* 0x000ea80000000c00 */
[----:B------:R-:W2:Y:S04]  /*7de0*/  LDS.128 R28, [R0+0x17000] ;  /* 0x01700000001c7984 */ /* 0x000ea80000000c00 */
[----:B------:R3:W2:Y:S04]  /*7df0*/  LDS.128 R12, [R0+0x1b000] ;  /* 0x01b00000000c7984 */ /* 0x0006a80000000c00 */
[----:B-1----:R-:W-:Y:S04]  /*7e00*/  STG.E.128 desc[UR32][R2.64], R76 ;  /* 0x0000004c02007986 */ /* 0x002fe8000c101d20 */
[----:B----4-:R1:W-:Y:S04]  /*7e10*/  STG.E.128 desc[UR32][R2.64+0x80], R68 ;  /* 0x0000804402007986 */ /* 0x0103e8000c101d20 */
[----:B------:R-:W-:Y:S04]  /*7e20*/  STG.E.128 desc[UR32][R8.64], R72 ;  /* 0x0000004808007986 */ /* 0x000fe8000c101d20 */
[----:B---3--:R3:W-:Y:S04]  /*7e30*/  STG.E.128 desc[UR32][R8.64+0x80], R64 ;  /* 0x0000804008007986 */ /* 0x0087e8000c101d20 */
[----:B------:R-:W-:Y:S01]  /*7e40*/  STG.E.128 desc[UR32][R6.64], R52 ;  /* 0x0000003406007986 */ /* 0x000fe2000c101d20 */
[----:B------:R-:W-:-:S03]  /*7e50*/  SHF.L.U64.HI R0, R20, 0x6, R21 ;  /* 0x0000000614007819 */ /* 0x000fc60000010215 */
[----:B------:R4:W-:Y:S04]  /*7e60*/  STG.E.128 desc[UR32][R6.64+0x80], R48 ;  /* 0x0000803006007986 */ /* 0x0009e8000c101d20 */
[----:B------:R4:W-:Y:S04]  /*7e70*/  STG.E.128 desc[UR32][R10.64], R60 ;  /* 0x0000003c0a007986 */ /* 0x0009e8000c101d20 */
[----:B--2---:R2:W-:Y:S01]  /*7e80*/  STG.E.128 desc[UR32][R10.64+0x80], R56 ;  /* 0x000080380a007986 */ /* 0x0045e2000c101d20 */
[----:B-1----:R-:W-:-:S04]  /*7e90*/  IMAD.WIDE.U32 R2, R213, R20, R4 ;  /* 0x00000014d5027225 */ /* 0x002fc800078e0004 */
[----:B------:R-:W-:Y:S01]  /*7ea0*/  IMAD R213, R213, R21, R3 ;  /* 0x00000015d5d57224 */ /* 0x000fe200078e0203 */
[----:B------:R-:W-:-:S04]  /*7eb0*/  LEA R4, P0, R2, UR6, 0x1 ;  /* 0x0000000602047c11 */ /* 0x000fc8000f8008ff */
[----:B------:R-:W-:Y:S02]  /*7ec0*/  LEA.HI.X R5, R2, UR7, R213, 0x1, P0 ;  /* 0x0000000702057c11 */ /* 0x000fe400080f0cd5 */
[-C--:B------:R-:W-:Y:S02]  /*7ed0*/  LEA R2, P0, R20, R4.reuse, 0x7 ;  /* 0x0000000414027211 */ /* 0x080fe400078038ff */
[----:B---3--:R-:W-:Y:S01]  /*7ee0*/  IADD3 R8, P1, PT, R22, R4, RZ ;  /* 0x0000000416087210 */ /* 0x008fe20007f3e0ff */
[----:B------:R2:W-:Y:S01]  /*7ef0*/  STG.E.128 desc[UR32][R4.64], R40 ;  /* 0x0000002804007986 */ /* 0x0005e2000c101d20 */
[-C--:B------:R-:W-:Y:S02]  /*7f00*/  LEA.HI.X R3, R20, R5.reuse, R21, 0x7, P0 ;  /* 0x0000000514037211 */ /* 0x080fe400000f3c15 */
[----:B----4-:R-:W-:Y:S01]  /*7f10*/  IADD3 R6, P0, PT, R2, R22, RZ ;  /* 0x0000001602067210 */ /* 0x010fe20007f1e0ff */
[----:B------:R2:W-:Y:S01]  /*7f20*/  STG.E.128 desc[UR32][R4.64+0x80], R44 ;  /* 0x0000802c04007986 */ /* 0x0005e2000c101d20 */
[----:B------:R-:W-:-:S02]  /*7f30*/  IADD3.X R9, PT, PT, R0, R5, RZ, P1, !PT ;  /* 0x0000000500097210 */ /* 0x000fc40000ffe4ff */
[----:B------:R-:W-:-:S03]  /*7f40*/  IADD3.X R7, PT, PT, R3, R0, RZ, P0, !PT ;  /* 0x0000000003077210 */ /* 0x000fc600007fe4ff */
[----:B------:R2:W-:Y:S04]  /*7f50*/  STG.E.128 desc[UR32][R8.64], R36 ;  /* 0x0000002408007986 */ /* 0x0005e8000c101d20 */
[----:B------:R2:W-:Y:S04]  /*7f60*/  STG.E.128 desc[UR32][R8.64+0x80], R24 ;  /* 0x0000801808007986 */ /* 0x0005e8000c101d20 */
[----:B------:R2:W-:Y:S04]  /*7f70*/  STG.E.128 desc[UR32][R2.64], R32 ;  /* 0x0000002002007986 */ /* 0x0005e8000c101d20 */
[----:B------:R2:W-:Y:S04]  /*7f80*/  STG.E.128 desc[UR32][R2.64+0x80], R16 ;  /* 0x0000801002007986 */ /* 0x0005e8000c101d20 */
[----:B------:R2:W-:Y:S04]  /*7f90*/  STG.E.128 desc[UR32][R6.64], R28 ;  /* 0x0000001c06007986 */ /* 0x0005e8000c101d20 */
[----:B------:R2:W-:Y:S02]  /*7fa0*/  STG.E.128 desc[UR32][R6.64+0x80], R12 ;  /* 0x0000800c06007986 */ /* 0x0005e4000c101d20 */
.L_x_1923:
[----:B------:R-:W3:Y:S01]  /*7fb0*/  LDCU UR5, c[0x0][0x438] ;  /* 0x00008700ff0577ac */ /* 0x000ee20008000800 */
        /* <DEDUP_REMOVED lines=8> */
[----:B-1----:R-:W-:Y:S05]  /*8040*/  EXIT ;  /* 0x000000000000794d */ /* 0x002fea0003800000 */
.L_x_1931:
        /* <DEDUP_REMOVED lines=11> */
.L_x_2449:


//--------------------- .text._ZN5flash44flash_bwd_dq_dk_dv_loop_seqk_parallel_kernelI23Flash_bwd_kernel_traitsILi128ELi64ELi128ELi8ELi2ELi4ELi2ELb0ELb0EN7cutlass6half_tE19Flash_kernel_traitsILi128ELi64ELi128ELi8ES3_EELb0ELb0ELb0ELb0ELb1ELb1ELb1EEEvNS_16Flash_bwd_paramsE --------------------------
	.section	.text._ZN5flash44flash_bwd_dq_dk_dv_loop_seqk_parallel_kernelI23Flash_bwd_kernel_traitsILi128ELi64ELi128ELi8ELi2ELi4ELi2ELb0ELb0EN7cutlass6half_tE19Flash_kernel_traitsILi128ELi64ELi128ELi8ES3_EELb0ELb0ELb0ELb0ELb1ELb1ELb1EEEvNS_16Flash_bwd_paramsE,"ax",@progbits
	.align	128
        .global         _ZN5flash44flash_bwd_dq_dk_dv_loop_seqk_parallel_kernelI23Flash_bwd_kernel_traitsILi128ELi64ELi128ELi8ELi2ELi4ELi2ELb0ELb0EN7cutlass6half_tE19Flash_kernel_traitsILi128ELi64ELi128ELi8ES3_EELb0ELb0ELb0ELb0ELb1ELb1ELb1EEEvNS_16Flash_bwd_paramsE
        .type           _ZN5flash44flash_bwd_dq_dk_dv_loop_seqk_parallel_kernelI23Flash_bwd_kernel_traitsILi128ELi64ELi128ELi8ELi2ELi4ELi2ELb0ELb0EN7cutlass6half_tE19Flash_kernel_traitsILi128ELi64ELi128ELi8ES3_EELb0ELb0ELb0ELb0ELb1ELb1ELb1EEEvNS_16Flash_bwd_paramsE,@function
        .size           _ZN5flash44flash_bwd_dq_dk_dv_loop_seqk_parallel_kernelI23Flash_bwd_kernel_traitsILi128ELi64ELi128ELi8ELi2ELi4ELi2ELb0ELb0EN7cutlass6half_tE19Flash_kernel_traitsILi128ELi64ELi128ELi8ES3_EELb0ELb0ELb0ELb0ELb1ELb1ELb1EEEvNS_16Flash_bwd_paramsE,(.L_x_2450 - _ZN5flash44flash_bwd_dq_dk_dv_loop_seqk_parallel_kernelI23Flash_bwd_kernel_traitsILi128ELi64ELi128ELi8ELi2ELi4ELi2ELb0ELb0EN7cutlass6half_tE19Flash_kernel_traitsILi128ELi64ELi128ELi8ES3_EELb0ELb0ELb0ELb0ELb1ELb1ELb1EEEvNS_16Flash_bwd_paramsE)
        .other          _ZN5flash44flash_bwd_dq_dk_dv_loop_seqk_parallel_kernelI23Flash_bwd_kernel_traitsILi128ELi64ELi128ELi8ELi2ELi4ELi2ELb0ELb0EN7cutlass6half_tE19Flash_kernel_traitsILi128ELi64ELi128ELi8ES3_EELb0ELb0ELb0ELb0ELb1ELb1ELb1EEEvNS_16Flash_bwd_paramsE,@"STO_CUDA_ENTRY STV_DEFAULT"
_ZN5flash44flash_bwd_dq_dk_dv_loop_seqk_parallel_kernelI23Flash_bwd_kernel_traitsILi128ELi64ELi128ELi8ELi2ELi4ELi2ELb0ELb0EN7cutlass6half_tE19Flash_kernel_traitsILi128ELi64ELi128ELi8ES3_EELb0ELb0ELb0ELb0ELb1ELb1ELb1EEEvNS_16Flash_bwd_paramsE:
.text._ZN5flash44flash_bwd_dq_dk_dv_loop_seqk_parallel_kernelI23Flash_bwd_kernel_traitsILi128ELi64ELi128ELi8ELi2ELi4ELi2ELb0ELb0EN7cutlass6half_tE19Flash_kernel_traitsILi128ELi64ELi128ELi8ES3_EELb0ELb0ELb0ELb0ELb1ELb1ELb1EEEvNS_16Flash_bwd_paramsE:
        /* <DEDUP_REMOVED lines=35> */
.L_x_1939:
[----:B------:R-:W-:Y:S01]  /*0230*/  @UP4 ULEA UR6, UP1, UR27, UR10, 0x2 ;  /* 0x0000000a1b064291 */ /* 0x000fe2000f8210ff */
[----:B------:R-:W-:Y:S01]  /*0240*/  PLOP3.LUT P1, PT, PT, PT, UP4, 0x80, 0x8 ;  /* 0x000000000008781c */ /* 0x000fe20003f2f048 */
[----:B------:R-:W-:Y:S01]  /*0250*/  @UP3 ULEA UR4, UP0, UR27, UR8, 0x2 ;  /* 0x000000081b043291 */ /* 0x000fe2000f8010ff */
[----:B------:R-:W-:Y:S01]  /*0260*/  PLOP3.LUT P0, PT, PT, PT, UP3, 0x80, 0x8 ;  /* 0x000000000008781c */ /* 0x000fe20003f0f038 */
[----:B------:R-:W-:Y:S02]  /*0270*/  @UP4 ULEA.HI.X UR7, UR27, UR11, URZ, 0x2, UP1 ;  /* 0x0000000b1b074291 */ /* 0x000fe400088f14ff */
[----:B------:R-:W-:Y:S01]  /*0280*/  @UP3 ULEA.HI.X UR5, UR27, UR9, URZ, 0x2, UP0 ;  /* 0x000000091b053291 */ /* 0x000fe200080f14ff */
[----:B-1----:R-:W-:Y:S02]  /*0290*/  IMAD.U32 R4, RZ, RZ, UR6 ;  /* 0x00000006ff047e24 */ /* 0x002fe4000f8e00ff */
        /* <DEDUP_REMOVED lines=65> */
.L_x_1933:
[----:B------:R-:W1:Y:S01]  /*06b0*/  LDCU UR39, c[0x0][0x3e0] ;  /* 0x00007c00ff2777ac */ /* 0x000e620008000800 */
[----:B------:R-:W2:Y:S01]  /*06c0*/  LDCU UR43, c[0x0][0x444] ;  /* 0x00008880ff2b77ac */ /* 0x000ea20008000800 */
[----:B-1----:R-:W-:-:S04]  /*06d0*/  UIMAD UR39, UR27, UR39, UR26 ;  /* 0x000000271b2772a4 */ /* 0x002fc8000f8e021a */
[----:B--2---:R-:W-:-:S12]  /*06e0*/  UIMAD UR39, UR39, UR43, URZ ;  /* 0x0000002b272772a4 */ /* 0x004fd8000f8e02ff */
.L_x_1934:
        /* <DEDUP_REMOVED lines=13> */
[----:B------:R-:W1:Y:S01]  /*07c0*/  LDCU UR34, c[0x0][0x3e0] ;  /* 0x00007c00ff2277ac */ /* 0x000e620008000800 */
[----:B------:R-:W-:-:S02]  /*07d0*/  CS2R R150, SRZ ;  /* 0x0000000000967805 */ /* 0x000fc4000001ff00 */
[----:B------:R-:W-:Y:S02]  /*07e0*/  CS2R R148, SRZ ;  /* 0x0000000000947805 */ /* 0x000fe4000001ff00 */
[----:B------:R-:W-:Y:S01]  /*07f0*/  CS2R R142, SRZ ;  /* 0x00000000008e7805 */ /* 0x000fe2000001ff00 */
[----:B------:R-:W1:Y:S01]  /*0800*/  LDCU UR35, c[0x0][0x44c] ;  /* 0x00008980ff2377ac */ /* 0x000e620008000800 */
[----:B------:R-:W-:Y:S01]  /*0810*/  CS2R R140, SRZ ;  /* 0x00000000008c7805 */ /* 0x000fe2000001ff00 */
[----:B--2---:R-:W-:Y:S01]  /*0820*/  IMAD.U32 R8, RZ, RZ, UR16 ;  /* 0x00000010ff087e24 */ /* 0x004fe2000f8e00ff */
[----:B------:R-:W-:Y:S01]  /*0830*/  CS2R R146, SRZ ;  /* 0x0000000000927805 */ /* 0x000fe2000001ff00 */
[----:B------:R-:W-:Y:S01]  /*0840*/  USHF.R.S32.HI UR46, URZ, 0x1f, UR42 ;  /* 0x0000001fff2e7899 */ /* 0x000fe2000801142a */
[----:B------:R-:W-:Y:S01]  /*0850*/  CS2R R144, SRZ ;  /* 0x0000000000907805 */ /* 0x000fe2000001ff00 */
[----:B------:R-:W-:Y:S01]  /*0860*/  UIADD3 UR19, UP0, UPT, UR18, UR42, URZ ;  /* 0x0000002a12137290 */ /* 0x000fe2000ff1e0ff */
[----:B----4-:R-:W-:Y:S01]  /*0870*/  IMAD.U32 R4, RZ, RZ, UR14 ;  /* 0x0000000eff047e24 */ /* 0x010fe2000f8e00ff */
[----:B------:R-:W2:Y:S01]  /*0880*/  LDCU.64 UR12, c[0x0][0x3a0] ;  /* 0x00007400ff0c77ac */ /* 0x000ea20008000a00 */
[----:B------:R-:W-:Y:S01]  /*0890*/  CS2R R138, SRZ ;  /* 0x00000000008a7805 */ /* 0x000fe2000001ff00 */
[----:B-----5:R-:W-:Y:S01]  /*08a0*/  IMAD.U32 R6, RZ, RZ, UR6 ;  /* 0x00000006ff067e24 */ /* 0x020fe2000f8e00ff */
[----:B------:R-:W-:Y:S01]  /*08b0*/  CS2R R136, SRZ ;  /* 0x0000000000887805 */ /* 0x000fe2000001ff00 */
[----:B------:R-:W-:Y:S01]  /*08c0*/  ULEA.HI.X.SX32 UR46, UR18, UR46, 0x1, UP0 ;  /* 0x0000002e122e7291 */ /* 0x000fe200080f0eff */
[----:B------:R-:W-:Y:S01]  /*08d0*/  CS2R R134, SRZ ;  /* 0x0000000000867805 */ /* 0x000fe2000001ff00 */
[----:B------:R-:W4:Y:S01]  /*08e0*/  LDCU.64 UR4, c[0x0][0x3a8] ;  /* 0x00007500ff0477ac */ /* 0x000f220008000a00 */
[----:B-1----:R-:W-:Y:S01]  /*08f0*/  IMAD.SHL.U32 R41, R221, 0x8, RZ ;  /* 0x00000008dd297824 */ /* 0x002fe200078e00ff */
[----:B------:R-:W-:-:S02]  /*0900*/  SHF.R.U32.HI R36, RZ, 0x5, R221 ;  /* 0x00000005ff247819 */ /* 0x000fc400000116dd */
[----:B------:R-:W-:Y:S01]  /*0910*/  CS2R R132, SRZ ;  /* 0x0000000000847805 */ /* 0x000fe2000001ff00 */
[----:B------:R-:W-:Y:S01]  /*0920*/  UIMAD UR16, UR46, UR14, URZ ;  /* 0x0000000e2e1072a4 */ /* 0x000fe2000f8e02ff */
[----:B------:R-:W-:Y:S01]  /*0930*/  LOP3.LUT R9, R221, 0x1f, RZ, 0xc0, !PT ;  /* 0x0000001fdd097812 */ /* 0x000fe200078ec0ff */
[----:B------:R-:W-:Y:S01]  /*0940*/  UIMAD UR46, UR46, UR6, URZ ;  /* 0x000000062e2e72a4 */ /* 0x000fe2000f8e02ff */
[----:B------:R-:W-:Y:S01]  /*0950*/  LOP3.LUT R215, R41, 0x38, RZ, 0xc0, !PT ;  /* 0x0000003829d77812 */ /* 0x000fe200078ec0ff */
[----:B------:R-:W-:Y:S01]  /*0960*/  UIMAD UR38, UR34, UR35, URZ ;  /* 0x00000023222672a4 */ /* 0x000fe2000f8e02ff */
[C---:B------:R-:W-:Y:S01]  /*0970*/  IMAD.SHL.U32 R10, R36.reuse, 0x10, RZ ;  /* 0x00000010240a7824 */ /* 0x040fe200078e00ff */
[----:B------:R-:W-:Y:S01]  /*0980*/  UIMAD UR46, UR19, UR7, UR46 ;  /* 0x00000007132e72a4 */ /* 0x000fe2000f8e022e */
[----:B------:R-:W-:Y:S01]  /*0990*/  SHF.R.U32.HI R164, RZ, 0x2, R221 ;  /* 0x00000002ffa47819 */ /* 0x000fe200000116dd */
[----:B------:R-:W-:Y:S01]  /*09a0*/  IMAD.MOV.U32 R2, RZ, RZ, R215 ;  /* 0x000000ffff027224 */ /* 0x000fe200078e00d7 */
[----:B------:R-:W-:Y:S01]  /*09b0*/  UIMAD UR16, UR19, UR15, UR16 ;  /* 0x0000000f131072a4 */ /* 0x000fe2000f8e0210 */
[----:B------:R-:W-:Y:S01]  /*09c0*/  IMAD R36, R36, UR38, R9 ;  /* 0x0000002624247c24 */ /* 0x000fe2000f8e0209 */
[----:B------:R-:W-:Y:S01]  /*09d0*/  LOP3.LUT R10, R10, 0x10, RZ, 0xc0, !PT ;  /* 0x000000100a0a7812 */ /* 0x000fe200078ec0ff */
[----:B------:R-:W-:Y:S01]  /*09e0*/  IMAD.WIDE.U32 R6, R6, UR19, R2 ;  /* 0x0000001306067c25 */ /* 0x000fe2000f8e0002 */
[----:B------:R-:W-:Y:S01]  /*09f0*/  SHF.R.U32.HI R214, RZ, 0x3, R221 ;  /* 0x00000003ffd67819 */ /* 0x000fe200000116dd */
[----:B------:R-:W-:Y:S01]  /*0a00*/  ULEA UR45, UR45, 0xffffffc0, 0x6 ;  /* 0xffffffc02d2d7891 */ /* 0x000fe2000f8e30ff */
[----:B------:R-:W-:Y:S01]  /*0a10*/  LOP3.LUT R164, R10, 0x7, R164, 0xf8, !PT ;  /* 0x000000070aa47812 */ /* 0x000fe200078ef8a4 */
[--C-:B------:R-:W-:Y:S01]  /*0a20*/  IMAD.WIDE.U32 R4, R4, UR19, R2.reuse ;  /* 0x0000001304047c25 */ /* 0x100fe2000f8e0002 */
[----:B------:R-:W1:Y:S01]  /*0a30*/  LDCU.64 UR18, c[0x0][0x3d0] ;  /* 0x00007a00ff1277ac */ /* 0x000e620008000a00 */
[----:B------:R-:W-:Y:S01]  /*0a40*/  STL [R1+0x30], R41 ;  /* 0x0000302901007387 */ /* 0x000fe20000100800 */
[----:B------:R-:W-:Y:S01]  /*0a50*/  CS2R R126, SRZ ;  /* 0x00000000007e7805 */ /* 0x000fe2000001ff00 */
[----:B------:R-:W-:Y:S01]  /*0a60*/  IMAD.WIDE.U32 R8, R8, UR27, R2 ;  /* 0x0000001b08087c25 */ /* 0x000fe2000f8e0002 */
[----:B------:R-:W-:Y:S01]  /*0a70*/  ULEA UR44, UR40, UR44, 0x6 ;  /* 0x0000002c282c7291 */ /* 0x000fe2000f8e30ff */
[----:B------:R-:W-:Y:S01]  /*0a80*/  CS2R R124, SRZ ;  /* 0x00000000007c7805 */ /* 0x000fe2000001ff00 */
[----:B------:R-:W-:Y:S01]  /*0a90*/  ULEA UR39, UR40, UR39, 0x6 ;  /* 0x0000002728277291 */ /* 0x000fe2000f8e30ff */
[----:B------:R-:W-:Y:S01]  /*0aa0*/  VIADD R3, R7, UR46 ;  /* 0x0000002e07037c36 */ /* 0x000fe20008000000 */
[----:B------:R-:W-:Y:S01]  /*0ab0*/  USHF.R.S32.HI UR46, URZ, 0x1f, UR45 ;  /* 0x0000001fff2e7899 */ /* 0x000fe2000801142d */
[----:B------:R-:W-:Y:S01]  /*0ac0*/  VIADD R5, R5, UR16 ;  /* 0x0000001005057c36 */ /* 0x000fe20008000000 */
[----:B------:R-:W-:Y:S01]  /*0ad0*/  USHF.L.U64.HI UR16, UR14, 0x6, UR15 ;  /* 0x000000060e107899 */ /* 0x000fe2000801020f */
[----:B--2---:R-:W-:Y:S01]  /*0ae0*/  IMAD.U32 R7, RZ, RZ, UR12 ;  /* 0x0000000cff077e24 */ /* 0x004fe2000f8e00ff */
[----:B------:R-:W-:Y:S01]  /*0af0*/  CS2R R130, SRZ ;  /* 0x0000000000827805 */ /* 0x000fe2000001ff00 */
[----:B----4-:R-:W-:Y:S01]  /*0b00*/  IMAD.U32 R11, RZ, RZ, UR4 ;  /* 0x00000004ff0b7e24 */ /* 0x010fe2000f8e00ff */
[----:B------:R-:W-:Y:S01]  /*0b10*/  CS2R R128, SRZ ;  /* 0x0000000000807805 */ /* 0x000fe2000001ff00 */
[----:B------:R-:W-:Y:S01]  /*0b20*/  IMAD.WIDE.U32 R4, R7, UR27, R4 ;  /* 0x0000001b07047c25 */ /* 0x000fe2000f8e0004 */
[----:B------:R-:W-:-:S02]  /*0b30*/  CS2R R122, SRZ ;  /* 0x00000000007a7805 */ /* 0x000fc4000001ff00 */
[----:B------:R-:W-:Y:S02]  /*0b40*/  CS2R R120, SRZ ;  /* 0x0000000000787805 */ /* 0x000fe4000001ff00 */
[----:B------:R-:W-:Y:S01]  /*0b50*/  CS2R R118, SRZ ;  /* 0x0000000000767805 */ /* 0x000fe2000001ff00 */
[----:B------:R-:W-:Y:S01]  /*0b60*/  IMAD.U32 R7, RZ, RZ, UR5 ;  /* 0x00000005ff077e24 */ /* 0x000fe2000f8e00ff */
[----:B------:R-:W2:Y:S01]  /*0b70*/  LDCU.64 UR4, c[0x0][0x3d8] ;  /* 0x00007b00ff0477ac */ /* 0x000ea20008000a00 */
[----:B------:R-:W-:Y:S01]  /*0b80*/  IMAD.MOV.U32 R2, RZ, RZ, R6 ;  /* 0x000000ffff027224 */ /* 0x000fe200078e0006 */
[----:B------:R-:W-:Y:S01]  /*0b90*/  CS2R R116, SRZ ;  /* 0x0000000000747805 */ /* 0x000fe2000001ff00 */
[----:B------:R-:W-:Y:S01]  /*0ba0*/  IMAD.U32 R6, RZ, RZ, UR13 ;  /* 0x0000000dff067e24 */ /* 0x000fe2000f8e00ff */
[----:B------:R-:W4:Y:S01]  /*0bb0*/  LDCU.64 UR12, c[0x0][0x398] ;  /* 0x00007300ff0c77ac */ /* 0x000f220008000a00 */
[----:B------:R-:W-:Y:S01]  /*0bc0*/  IMAD.U32 R10, RZ, RZ, UR17 ;  /* 0x00000011ff0a7e24 */ /* 0x000fe2000f8e00ff */
[----:B------:R-:W-:Y:S01]  /*0bd0*/  CS2R R110, SRZ ;  /* 0x00000000006e7805 */ /* 0x000fe2000001ff00 */
[----:B------:R-:W-:Y:S01]  /*0be0*/  IMAD R5, R6, UR27, R5 ;  /* 0x0000001b06057c24 */ /* 0x000fe2000f8e0205 */
[----:B------:R-:W-:Y:S01]  /*0bf0*/  USHF.L.U32 UR17, UR14, 0x6, URZ ;  /* 0x000000060e117899 */ /* 0x000fe200080006ff */
[----:B------:R-:W-:Y:S01]  /*0c00*/  IMAD.WIDE.U32 R2, R11, UR27, R2 ;  /* 0x0000001b0b027c25 */ /* 0x000fe2000f8e0002 */
[----:B------:R-:W-:-:S02]  /*0c10*/  CS2R R108, SRZ ;  /* 0x00000000006c7805 */ /* 0x000fc4000001ff00 */
[----:B------:R-:W-:Y:S02]  /*0c20*/  CS2R R114, SRZ ;  /* 0x0000000000727805 */ /* 0x000fe4000001ff00 */
[----:B------:R-:W-:Y:S01]  /*0c30*/  CS2R R112, SRZ ;  /* 0x0000000000707805 */ /* 0x000fe2000001ff00 */
[C---:B-1----:R-:W-:Y:S01]  /*0c40*/  IMAD R6, R14.reuse, UR18, RZ ;  /* 0x000000120e067c24 */ /* 0x042fe2000f8e02ff */
[----:B------:R-:W-:Y:S01]  /*0c50*/  CS2R R106, SRZ ;  /* 0x00000000006a7805 */ /* 0x000fe2000001ff00 */
[----:B------:R-:W-:Y:S01]  /*0c60*/  IMAD.MOV.U32 R18, RZ, RZ, R8 ;  /* 0x000000ffff127224 */ /* 0x000fe200078e0008 */
[----:B------:R-:W-:Y:S01]  /*0c70*/  CS2R R104, SRZ ;  /* 0x0000000000687805 */ /* 0x000fe2000001ff00 */
[----:B------:R-:W-:Y:S01]  /*0c80*/  IMAD R3, R7, UR27, R3 ;  /* 0x0000001b07037c24 */ /* 0x000fe2000f8e0203 */
[----:B------:R-:W-:Y:S01]  /*0c90*/  CS2R R102, SRZ ;  /* 0x0000000000667805 */ /* 0x000fe2000001ff00 */
[----:B--2---:R-:W-:Y:S01]  /*0ca0*/  IMAD R8, R14, UR4, RZ ;  /* 0x000000040e087c24 */ /* 0x004fe2000f8e02ff */
[----:B------:R-:W-:Y:S01]  /*0cb0*/  CS2R R100, SRZ ;  /* 0x0000000000647805 */ /* 0x000fe2000001ff00 */
[C---:B------:R-:W-:Y:S01]  /*0cc0*/  IMAD R20, R0.reuse, UR19, R6 ;  /* 0x0000001300147c24 */ /* 0x040fe2000f8e0206 */
[----:B------:R-:W-:Y:S01]  /*0cd0*/  CS2R R94, SRZ ;  /* 0x00000000005e7805 */ /* 0x000fe2000001ff00 */
[----:B------:R-:W-:Y:S01]  /*0ce0*/  IMAD.U32 R7, RZ, RZ, UR16 ;  /* 0x00000010ff077e24 */ /* 0x000fe2000f8e00ff */
[----:B------:R-:W-:Y:S01]  /*0cf0*/  USHF.L.U32 UR16, UR14, 0x5, URZ ;  /* 0x000000050e107899 */ /* 0x000fe200080006ff */
[----:B------:R-:W-:Y:S01]  /*0d00*/  IMAD.U32 R6, RZ, RZ, UR17 ;  /* 0x00000011ff067e24 */ /* 0x000fe2000f8e00ff */
[----:B------:R-:W-:Y:S01]  /*0d10*/  USHF.L.U64.HI UR17, UR6, 0x6, UR7 ;  /* 0x0000000606117899 */ /* 0x000fe20008010207 */
[----:B------:R-:W-:Y:S01]  /*0d20*/  IMAD R16, R0, UR5, R8 ;  /* 0x0000000500107c24 */ /* 0x000fe2000f8e0208 */
[----:B------:R-:W-:Y:S01]  /*0d30*/  USHF.L.U32 UR5, UR6, 0x6, URZ ;  /* 0x0000000606057899 */ /* 0x000fe200080006ff */
[----:B------:R-:W-:Y:S01]  /*0d40*/  IMAD R19, R10, UR27, R9 ;  /* 0x0000001b0a137c24 */ /* 0x000fe2000f8e0209 */
[----:B------:R-:W-:Y:S01]  /*0d50*/  CS2R R92, SRZ ;  /* 0x00000000005c7805 */ /* 0x000fe2000001ff00 */
[----:B------:R-:W-:Y:S01]  /*0d60*/  IMAD.WIDE.U32 R12, R0, UR18, R4 ;  /* 0x00000012000c7c25 */ /* 0x000fe2000f8e0004 */
[----:B------:R-:W1:Y:S01]  /*0d70*/  LDCU.64 UR18, c[0x0][0x3c8] ;  /* 0x00007900ff1277ac */ /* 0x000e620008000a00 */
[----:B------:R-:W-:-:S02]  /*0d80*/  CS2R R98, SRZ ;  /* 0x0000000000627805 */ /* 0x000fc4000001ff00 */
[----:B------:R-:W-:Y:S01]  /*0d90*/  CS2R R96, SRZ ;  /* 0x0000000000607805 */ /* 0x000fe2000001ff00 */
[----:B------:R-:W-:Y:S01]  /*0da0*/  IMAD.WIDE.U32 R10, R0, UR4, R2 ;  /* 0x00000004000a7c25 */ /* 0x000fe2000f8e0002 */
[----:B------:R-:W-:Y:S01]  /*0db0*/  USHF.L.U64.HI UR4, UR14, 0x5, UR15 ;  /* 0x000000050e047899 */ /* 0x000fe2000801020f */
[----:B------:R-:W-:Y:S02]  /*0dc0*/  CS2R R90, SRZ ;  /* 0x00000000005a7805 */ /* 0x000fe4000001ff00 */
[----:B------:R-:W-:Y:S01]  /*0dd0*/  CS2R R88, SRZ ;  /* 0x0000000000587805 */ /* 0x000fe2000001ff00 */
[C---:B------:R-:W-:Y:S01]  /*0de0*/  IMAD.WIDE.U32 R4, R214.reuse, UR14, R6 ;  /* 0x0000000ed6047c25 */ /* 0x040fe2000f8e0006 */
[----:B------:R-:W-:Y:S02]  /*0df0*/  CS2R R86, SRZ ;  /* 0x0000000000567805 */ /* 0x000fe4000001ff00 */
[----:B------:R-:W-:Y:S02]  /*0e00*/  CS2R R84, SRZ ;  /* 0x0000000000547805 */ /* 0x000fe4000001ff00 */
[----:B------:R-:W-:Y:S01]  /*0e10*/  CS2R R78, SRZ ;  /* 0x00000000004e7805 */ /* 0x000fe2000001ff00 */
[----:B------:R-:W-:Y:S01]  /*0e20*/  IMAD R34, R214, UR15, RZ ;  /* 0x0000000fd6227c24 */ /* 0x000fe2000f8e02ff */
[C---:B------:R-:W-:Y:S01]  /*0e30*/  IADD3 R17, P6, PT, R12.reuse, R4, RZ ;  /* 0x000000040c117210 */ /* 0x040fe20007fde0ff */
[----:B------:R-:W-:Y:S01]  /*0e40*/  IMAD.U32 R2, RZ, RZ, UR5 ;  /* 0x00000005ff027e24 */ /* 0x000fe2000f8e00ff */
[----:B------:R-:W-:Y:S01]  /*0e50*/  IADD3 R22, P5, P4, R12, UR16, R4 ;  /* 0x000000100c167c10 */ /* 0x000fe2000fcbe004 */
[----:B------:R-:W-:Y:S01]  /*0e60*/  IMAD.IADD R15, R34, 0x1, R5 ;  /* 0x00000001220f7824 */ /* 0x000fe200078e0205 */
[----:B------:R-:W-:Y:S01]  /*0e70*/  USHF.L.U64.HI UR15, UR6, 0x5, UR7 ;  /* 0x00000005060f7899 */ /* 0x000fe20008010207 */
[----:B------:R-:W-:Y:S01]  /*0e80*/  IMAD.U32 R4, RZ, RZ, UR16 ;  /* 0x00000010ff047e24 */ /* 0x000fe2000f8e00ff */
[----:B------:R-:W-:Y:S01]  /*0e90*/  USHF.L.U32 UR5, UR6, 0x5, URZ ;  /* 0x0000000506057899 */ /* 0x000fe200080006ff */
[----:B------:R-:W-:Y:S01]  /*0ea0*/  IMAD.U32 R5, RZ, RZ, UR4 ;  /* 0x00000004ff057e24 */ /* 0x000fe2000f8e00ff */
[----:B------:R-:W-:Y:S01]  /*0eb0*/  CS2R R76, SRZ ;  /* 0x00000000004c7805 */ /* 0x000fe2000001ff00 */
[----:B------:R-:W-:Y:S01]  /*0ec0*/  IMAD.U32 R3, RZ, RZ, UR17 ;  /* 0x00000011ff037e24 */ /* 0x000fe2000f8e00ff */
[----:B------:R-:W2:Y:S01]  /*0ed0*/  LDCU.64 UR16, c[0x0][0x388] ;  /* 0x00007100ff1077ac */ /* 0x000ea20008000a00 */
        /* <DEDUP_REMOVED lines=15> */
[----:B------:R-:W-:Y:S01]  /*0fd0*/  IADD3 R30, P1, P0, R10, UR5, R2 ;  /* 0x000000050a1e7c10 */ /* 0x000fe2000f83e002 */
[----:B------:R-:W-:Y:S01]  /*0fe0*/  IMAD.WIDE.U32 R6, R214, UR6, R6 ;  /* 0x00000006d6067c25 */ /* 0x000fe2000f8e0006 */
[C---:B------:R-:W-:Y:S02]  /*0ff0*/  IADD3 R25, P2, PT, R10.reuse, R2, RZ ;  /* 0x000000020a197210 */ /* 0x040fe40007f5e0ff */
[----:B------:R-:W-:Y:S02]  /*1000*/  CS2R R66, SRZ ;  /* 0x0000000000427805 */ /* 0x000fe4000001ff00 */
[----:B------:R-:W-:Y:S01]  /*1010*/  IADD3.X R8, PT, PT, R5, R34, R9, P3, !PT ;  /* 0x0000002205087210 */ /* 0x000fe20001ffe409 */
[----:B------:R-:W-:Y:S01]  /*1020*/  IMAD.IADD R14, R35, 0x1, R3 ;  /* 0x00000001230e7824 */ /* 0x000fe200078e0203 */
[----:B------:R-:W-:Y:S01]  /*1030*/  IADD3 R9, P3, PT, R10, R6, RZ ;  /* 0x000000060a097210 */ /* 0x000fe20007f7e0ff */
[----:B------:R-:W-:Y:S01]  /*1040*/  IMAD.IADD R3, R11, 0x1, R16 ;  /* 0x000000010b037824 */ /* 0x000fe200078e0210 */
[----:B------:R-:W-:Y:S01]  /*1050*/  CS2R R64, SRZ ;  /* 0x0000000000407805 */ /* 0x000fe2000001ff00 */
[----:B------:R-:W-:Y:S01]  /*1060*/  IMAD.X R11, R15, 0x1, R5, P6 ;  /* 0x000000010f0b7824 */ /* 0x000fe200030e0605 */
[----:B------:R-:W-:Y:S01]  /*1070*/  IADD3.X R15, PT, PT, R5, UR4, R15, P5, P4 ;  /* 0x00000004050f7c10 */ /* 0x000fe2000afe840f */
[----:B------:R-:W5:Y:S01]  /*1080*/  LDCU.64 UR4, c[0x0][0x390] ;  /* 0x00007200ff0477ac */ /* 0x000f620008000a00 */
[C---:B------:R-:W-:Y:S01]  /*1090*/  IADD3.X R13, PT, PT, R3.reuse, R35, R7, P3, !PT ;  /* 0x00000023030d7210 */ /* 0x040fe20001ffe407 */
[----:B---3--:R-:W-:Y:S01]  /*10a0*/  IMAD R7, R28, UR46, RZ ;  /* 0x0000002e1c077c24 */ /* 0x008fe2000f8e02ff */
[----:B--2---:R-:W-:Y:S01]  /*10b0*/  LEA R20, P3, R0, UR16, 0x1 ;  /* 0x0000001000147c11 */ /* 0x004fe2000f8608ff */
[----:B------:R-:W-:Y:S01]  /*10c0*/  IMAD.WIDE.U32 R32, R28, UR45, RZ ;  /* 0x0000002d1c207c25 */ /* 0x000fe2000f8e00ff */
[----:B------:R-:W-:-:S02]  /*10d0*/  IADD3.X R31, PT, PT, R3, UR15, R14, P1, P0 ;  /* 0x0000000f031f7c10 */ /* 0x000fc40008fe040e */
[----:B------:R-:W-:Y:S02]  /*10e0*/  CS2R R58, SRZ ;  /* 0x00000000003a7805 */ /* 0x000fe4000001ff00 */
[----:B------:R-:W-:Y:S01]  /*10f0*/  LEA.HI.X R21, R0, UR17, R8, 0x1, P3 ;  /* 0x0000001100157c11 */ /* 0x000fe200098f0c08 */
[----:B------:R-:W-:Y:S01]  /*1100*/  IMAD R7, R29, UR45, R7 ;  /* 0x0000002d1d077c24 */ /* 0x000fe2000f8e0207 */
[----:B------:R-:W-:Y:S01]  /*1110*/  LOP3.LUT R6, R32, R215, RZ, 0xfc, !PT ;  /* 0x000000d720067212 */ /* 0x000fe200078efcff */
[----:B----4-:R-:W-:Y:S01]  /*1120*/  IMAD.U32 R0, RZ, RZ, UR12 ;  /* 0x0000000cff007e24 */ /* 0x010fe2000f8e00ff */
[----:B------:R-:W-:Y:S01]  /*1130*/  LEA R16, P0, R17, UR16, 0x1 ;  /* 0x0000001011107c11 */ /* 0x000fe2000f8008ff */
[----:B------:R-:W-:Y:S01]  /*1140*/  IMAD.IADD R7, R33, 0x1, R7 ;  /* 0x0000000121077824 */ /* 0x000fe200078e0207 */
[----:B------:R-:W-:Y:S01]  /*1150*/  CS2R R56, SRZ ;  /* 0x0000000000387805 */ /* 0x000fe2000001ff00 */
[----:B------:R-:W-:Y:S01]  /*1160*/  IMAD.MOV.U32 R4, RZ, RZ, R12 ;  /* 0x000000ffff047224 */ /* 0x000fe200078e000c */
[----:B------:R-:W-:Y:S01]  /*1170*/  LEA.HI.X R17, R17, UR17, R11, 0x1, P0 ;  /* 0x0000001111117c11 */ /* 0x000fe200080f0c0b */
[----:B------:R-:W-:Y:S01]  /*1180*/  IMAD.X R12, R14, 0x1, R3, P2 ;  /* 0x000000010e0c7824 */ /* 0x000fe200010e0603 */
[----:B------:R-:W2:Y:S01]  /*1190*/  LDC.64 R32, c[0x0][0x598] ;  /* 0x00016600ff207b82 */ /* 0x000ea20000000a00 */
[----:B------:R-:W-:Y:S01]  /*11a0*/  IMAD.U32 R8, RZ, RZ, UR13 ;  /* 0x0000000dff087e24 */ /* 0x000fe2000f8e00ff */
[----:B------:R-:W-:Y:S01]  /*11b0*/  LEA R14, P0, R22, UR16, 0x1 ;  /* 0x00000010160e7c11 */ /* 0x000fe2000f8008ff */
[----:B------:R-:W-:Y:S01]  /*11c0*/  IMAD.WIDE.U32 R6, R0, UR27, R6 ;  /* 0x0000001b00067c25 */ /* 0x000fe2000f8e0006 */
[----:B------:R-:W-:Y:S01]  /*11d0*/  ISETP.NE.AND P2, PT, RZ, UR36, PT ;  /* 0x00000024ff007c0c */ /* 0x000fe2000bf45270 */
[----:B------:R-:W3:Y:S01]  /*11e0*/  LDCU.64 UR12, c[0x0][0x460] ;  /* 0x00008c00ff0c77ac */ /* 0x000ee20008000a00 */
[----:B------:R-:W-:Y:S01]  /*11f0*/  LEA.HI.X R15, R22, UR17, R15, 0x1, P0 ;  /* 0x00000011160f7c11 */ /* 0x000fe200080f0c0f */
[----:B------:R-:W-:Y:S01]  /*1200*/  IMAD.MOV.U32 R2, RZ, RZ, R10 ;  /* 0x000000ffff027224 */ /* 0x000fe200078e000a */
[----:B-----5:R-:W-:Y:S01]  /*1210*/  LEA R22, P1, R9, UR4, 0x1 ;  /* 0x0000000409167c11 */ /* 0x020fe2000f8208ff */
[----:B------:R-:W-:Y:S01]  /*1220*/  IMAD R7, R8, UR27, R7 ;  /* 0x0000001b08077c24 */ /* 0x000fe2000f8e0207 */
[----:B------:R-:W-:Y:S01]  /*1230*/  LEA R24, P0, R25, UR4, 0x1 ;  /* 0x0000000419187c11 */ /* 0x000fe2000f8008ff */
[----:B-1----:R-:W-:Y:S01]  /*1240*/  IMAD.U32 R10, RZ, RZ, UR18 ;  /* 0x00000012ff0a7e24 */ /* 0x002fe2000f8e00ff */
[----:B------:R-:W-:Y:S01]  /*1250*/  LEA.HI.X R23, R9, UR5, R13, 0x1, P1 ;  /* 0x0000000509177c11 */ /* 0x000fe200088f0c0d */
[----:B------:R-:W-:Y:S01]  /*1260*/  IMAD R0, R26, UR46, RZ ;  /* 0x0000002e1a007c24 */ /* 0x000fe2000f8e02ff */
[----:B------:R-:W-:Y:S01]  /*1270*/  LEA.HI.X R25, R25, UR5, R12, 0x1, P0 ;  /* 0x0000000519197c11 */ /* 0x000fe200080f0c0c */
[----:B------:R-:W-:Y:S01]  /*1280*/  IMAD.WIDE.U32 R10, R10, UR26, R6 ;  /* 0x0000001a0a0a7c25 */ /* 0x000fe2000f8e0006 */
[----:B------:R-:W-:Y:S01]  /*1290*/  UIMAD UR18, UR26, UR35, URZ ;  /* 0x000000231a1272a4 */ /* 0x000fe2000f8e02ff */
[----:B------:R-:W-:-:S02]  /*12a0*/  CS2R R54, SRZ ;  /* 0x0000000000367805 */ /* 0x000fc4000001ff00 */
[----:B------:R-:W-:Y:S01]  /*12b0*/  CS2R R52, SRZ ;  /* 0x0000000000347805 */ /* 0x000fe2000001ff00 */
[----:B------:R-:W-:Y:S01]  /*12c0*/  IMAD.WIDE.U32 R6, R214, UR14, R4 ;  /* 0x0000000ed6067c25 */ /* 0x000fe2000f8e0004 */
[----:B------:R-:W1:Y:S01]  /*12d0*/  LDCU.64 UR14, c[0x0][0x380] ;  /* 0x00007000ff0e77ac */ /* 0x000e620008000a00 */
[----:B------:R-:W-:Y:S02]  /*12e0*/  CS2R R46, SRZ ;  /* 0x00000000002e7805 */ /* 0x000fe4000001ff00 */
[----:B------:R-:W-:Y:S01]  /*12f0*/  CS2R R44, SRZ ;  /* 0x00000000002c7805 */ /* 0x000fe2000001ff00 */
[----:B------:R-:W-:Y:S01]  /*1300*/  IMAD R12, R27, UR45, R0 ;  /* 0x0000002d1b0c7c24 */ /* 0x000fe2000f8e0200 */
[----:B---3--:R-:W-:Y:S01]  /*1310*/  UISETP.NE.U32.AND UP1, UPT, UR12, URZ, UPT ;  /* 0x000000ff0c00728c */ /* 0x008fe2000bf25070 */
[----:B------:R-:W-:Y:S01]  /*1320*/  IMAD.WIDE.U32 R8, R26, UR45, R18 ;  /* 0x0000002d1a087c25 */ /* 0x000fe2000f8e0012 */
[C---:B------:R-:W-:Y:S02]  /*1330*/  LEA R18, P0, R30.reuse, UR4, 0x1 ;  /* 0x000000041e127c11 */ /* 0x040fe4000f8008ff */
[----:B------:R-:W-:Y:S01]  /*1340*/  CS2R R50, SRZ ;  /* 0x0000000000327805 */ /* 0x000fe2000001ff00 */
[----:B------:R-:W-:Y:S01]  /*1350*/  UISETP.NE.AND.EX UP1, UPT, UR13, URZ, UPT, UP1 ;  /* 0x000000ff0d00728c */ /* 0x000fe2000bf25310 */
[----:B------:R-:W-:Y:S01]  /*1360*/  IMAD.U32 R0, RZ, RZ, UR19 ;  /* 0x00000013ff007e24 */ /* 0x000fe2000f8e00ff */
[----:B------:R-:W-:Y:S01]  /*1370*/  LEA.HI.X R19, R30, UR5, R31, 0x1, P0 ;  /* 0x000000051e137c11 */ /* 0x000fe200080f0c1f */
[----:B------:R-:W-:Y:S01]  /*1380*/  IMAD.IADD R5, R9, 0x1, R12 ;  /* 0x0000000109057824 */ /* 0x000fe200078e020c */
[----:B------:R-:W-:Y:S01]  /*1390*/  LEA R12, P0, R6, UR16, 0x1 ;  /* 0x00000010060c7c11 */ /* 0x000fe2000f8008ff */
[----:B------:R-:W-:Y:S01]  /*13a0*/  IMAD R9, R0, UR26, R11 ;  /* 0x0000001a00097c24 */ /* 0x000fe2000f8e020b */
[----:B------:R-:W-:Y:S01]  /*13b0*/  UIMAD.WIDE.U32 UR12, UR27, UR43, URZ ;  /* 0x0000002b1b0c72a5 */ /* 0x000fe2000f8e00ff */
[----:B------:R-:W-:Y:S01]  /*13c0*/  IMAD.IADD R0, R7, 0x1, R34 ;  /* 0x0000000107007824 */ /* 0x000fe200078e0222 */
[----:B------:R-:W-:Y:S01]  /*13d0*/  USHF.R.S32.HI UR19, URZ, 0x1f, UR18 ;  /* 0x0000001fff137899 */ /* 0x000fe20008011412 */
[----:B------:R-:W-:Y:S01]  /*13e0*/  IMAD.MOV.U32 R4, RZ, RZ, R8 ;  /* 0x000000ffff047224 */ /* 0x000fe200078e0008 */
[----:B------:R-:W-:Y:S01]  /*13f0*/  UIMAD.WIDE.U32 UR48, UR12, UR34, URZ ;  /* 0x000000220c3072a5 */ /* 0x000fe2000f8e00ff */
[----:B------:R-:W-:Y:S01]  /*1400*/  IMAD.WIDE.U32 R2, R214, UR6, R2 ;  /* 0x00000006d6027c25 */ /* 0x000fe2000f8e0002 */
[----:B------:R-:W3:Y:S01]  /*1410*/  LDCU.64 UR6, c[0x0][0x550] ;  /* 0x0000aa00ff0677ac */ /* 0x000ee20008000a00 */
[----:B------:R-:W-:-:S02]  /*1420*/  LEA.HI.X R13, R6, UR17, R0, 0x1, P0 ;  /* 0x00000011060d7c11 */ /* 0x000fc400080f0c00 */
[----:B------:R-:W-:Y:S01]  /*1430*/  CS2R R48, SRZ ;  /* 0x0000000000307805 */ /* 0x000fe2000001ff00 */
[----:B------:R-:W-:Y:S01]  /*1440*/  IMAD.MOV.U32 R8, RZ, RZ, R10 ;  /* 0x000000ffff087224 */ /* 0x000fe200078e000a */
[----:B------:R-:W-:Y:S01]  /*1450*/  LEA R10, P0, R2, UR4, 0x1 ;  /* 0x00000004020a7c11 */ /* 0x000fe2000f8008ff */
[----:B------:R-:W-:Y:S01]  /*1460*/  IMAD.IADD R3, R3, 0x1, R35 ;  /* 0x0000000103037824 */ /* 0x000fe200078e0223 */
[----:B------:R-:W-:Y:S01]  /*1470*/  UMOV UR4, UR24 ;  /* 0x0000001800047c82 */ /* 0x000fe20008000000 */
[----:B------:R-:W-:Y:S01]  /*1480*/  IMAD R0, R214, R29, RZ ;  /* 0x0000001dd6007224 */ /* 0x000fe200078e02ff */
[----:B------:R-:W-:Y:S01]  /*1490*/  SHF.L.U64.HI R29, R28, 0x5, R29 ;  /* 0x000000051c1d7819 */ /* 0x000fe2000001021d */
[----:B------:R-:W-:Y:S01]  /*14a0*/  IMAD.WIDE.U32 R6, R214, R28, R8 ;  /* 0x0000001cd6067225 */ /* 0x000fe200078e0008 */
[----:B------:R-:W-:Y:S01]  /*14b0*/  LEA.HI.X R11, R2, UR5, R3, 0x1, P0 ;  /* 0x00000005020b7c11 */ /* 0x000fe200080f0c03 */
[----:B------:R-:W4:Y:S01]  /*14c0*/  S2R R9, SR_CTAID.X ;  /* 0x0000000000097919 */ /* 0x000f220000002500 */
[----:B------:R-:W-:Y:S01]  /*14d0*/  ULOP3.LUT UR5, UR40, 0x80000001, URZ, 0xc0, !UPT ;  /* 0x8000000128057892 */ /* 0x000fe2000f8ec0ff */
[----:B--2---:R-:W-:Y:S01]  /*14e0*/  IMAD.WIDE.U32 R4, R32, UR26, R4 ;  /* 0x0000001a20047c25 */ /* 0x004fe2000f8e0004 */
[----:B-1----:R-:W-:Y:S01]  /*14f0*/  LEA R37, P0, R6, UR14, 0x1 ;  /* 0x0000000e06257c11 */ /* 0x002fe2000f8008ff */
[----:B------:R-:W-:Y:S01]  /*1500*/  USHF.R.S32.HI UR14, URZ, 0x1f, UR43 ;  /* 0x0000001fff0e7899 */ /* 0x000fe2000801142b */
[----:B------:R-:W-:Y:S01]  /*1510*/  CS2R R42, SRZ ;  /* 0x00000000002a7805 */ /* 0x000fe2000001ff00 */
[----:B------:R-:W-:Y:S01]  /*1520*/  IMAD.IADD R7, R7, 0x1, R0 ;  /* 0x0000000107077824 */ /* 0x000fe200078e0200 */
[----:B------:R-:W-:Y:S01]  /*1530*/  UISETP.NE.AND UP0, UPT, UR5, 0x1, UPT ;  /* 0x000000010500788c */ /* 0x000fe2000bf05270 */
[----:B------:R-:W-:Y:S01]  /*1540*/  IMAD R5, R33, UR26, R5 ;  /* 0x0000001a21057c24 */ /* 0x000fe2000f8e0205 */
[----:B------:R-:W-:Y:S01]  /*1550*/  UIMAD UR14, UR14, UR27, URZ ;  /* 0x0000001b0e0e72a4 */ /* 0x000fe2000f8e02ff */
[----:B------:R-:W-:Y:S01]  /*1560*/  IMAD.SHL.U32 R0, R28, 0x20, RZ ;  /* 0x000000201c007824 */ /* 0x000fe200078e00ff */
[----:B------:R-:W-:Y:S01]  /*1570*/  LEA.HI.X R38, R6, UR15, R7, 0x1, P0 ;  /* 0x0000000f06267c11 */ /* 0x000fe200080f0c07 */
[----:B------:R-:W-:Y:S01]  /*1580*/  IMAD.WIDE.U32 R2, R214, R26, R4 ;  /* 0x0000001ad6027225 */ /* 0x000fe200078e0004 */
[----:B------:R-:W-:Y:S01]  /*1590*/  LOP3.LUT R6, R41, 0x1f8, RZ, 0xc0, !PT ;  /* 0x000001f829067812 */ /* 0x000fe200078ec0ff */
[----:B------:R-:W-:Y:S01]  /*15a0*/  UIADD3 UR14, UPT, UPT, UR13, UR14, URZ ;  /* 0x0000000e0d0e7290 */ /* 0x000fe2000fffe0ff */
[----:B------:R-:W-:Y:S01]  /*15b0*/  LEA R4, P0, R0, R37, 0x1 ;  /* 0x0000002500047211 */ /* 0x000fe200078008ff */
[----:B------:R-:W-:Y:S01]  /*15c0*/  IMAD R8, R214, R27, RZ ;  /* 0x0000001bd6087224 */ /* 0x000fe200078e02ff */
[----:B---3--:R-:W-:Y:S01]  /*15d0*/  LEA R39, P1, R2, UR6, 0x1 ;  /* 0x0000000602277c11 */ /* 0x008fe2000f8208ff */
[----:B------:R-:W-:Y:S01]  /*15e0*/  UIMAD UR14, UR14, UR34, URZ ;  /* 0x000000220e0e72a4 */ /* 0x000fe2000f8e02ff */
[----:B------:R-:W-:Y:S01]  /*15f0*/  LEA.HI.X R5, R0, R38, R29, 0x1, P0 ;  /* 0x0000002600057211 */ /* 0x000fe200000f0c1d */
[----:B------:R-:W-:Y:S01]  /*1600*/  IMAD.IADD R3, R3, 0x1, R8 ;  /* 0x0000000103037824 */ /* 0x000fe200078e0208 */
[----:B------:R-:W-:Y:S01]  /*1610*/  LOP3.LUT R6, R6, 0x38, R221, 0x78, !PT ;  /* 0x0000003806067812 */ /* 0x000fe200078e78dd */
[C---:B------:R-:W-:Y:S01]  /*1620*/  IMAD.SHL.U32 R0, R26.reuse, 0x20, RZ ;  /* 0x000000201a007824 */ /* 0x040fe200078e00ff */
[----:B------:R-:W-:Y:S01]  /*1630*/  SHF.L.U64.HI R27, R26, 0x5, R27 ;  /* 0x000000051a1b7819 */ /* 0x000fe2000001021b */
[----:B------:R-:W-:Y:S01]  /*1640*/  USEL UR5, URZ, 0x4000, UP0 ;  /* 0x00004000ff057887 */ /* 0x000fe20008000000 */
[----:B------:R-:W-:Y:S01]  /*1650*/  LEA.HI.X R40, R2, UR7, R3, 0x1, P1 ;  /* 0x0000000702287c11 */ /* 0x000fe200088f0c03 */
[----:B------:R-:W-:Y:S01]  /*1660*/  USHF.R.S32.HI UR7, URZ, 0x1f, UR34 ;  /* 0x0000001fff077899 */ /* 0x000fe20008011422 */
[----:B------:R-:W-:Y:S01]  /*1670*/  LEA R2, P0, R0, R39, 0x1 ;  /* 0x0000002700027211 */ /* 0x000fe200078008ff */
[----:B------:R-:W-:Y:S01]  /*1680*/  USHF.R.S32.HI UR6, URZ, 0x1f, UR35 ;  /* 0x0000001fff067899 */ /* 0x000fe20008011423 */
[----:B------:R-:W-:Y:S01]  /*1690*/  LOP3.LUT R6, R6, 0x1e00, R41, 0xf8, !PT ;  /* 0x00001e0006067812 */ /* 0x000fe200078ef829 */
[----:B------:R-:W-:Y:S01]  /*16a0*/  IMAD.MOV.U32 R7, RZ, RZ, R40 ;  /* 0x000000ffff077224 */ /* 0x000fe200078e0028 */
[----:B------:R-:W-:Y:S01]  /*16b0*/  LEA.HI.X R3, R0, R40, R27, 0x1, P0 ;  /* 0x0000002800037211 */ /* 0x000fe200000f0c1b */
[----:B------:R-:W-:Y:S01]  /*16c0*/  UIMAD UR7, UR7, UR12, UR14 ;  /* 0x0000000c070772a4 */ /* 0x000fe2000f8e020e */
[----:B------:R-:W-:Y:S01]  /*16d0*/  LEA R0, R6, UR4, 0x1 ;  /* 0x0000000406007c11 */ /* 0x000fe2000f8e08ff */
[----:B------:R-:W-:Y:S01]  /*16e0*/  IMAD.MOV.U32 R6, RZ, RZ, R39 ;  /* 0x000000ffff067224 */ /* 0x000fe200078e0027 */
[----:B------:R-:W-:Y:S01]  /*16f0*/  @P2 BAR.SYNC.DEFER_BLOCKING 0x0 ;  /* 0x0000000000002b1d */ /* 0x000fe20000010000 */
[----:B------:R-:W-:-:S02]  /*1700*/  UIADD3 UR7, UPT, UPT, UR49, UR7, URZ ;  /* 0x0000000731077290 */ /* 0x000fc4000fffe0ff */
[----:B------:R-:W-:Y:S01]  /*1710*/  VIADD R8, R0, UR5 ;  /* 0x0000000500087c36 */ /* 0x000fe20008000000 */
[----:B------:R-:W-:Y:S02]  /*1720*/  USEL UR41, UR41, URZ, UP1 ;  /* 0x000000ff29297287 */ /* 0x000fe40008800000 */
[----:B------:R-:W-:Y:S02]  /*1730*/  UIMAD UR7, UR7, UR35, URZ ;  /* 0x00000023070772a4 */ /* 0x000fe4000f8e02ff */
[----:B------:R-:W-:Y:S01]  /*1740*/  UIMAD.WIDE.U32 UR18, UR48, UR35, UR18 ;  /* 0x00000023301272a5 */ /* 0x000fe2000f8e0012 */
[----:B------:R-:W-:Y:S01]  /*1750*/  STL [R1+0x2c], R37 ;  /* 0x00002c2501007387 */ /* 0x000fe20000100800 */
[----:B------:R-:W-:Y:S02]  /*1760*/  UIMAD UR6, UR6, UR48, UR7 ;  /* 0x00000030060672a4 */ /* 0x000fe4000f8e0207 */
[----:B------:R-:W-:Y:S01]  /*1770*/  UIMAD.WIDE UR16, UR34, UR35, URZ ;  /* 0x00000023221072a5 */ /* 0x000fe2000f8e02ff */
[----:B------:R-:W-:Y:S01]  /*1780*/  STL [R1+0x28], R38 ;  /* 0x0000282601007387 */ /* 0x000fe20000100800 */
[----:B------:R-:W-:-:S02]  /*1790*/  UIADD3 UR41, UP0, UPT, UR45, UR41, URZ ;  /* 0x000000292d297290 */ /* 0x000fc4000ff1e0ff */
[----:B------:R-:W-:Y:S01]  /*17a0*/  UIADD3 UR7, UPT, UPT, UR19, UR6, URZ ;  /* 0x0000000613077290 */ /* 0x000fe2000fffe0ff */
[----:B------:R-:W-:Y:S01]  /*17b0*/  STL [R1+0x24], R39 ;  /* 0x0000242701007387 */ /* 0x000fe20000100800 */
[----:B------:R-:W-:Y:S02]  /*17c0*/  UIADD3.X UR46, UPT, UPT, URZ, UR46, URZ, UP0, !UPT ;  /* 0x0000002eff2e7290 */ /* 0x000fe400087fe4ff */
[----:B------:R-:W-:Y:S01]  /*17d0*/  UIMAD UR12, UR17, UR41, URZ ;  /* 0x00000029110c72a4 */ /* 0x000fe2000f8e02ff */
[----:B------:R1:W-:Y:S01]  /*17e0*/  STL [R1+0x20], R40 ;  /* 0x0000202801007387 */ /* 0x0003e20000100800 */
[----:B------:R-:W-:Y:S01]  /*17f0*/  UMOV UR6, UR18 ;  /* 0x0000001200067c82 */ /* 0x000fe20008000000 */
[----:B------:R-:W-:Y:S02]  /*1800*/  USHF.L.U32 UR13, UR38, 0x6, URZ ;  /* 0x00000006260d7899 */ /* 0x000fe400080006ff */
[----:B------:R-:W-:Y:S01]  /*1810*/  @!PT LDS RZ, [RZ] ;  /* 0x00000000fffff984 */ /* 0x000fe20000000800 */
[----:B------:R-:W-:Y:S01]  /*1820*/  @!PT LDS RZ, [RZ] ;  /* 0x00000000fffff984 */ /* 0x000fe20000000800 */
[----:B------:R-:W-:Y:S01]  /*1830*/  @!PT LDS RZ, [RZ] ;  /* 0x00000000fffff984 */ /* 0x000fe20000000800 */
[----:B------:R-:W-:Y:S01]  /*1840*/  LDGSTS.E.BYPASS.LTC128B.128 [R0+0x8000], desc[UR30][R6.64] ;  /* 0x0800000006007fae */ /* 0x000fe2000b981a1e */
[----:B------:R-:W-:-:S02]  /*1850*/  UIMAD.WIDE.U32 UR14, UR16, UR41, UR6 ;  /* 0x00000029100e72a5 */ /* 0x000fc4000f8e0006 */
[----:B------:R-:W-:Y:S01]  /*1860*/  UIMAD UR12, UR16, UR46, UR12 ;  /* 0x0000002e100c72a4 */ /* 0x000fe2000f8e020c */
[----:B------:R2:W-:Y:S01]  /*1870*/  LDGSTS.E.BYPASS.LTC128B.128 [R0+0xa000], desc[UR30][R6.64+0x80] ;  /* 0x0a00008006007fae */ /* 0x0005e2000b981a1e */
[----:B------:R-:W3:Y:S03]  /*1880*/  LDCU.64 UR6, c[0x0][0x570] ;  /* 0x0000ae00ff0677ac */ /* 0x000ee60008000a00 */
[----:B------:R-:W-:Y:S01]  /*1890*/  LDGSTS.E.BYPASS.LTC128B.128 [R0+0x9000], desc[UR30][R2.64] ;  /* 0x0900000002007fae */ /* 0x000fe2000b981a1e */
[----:B------:R-:W-:Y:S02]  /*18a0*/  UIADD3 UR12, UPT, UPT, UR15, UR12, URZ ;  /* 0x0000000c0f0c7290 */ /* 0x000fe4000fffe0ff */
[----:B------:R-:W-:Y:S01]  /*18b0*/  UISETP.GE.AND UP0, UPT, UR37, 0x1, UPT ;  /* 0x000000012500788c */ /* 0x000fe2000bf06270 */
[----:B------:R5:W-:Y:S01]  /*18c0*/  LDGSTS.E.BYPASS.LTC128B.128 [R0+0xb000], desc[UR30][R2.64+0x80] ;  /* 0x0b00008002007fae */ /* 0x000be2000b981a1e */
[----:B-1----:R-:W-:Y:S01]  /*18d0*/  CS2R R40, SRZ ;  /* 0x0000000000287805 */ /* 0x002fe2000001ff00 */
[----:B--2---:R-:W4:Y:S01]  /*18e0*/  LDC.64 R6, c[0x0][0x5f8] ;  /* 0x00017e00ff067b82 */ /* 0x004f220000000a00 */
[----:B-----5:R-:W-:-:S02]  /*18f0*/  IMAD.MOV.U32 R2, RZ, RZ, R37 ;  /* 0x000000ffff027224 */ /* 0x020fc400078e0025 */
[----:B------:R-:W-:Y:S01]  /*1900*/  IMAD.MOV.U32 R3, RZ, RZ, R38 ;  /* 0x000000ffff037224 */ /* 0x000fe200078e0026 */
[----:B------:R-:W-:-:S04]  /*1910*/  CS2R R38, SRZ ;  /* 0x0000000000267805 */ /* 0x000fc8000001ff00 */
        /* <DEDUP_REMOVED lines=8> */
[----:B----4-:R-:W-:-:S03]  /*19a0*/  IMAD.WIDE.U32 R2, R9, R6, RZ ;  /* 0x0000000609027225 */ /* 0x010fc600078e00ff */
[----:B------:R2:W-:Y:S04]  /*19b0*/  LDGSTS.E.BYPASS.LTC128B.128 [R0+0xe000], desc[UR30][R16.64] ;  /* 0x0e00000010007fae */ /* 0x0005e8000b981a1e */
[----:B------:R2:W-:Y:S01]  /*19c0*/  LDGSTS.E.BYPASS.LTC128B.128 [R0+0x12000], desc[UR30][R16.64+0x80] ;  /* 0x1200008010007fae */ /* 0x0005e2000b981a1e */
[----:B-1----:R-:W-:-:S03]  /*19d0*/  SEL R4, R2, RZ, P2 ;  /* 0x000000ff02047207 */ /* 0x002fc60001000000 */
[----:B------:R2:W-:Y:S01]  /*19e0*/  LDGSTS.E.BYPASS.LTC128B.128 [R0+0xf000], desc[UR30][R14.64] ;  /* 0x0f0000000e007fae */ /* 0x0005e2000b981a1e */
[----:B------:R-:W-:Y:S01]  /*19f0*/  IMAD R2, R9, R7, R3 ;  /* 0x0000000709027224 */ /* 0x000fe200078e0203 */
[----:B------:R-:W-:Y:S02]  /*1a00*/  IADD3 R5, P1, P0, R36, UR14, R4 ;  /* 0x0000000e24057c10 */ /* 0x000fe4000f83e004 */
[----:B------:R2:W-:Y:S01]  /*1a10*/  LDGSTS.E.BYPASS.LTC128B.128 [R0+0x13000], desc[UR30][R14.64+0x80] ;  /* 0x130000800e007fae */ /* 0x0005e2000b981a1e */
[----:B------:R-:W-:Y:S01]  /*1a20*/  SHF.R.S32.HI R4, RZ, 0x1f, R36 ;  /* 0x0000001fff047819 */ /* 0x000fe20000011424 */
[----:B------:R-:W-:Y:S01]  /*1a30*/  IMAD.U32 R3, RZ, RZ, UR13 ;  /* 0x0000000dff037e24 */ /* 0x000fe2000f8e00ff */
[----:B------:R-:W-:Y:S01]  /*1a40*/  SEL R2, R2, RZ, P2 ;  /* 0x000000ff02027207 */ /* 0x000fe20001000000 */
[----:B------:R2:W-:Y:S01]  /*1a50*/  LDGSTS.E.BYPASS.LTC128B.128 [R0+0x14000], desc[UR30][R10.64] ;  /* 0x140000000a007fae */ /* 0x0005e2000b981a1e */
[----:B------:R-:W1:Y:S01]  /*1a60*/  LDCU.64 UR14, c[0x0][0x5e8] ;  /* 0x0000bd00ff0e77ac */ /* 0x000e620008000a00 */
[----:B------:R-:W-:-:S02]  /*1a70*/  CS2R R36, SRZ ;  /* 0x0000000000247805 */ /* 0x000fc4000001ff00 */
[----:B------:R-:W-:Y:S01]  /*1a80*/  IADD3.X R4, PT, PT, R4, UR12, R2, P1, P0 ;  /* 0x0000000c04047c10 */ /* 0x000fe20008fe0402 */
[----:B------:R2:W-:Y:S01]  /*1a90*/  LDGSTS.E.BYPASS.LTC128B.128 [R0+0x18000], desc[UR30][R10.64+0x80] ;  /* 0x180000800a007fae */ /* 0x0005e2000b981a1e */
[----:B------:R-:W-:Y:S01]  /*1aa0*/  IADD3 R2, P0, PT, R5, UR13, RZ ;  /* 0x0000000d05027c10 */ /* 0x000fe2000ff1e0ff */
[----:B------:R-:W4:Y:S02]  /*1ab0*/  LDCU.64 UR12, c[0x0][0x420] ;  /* 0x00008400ff0c77ac */ /* 0x000f240008000a00 */
[----:B------:R2:W-:Y:S01]  /*1ac0*/  LDGSTS.E.BYPASS.LTC128B.128 [R0+0x15000], desc[UR30][R22.64] ;  /* 0x1500000016007fae */ /* 0x0005e2000b981a1e */
[----:B------:R-:W-:Y:S02]  /*1ad0*/  LEA.HI.X.SX32 R3, R3, R4, 0x1, P0 ;  /* 0x0000000403037211 */ /* 0x000fe400000f0eff */
[C---:B---3--:R-:W-:Y:S01]  /*1ae0*/  LEA R242, P0, R2.reuse, UR6, 0x2 ;  /* 0x0000000602f27c11 */ /* 0x048fe2000f8010ff */
[----:B------:R2:W-:Y:S03]  /*1af0*/  LDGSTS.E.BYPASS.LTC128B.128 [R0+0x19000], desc[UR30][R22.64+0x80] ;  /* 0x1900008016007fae */ /* 0x0005e6000b981a1e */
[----:B------:R-:W-:Y:S01]  /*1b00*/  LEA.HI.X R243, R2, UR7, R3, 0x2, P0 ;  /* 0x0000000702f37c11 */ /* 0x000fe200080f1403 */
[----:B------:R2:W-:Y:S01]  /*1b10*/  LDGSTS.E.BYPASS.LTC128B.128 [R0+0x16000], desc[UR30][R24.64] ;  /* 0x1600000018007fae */ /* 0x0005e2000b981a1e */
[----:B-1----:R-:W-:-:S03]  /*1b20*/  UIMAD.WIDE UR14, UR39, 0x4, UR14 ;  /* 0x00000004270e78a5 */ /* 0x002fc6000f8e020e */
[----:B------:R2:W-:Y:S04]  /*1b30*/  LDGSTS.E.BYPASS.LTC128B.128 [R0+0x1a000], desc[UR30][R24.64+0x80] ;  /* 0x1a00008018007fae */ /* 0x0005e8000b981a1e */
[----:B------:R2:W-:Y:S01]  /*1b40*/  LDGSTS.E.BYPASS.LTC128B.128 [R0+0x17000], desc[UR30][R18.64] ;  /* 0x1700000012007fae */ /* 0x0005e2000b981a1e */
[----:B----4-:R-:W-:-:S03]  /*1b50*/  UIMAD.WIDE UR18, UR44, 0x4, UR12 ;  /* 0x000000042c1278a5 */ /* 0x010fc6000f8e020c */
[----:B------:R2:W-:Y:S04]  /*1b60*/  LDGSTS.E.BYPASS.LTC128B.128 [R0+0x1b000], desc[UR30][R18.64+0x80] ;  /* 0x1b00008012007fae */ /* 0x0005e8000b981a1e */
[----:B------:R-:W0:Y:S01]  /*1b70*/  LDGDEPBAR ;  /* 0x00000000000079af */ /* 0x000e220000000000 */
[----:B------:R-:W-:Y:S05]  /*1b80*/  BRA.U !UP0, `(.L_x_1935) ;  /* 0x0000004908b87547 */ /* 0x000fea000b800000 */
[----:B------:R-:W-:Y:S01]  /*1b90*/  IMAD.MOV.U32 R2, RZ, RZ, 0x4 ;  /* 0x00000004ff027424 */ /* 0x000fe200078e00ff */
[----:B--2---:R-:W-:Y:S01]  /*1ba0*/  SHF.R.U32.HI R0, RZ, 0x1, R221 ;  /* 0x00000001ff007819 */ /* 0x004fe200000116dd */
[C---:B------:R-:W-:Y:S02]  /*1bb0*/  IMAD.SHL.U32 R4, R221.reuse, 0x40, RZ ;  /* 0x00000040dd047824 */ /* 0x040fe400078e00ff */
[----:B------:R-:W-:Y:S01]  /*1bc0*/  IMAD.SHL.U32 R5, R221, 0x20, RZ ;  /* 0x00000020dd057824 */ /* 0x000fe200078e00ff */
[----:B------:R-:W-:Y:S01]  /*1bd0*/  USHF.L.U32 UR38, UR38, 0x3, URZ ;  /* 0x0000000326267899 */ /* 0x000fe200080006ff */
[----:B------:R-:W-:Y:S01]  /*1be0*/  IMAD.WIDE.U32 R2, R164, R2, UR18 ;  /* 0x00000012a4027e25 */ /* 0x000fe2000f8e0002 */
[----:B------:R-:W1:Y:S04]  /*1bf0*/  LDCU UR6, c[0x0][0x3e0] ;  /* 0x00007c00ff0677ac */ /* 0x000e680008000800 */
[----:B------:R-:W2:Y:S01]  /*1c00*/  LDG.E R11, desc[UR30][R2.64] ;  /* 0x0000001e020b7981 */ /* 0x000ea2000c1e1900 */
[----:B------:R-:W3:Y:S03]  /*1c10*/  LDCU UR12, c[0x0][0x50c] ;  /* 0x0000a180ff0c77ac */ /* 0x000ee60008000800 */
[----:B------:R-:W4:Y:S01]  /*1c20*/  LDG.E R10, desc[UR30][R2.64+0x20] ;  /* 0x0000201e020a7981 */ /* 0x000f22000c1e1900 */
[----:B------:R-:W1:Y:S03]  /*1c30*/  LDCU UR7, c[0x0][0x45c] ;  /* 0x00008b80ff0777ac */ /* 0x000e660008000800 */
[----:B------:R-:W5:Y:S04]  /*1c40*/  LDG.E R9, desc[UR30][R2.64+0x80] ;  /* 0x0000801e02097981 */ /* 0x000f68000c1e1900 */
[----:B------:R3:W5:Y:S01]  /*1c50*/  LDG.E R7, desc[UR30][R2.64+0xa0] ;  /* 0x0000a01e02077981 */ /* 0x000762000c1e1900 */
[----:B------:R-:W-:Y:S01]  /*1c60*/  LOP3.LUT R215, R215, 0x1c0, R4, 0xf8, !PT ;  /* 0x000001c0d7d77812 */ /* 0x000fe200078ef804 */
[----:B------:R-:W-:-:S02]  /*1c70*/  IMAD.MOV.U32 R212, RZ, RZ, 0x20 ;  /* 0x00000020ffd47424 */ /* 0x000fc400078e00ff */
[----:B------:R-:W-:Y:S01]  /*1c80*/  IMAD.MOV.U32 R218, RZ, RZ, 0x40 ;  /* 0x00000040ffda7424 */ /* 0x000fe200078e00ff */
[----:B------:R-:W-:Y:S01]  /*1c90*/  LOP3.LUT R0, R215, 0x8, R0, 0x78, !PT ;  /* 0x00000008d7007812 */ /* 0x000fe200078e7800 */
[----:B------:R-:W-:Y:S01]  /*1ca0*/  IMAD.MOV.U32 R159, RZ, RZ, RZ ;  /* 0x000000ffff9f7224 */ /* 0x000fe200078e00ff */
[----:B---3--:R-:W-:Y:S02]  /*1cb0*/  SHF.R.U32.HI R3, RZ, 0x4, R221 ;  /* 0x00000004ff037819 */ /* 0x008fe400000116dd */
[----:B------:R-:W-:Y:S02]  /*1cc0*/  LOP3.LUT R2, R4, 0x200, RZ, 0xc0, !PT ;  /* 0x0000020004027812 */ /* 0x000fe400078ec0ff */
[----:B------:R-:W-:Y:S02]  /*1cd0*/  LOP3.LUT R3, R3, 0x8, RZ, 0xc0, !PT ;  /* 0x0000000803037812 */ /* 0x000fe400078ec0ff */
[----:B------:R-:W-:Y:S02]  /*1ce0*/  LOP3.LUT R2, R2, 0x400, R5, 0xf8, !PT ;  /* 0x0000040002027812 */ /* 0x000fe400078ef805 */
[----:B------:R-:W-:-:S02]  /*1cf0*/  LOP3.LUT R3, R3, 0x10, R221, 0xf8, !PT ;  /* 0x0000001003037812 */ /* 0x000fc400078ef8dd */
[----:B------:R-:W3:Y:S01]  /*1d00*/  S2R R221, SR_TID.X ;  /* 0x0000000000dd7919 */ /* 0x000ee20000002100 */
[----:B------:R-:W-:Y:S02]  /*1d10*/  LOP3.LUT R213, R2, R0, RZ, 0xfc, !PT ;  /* 0x0000000002d57212 */ /* 0x000fe400078efcff */
[----:B------:R-:W-:-:S04]  /*1d20*/  LOP3.LUT R3, R3, R215, RZ, 0x3c, !PT ;  /* 0x000000d703037212 */ /* 0x000fc800078e3cff */
[----:B------:R-:W-:Y:S01]  /*1d30*/  LOP3.LUT R3, R3, 0x200, R4, 0xf8, !PT ;  /* 0x0000020003037812 */ /* 0x000fe200078ef804 */
[C---:B---3--:R-:W-:Y:S01]  /*1d40*/  IMAD.SHL.U32 R0, R221.reuse, 0x10, RZ ;  /* 0x00000010dd007824 */ /* 0x048fe200078e00ff */
[--C-:B------:R-:W-:Y:S01]  /*1d50*/  SHF.R.U32.HI R219, RZ, 0x1, R221.reuse ;  /* 0x00000001ffdb7819 */ /* 0x100fe200000116dd */
[C---:B------:R-:W-:Y:S01]  /*1d60*/  IMAD.SHL.U32 R224, R221.reuse, 0x2, RZ ;  /* 0x00000002dde07824 */ /* 0x040fe200078e00ff */
[----:B------:R-:W-:Y:S01]  /*1d70*/  SHF.R.U32.HI R6, RZ, 0x2, R221 ;  /* 0x00000002ff067819 */ /* 0x000fe200000116dd */
[----:B------:R-:W-:Y:S01]  /*1d80*/  IMAD.SHL.U32 R223, R221, 0x20, RZ ;  /* 0x00000020dddf7824 */ /* 0x000fe200078e00ff */
[----:B------:R-:W-:Y:S02]  /*1d90*/  LOP3.LUT R0, R0, 0x1c0, RZ, 0xc0, !PT ;  /* 0x000001c000007812 */ /* 0x000fe400078ec0ff */
[----:B------:R-:W-:Y:S02]  /*1da0*/  LOP3.LUT R5, R219, 0x10, RZ, 0xc0, !PT ;  /* 0x00000010db057812 */ /* 0x000fe400078ec0ff */
[----:B------:R-:W-:-:S02]  /*1db0*/  LOP3.LUT R2, R224, 0x7006, R223, 0xc8, !PT ;  /* 0x00007006e0027812 */ /* 0x000fc400078ec8df */
[----:B------:R-:W-:Y:S02]  /*1dc0*/  LOP3.LUT R0, R0, 0x38, R224, 0xf8, !PT ;  /* 0x0000003800007812 */ /* 0x000fe400078ef8e0 */
[----:B------:R-:W-:Y:S02]  /*1dd0*/  LOP3.LUT R2, R2, 0x400, R223, 0xf8, !PT ;  /* 0x0000040002027812 */ /* 0x000fe400078ef8df */
[----:B------:R-:W-:Y:S02]  /*1de0*/  LOP3.LUT R0, R0, 0x20, R219, 0x78, !PT ;  /* 0x0000002000007812 */ /* 0x000fe400078e78db */
[----:B------:R-:W-:Y:S02]  /*1df0*/  LOP3.LUT R4, R5, 0x7, R6, 0xf8, !PT ;  /* 0x0000000705047812 */ /* 0x000fe400078ef806 */
[----:B------:R-:W-:Y:S01]  /*1e00*/  LOP3.LUT R0, R2, R0, RZ, 0xfc, !PT ;  /* 0x0000000002007212 */ /* 0x000fe200078efcff */
[----:B--2---:R-:W-:Y:S04]  /*1e10*/  STL [R1+0x40], R11 ;  /* 0x0000400b01007387 */ /* 0x004fe80000100800 */
[----:B----4-:R-:W-:Y:S04]  /*1e20*/  STL [R1+0x3c], R10 ;  /* 0x00003c0a01007387 */ /* 0x010fe80000100800 */
[----:B-----5:R-:W-:Y:S04]  /*1e30*/  STL [R1+0x38], R9 ;  /* 0x0000380901007387 */ /* 0x020fe80000100800 */
[----:B------:R-:W-:Y:S04]  /*1e40*/  STL [R1+0x34], R7 ;  /* 0x0000340701007387 */ /* 0x000fe80000100800 */
[----:B------:R-:W-:Y:S04]  /*1e50*/  STL [R1+0x44], R4 ;  /* 0x0000440401007387 */ /* 0x000fe80000100800 */
[----:B------:R2:W-:Y:S04]  /*1e60*/  STL [R1+0x48], R0 ;  /* 0x0000480001007387 */ /* 0x0005e80000100800 */
[----:B------:R3:W-:Y:S01]  /*1e70*/  STL [R1+0x1c], R8 ;  /* 0x00001c0801007387 */ /* 0x0007e20000100800 */
[----:B--2---:R-:W-:-:S02]  /*1e80*/  IMAD.MOV.U32 R0, RZ, RZ, 0x10 ;  /* 0x00000010ff007424 */ /* 0x004fc400078e00ff */
[C---:B------:R-:W-:Y:S01]  /*1e90*/  IMAD.SHL.U32 R217, R221.reuse, 0x40, RZ ;  /* 0x00000040ddd97824 */ /* 0x040fe200078e00ff */
[C---:B------:R-:W-:Y:S02]  /*1ea0*/  LOP3.LUT P1, RZ, R221.reuse, 0x2, RZ, 0xc0, !PT ;  /* 0x00000002ddff7812 */ /* 0x040fe4000782c0ff */
[----:B------:R-:W-:Y:S02]  /*1eb0*/  LOP3.LUT P0, RZ, R221, 0x4, RZ, 0xc0, !PT ;  /* 0x00000004ddff7812 */ /* 0x000fe4000780c0ff */
[----:B------:R-:W-:Y:S02]  /*1ec0*/  LOP3.LUT R216, R217, 0x200, RZ, 0xc0, !PT ;  /* 0x00000200d9d87812 */ /* 0x000fe400078ec0ff */
[----:B------:R-:W-:Y:S02]  /*1ed0*/  LEA R213, R213, UR4, 0x1 ;  /* 0x00000004d5d57c11 */ /* 0x000fe4000f8e08ff */
[----:B------:R-:W-:Y:S02]  /*1ee0*/  LEA R211, R3, UR4, 0x1 ;  /* 0x0000000403d37c11 */ /* 0x000fe4000f8e08ff */
[----:B------:R-:W-:Y:S01]  /*1ef0*/  LOP3.LUT P2, RZ, R221, 0x8, RZ, 0xc0, !PT ;  /* 0x00000008ddff7812 */ /* 0x000fe2000784c0ff */
        /* <DEDUP_REMOVED lines=8> */
[----:B-1-3--:R-:W-:-:S07]  /*1f80*/  LOP3.LUT R216, R216, 0x400, R223, 0xf8, !PT ;  /* 0x00000400d8d87812 */ /* 0x00afce00078ef8df */
.L_x_1938:
[----:B------:R-:W0:Y:S01]  /*1f90*/  LDGDEPBAR ;  /* 0x00000000000079af */ /* 0x000e220000000000 */
[----:B------:R-:W-:Y:S01]  /*1fa0*/  SHF.L.U32 R0, R221, 0x3, RZ ;  /* 0x00000003dd007819 */ /* 0x000fe200000006ff */
[----:B------:R-:W-:Y:S01]  /*1fb0*/  UMOV UR4, UR23 ;  /* 0x0000001700047c82 */ /* 0x000fe20008000000 */
[C---:B------:R-:W-:Y:S05]  /*1fc0*/  IADD3 R206, PT, PT, R213.reuse, R212, RZ ;  /* 0x000000d4d5ce7210 */ /* 0x040fea0007ffe0ff */
[----:B------:R1:W-:Y:S01]  /*1fd0*/  STL [R1+0x54], R38 ;  /* 0x0000542601007387 */ /* 0x0003e20000100800 */
[----:B------:R-:W-:Y:S01]  /*1fe0*/  LOP3.LUT R215, R0, 0x38, RZ, 0xc0, !PT ;  /* 0x0000003800d77812 */ /* 0x000fe200078ec0ff */
[----:B------:R-:W-:Y:S01]  /*1ff0*/  UIADD3 UR13, UPT, UPT, UR40, 0x1, URZ ;  /* 0x00000001280d7890 */ /* 0x000fe2000fffe0ff */
[----:B------:R-:W-:Y:S01]  /*2000*/  IADD3 R207, PT, PT, R213, R218, RZ ;  /* 0x000000dad5cf7210 */ /* 0x000fe20007ffe0ff */
[----:B------:R2:W-:Y:S01]  /*2010*/  STL [R1+0x50], R37 ;  /* 0x0000502501007387 */ /* 0x0005e20000100800 */
[----:B------:R-:W-:Y:S01]  /*2020*/  LOP3.LUT R210, R215, 0x1c0, R217, 0xf8, !PT ;  /* 0x000001c0d7d27812 */ /* 0x000fe200078ef8d9 */
[----:B------:R-:W-:Y:S01]  /*2030*/  UISETP.NE.AND UP0, UPT, UR13, 0x1, UPT ;  /* 0x000000010d00788c */ /* 0x000fe2000bf05270 */
[----:B------:R-:W-:Y:S01]  /*2040*/  IADD3 R205, PT, PT, R212, R207, RZ ;  /* 0x000000cfd4cd7210 */ /* 0x000fe20007ffe0ff */
[----:B------:R-:W-:Y:S04]  /*2050*/  STL [R1+0x4c], R36 ;  /* 0x00004c2401007387 */ /* 0x000fe80000100800 */
[----:B------:R3:W-:Y:S04]  /*2060*/  STL [R1+0x30], R0 ;  /* 0x0000300001007387 */ /* 0x0007e80000100800 */
[----:B------:R-:W4:Y:S04]  /*2070*/  LDL R225, [R1+0x38] ;  /* 0x0000380001e17983 */ /* 0x000f280000100800 */
[----:B-1----:R-:W4:Y:S04]  /*2080*/  LDL R38, [R1+0x40] ;  /* 0x0000400001267983 */ /* 0x002f280000100800 */
[----:B--2---:R-:W2:Y:S01]  /*2090*/  LDL R37, [R1+0x3c] ;  /* 0x00003c0001257983 */ /* 0x004ea20000100800 */
[----:B---3--:R-:W-:Y:S04]  /*20a0*/  LOP3.LUT R0, R222, R210, R220, 0xf6, !PT ;  /* 0x000000d2de007212 */ /* 0x008fe800078ef6dc */
[----:B------:R-:W-:Y:S04]  /*20b0*/  LEA R0, R0, UR4, 0x1 ;  /* 0x0000000400007c11 */ /* 0x000fe8000f8e08ff */
[-C--:B------:R-:W-:Y:S02]  /*20c0*/  IADD3 R3, PT, PT, R212, R0.reuse, RZ ;  /* 0x00000000d4037210 */ /* 0x080fe40007ffe0ff */
[----:B------:R-:W-:Y:S04]  /*20d0*/  IADD3 R2, PT, PT, R218, R0, RZ ;  /* 0x00000000da027210 */ /* 0x000fe80007ffe0ff */
[----:B------:R-:W-:Y:S01]  /*20e0*/  IADD3 R204, PT, PT, R212, R2, RZ ;  /* 0x00000002d4cc7210 */ /* 0x000fe20007ffe0ff */
[----:B------:R-:W-:Y:S04]  /*20f0*/  DEPBAR.LE SB0, 0x0 ;  /* 0x000080000000791a */ /* 0x000fe80000000000 */
[----:B------:R-:W-:Y:S06]  /*2100*/  BAR.SYNC.DEFER_BLOCKING 0x0 ;  /* 0x0000000000007b1d */ /* 0x000fec0000010000 */
[----:B------:R-:W-:Y:S08]  /*2110*/  LDSM.16.M88.4 R32, [R213] ;  /* 0x00000000d520783b */ /* 0x000ff00000000200 */
[----:B------:R-:W1:Y:S08]  /*2120*/  LDSM.16.M88.4 R16, [R0+0xc000] ;  /* 0x00c000000010783b */ /* 0x000e700000000200 */
[----:B------:R-:W3:Y:S08]  /*2130*/  LDSM.16.M88.4 R28, [R213+0x1000] ;  /* 0x00100000d51c783b */ /* 0x000ef00000000200 */
[----:B------:R-:W3:Y:S08]  /*2140*/  LDSM.16.M88.4 R164, [R0+0xc800] ;  /* 0x00c8000000a4783b */ /* 0x000ef00000000200 */
[----:B------:R-:W-:Y:S08]  /*2150*/  LDSM.16.M88.4 R168, [R206] ;  /* 0x00000000cea8783b */ /* 0x000ff00000000200 */
[----:B------:R-:W3:Y:S01]  /*2160*/  LDSM.16.M88.4 R172, [R3+0xc000] ;  /* 0x00c0000003ac783b */ /* 0x000ee20000000200 */
[-C--:B-1----:R-:W-:Y:S07]  /*2170*/  HMMA.16816.F32 R4, R32, R16.reuse, RZ ;  /* 0x000000102004723c */ /* 0x082fee00000018ff */
[----:B------:R-:W1:Y:S01]  /*2180*/  LDSM.16.M88.4 R176, [R206+0x1000] ;  /* 0x00100000ceb0783b */ /* 0x000e620000000200 */
[C---:B---3--:R-:W-:Y:S07]  /*2190*/  HMMA.16816.F32 R8, R28.reuse, R16, RZ ;  /* 0x000000101c08723c */ /* 0x048fee00000018ff */
[----:B------:R-:W3:Y:S01]  /*21a0*/  LDSM.16.M88.4 R180, [R3+0xc800] ;  /* 0x00c8000003b4783b */ /* 0x000ee20000000200 */
[-C--:B------:R-:W-:Y:S07]  /*21b0*/  HMMA.16816.F32 R12, R28, R18.reuse, RZ ;  /* 0x000000121c0c723c */ /* 0x080fee00000018ff */
[----:B------:R-:W-:Y:S01]  /*21c0*/  LDSM.16.M88.4 R184, [R207] ;  /* 0x00000000cfb8783b */ /* 0x000fe20000000200 */
[C---:B------:R-:W-:Y:S07]  /*21d0*/  HMMA.16816.F32 R16, R32.reuse, R18, RZ ;  /* 0x000000122010723c */ /* 0x040fee00000018ff */
[----:B------:R-:W3:Y:S01]  /*21e0*/  LDSM.16.M88.4 R188, [R2+0xc000] ;  /* 0x00c0000002bc783b */ /* 0x000ee20000000200 */
[-C--:B------:R-:W-:Y:S07]  /*21f0*/  HMMA.16816.F32 R20, R32, R164.reuse, RZ ;  /* 0x000000a42014723c */ /* 0x080fee00000018ff */
[----:B------:R-:W3:Y:S01]  /*2200*/  LDSM.16.M88.4 R192, [R207+0x1000] ;  /* 0x00100000cfc0783b */ /* 0x000ee20000000200 */
[C---:B------:R-:W-:Y:S07]  /*2210*/  HMMA.16816.F32 R24, R28.reuse, R164, RZ ;  /* 0x000000a41c18723c */ /* 0x040fee00000018ff */
[----:B------:R-:W3:Y:S01]  /*2220*/  LDSM.16.M88.4 R196, [R2+0xc800] ;  /* 0x00c8000002c4783b */ /* 0x000ee20000000200 */
[-C--:B------:R-:W-:Y:S07]  /*2230*/  HMMA.16816.F32 R28, R28, R166.reuse, RZ ;  /* 0x000000a61c1c723c */ /* 0x080fee00000018ff */
[----:B------:R-:W-:Y:S01]  /*2240*/  LDSM.16.M88.4 R200, [R205+0x1000] ;  /* 0x00100000cdc8783b */ /* 0x000fe20000000200 */
[----:B------:R-:W-:Y:S07]  /*2250*/  HMMA.16816.F32 R32, R32, R166, RZ ;  /* 0x000000a62020723c */ /* 0x000fee00000018ff */
[----:B------:R-:W-:Y:S01]  /*2260*/  LDSM.16.M88.4 R164, [R205] ;  /* 0x00000000cda4783b */ /* 0x000fe20000000200 */
[-C--:B------:R-:W-:Y:S08]  /*2270*/  HMMA.16816.F32 R4, R168, R172.reuse, R4 ;  /* 0x000000aca804723c */ /* 0x080ff00000001804 */
[C---:B-1----:R-:W-:Y:S08]  /*2280*/  HMMA.16816.F32 R8, R176.reuse, R172, R8 ;  /* 0x000000acb008723c */ /* 0x042ff00000001808 */
        /* <DEDUP_REMOVED lines=8> */
[----:B------:R-:W3:Y:S07]  /*2310*/  LDSM.16.M88.4 R168, [R204+0xc800] ;  /* 0x00c80000cca8783b */ /* 0x000eee0000000200 */
[-C--:B------:R-:W-:Y:S01]  /*2320*/  HMMA.16816.F32 R4, R184, R188.reuse, R4 ;  /* 0x000000bcb804723c */ /* 0x080fe20000001804 */
[----:B------:R-:W3:Y:S07]  /*2330*/  LDSM.16.M88.4 R180, [R0+0x10000] ;  /* 0x0100000000b4783b */ /* 0x000eee0000000200 */
        /* <DEDUP_REMOVED lines=10> */
[-C--:B-1----:R-:W-:Y:S01]  /*23e0*/  HMMA.16816.F32 R4, R164, R172.reuse, R4 ;  /* 0x000000aca404723c */ /* 0x082fe20000001804 */
[----:B------:R-:W-:Y:S04]  /*23f0*/  LDSM.16.M88.4 R196, [R207+0x2000] ;  /* 0x00200000cfc4783b */ /* 0x000fe80000000200 */
[----:B----4-:R-:W-:Y:S03]  /*2400*/  FSETP.NEU.FTZ.AND P1, PT, R38, -INF , PT ;  /* 0xff8000002600780b */ /* 0x010fe60003f3d000 */
[C---:B------:R-:W-:Y:S08]  /*2410*/  HMMA.16816.F32 R8, R200.reuse, R172, R8 ;  /* 0x000000acc808723c */ /* 0x040ff00000001808 */
        /* <DEDUP_REMOVED lines=10> */
[----:B------:R4:W3:Y:S07]  /*24c0*/  LDSM.16.M88.4 R168, [R3+0x10800] ;  /* 0x0108000003a8783b */ /* 0x0008ee0000000200 */
[C---:B--2---:R-:W-:Y:S08]  /*24d0*/  HMMA.16816.F32 R8, R188.reuse, R180, R8 ;  /* 0x000000b4bc08723c */ /* 0x044ff00000001808 */
[-C--:B------:R-:W-:Y:S08]  /*24e0*/  HMMA.16816.F32 R12, R188, R182.reuse, R12 ;  /* 0x000000b6bc0c723c */ /* 0x080ff0000000180c */
[C---:B------:R-:W-:Y:S01]  /*24f0*/  HMMA.16816.F32 R16, R176.reuse, R182, R16 ;  /* 0x000000b6b010723c */ /* 0x040fe20000001810 */
[----:B------:R-:W-:Y:S03]  /*2500*/  LDSM.16.M88.4 R180, [R2+0x10800] ;  /* 0x0108000002b4783b */ /* 0x000fe60000000200 */
[----:B----4-:R-:W-:Y:S04]  /*2510*/  FMUL.FTZ R3, R225, 1.4426950216293334961 ;  /* 0x3fb8aa3be1037820 */ /* 0x010fe80000410000 */
        /* <DEDUP_REMOVED lines=8> */
[C---:B---3--:R-:W-:Y:S08]  /*25a0*/  HMMA.16816.F32 R8, R164.reuse, R192, R8 ;  /* 0x000000c0a408723c */ /* 0x048ff00000001808 */
[-C--:B------:R-:W-:Y:S08]  /*25b0*/  HMMA.16816.F32 R12, R164, R194.reuse, R12 ;  /* 0x000000c2a40c723c */ /* 0x080ff0000000180c */
[C---:B------:R-:W-:Y:S08]  /*25c0*/  HMMA.16816.F32 R16, R172.reuse, R194, R16 ;  /* 0x000000c2ac10723c */ /* 0x040ff00000001810 */
[-C--:B------:R-:W-:Y:S08]  /*25d0*/  HMMA.16816.F32 R20, R172, R168.reuse, R20 ;  /* 0x000000a8ac14723c */ /* 0x080ff00000001814 */
        /* <DEDUP_REMOVED lines=9> */
[C---:B------:R-:W-:Y:S04]  /*2670*/  HMMA.16816.F32 R24, R176.reuse, R180, R24 ;  /* 0x000000b4b018723c */ /* 0x040fe80000001818 */
[----:B------:R-:W-:Y:S04]  /*2680*/  IADD3 R180, PT, PT, R212, R0, RZ ;  /* 0x00000000d4b47210 */ /* 0x000fe80007ffe0ff */
[-C--:B------:R-:W-:Y:S08]  /*2690*/  HMMA.16816.F32 R28, R176, R182.reuse, R28 ;  /* 0x000000b6b01c723c */ /* 0x080ff0000000181c */
[----:B------:R-:W-:Y:S08]  /*26a0*/  HMMA.16816.F32 R32, R196, R182, R32 ;  /* 0x000000b6c420723c */ /* 0x000ff00000001820 */
[-C--:B-1----:R-:W-:Y:S08]  /*26b0*/  HMMA.16816.F32 R4, R184, R188.reuse, R4 ;  /* 0x000000bcb804723c */ /* 0x082ff00000001804 */
[C---:B---3--:R-:W-:Y:S08]  /*26c0*/  HMMA.16816.F32 R8, R164.reuse, R188, R8 ;  /* 0x000000bca408723c */ /* 0x048ff00000001808 */
[-C--:B------:R-:W-:Y:S03]  /*26d0*/  HMMA.16816.F32 R12, R164, R190.reuse, R12 ;  /* 0x000000bea40c723c */ /* 0x080fe6000000180c */
[----:B------:R-:W-:Y:S01]  /*26e0*/  FMUL.FTZ R4, R4, UR12 ;  /* 0x0000000c04047c20 */ /* 0x000fe20008410000 */
[----:B------:R-:W-:Y:S01]  /*26f0*/  FMUL.FTZ R5, R5, UR12 ;  /* 0x0000000c05057c20 */ /* 0x000fe20008410000 */
[----:B------:R-:W-:Y:S01]  /*2700*/  FMUL.FTZ R6, R6, UR12 ;  /* 0x0000000c06067c20 */ /* 0x000fe20008410000 */
[----:B------:R-:W-:Y:S01]  /*2710*/  FMUL.FTZ R7, R7, UR12 ;  /* 0x0000000c07077c20 */ /* 0x000fe20008410000 */
[----:B------:R-:W-:Y:S01]  /*2720*/  MUFU.TANH R183, R4 ;  /* 0x0000000400b77308 */ /* 0x000fe20000002400 */
[C---:B------:R-:W-:Y:S04]  /*2730*/  HMMA.16816.F32 R16, R184.reuse, R190, R16 ;  /* 0x000000beb810723c */ /* 0x040fe80000001810 */
[----:B------:R-:W-:Y:S01]  /*2740*/  FMUL.FTZ R8, R8, UR12 ;  /* 0x0000000c08087c20 */ /* 0x000fe20008410000 */
[----:B------:R-:W-:Y:S01]  /*2750*/  FMUL.FTZ R10, R10, UR12 ;  /* 0x0000000c0a0a7c20 */ /* 0x000fe20008410000 */
[----:B------:R-:W-:Y:S01]  /*2760*/  FMUL.FTZ R11, R11, UR12 ;  /* 0x0000000c0b0b7c20 */ /* 0x000fe20008410000 */
[----:B------:R-:W-:Y:S02]  /*2770*/  FMUL.FTZ R9, R9, UR12 ;  /* 0x0000000c09097c20 */ /* 0x000fe40008410000 */
[----:B------:R-:W1:Y:S02]  /*2780*/  MUFU.TANH R214, R8 ;  /* 0x0000000800d67308 */ /* 0x000e640000002400 */
[----:B------:R-:W-:Y:S01]  /*2790*/  FMUL.FTZ R13, R13, UR12 ;  /* 0x0000000c0d0d7c20 */ /* 0x000fe20008410000 */
[----:B------:R-:W-:Y:S01]  /*27a0*/  FMUL.FTZ R12, R12, UR12 ;  /* 0x0000000c0c0c7c20 */ /* 0x000fe20008410000 */
[----:B------:R-:W-:Y:S01]  /*27b0*/  FMUL.FTZ R14, R14, UR12 ;  /* 0x0000000c0e0e7c20 */ /* 0x000fe20008410000 */
[----:B------:R-:W-:Y:S05]  /*27c0*/  FMUL.FTZ R15, R15, UR12 ;  /* 0x0000000c0f0f7c20 */ /* 0x000fea0008410000 */
[----:B------:R-:W2:Y:S01]  /*27d0*/  MUFU.TANH R209, R10 ;  /* 0x0000000a00d17308 */ /* 0x000ea20000002400 */
[----:B------:R-:W-:Y:S01]  /*27e0*/  FMUL.FTZ R16, R16, UR12 ;  /* 0x0000000c10107c20 */ /* 0x000fe20008410000 */
[----:B------:R-:W-:Y:S01]  /*27f0*/  FMUL.FTZ R17, R17, UR12 ;  /* 0x0000000c11117c20 */ /* 0x000fe20008410000 */
[----:B------:R-:W-:Y:S01]  /*2800*/  FMUL.FTZ R18, R18, UR12 ;  /* 0x0000000c12127c20 */ /* 0x000fe20008410000 */
[----:B------:R-:W-:Y:S06]  /*2810*/  FMUL.FTZ R19, R19, UR12 ;  /* 0x0000000c13137c20 */ /* 0x000fec0008410000 */
[----:B------:R-:W3:Y:S01]  /*2820*/  MUFU.TANH R36, R11 ;  /* 0x0000000b00247308 */ /* 0x000ee20000002400 */
[----:B-1----:R-:W-:Y:S01]  /*2830*/  STL [R1], R214 ;  /* 0x000000d601007387 */ /* 0x002fe20000100800 */
[----:B------:R-:W-:Y:S08]  /*2840*/  FMUL.FTZ R8, R37, 1.4426950216293334961 ;  /* 0x3fb8aa3b25087820 */ /* 0x000ff00000410000 */
[----:B------:R1:W-:Y:S01]  /*2850*/  MUFU.TANH R252, R9 ;  /* 0x0000000900fc7308 */ /* 0x0003e20000002400 */
[----:B--2---:R-:W-:Y:S09]  /*2860*/  STL [R1+0x18], R209 ;  /* 0x000018d101007387 */ /* 0x004ff20000100800 */
[----:B------:R-:W2:Y:S01]  /*2870*/  MUFU.TANH R181, R5 ;  /* 0x0000000500b57308 */ /* 0x000ea20000002400 */
[----:B---3--:R-:W-:Y:S04]  /*2880*/  STL [R1+0x14], R36 ;  /* 0x0000142401007387 */ /* 0x008fe80000100800 */
[----:B------:R-:W3:Y:S05]  /*2890*/  LDL R11, [R1+0x34] ;  /* 0x00003400010b7983 */ /* 0x000eea0000100800 */
[----:B------:R-:W4:Y:S01]  /*28a0*/  MUFU.TANH R224, R6 ;  /* 0x0000000600e07308 */ /* 0x000f220000002400 */
[----:B-1----:R-:W-:Y:S05]  /*28b0*/  FMUL.FTZ R9, R38, 1.4426950216293334961 ;  /* 0x3fb8aa3b26097820 */ /* 0x002fea0000410000 */
[----:B------:R-:W-:Y:S02]  /*28c0*/  FSEL R9, R9, RZ, P1 ;  /* 0x000000ff09097208 */ /* 0x000fe40000800000 */
[----:B------:R-:W-:Y:S02]  /*28d0*/  FSETP.NEU.FTZ.AND P1, PT, R37, -INF , PT ;  /* 0xff8000002500780b */ /* 0x000fe40003f3d000 */
[----:B------:R1:W-:Y:S01]  /*28e0*/  MUFU.TANH R223, R7 ;  /* 0x0000000700df7308 */ /* 0x0003e20000002400 */
[----:B------:R-:W-:Y:S01]  /*28f0*/  FFMA.FTZ R2, R183, UR7, -R9 ;  /* 0x00000007b7027c23 */ /* 0x000fe20008010809 */
[----:B------:R-:W-:Y:S02]  /*2900*/  FSEL R8, R8, RZ, P1 ;  /* 0x000000ff08087208 */ /* 0x000fe40000800000 */
[----:B------:R-:W-:Y:S06]  /*2910*/  FSETP.NEU.FTZ.AND P1, PT, R225, -INF , PT ;  /* 0xff800000e100780b */ /* 0x000fec0003f3d000 */
[----:B------:R2:W-:Y:S01]  /*2920*/  MUFU.EX2 R200, R2 ;  /* 0x0000000200c87308 */ /* 0x0005e20000000800 */
[----:B------:R-:W-:Y:S05]  /*2930*/  FSEL R3, R3, RZ, P1 ;  /* 0x000000ff03037208 */ /* 0x000fea0000800000 */
[----:B------:R-:W-:Y:S04]  /*2940*/  FFMA.FTZ R10, R214, UR7, -R3 ;  /* 0x00000007d60a7c23 */ /* 0x000fe80008010803 */
[----:B------:R-:W-:Y:S01]  /*2950*/  MUFU.TANH R245, R13 ;  /* 0x0000000d00f57308 */ /* 0x000fe20000002400 */
[----:B-1----:R-:W1:Y:S09]  /*2960*/  LDSM.16.M88.4 R4, [R204+0x10800] ;  /* 0x01080000cc04783b */ /* 0x002e720000000200 */
[----:B------:R4:W-:Y:S01]  /*2970*/  MUFU.EX2 R241, R10 ;  /* 0x0000000a00f17308 */ /* 0x0009e20000000800 */
[----:B--2---:R-:W-:Y:S09]  /*2980*/  FFMA.FTZ R2, R181, UR7, -R9 ;  /* 0x00000007b5027c23 */ /* 0x004ff20008010809 */
[----:B------:R2:W-:Y:S10]  /*2990*/  MUFU.EX2 R201, R2 ;  /* 0x0000000200c97308 */ /* 0x0005f40000000800 */
[----:B------:R-:W1:Y:S01]  /*29a0*/  MUFU.TANH R208, R14 ;  /* 0x0000000e00d07308 */ /* 0x000e620000002400 */
[--C-:B----4-:R-:W-:Y:S09]  /*29b0*/  FFMA.FTZ R10, R252, UR7, -R3.reuse ;  /* 0x00000007fc0a7c23 */ /* 0x110ff20008010803 */
[----:B------:R-:W-:Y:S01]  /*29c0*/  MUFU.EX2 R240, R10 ;  /* 0x0000000a00f07308 */ /* 0x000fe20000000800 */
[--C-:B--2---:R-:W-:Y:S09]  /*29d0*/  FFMA.FTZ R2, R224, UR7, -R8.reuse ;  /* 0x00000007e0027c23 */ /* 0x104ff20008010808 */
[----:B------:R2:W-:Y:S01]  /*29e0*/  MUFU.EX2 R227, R2 ;  /* 0x0000000200e37308 */ /* 0x0005e20000000800 */
[-C--:B-1----:R-:W-:Y:S01]  /*29f0*/  HMMA.16816.F32 R20, R184, R4.reuse, R20 ;  /* 0x00000004b814723c */ /* 0x082fe20000001814 */
[----:B------:R-:W-:Y:S08]  /*2a00*/  STL [R1+0x10], R208 ;  /* 0x000010d001007387 */ /* 0x000ff00000100800 */
[----:B------:R-:W1:Y:S01]  /*2a10*/  MUFU.TANH R13, R15 ;  /* 0x0000000f000d7308 */ /* 0x000e620000002400 */
[C---:B------:R-:W-:Y:S04]  /*2a20*/  HMMA.16816.F32 R24, R164.reuse, R4, R24 ;  /* 0x00000004a418723c */ /* 0x040fe80000001818 */
[--C-:B------:R-:W-:Y:S05]  /*2a30*/  FFMA.FTZ R4, R245, UR7, -R3.reuse ;  /* 0x00000007f5047c23 */ /* 0x100fea0008010803 */
[----:B------:R-:W-:Y:S01]  /*2a40*/  MUFU.TANH R247, R12 ;  /* 0x0000000c00f77308 */ /* 0x000fe20000002400 */
[-C--:B------:R-:W-:Y:S03]  /*2a50*/  HMMA.16816.F32 R28, R164, R6.reuse, R28 ;  /* 0x00000006a41c723c */ /* 0x080fe6000000181c */
[----:B--2---:R-:W-:Y:S01]  /*2a60*/  FFMA.FTZ R2, R223, UR7, -R8 ;  /* 0x00000007df027c23 */ /* 0x004fe20008010808 */
[----:B------:R-:W-:Y:S01]  /*2a70*/  FMUL.FTZ R20, R20, UR12 ;  /* 0x0000000c14147c20 */ /* 0x000fe20008410000 */
[----:B------:R-:W-:Y:S01]  /*2a80*/  FMUL.FTZ R21, R21, UR12 ;  /* 0x0000000c15157c20 */ /* 0x000fe20008410000 */
[----:B------:R-:W-:Y:S03]  /*2a90*/  FMUL.FTZ R22, R22, UR12 ;  /* 0x0000000c16167c20 */ /* 0x000fe60008410000 */
[----:B------:R-:W2:Y:S01]  /*2aa0*/  MUFU.EX2 R229, R2 ;  /* 0x0000000200e57308 */ /* 0x000ea20000000800 */
[----:B------:R-:W-:Y:S01]  /*2ab0*/  HMMA.16816.F32 R32, R184, R6, R32 ;  /* 0x00000006b820723c */ /* 0x000fe20000001820 */
[----:B-1----:R-:W-:Y:S03]  /*2ac0*/  STL [R1+0xc], R13 ;  /* 0x00000c0d01007387 */ /* 0x002fe60000100800 */
[----:B------:R-:W-:Y:S01]  /*2ad0*/  FMUL.FTZ R23, R23, UR12 ;  /* 0x0000000c17177c20 */ /* 0x000fe20008410000 */
[----:B------:R-:W-:Y:S01]  /*2ae0*/  FMUL.FTZ R24, R24, UR12 ;  /* 0x0000000c18187c20 */ /* 0x000fe20008410000 */
[----:B------:R-:W-:Y:S03]  /*2af0*/  FMUL.FTZ R25, R25, UR12 ;  /* 0x0000000c19197c20 */ /* 0x000fe60008410000 */
[----:B------:R-:W-:Y:S01]  /*2b00*/  MUFU.EX2 R236, R4 ;  /* 0x0000000400ec7308 */ /* 0x000fe20000000800 */
[----:B------:R-:W-:Y:S01]  /*2b10*/  FMUL.FTZ R26, R26, UR12 ;  /* 0x0000000c1a1a7c20 */ /* 0x000fe20008410000 */
[----:B------:R-:W-:Y:S01]  /*2b20*/  FMUL.FTZ R27, R27, UR12 ;  /* 0x0000000c1b1b7c20 */ /* 0x000fe20008410000 */
[----:B------:R-:W-:Y:S01]  /*2b30*/  F2FP.F16.F32.PACK_AB R6, R201, R200 ;  /* 0x000000c8c906723e */ /* 0x000fe200000000ff */
[----:B------:R-:W-:Y:S01]  /*2b40*/  FMUL.FTZ R5, R28, UR12 ;  /* 0x0000000c1c057c20 */ /* 0x000fe20008410000 */
[----:B------:R-:W-:Y:S01]  /*2b50*/  FMUL.FTZ R29, R29, UR12 ;  /* 0x0000000c1d1d7c20 */ /* 0x000fe20008410000 */
[----:B------:R-:W-:Y:S01]  /*2b60*/  FMUL.FTZ R30, R30, UR12 ;  /* 0x0000000c1e1e7c20 */ /* 0x000fe20008410000 */
[----:B------:R-:W-:Y:S03]  /*2b70*/  FMUL.FTZ R31, R31, UR12 ;  /* 0x0000000c1f1f7c20 */ /* 0x000fe60008410000 */
[----:B------:R-:W-:Y:S01]  /*2b80*/  MUFU.TANH R38, R16 ;  /* 0x0000001000267308 */ /* 0x000fe20000002400 */
[----:B------:R-:W-:Y:S01]  /*2b90*/  FMUL.FTZ R34, R34, UR12 ;  /* 0x0000000c22227c20 */ /* 0x000fe20008410000 */
[----:B------:R-:W-:Y:S01]  /*2ba0*/  FMUL.FTZ R33, R33, UR12 ;  /* 0x0000000c21217c20 */ /* 0x000fe20008410000 */
[----:B------:R-:W-:Y:S07]  /*2bb0*/  FMUL.FTZ R35, R35, UR12 ;  /* 0x0000000c23237c20 */ /* 0x000fee0008410000 */
        /* <DEDUP_REMOVED lines=10> */
[----:B------:R1:W-:Y:S10]  /*2c60*/  MUFU.TANH R230, R5 ;  /* 0x0000000500e67308 */ /* 0x0003f40000002400 */
[----:B------:R-:W-:Y:S10]  /*2c70*/  MUFU.TANH R233, R29 ;  /* 0x0000001d00e97308 */ /* 0x000ff40000002400 */
[----:B------:R-:W-:Y:S01]  /*2c80*/  MUFU.TANH R196, R34 ;  /* 0x0000002200c47308 */ /* 0x000fe20000002400 */
[----:B-1----:R-:W-:Y:S09]  /*2c90*/  FMUL.FTZ R5, R32, UR12 ;  /* 0x0000000c20057c20 */ /* 0x002ff20008410000 */
[----:B------:R2:W-:Y:S10]  /*2ca0*/  MUFU.TANH R220, R5 ;  /* 0x0000000500dc7308 */ /* 0x0005f40000002400 */
[----:B------:R-:W-:Y:S10]  /*2cb0*/  MUFU.TANH R244, R30 ;  /* 0x0000001e00f47308 */ /* 0x000ff40000002400 */
[----:B------:R-:W-:Y:S01]  /*2cc0*/  MUFU.TANH R248, R31 ;  /* 0x0000001f00f87308 */ /* 0x000fe20000002400 */
[----:B--2---:R-:W-:Y:S09]  /*2cd0*/  F2FP.F16.F32.PACK_AB R5, R229, R227 ;  /* 0x000000e3e505723e */ /* 0x004ff200000000ff */
[----:B------:R-:W-:Y:S10]  /*2ce0*/  MUFU.TANH R217, R33 ;  /* 0x0000002100d97308 */ /* 0x000ff40000002400 */
[----:B------:R-:W-:Y:S01]  /*2cf0*/  MUFU.TANH R199, R35 ;  /* 0x0000002300c77308 */ /* 0x000fe20000002400 */
[C---:B---3--:R-:W-:Y:S01]  /*2d00*/  FMUL.FTZ R2, R11.reuse, 1.4426950216293334961 ;  /* 0x3fb8aa3b0b027820 */ /* 0x048fe20000410000 */
[----:B------:R-:W-:Y:S04]  /*2d10*/  FSETP.NEU.FTZ.AND P1, PT, R11, -INF , PT ;  /* 0xff8000000b00780b */ /* 0x000fe80003f3d000 */
[----:B------:R-:W-:Y:S05]  /*2d20*/  FSEL R2, R2, RZ, P1 ;  /* 0x000000ff02027208 */ /* 0x000fea0000800000 */
[--C-:B------:R-:W-:Y:S01]  /*2d30*/  FFMA.FTZ R10, R209, UR7, -R2.reuse ;  /* 0x00000007d10a7c23 */ /* 0x100fe20008010802 */
[--C-:B------:R-:W-:Y:S03]  /*2d40*/  FFMA.FTZ R4, R208, UR7, -R2.reuse ;  /* 0x00000007d0047c23 */ /* 0x100fe60008010802 */
[----:B------:R1:W2:Y:S10]  /*2d50*/  MUFU.EX2 R11, R10 ;  /* 0x0000000a000b7308 */ /* 0x0002b40000000800 */
[----:B------:R3:W-:Y:S01]  /*2d60*/  MUFU.EX2 R251, R4 ;  /* 0x0000000400fb7308 */ /* 0x0007e20000000800 */
[--C-:B-1----:R-:W-:Y:S01]  /*2d70*/  FFMA.FTZ R10, R36, UR7, -R2.reuse ;  /* 0x00000007240a7c23 */ /* 0x102fe20008010802 */
[----:B--2---:R-:W-:Y:S08]  /*2d80*/  STL [R1+0x8], R11 ;  /* 0x0000080b01007387 */ /* 0x004ff00000100800 */
[----:B------:R-:W-:Y:S01]  /*2d90*/  MUFU.TANH R36, R20 ;  /* 0x0000001400247308 */ /* 0x000fe20000002400 */
[----:B---3--:R-:W-:Y:S09]  /*2da0*/  FFMA.FTZ R4, R13, UR7, -R2 ;  /* 0x000000070d047c23 */ /* 0x008ff20008010802 */
[----:B------:R1:W2:Y:S10]  /*2db0*/  MUFU.EX2 R12, R10 ;  /* 0x0000000a000c7308 */ /* 0x0002b40000000800 */
[----:B------:R3:W-:Y:S01]  /*2dc0*/  MUFU.EX2 R250, R4 ;  /* 0x0000000400fa7308 */ /* 0x0007e20000000800 */
[----:B-1----:R-:W-:Y:S01]  /*2dd0*/  FFMA.FTZ R10, R247, UR7, -R3 ;  /* 0x00000007f70a7c23 */ /* 0x002fe20008010803 */
[----:B--2---:R-:W-:Y:S08]  /*2de0*/  STL [R1+0x4], R12 ;  /* 0x0000040c01007387 */ /* 0x004ff00000100800 */
[----:B------:R1:W-:Y:S01]  /*2df0*/  MUFU.EX2 R237, R10 ;  /* 0x0000000a00ed7308 */ /* 0x0003e20000000800 */
[----:B------:R-:W2:Y:S01]  /*2e00*/  LDL R184, [R1+0x44] ;  /* 0x0000440001b87983 */ /* 0x000ea20000100800 */
[--C-:B---3--:R-:W-:Y:S08]  /*2e10*/  FFMA.FTZ R4, R38, UR7, -R9.reuse ;  /* 0x0000000726047c23 */ /* 0x108ff00008010809 */
[----:B------:R3:W-:Y:S01]  /*2e20*/  MUFU.EX2 R193, R4 ;  /* 0x0000000400c17308 */ /* 0x0007e20000000800 */
[----:B-1----:R-:W4:Y:S01]  /*2e30*/  LDL R10, [R1+0x48] ;  /* 0x00004800010a7983 */ /* 0x002f220000100800 */
[--C-:B---3--:R-:W-:Y:S08]  /*2e40*/  FFMA.FTZ R4, R37, UR7, -R9.reuse ;  /* 0x0000000725047c23 */ /* 0x108ff00008010809 */
[----:B------:R1:W-:Y:S02]  /*2e50*/  MUFU.EX2 R192, R4 ;  /* 0x0000000400c07308 */ /* 0x0003e40000000800 */
[--C-:B-1----:R-:W-:Y:S08]  /*2e60*/  FFMA.FTZ R4, R228, UR7, -R8.reuse ;  /* 0x00000007e4047c23 */ /* 0x102ff00008010808 */
[----:B------:R1:W-:Y:S02]  /*2e70*/  MUFU.EX2 R203, R4 ;  /* 0x0000000400cb7308 */ /* 0x0003e40000000800 */
[--C-:B-1----:R-:W-:Y:S08]  /*2e80*/  FFMA.FTZ R4, R226, UR7, -R8.reuse ;  /* 0x00000007e2047c23 */ /* 0x102ff00008010808 */
[----:B------:R1:W-:Y:S02]  /*2e90*/  MUFU.EX2 R202, R4 ;  /* 0x0000000400ca7308 */ /* 0x0003e40000000800 */
[--C-:B-1----:R-:W-:Y:S08]  /*2ea0*/  FFMA.FTZ R4, R36, UR7, -R9.reuse ;  /* 0x0000000724047c23 */ /* 0x102ff00008010809 */
[----:B------:R1:W-:Y:S02]  /*2eb0*/  MUFU.EX2 R190, R4 ;  /* 0x0000000400be7308 */ /* 0x0003e40000000800 */
[----:B-1----:R-:W-:Y:S08]  /*2ec0*/  FFMA.FTZ R4, R222, UR7, -R9 ;  /* 0x00000007de047c23 */ /* 0x002ff00008010809 */
[----:B------:R1:W-:Y:S02]  /*2ed0*/  MUFU.EX2 R189, R4 ;  /* 0x0000000400bd7308 */ /* 0x0003e40000000800 */
[--C-:B-1----:R-:W-:Y:S08]  /*2ee0*/  FFMA.FTZ R4, R225, UR7, -R8.reuse ;  /* 0x00000007e1047c23 */ /* 0x102ff00008010808 */
[----:B------:R1:W-:Y:S02]  /*2ef0*/  MUFU.EX2 R198, R4 ;  /* 0x0000000400c67308 */ /* 0x0003e40000000800 */
[----:B-1----:R-:W-:Y:S08]  /*2f00*/  FFMA.FTZ R4, R214, UR7, -R8 ;  /* 0x00000007d6047c23 */ /* 0x002ff00008010808 */
[----:B------:R1:W-:Y:S02]  /*2f10*/  MUFU.EX2 R197, R4 ;  /* 0x0000000400c57308 */ /* 0x0003e40000000800 */
[--C-:B-1----:R-:W-:Y:S08]  /*2f20*/  FFMA.FTZ R4, R235, UR7, -R3.reuse ;  /* 0x00000007eb047c23 */ /* 0x102ff00008010803 */
[----:B------:R1:W-:Y:S02]  /*2f30*/  MUFU.EX2 R207, R4 ;  /* 0x0000000400cf7308 */ /* 0x0003e40000000800 */
[--C-:B-1----:R-:W-:Y:S08]  /*2f40*/  FFMA.FTZ R4, R234, UR7, -R3.reuse ;  /* 0x00000007ea047c23 */ /* 0x102ff00008010803 */
[----:B------:R1:W3:Y:S02]  /*2f50*/  MUFU.EX2 R206, R4 ;  /* 0x0000000400ce7308 */ /* 0x0002e40000000800 */
[--C-:B-1----:R-:W-:Y:S01]  /*2f60*/  FFMA.FTZ R4, R249, UR7, -R2.reuse ;  /* 0x00000007f9047c23 */ /* 0x102fe20008010802 */
[----:B---3--:R-:W-:Y:S07]  /*2f70*/  F2FP.F16.F32.PACK_AB R7, R206, R207 ;  /* 0x000000cfce07723e */ /* 0x008fee00000000ff */
[----:B------:R1:W-:Y:S02]  /*2f80*/  MUFU.EX2 R239, R4 ;  /* 0x0000000400ef7308 */ /* 0x0003e40000000800 */
[----:B-1----:R-:W-:Y:S08]  /*2f90*/  FFMA.FTZ R4, R246, UR7, -R2 ;  /* 0x00000007f6047c23 */ /* 0x002ff00008010802 */
[----:B------:R1:W-:Y:S02]  /*2fa0*/  MUFU.EX2 R238, R4 ;  /* 0x0000000400ee7308 */ /* 0x0003e40000000800 */
[--C-:B-1----:R-:W-:Y:S01]  /*2fb0*/  FFMA.FTZ R4, R230, UR7, -R3.reuse ;  /* 0x00000007e6047c23 */ /* 0x102fe20008010803 */
[----:B------:R-:W-:Y:S07]  /*2fc0*/  FFMA.FTZ R3, R233, UR7, -R3 ;  /* 0x00000007e9037c23 */ /* 0x000fee0008010803 */
[----:B------:R1:W-:Y:S10]  /*2fd0*/  MUFU.EX2 R205, R4 ;  /* 0x0000000400cd7308 */ /* 0x0003f40000000800 */
[----:B------:R3:W-:Y:S01]  /*2fe0*/  MUFU.EX2 R204, R3 ;  /* 0x0000000300cc7308 */ /* 0x0007e20000000800 */
[--C-:B-1----:R-:W-:Y:S01]  /*2ff0*/  FFMA.FTZ R4, R196, UR7, -R8.reuse ;  /* 0x00000007c4047c23 */ /* 0x102fe20008010808 */
[----:B------:R-:W-:Y:S08]  /*3000*/  FFMA.FTZ R8, R199, UR7, -R8 ;  /* 0x00000007c7087c23 */ /* 0x000ff00008010808 */
[----:B------:R1:W-:Y:S01]  /*3010*/  MUFU.EX2 R195, R4 ;  /* 0x0000000400c37308 */ /* 0x0003e20000000800 */
[--C-:B---3--:R-:W-:Y:S01]  /*3020*/  FFMA.FTZ R3, R220, UR7, -R9.reuse ;  /* 0x00000007dc037c23 */ /* 0x108fe20008010809 */
[----:B------:R-:W-:Y:S08]  /*3030*/  FFMA.FTZ R9, R217, UR7, -R9 ;  /* 0x00000007d9097c23 */ /* 0x000ff00008010809 */
[----:B------:R3:W-:Y:S10]  /*3040*/  MUFU.EX2 R188, R3 ;  /* 0x0000000300bc7308 */ /* 0x0007f40000000800 */
[----:B------:R-:W2:Y:S01]  /*3050*/  MUFU.EX2 R191, R9 ;  /* 0x0000000900bf7308 */ /* 0x000ea20000000800 */
[----:B-1----:R-:W-:Y:S09]  /*3060*/  F2FP.F16.F32.PACK_AB R4, R192, R193 ;  /* 0x000000c1c004723e */ /* 0x002ff200000000ff */
[----:B------:R-:W1:Y:S01]  /*3070*/  MUFU.EX2 R194, R8 ;  /* 0x0000000800c27308 */ /* 0x000e620000000800 */
[----:B----4-:R-:W-:Y:S02]  /*3080*/  LEA R185, R10, UR4, 0x1 ;  /* 0x000000040ab97c11 */ /* 0x010fe4000f8e08ff */
[----:B------:R-:W-:Y:S02]  /*3090*/  MOV R10, 0x10 ;  /* 0x00000010000a7802 */ /* 0x000fe40000000f00 */
[C---:B---3--:R-:W-:Y:S01]  /*30a0*/  IADD3 R3, PT, PT, R185.reuse, 0x20000, RZ ;  /* 0x00020000b9037810 */ /* 0x048fe20007ffe0ff */
[----:B------:R3:W-:Y:S01]  /*30b0*/  STS [R185+0x20000], R6 ;  /* 0x02000006b9007388 */ /* 0x0007e20000000800 */
[----:B------:R-:W-:Y:S02]  /*30c0*/  SEL R10, R10, 0xfffffff0, !P0 ;  /* 0xfffffff00a0a7807 */ /* 0x000fe40004000000 */
[----:B------:R-:W-:Y:S01]  /*30d0*/  IADD3 R186, PT, PT, R185, 0x20020, RZ ;  /* 0x00020020b9ba7810 */ /* 0x000fe20007ffe0ff */
[----:B------:R4:W-:Y:S01]  /*30e0*/  STS [R185+0x20400], R5 ;  /* 0x02040005b9007388 */ /* 0x0009e20000000800 */
[----:B------:R-:W-:Y:S02]  /*30f0*/  @P2 IADD3 R186, PT, PT, R3, -0x20, RZ ;  /* 0xffffffe003ba2810 */ /* 0x000fe40007ffe0ff */
[----:B------:R-:W-:Y:S02]  /*3100*/  IADD3 R187, PT, PT, R185, R10, RZ ;  /* 0x0000000ab9bb7210 */ /* 0x000fe40007ffe0ff */
[----:B------:R-:W-:Y:S03]  /*3110*/  F2FP.F16.F32.PACK_AB R3, R202, R203 ;  /* 0x000000cbca03723e */ /* 0x000fe600000000ff */
[----:B------:R2:W-:Y:S04]  /*3120*/  STS [R187+0x20000], R4 ;  /* 0x02000004bb007388 */ /* 0x0005e80000000800 */
[----:B------:R1:W-:Y:S01]  /*3130*/  STS [R187+0x20400], R3 ;  /* 0x02040003bb007388 */ /* 0x0003e20000000800 */
[--C-:B---3--:R-:W-:Y:S01]  /*3140*/  FFMA.FTZ R6, R244, UR7, -R2.reuse ;  /* 0x00000007f4067c23 */ /* 0x108fe20008010802 */
[----:B------:R-:W-:Y:S03]  /*3150*/  FFMA.FTZ R2, R248, UR7, -R2 ;  /* 0x00000007f8027c23 */ /* 0x000fe60008010802 */
[----:B------:R3:W-:Y:S01]  /*3160*/  MUFU.EX2 R232, R6 ;  /* 0x0000000600e87308 */ /* 0x0007e20000000800 */
[----:B----4-:R-:W-:Y:S05]  /*3170*/  F2FP.F16.F32.PACK_AB R5, R12, R11 ;  /* 0x0000000b0c05723e */ /* 0x010fea00000000ff */
[----:B------:R4:W-:Y:S01]  /*3180*/  STS [R185+0x21400], R5 ;  /* 0x02140005b9007388 */ /* 0x0009e20000000800 */
[----:B--2---:R-:W-:Y:S03]  /*3190*/  F2FP.F16.F32.PACK_AB R4, R236, R237 ;  /* 0x000000edec04723e */ /* 0x004fe600000000ff */
[----:B------:R2:W4:Y:S01]  /*31a0*/  MUFU.EX2 R231, R2 ;  /* 0x0000000200e77308 */ /* 0x0005220000000800 */
[----:B-1----:R-:W-:Y:S02]  /*31b0*/  F2FP.F16.F32.PACK_AB R3, R250, R251 ;  /* 0x000000fbfa03723e */ /* 0x002fe400000000ff */
[----:B---3--:R-:W-:Y:S05]  /*31c0*/  F2FP.F16.F32.PACK_AB R6, R240, R241 ;  /* 0x000000f1f006723e */ /* 0x008fea00000000ff */
[----:B------:R1:W-:Y:S04]  /*31d0*/  STS [R185+0x21000], R6 ;  /* 0x02100006b9007388 */ /* 0x0003e80000000800 */
[----:B------:R3:W-:Y:S01]  /*31e0*/  STS [R187+0x21000], R4 ;  /* 0x02100004bb007388 */ /* 0x0007e20000000800 */
[----:B--2---:R-:W-:Y:S03]  /*31f0*/  F2FP.F16.F32.PACK_AB R2, R189, R190 ;  /* 0x000000bebd02723e */ /* 0x004fe600000000ff */
[----:B------:R2:W-:Y:S01]  /*3200*/  STS [R187+0x21400], R3 ;  /* 0x02140003bb007388 */ /* 0x0005e20000000800 */
[----:B----4-:R-:W-:Y:S03]  /*3210*/  F2FP.F16.F32.PACK_AB R5, R191, R188 ;  /* 0x000000bcbf05723e */ /* 0x010fe600000000ff */
[----:B------:R4:W-:Y:S01]  /*3220*/  STS [R186], R2 ;  /* 0x00000002ba007388 */ /* 0x0009e20000000800 */
[----:B-1----:R-:W-:Y:S02]  /*3230*/  F2FP.F16.F32.PACK_AB R6, R197, R198 ;  /* 0x000000c6c506723e */ /* 0x002fe400000000ff */
[----:B---3--:R-:W-:Y:S03]  /*3240*/  F2FP.F16.F32.PACK_AB R4, R194, R195 ;  /* 0x000000c3c204723e */ /* 0x008fe600000000ff */
[----:B------:R1:W-:Y:S01]  /*3250*/  STS [R186+0x400], R6 ;  /* 0x00040006ba007388 */ /* 0x0003e20000000800 */
[----:B--2---:R-:W-:Y:S02]  /*3260*/  IADD3 R3, PT, PT, R10, R186, RZ ;  /* 0x000000ba0a037210 */ /* 0x004fe40007ffe0ff */
[----:B----4-:R-:W-:Y:S03]  /*3270*/  LOP3.LUT R2, R210, 0x8, R219, 0x78, !PT ;  /* 0x00000008d2027812 */ /* 0x010fe600078e78db */
[----:B------:R2:W-:Y:S01]  /*3280*/  STS [R3], R5 ;  /* 0x0000000503007388 */ /* 0x0005e20000000800 */
[----:B------:R-:W-:Y:S03]  /*3290*/  LOP3.LUT R2, R216, R2, RZ, 0xfc, !PT ;  /* 0x00000002d8027212 */ /* 0x000fe600078efcff */
[----:B------:R3:W-:Y:S01]  /*32a0*/  STS [R3+0x400], R4 ;  /* 0x0004000403007388 */ /* 0x0007e20000000800 */
[----:B------:R-:W-:Y:S03]  /*32b0*/  LEA R208, R2, UR4, 0x1 ;  /* 0x0000000402d07c11 */ /* 0x000fe6000f8e08ff */
[----:B------:R-:W-:Y:S01]  /*32c0*/  STS [R186+0x1000], R7 ;  /* 0x00100007ba007388 */ /* 0x000fe20000000800 */
[----:B------:R-:W-:Y:S02]  /*32d0*/  IADD3 R2, PT, PT, R218, R0, RZ ;  /* 0x00000000da027210 */ /* 0x000fe40007ffe0ff */
[C---:B------:R-:W-:Y:S02]  /*32e0*/  IADD3 R209, PT, PT, R208.reuse, R212, RZ ;  /* 0x000000d4d0d17210 */ /* 0x040fe40007ffe0ff */
[----:B------:R-:W-:Y:S02]  /*32f0*/  IADD3 R182, PT, PT, R208, R218, RZ ;  /* 0x000000dad0b67210 */ /* 0x000fe40007ffe0ff */
[----:B-1----:R-:W-:Y:S05]  /*3300*/  F2FP.F16.F32.PACK_AB R6, R238, R239 ;  /* 0x000000efee06723e */ /* 0x002fea00000000ff */
[----:B------:R-:W-:Y:S01]  /*3310*/  STS [R186+0x1400], R6 ;  /* 0x00140006ba007388 */ /* 0x000fe20000000800 */
[----:B--2---:R-:W-:Y:S02]  /*3320*/  F2FP.F16.F32.PACK_AB R5, R204, R205 ;  /* 0x000000cdcc05723e */ /* 0x004fe400000000ff */
[----:B---3--:R-:W-:Y:S03]  /*3330*/  F2FP.F16.F32.PACK_AB R4, R231, R232 ;  /* 0x000000e8e704723e */ /* 0x008fe600000000ff */
[----:B------:R-:W-:Y:S04]  /*3340*/  STS [R3+0x1000], R5 ;  /* 0x0010000503007388 */ /* 0x000fe80000000800 */
[----:B------:R1:W-:Y:S04]  /*3350*/  STS [R3+0x1400], R4 ;  /* 0x0014000403007388 */ /* 0x0003e80000000800 */
[----:B------:R-:W-:Y:S08]  /*3360*/  LDSM.16.M88.4 R32, [R208+0x8000] ;  /* 0x00800000d020783b */ /* 0x000ff00000000200 */
[----:B------:R-:W2:Y:S08]  /*3370*/  LDSM.16.M88.4 R16, [R0+0x14000] ;  /* 0x014000000010783b */ /* 0x000eb00000000200 */
[----:B------:R-:W3:Y:S01]  /*3380*/  LDSM.16.M88.4 R28, [R208+0x9000] ;  /* 0x00900000d01c783b */ /* 0x000ee20000000200 */
[C---:B-1----:R-:W-:Y:S07]  /*3390*/  IADD3 R3, PT, PT, R212.reuse, R2, RZ ;  /* 0x00000002d4037210 */ /* 0x042fee0007ffe0ff */
[----:B------:R-:W1:Y:S08]  /*33a0*/  LDSM.16.M88.4 R164, [R0+0x14800] ;  /* 0x0148000000a4783b */ /* 0x000e700000000200 */
        /* <DEDUP_REMOVED lines=26> */
[----:B------:R-:W-:Y:S02]  /*3550*/  MOV R177, R181 ;  /* 0x000000b500b17202 */ /* 0x000fe40000000f00 */
[----:B------:R-:W-:Y:S02]  /*3560*/  IADD3 R181, PT, PT, R212, R182, RZ ;  /* 0x000000b6d4b57210 */ /* 0x000fe40007ffe0ff */
[-C--:B------:R-:W-:Y:S08]  /*3570*/  HMMA.16816.F32 R12, R164, R178.reuse, R12 ;  /* 0x000000b2a40c723c */ /* 0x080ff0000000180c */
[C---:B------:R-:W-:Y:S08]  /*3580*/  HMMA.16816.F32 R16, R172.reuse, R178, R16 ;  /* 0x000000b2ac10723c */ /* 0x040ff00000001810 */
        /* <DEDUP_REMOVED lines=20> */
[C---:B--2---:R-:W-:Y:S04]  /*36d0*/  HMMA.16816.F32 R8, R168.reuse, R164, R8 ;  /* 0x000000a4a808723c */ /* 0x044fe80000001808 */
[----:B------:R-:W-:Y:S02]  /*36e0*/  MOV R165, R177 ;  /* 0x000000b100a57202 */ /* 0x000fe40000000f00 */
[----:B------:R1:W2:Y:S02]  /*36f0*/  LDSM.16.M88.4 R176, [R0+0x18800] ;  /* 0x0188000000b0783b */ /* 0x0002a40000000200 */
[-C--:B------:R-:W-:Y:S08]  /*3700*/  HMMA.16816.F32 R12, R168, R166.reuse, R12 ;  /* 0x000000a6a80c723c */ /* 0x080ff0000000180c */
[C---:B------:R-:W-:Y:S04]  /*3710*/  HMMA.16816.F32 R16, R172.reuse, R166, R16 ;  /* 0x000000a6ac10723c */ /* 0x040fe80000001810 */
[----:B-1----:R-:W-:Y:S02]  /*3720*/  MOV R0, R165 ;  /* 0x000000a500007202 */ /* 0x002fe40000000f00 */
[----:B------:R-:W-:Y:S02]  /*3730*/  LDSM.16.M88.4 R164, [R209+0xa000] ;  /* 0x00a00000d1a4783b */ /* 0x000fe40000000200 */
[-C--:B--2---:R-:W-:Y:S08]  /*3740*/  HMMA.16816.F32 R20, R172, R176.reuse, R20 ;  /* 0x000000b0ac14723c */ /* 0x084ff00000001814 */
[C---:B------:R-:W-:Y:S01]  /*3750*/  HMMA.16816.F32 R24, R168.reuse, R176, R24 ;  /* 0x000000b0a818723c */ /* 0x040fe20000001818 */
[----:B------:R-:W-:Y:S02]  /*3760*/  MOV R176, UR14 ;  /* 0x0000000e00b07c02 */ /* 0x000fe40008000f00 */
[----:B------:R-:W-:Y:S02]  /*3770*/  MOV R177, UR5 ;  /* 0x0000000500b17c02 */ /* 0x000fe40008000f00 */
[C---:B------:R-:W-:Y:S03]  /*3780*/  LEA R176, P1, R184.reuse, R176, 0x2 ;  /* 0x000000b0b8b07211 */ /* 0x040fe600078210ff */
[-C--:B------:R-:W-:Y:S01]  /*3790*/  HMMA.16816.F32 R28, R168, R178.reuse, R28 ;  /* 0x000000b2a81c723c */ /* 0x080fe2000000181c */
[----:B------:R-:W1:Y:S02]  /*37a0*/  LDSM.16.M88.4 R168, [R180+0x18000] ;  /* 0x01800000b4a8783b */ /* 0x000e640000000200 */
[----:B------:R-:W-:Y:S05]  /*37b0*/  LEA.HI.X R177, R184, R177, RZ, 0x2, P1 ;  /* 0x000000b1b8b17211 */ /* 0x000fea00008f14ff */
[----:B------:R-:W-:Y:S01]  /*37c0*/  HMMA.16816.F32 R32, R172, R178, R32 ;  /* 0x000000b2ac20723c */ /* 0x000fe20000001820 */
[----:B------:R-:W2:Y:S03]  /*37d0*/  LDSM.16.M88.4 R172, [R209+0xb000] ;  /* 0x00b00000d1ac783b */ /* 0x000ea60000000200 */
[----:B------:R-:W-:Y:S02]  /*37e0*/  MOV R179, R0 ;  /* 0x0000000000b37202 */ /* 0x000fe40000000f00 */
[----:B------:R-:W-:Y:S03]  /*37f0*/  MOV R0, R183 ;  /* 0x000000b700007202 */ /* 0x000fe60000000f00 */
[----:B------:R-:W3:Y:S04]  /*3800*/  LDG.E R184, desc[UR30][R176.64] ;  /* 0x0000001eb0b87981 */ /* 0x000ee8000c1e1900 */
[----:B------:R-:W4:Y:S01]  /*3810*/  LDG.E R183, desc[UR30][R176.64+0x20] ;  /* 0x0000201eb0b77981 */ /* 0x000f22000c1e1900 */
[-C--:B-1----:R-:W-:Y:S08]  /*3820*/  HMMA.16816.F32 R4, R164, R168.reuse, R4 ;  /* 0x000000a8a404723c */ /* 0x082ff00000001804 */
[C---:B--2---:R-:W-:Y:S08]  /*3830*/  HMMA.16816.F32 R8, R172.reuse, R168, R8 ;  /* 0x000000a8ac08723c */ /* 0x044ff00000001808 */
[-C--:B------:R-:W-:Y:S08]  /*3840*/  HMMA.16816.F32 R12, R172, R170.reuse, R12 ;  /* 0x000000aaac0c723c */ /* 0x080ff0000000180c */
[C---:B------:R-:W-:Y:S01]  /*3850*/  HMMA.16816.F32 R16, R164.reuse, R170, R16 ;  /* 0x000000aaa410723c */ /* 0x040fe20000001810 */
[----:B------:R1:W2:Y:S08]  /*3860*/  LDSM.16.M88.4 R168, [R180+0x18800] ;  /* 0x01880000b4a8783b */ /* 0x0002b00000000200 */
[----:B-1----:R-:W5:Y:S01]  /*3870*/  LDG.E R180, desc[UR30][R176.64+0xa0] ;  /* 0x0000a01eb0b47981 */ /* 0x002f62000c1e1900 */
[-C--:B--2---:R-:W-:Y:S08]  /*3880*/  HMMA.16816.F32 R20, R164, R168.reuse, R20 ;  /* 0x000000a8a414723c */ /* 0x084ff00000001814 */
[C---:B------:R-:W-:Y:S08]  /*3890*/  HMMA.16816.F32 R24, R172.reuse, R168, R24 ;  /* 0x000000a8ac18723c */ /* 0x040ff00000001818 */
[-C--:B------:R-:W-:Y:S01]  /*38a0*/  HMMA.16816.F32 R28, R172, R170.reuse, R28 ;  /* 0x000000aaac1c723c */ /* 0x080fe2000000181c */
[----:B------:R-:W-:Y:S07]  /*38b0*/  LDSM.16.M88.4 R172, [R182+0xa000] ;  /* 0x00a00000b6ac783b */ /* 0x000fee0000000200 */
[----:B------:R-:W-:Y:S01]  /*38c0*/  HMMA.16816.F32 R32, R164, R170, R32 ;  /* 0x000000aaa420723c */ /* 0x000fe20000001820 */
[----:B------:R-:W1:Y:S08]  /*38d0*/  LDSM.16.M88.4 R164, [R2+0x18000] ;  /* 0x0180000002a4783b */ /* 0x000e700000000200 */
[----:B------:R2:W1:Y:S08]  /*38e0*/  LDSM.16.M88.4 R168, [R182+0xb000] ;  /* 0x00b00000b6a8783b */ /* 0x0004700000000200 */
[----:B--2---:R2:W5:Y:S01]  /*38f0*/  LDG.E R182, desc[UR30][R176.64+0x80] ;  /* 0x0000801eb0b67981 */ /* 0x004562000c1e1900 */
        /* <DEDUP_REMOVED lines=11> */
[----:B------:R2:W1:Y:S02]  /*39b0*/  LDSM.16.M88.4 R172, [R181+0xb000] ;  /* 0x00b00000b5ac783b */ /* 0x0004640000000200 */
[----:B--2---:R-:W-:Y:S06]  /*39c0*/  MOV R181, R179 ;  /* 0x000000b300b57202 */ /* 0x004fec0000000f00 */
[----:B------:R3:W2:Y:S01]  /*39d0*/  LDSM.16.M88.4 R176, [R3+0x18800] ;  /* 0x0188000003b0783b */ /* 0x0006a20000000200 */
[-C--:B-1----:R-:W-:Y:S08]  /*39e0*/  HMMA.16816.F32 R4, R164, R168.reuse, R4 ;  /* 0x000000a8a404723c */ /* 0x082ff00000001804 */
[C---:B------:R-:W-:Y:S08]  /*39f0*/  HMMA.16816.F32 R8, R172.reuse, R168, R8 ;  /* 0x000000a8ac08723c */ /* 0x040ff00000001808 */
[-C--:B------:R-:W-:Y:S03]  /*3a00*/  HMMA.16816.F32 R12, R172, R170.reuse, R12 ;  /* 0x000000aaac0c723c */ /* 0x080fe6000000180c */
[C---:B---3--:R-:W-:Y:S01]  /*3a10*/  FADD.FTZ R3, -R184.reuse, R4 ;  /* 0x00000004b8037221 */ /* 0x048fe20000010100 */
[----:B------:R-:W-:Y:S01]  /*3a20*/  FADD.FTZ R2, -R184, R5 ;  /* 0x00000005b8027221 */ /* 0x000fe20000010100 */
[----:B------:R-:W-:Y:S01]  /*3a30*/  FFMA.FTZ R5, -R181, R181, 1 ;  /* 0x3f800000b5057423 */ /* 0x000fe200000101b5 */
[----:B------:R-:W-:Y:S01]  /*3a40*/  FFMA.FTZ R4, -R0, R0, 1 ;  /* 0x3f80000000047423 */ /* 0x000fe20000010100 */
[--C-:B------:R-:W-:Y:S01]  /*3a50*/  SHF.R.U32.HI R0, RZ, 0x4, R221.reuse ;  /* 0x00000004ff007819 */ /* 0x100fe200000116dd */
[C---:B------:R-:W-:Y:S04]  /*3a60*/  HMMA.16816.F32 R16, R164.reuse, R170, R16 ;  /* 0x000000aaa410723c */ /* 0x040fe80000001810 */
[----:B------:R-:W-:Y:S01]  /*3a70*/  FMUL.FTZ R5, R5, UR12 ;  /* 0x0000000c05057c20 */ /* 0x000fe20008410000 */
[----:B------:R-:W-:Y:S01]  /*3a80*/  FMUL.FTZ R3, R200, R3 ;  /* 0x00000003c8037220 */ /* 0x000fe20000410000 */
[----:B------:R-:W-:Y:S01]  /*3a90*/  FMUL.FTZ R2, R201, R2 ;  /* 0x00000002c9027220 */ /* 0x000fe20000410000 */
[----:B------:R-:W-:Y:S01]  /*3aa0*/  FMUL.FTZ R4, R4, UR12 ;  /* 0x0000000c04047c20 */ /* 0x000fe20008410000 */
[----:B------:R-:W-:Y:S01]  /*3ab0*/  LOP3.LUT R0, R0, 0x8, RZ, 0xc0, !PT ;  /* 0x0000000800007812 */ /* 0x000fe200078ec0ff */
[-C--:B--2---:R-:W-:Y:S03]  /*3ac0*/  HMMA.16816.F32 R20, R164, R176.reuse, R20 ;  /* 0x000000b0a414723c */ /* 0x084fe60000001814 */
[----:B------:R-:W-:Y:S01]  /*3ad0*/  FMUL.FTZ R4, R4, R3 ;  /* 0x0000000304047220 */ /* 0x000fe20000410000 */
[----:B------:R-:W-:Y:S01]  /*3ae0*/  LOP3.LUT R0, R0, 0x10, R221, 0xf8, !PT ;  /* 0x0000001000007812 */ /* 0x000fe200078ef8dd */
[----:B------:R-:W-:Y:S01]  /*3af0*/  FMUL.FTZ R3, R5, R2 ;  /* 0x0000000205037220 */ /* 0x000fe20000410000 */
[----:B------:R-:W-:Y:S02]  /*3b00*/  FFMA.FTZ R5, -R38, R38, 1 ;  /* 0x3f80000026057423 */ /* 0x000fe40000010126 */
[----:B------:R1:W5:Y:S01]  /*3b10*/  LDL.LU R38, [R1+0x54] ;  /* 0x0000540001267983 */ /* 0x0003620000300800 */
[----:B------:R-:W-:Y:S01]  /*3b20*/  LOP3.LUT R2, R0, R210, RZ, 0x3c, !PT ;  /* 0x000000d200027212 */ /* 0x000fe200078e3cff */
[C---:B------:R-:W-:Y:S01]  /*3b30*/  FADD.FTZ R0, -R184.reuse, R16 ;  /* 0x00000010b8007221 */ /* 0x040fe20000010100 */
[----:B------:R-:W-:Y:S01]  /*3b40*/  FFMA.FTZ R16, -R37, R37, 1 ;  /* 0x3f80000025107423 */ /* 0x000fe20000010125 */
[C---:B------:R-:W-:Y:S01]  /*3b50*/  FADD.FTZ R17, -R184.reuse, R17 ;  /* 0x00000011b8117221 */ /* 0x040fe20000010100 */
[----:B------:R-:W-:Y:S01]  /*3b60*/  F2FP.F16.F32.PACK_AB R3, R3, R4 ;  /* 0x000000040303723e */ /* 0x000fe200000000ff */
[----:B------:R1:W5:Y:S01]  /*3b70*/  LDL.LU R37, [R1+0x50] ;  /* 0x0000500001257983 */ /* 0x0003620000300800 */
[C---:B------:R-:W-:Y:S04]  /*3b80*/  HMMA.16816.F32 R24, R172.reuse, R176, R24 ;  /* 0x000000b0ac18723c */ /* 0x040fe80000001818 */
[----:B------:R-:W-:Y:S01]  /*3b90*/  FADD.FTZ R4, -R184, R20 ;  /* 0x00000014b8047221 */ /* 0x000fe20000010100 */
[----:B------:R-:W-:Y:S01]  /*3ba0*/  FMUL.FTZ R20, R192, R17 ;  /* 0x00000011c0147220 */ /* 0x000fe20000410000 */
[----:B------:R-:W-:Y:S01]  /*3bb0*/  FFMA.FTZ R17, -R36, R36, 1 ;  /* 0x3f80000024117423 */ /* 0x000fe20000010124 */
[----:B------:R-:W-:Y:S01]  /*3bc0*/  FMUL.FTZ R0, R193, R0 ;  /* 0x00000000c1007220 */ /* 0x000fe20000410000 */
[----:B------:R1:W5:Y:S01]  /*3bd0*/  LDL.LU R36, [R1+0x4c] ;  /* 0x00004c0001247983 */ /* 0x0003620000300800 */
[-C--:B------:R-:W-:Y:S03]  /*3be0*/  HMMA.16816.F32 R28, R172, R178.reuse, R28 ;  /* 0x000000b2ac1c723c */ /* 0x080fe6000000181c */
[----:B------:R-:W-:Y:S01]  /*3bf0*/  FMUL.FTZ R5, R5, UR12 ;  /* 0x0000000c05057c20 */ /* 0x000fe20008410000 */
[----:B------:R-:W-:Y:S01]  /*3c00*/  FMUL.FTZ R16, R16, UR12 ;  /* 0x0000000c10107c20 */ /* 0x000fe20008410000 */
[----:B------:R-:W-:Y:S01]  /*3c10*/  FADD.FTZ R21, -R184, R21 ;  /* 0x00000015b8157221 */ /* 0x000fe20000010100 */
[----:B------:R-:W-:Y:S01]  /*3c20*/  FMUL.FTZ R4, R190, R4 ;  /* 0x00000004be047220 */ /* 0x000fe20000410000 */
[----:B------:R-:W-:Y:S01]  /*3c30*/  FMUL.FTZ R0, R5, R0 ;  /* 0x0000000005007220 */ /* 0x000fe20000410000 */
[----:B------:R-:W-:Y:S04]  /*3c40*/  HMMA.16816.F32 R32, R164, R178, R32 ;  /* 0x000000b2a420723c */ /* 0x000fe80000001820 */
[----:B------:R-:W-:Y:S01]  /*3c50*/  FFMA.FTZ R164, -R222, R222, 1 ;  /* 0x3f800000dea47423 */ /* 0x000fe200000101de */
[----:B------:R-:W-:Y:S01]  /*3c60*/  FMUL.FTZ R20, R16, R20 ;  /* 0x0000001410147220 */ /* 0x000fe20000410000 */
[----:B------:R-:W-:Y:S01]  /*3c70*/  FMUL.FTZ R21, R189, R21 ;  /* 0x00000015bd157220 */ /* 0x000fe20000410000 */
[----:B------:R-:W-:Y:S01]  /*3c80*/  FMUL.FTZ R17, R17, UR12 ;  /* 0x0000000c11117c20 */ /* 0x000fe20008410000 */
[----:B------:R-:W-:Y:S01]  /*3c90*/  FMUL.FTZ R164, R164, UR12 ;  /* 0x0000000ca4a47c20 */ /* 0x000fe20008410000 */
[----:B------:R-:W-:Y:S01]  /*3ca0*/  FFMA.FTZ R16, -R220, R220, 1 ;  /* 0x3f800000dc107423 */ /* 0x000fe200000101dc */
[----:B------:R-:W-:Y:S01]  /*3cb0*/  F2FP.F16.F32.PACK_AB R20, R20, R0 ;  /* 0x000000001414723e */ /* 0x000fe200000000ff */
[----:B------:R-:W-:Y:S01]  /*3cc0*/  FMUL.FTZ R4, R17, R4 ;  /* 0x0000000411047220 */ /* 0x000fe20000410000 */
[----:B------:R-:W-:Y:S01]  /*3cd0*/  FMUL.FTZ R21, R164, R21 ;  /* 0x00000015a4157220 */ /* 0x000fe20000410000 */
[----:B------:R-:W-:Y:S01]  /*3ce0*/  FMUL.FTZ R16, R16, UR12 ;  /* 0x0000000c10107c20 */ /* 0x000fe20008410000 */
[----:B------:R-:W-:Y:S01]  /*3cf0*/  FFMA.FTZ R17, -R224, R224, 1 ;  /* 0x3f800000e0117423 */ /* 0x000fe200000101e0 */
[----:B------:R-:W-:Y:S01]  /*3d00*/  SHF.L.U32 R222, R221, 0x5, RZ ;  /* 0x00000005ddde7819 */ /* 0x000fe200000006ff */
[----:B----4-:R-:W-:Y:S01]  /*3d10*/  FADD.FTZ R18, -R183, R18 ;  /* 0x00000012b7127221 */ /* 0x010fe20000010100 */
[----:B------:R-:W-:Y:S01]  /*3d20*/  F2FP.F16.F32.PACK_AB R21, R21, R4 ;  /* 0x000000041515723e */ /* 0x000fe200000000ff */
[----:B------:R-:W-:Y:S01]  /*3d30*/  FADD.FTZ R4, -R183, R6 ;  /* 0x00000006b7047221 */ /* 0x000fe20000010100 */
[C---:B------:R-:W-:Y:S01]  /*3d40*/  FADD.FTZ R32, -R184.reuse, R32 ;  /* 0x00000020b8207221 */ /* 0x040fe20000010100 */
[----:B------:R-:W-:Y:S01]  /*3d50*/  FADD.FTZ R5, -R184, R33 ;  /* 0x00000021b8057221 */ /* 0x000fe20000010100 */
[----:B------:R-:W-:Y:S01]  /*3d60*/  FMUL.FTZ R17, R17, UR12 ;  /* 0x0000000c11117c20 */ /* 0x000fe20008410000 */
[----:B------:R-:W-:Y:S01]  /*3d70*/  FMUL.FTZ R4, R227, R4 ;  /* 0x00000004e3047220 */ /* 0x000fe20000410000 */
[----:B------:R-:W-:Y:S01]  /*3d80*/  FMUL.FTZ R0, R188, R32 ;  /* 0x00000020bc007220 */ /* 0x000fe20000410000 */
[----:B------:R-:W-:Y:S01]  /*3d90*/  FFMA.FTZ R32, -R217, R217, 1 ;  /* 0x3f800000d9207423 */ /* 0x000fe200000101d9 */
[----:B------:R-:W-:Y:S01]  /*3da0*/  FMUL.FTZ R5, R191, R5 ;  /* 0x00000005bf057220 */ /* 0x000fe20000410000 */
[----:B------:R-:W-:Y:S01]  /*3db0*/  LOP3.LUT R222, R222, 0x7a00, RZ, 0xc0, !PT ;  /* 0x00007a00dede7812 */ /* 0x000fe200078ec0ff */
[----:B------:R-:W-:Y:S01]  /*3dc0*/  FMUL.FTZ R33, R16, R0 ;  /* 0x0000000010217220 */ /* 0x000fe20000410000 */
[----:B------:R-:W-:Y:S01]  /*3dd0*/  FADD.FTZ R0, -R183, R7 ;  /* 0x00000007b7007221 */ /* 0x000fe20000010100 */
[----:B------:R-:W-:Y:S01]  /*3de0*/  FFMA.FTZ R16, -R223, R223, 1 ;  /* 0x3f800000df107423 */ /* 0x000fe200000101df */
[----:B------:R-:W-:Y:S01]  /*3df0*/  LOP3.LUT R220, R221, 0x8, RZ, 0xc0, !PT ;  /* 0x00000008dddc7812 */ /* 0x000fe200078ec0ff */
[----:B------:R-:W-:Y:S01]  /*3e00*/  FMUL.FTZ R32, R32, UR12 ;  /* 0x0000000c20207c20 */ /* 0x000fe20008410000 */
[----:B------:R-:W-:Y:S01]  /*3e10*/  FMUL.FTZ R0, R229, R0 ;  /* 0x00000000e5007220 */ /* 0x000fe20000410000 */
[C---:B------:R-:W-:Y:S01]  /*3e20*/  SHF.L.U32 R217, R221.reuse, 0x6, RZ ;  /* 0x00000006ddd97819 */ /* 0x040fe200000006ff */
[----:B------:R-:W-:Y:S01]  /*3e30*/  FMUL.FTZ R16, R16, UR12 ;  /* 0x0000000c10107c20 */ /* 0x000fe20008410000 */
[C---:B------:R-:W-:Y:S01]  /*3e40*/  SHF.L.U32 R224, R221.reuse, 0x1, RZ ;  /* 0x00000001dde07819 */ /* 0x040fe200000006ff */
[----:B------:R-:W-:Y:S01]  /*3e50*/  FMUL.FTZ R32, R32, R5 ;  /* 0x0000000520207220 */ /* 0x000fe20000410000 */
[----:B------:R-:W-:Y:S01]  /*3e60*/  SHF.L.U32 R223, R221, 0x5, RZ ;  /* 0x00000005dddf7819 */ /* 0x000fe200000006ff */
[----:B------:R-:W-:Y:S01]  /*3e70*/  FMUL.FTZ R17, R17, R4 ;  /* 0x0000000411117220 */ /* 0x000fe20000410000 */
[----:B------:R-:W-:Y:S01]  /*3e80*/  FMUL.FTZ R16, R16, R0 ;  /* 0x0000000010107220 */ /* 0x000fe20000410000 */
[----:B------:R-:W-:Y:S01]  /*3e90*/  FADD.FTZ R19, -R183, R19 ;  /* 0x00000013b7137221 */ /* 0x000fe20000010100 */
[----:B-1----:R-:W-:Y:S06]  /*3ea0*/  BRA.U !UP0, `(.L_x_1936) ;  /* 0x00000001087c7547 */ /* 0x002fec000b800000 */
[----:B------:R-:W2:Y:S01]  /*3eb0*/  LDL.LU R166, [R1+0x28] ;  /* 0x0000280001a67983 */ /* 0x000ea20000300800 */
[----:B------:R-:W1:Y:S01]  /*3ec0*/  LDC R5, c[0x0][0x3b0] ;  /* 0x0000ec00ff057b82 */ /* 0x000e620000000800 */
[----:B------:R-:W-:Y:S01]  /*3ed0*/  IADD3 R4, P1, PT, RZ, -UR28, RZ ;  /* 0x8000001cff047c10 */ /* 0x000fe2000ff3e0ff */
[----:B------:R-:W-:Y:S01]  /*3ee0*/  ULOP3.LUT UR13, UR40, 0x1, URZ, 0xc0, !UPT ;  /* 0x00000001280d7892 */ /* 0x000fe2000f8ec0ff */
[----:B------:R-:W3:Y:S03]  /*3ef0*/  LDL.LU R165, [R1+0x2c] ;  /* 0x00002c0001a57983 */ /* 0x000ee60000300800 */
[----:B------:R-:W-:Y:S01]  /*3f00*/  UISETP.NE.U32.AND UP1, UPT, UR13, 0x1, UPT ;  /* 0x000000010d00788c */ /* 0x000fe2000bf25070 */
[----:B------:R-:W4:Y:S01]  /*3f10*/  LDL.LU R164, [R1+0x1c] ;  /* 0x00001c0001a47983 */ /* 0x000f220000300800 */
[----:B------:R-:W2:Y:S02]  /*3f20*/  LDC R6, c[0x0][0x3b4] ;  /* 0x0000ed00ff067b82 */ /* 0x000ea40000000800 */
[----:B------:R-:W-:Y:S06]  /*3f30*/  USEL UR13, UR21, 0x4000, !UP1 ;  /* 0x00004000150d7887 */ /* 0x000fec000c800000 */
[----:B------:R-:W-:Y:S02]  /*3f40*/  VIADD R213, R213, UR13 ;  /* 0x0000000dd5d57c36 */ /* 0x000fe40008000000 */
[----:B----4-:R-:W-:Y:S02]  /*3f50*/  VIADD R164, R164, UR13 ;  /* 0x0000000da4a47c36 */ /* 0x010fe40008000000 */
[C---:B-1----:R-:W-:Y:S04]  /*3f60*/  IMAD.SHL.U32 R0, R5.reuse, 0x40, RZ ;  /* 0x0000004005007824 */ /* 0x042fe800078e00ff */
[----:B------:R-:W-:Y:S05]  /*3f70*/  IMAD.X R0, RZ, RZ, ~R0, P1 ;  /* 0x000000ffff007224 */ /* 0x000fea00008e0e00 */
[----:B------:R-:W-:Y:S04]  /*3f80*/  SHF.R.S64 R4, R4, 0x1f, R0 ;  /* 0x0000001f04047819 */ /* 0x000fe80000001000 */
[----:B---3--:R-:W-:Y:S04]  /*3f90*/  IADD3 R165, P1, PT, R4, R165, RZ ;  /* 0x000000a504a57210 */ /* 0x008fe80007f3e0ff */
[----:B--2---:R-:W-:Y:S01]  /*3fa0*/  LEA.HI.X.SX32 R166, R0, R166, 0x1, P1 ;  /* 0x000000a600a67211 */ /* 0x004fe200008f0eff */
[----:B------:R1:W-:Y:S01]  /*3fb0*/  STL [R1+0x2c], R165 ;  /* 0x00002ca501007387 */ /* 0x0003e20000100800 */
[C---:B------:R-:W-:Y:S03]  /*3fc0*/  LEA R4, P1, R5.reuse, R165, 0x6 ;  /* 0x000000a505047211 */ /* 0x040fe600078230ff */
[----:B------:R1:W-:Y:S01]  /*3fd0*/  STL [R1+0x28], R166 ;  /* 0x000028a601007387 */ /* 0x0003e20000100800 */
[----:B------:R-:W-:Y:S01]  /*3fe0*/  LEA.HI.X R5, R5, R166, R6, 0x6, P1 ;  /* 0x000000a605057211 */ /* 0x000fe200008f3406 */
[----:B------:R-:W-:Y:S02]  /*3ff0*/  IMAD.MOV.U32 R6, RZ, RZ, R165 ;  /* 0x000000ffff067224 */ /* 0x000fe400078e00a5 */
[----:B------:R1:W-:Y:S01]  /*4000*/  STL [R1+0x1c], R164 ;  /* 0x00001ca401007387 */ /* 0x0003e20000100800 */
        /* <DEDUP_REMOVED lines=9> */
.L_x_1936:
[----:B-1----:R-:W2:Y:S01]  /*40a0*/  LDL.LU R164, [R1] ;  /* 0x0000000001a47983 */ /* 0x002ea20000300800 */
[----:B------:R-:W-:Y:S01]  /*40b0*/  FADD.FTZ R22, -R183, R22 ;  /* 0x00000016b7167221 */ /* 0x000fe20000010100 */
[----:B------:R-:W-:Y:S01]  /*40c0*/  FFMA.FTZ R7, -R225, R225, 1 ;  /* 0x3f800000e1077423 */ /* 0x000fe200000101e1 */
[----:B------:R-:W-:Y:S02]  /*40d0*/  F2FP.F16.F32.PACK_AB R0, R16, R17 ;  /* 0x000000111000723e */ /* 0x000fe400000000ff */
[----:B------:R-:W3:Y:S01]  /*40e0*/  LDL.LU R169, [R1+0x8] ;  /* 0x0000080001a97983 */ /* 0x000ee20000300800 */
[----:B------:R-:W-:Y:S01]  /*40f0*/  FMUL.FTZ R22, R198, R22 ;  /* 0x00000016c6167220 */ /* 0x000fe20000410000 */
[----:B------:R-:W-:Y:S01]  /*4100*/  FMUL.FTZ R7, R7, UR12 ;  /* 0x0000000c07077c20 */ /* 0x000fe20008410000 */
[----:B------:R-:W-:Y:S02]  /*4110*/  FFMA.FTZ R4, -R228, R228, 1 ;  /* 0x3f800000e4047423 */ /* 0x000fe400000101e4 */
[----:B------:R-:W4:Y:S01]  /*4120*/  LDL.LU R168, [R1+0x4] ;  /* 0x0000040001a87983 */ /* 0x000f220000300800 */
[----:B------:R-:W-:Y:S01]  /*4130*/  FMUL.FTZ R5, R202, R19 ;  /* 0x00000013ca057220 */ /* 0x000fe20000410000 */
[----:B------:R-:W-:Y:S01]  /*4140*/  FMUL.FTZ R22, R7, R22 ;  /* 0x0000001607167220 */ /* 0x000fe20000410000 */
[----:B------:R-:W-:Y:S02]  /*4150*/  FMUL.FTZ R6, R203, R18 ;  /* 0x00000012cb067220 */ /* 0x000fe40000410000 */
[----:B------:R-:W4:Y:S01]  /*4160*/  LDL.LU R167, [R1+0x18] ;  /* 0x0000180001a77983 */ /* 0x000f220000300800 */
[----:B------:R-:W-:Y:S01]  /*4170*/  FMUL.FTZ R4, R4, UR12 ;  /* 0x0000000c04047c20 */ /* 0x000fe20008410000 */
[C---:B------:R-:W-:Y:S01]  /*4180*/  FADD.FTZ R34, -R183.reuse, R34 ;  /* 0x00000022b7227221 */ /* 0x040fe20000010100 */
[----:B------:R-:W-:Y:S02]  /*4190*/  FADD.FTZ R23, -R183, R23 ;  /* 0x00000017b7177221 */ /* 0x000fe40000010100 */
[----:B------:R-:W4:Y:S01]  /*41a0*/  LDL.LU R166, [R1+0x14] ;  /* 0x0000140001a67983 */ /* 0x000f220000300800 */
[C---:B-----5:R-:W-:Y:S01]  /*41b0*/  FADD.FTZ R12, -R182.reuse, R12 ;  /* 0x0000000cb60c7221 */ /* 0x060fe20000010100 */
[----:B------:R-:W-:Y:S01]  /*41c0*/  FMUL.FTZ R34, R195, R34 ;  /* 0x00000022c3227220 */ /* 0x000fe20000410000 */
[----:B------:R-:W-:Y:S02]  /*41d0*/  FMUL.FTZ R23, R197, R23 ;  /* 0x00000017c5177220 */ /* 0x000fe40000410000 */
[----:B------:R-:W2:Y:S01]  /*41e0*/  LDL.LU R165, [R1+0x10] ;  /* 0x0000100001a57983 */ /* 0x000ea20000300800 */
[----:B------:R-:W-:Y:S01]  /*41f0*/  FMUL.FTZ R12, R237, R12 ;  /* 0x0000000ced0c7220 */ /* 0x000fe20000410000 */
[C---:B------:R-:W-:Y:S01]  /*4200*/  FADD.FTZ R8, -R182.reuse, R8 ;  /* 0x00000008b6087221 */ /* 0x040fe20000010100 */
[C---:B------:R-:W-:Y:S02]  /*4210*/  FADD.FTZ R9, -R182.reuse, R9 ;  /* 0x00000009b6097221 */ /* 0x040fe40000010100 */
[----:B------:R1:W-:Y:S01]  /*4220*/  STS [R185+0x1c000], R3 ;  /* 0x01c00003b9007388 */ /* 0x0003e20000000800 */
[----:B------:R-:W-:Y:S01]  /*4230*/  FADD.FTZ R24, -R182, R24 ;  /* 0x00000018b6187221 */ /* 0x000fe20000010100 */
[----:B------:R-:W-:Y:S01]  /*4240*/  FMUL.FTZ R8, R241, R8 ;  /* 0x00000008f1087220 */ /* 0x000fe20000410000 */
[----:B------:R-:W-:Y:S02]  /*4250*/  FMUL.FTZ R9, R240, R9 ;  /* 0x00000009f0097220 */ /* 0x000fe40000410000 */
[----:B------:R1:W-:Y:S01]  /*4260*/  STS [R185+0x1c400], R0 ;  /* 0x01c40000b9007388 */ /* 0x0003e20000000800 */
[----:B------:R-:W-:Y:S01]  /*4270*/  FMUL.FTZ R24, R207, R24 ;  /* 0x00000018cf187220 */ /* 0x000fe20000410000 */
[----:B------:R-:W-:Y:S01]  /*4280*/  FADD.FTZ R25, -R182, R25 ;  /* 0x00000019b6197221 */ /* 0x000fe20000010100 */
[C---:B------:R-:W-:Y:S02]  /*4290*/  FADD.FTZ R10, -R180.reuse, R10 ;  /* 0x0000000ab40a7221 */ /* 0x040fe40000010100 */
[----:B------:R4:W-:Y:S01]  /*42a0*/  STS [R187+0x1c000], R20 ;  /* 0x01c00014bb007388 */ /* 0x0009e20000000800 */
[----:B------:R-:W-:Y:S01]  /*42b0*/  FADD.FTZ R11, -R180, R11 ;  /* 0x0000000bb40b7221 */ /* 0x000fe20000010100 */
[----:B------:R-:W-:Y:S01]  /*42c0*/  FMUL.FTZ R25, R206, R25 ;  /* 0x00000019ce197220 */ /* 0x000fe20000410000 */
[----:B------:R-:W-:Y:S01]  /*42d0*/  FADD.FTZ R26, -R180, R26 ;  /* 0x0000001ab41a7221 */ /* 0x000fe20000010100 */
[----:B------:R-:W-:Y:S01]  /*42e0*/  FADD.FTZ R28, -R182, R28 ;  /* 0x0000001cb61c7221 */ /* 0x000fe20000010100 */
[C---:B------:R-:W-:Y:S01]  /*42f0*/  FADD.FTZ R14, -R180.reuse, R14 ;  /* 0x0000000eb40e7221 */ /* 0x040fe20000010100 */
[----:B------:R-:W-:Y:S01]  /*4300*/  FADD.FTZ R30, -R180, R30 ;  /* 0x0000001eb41e7221 */ /* 0x000fe20000010100 */
[----:B------:R-:W-:Y:S01]  /*4310*/  FMUL.FTZ R26, R239, R26 ;  /* 0x0000001aef1a7220 */ /* 0x000fe20000410000 */
[----:B------:R-:W-:Y:S01]  /*4320*/  FMUL.FTZ R28, R205, R28 ;  /* 0x0000001ccd1c7220 */ /* 0x000fe20000410000 */
[----:B------:R-:W-:Y:S01]  /*4330*/  FMUL.FTZ R14, R251, R14 ;  /* 0x0000000efb0e7220 */ /* 0x000fe20000410000 */
[----:B------:R-:W-:Y:S01]  /*4340*/  FMUL.FTZ R30, R232, R30 ;  /* 0x0000001ee81e7220 */ /* 0x000fe20000410000 */
[----:B------:R-:W-:Y:S01]  /*4350*/  FADD.FTZ R27, -R180, R27 ;  /* 0x0000001bb41b7221 */ /* 0x000fe20000010100 */
[----:B------:R-:W-:Y:S01]  /*4360*/  F2FP.F16.F32.PACK_AB R17, R32, R33 ;  /* 0x000000212011723e */ /* 0x000fe200000000ff */
[----:B------:R-:W4:Y:S02]  /*4370*/  LDC R184, c[0x0][0x44c] ;  /* 0x00011300ffb87b82 */ /* 0x000f240000000800 */
[----:B------:R-:W-:Y:S01]  /*4380*/  FMUL.FTZ R27, R238, R27 ;  /* 0x0000001bee1b7220 */ /* 0x000fe20000410000 */
[----:B-1----:R-:W-:Y:S04]  /*4390*/  FFMA.FTZ R3, -R226, R226, 1 ;  /* 0x3f800000e2037423 */ /* 0x002fe800000101e2 */
[----:B------:R-:W-:Y:S01]  /*43a0*/  FMUL.FTZ R19, R3, UR12 ;  /* 0x0000000c03137c20 */ /* 0x000fe20008410000 */
[----:B------:R-:W-:Y:S01]  /*43b0*/  FADD.FTZ R3, -R183, R35 ;  /* 0x00000023b7037221 */ /* 0x000fe20000010100 */
[----:B------:R-:W-:Y:S01]  /*43c0*/  FMUL.FTZ R35, R4, R6 ;  /* 0x0000000604237220 */ /* 0x000fe20000410000 */
[----:B------:R-:W-:Y:S01]  /*43d0*/  FFMA.FTZ R4, -R199, R199, 1 ;  /* 0x3f800000c7047423 */ /* 0x000fe200000101c7 */
[----:B------:R-:W-:Y:S01]  /*43e0*/  FMUL.FTZ R19, R19, R5 ;  /* 0x0000000513137220 */ /* 0x000fe20000410000 */
[----:B------:R-:W-:Y:S01]  /*43f0*/  FFMA.FTZ R5, -R196, R196, 1 ;  /* 0x3f800000c4057423 */ /* 0x000fe200000101c4 */
[----:B------:R-:W-:Y:S01]  /*4400*/  FMUL.FTZ R3, R194, R3 ;  /* 0x00000003c2037220 */ /* 0x000fe20000410000 */
[----:B------:R-:W-:Y:S01]  /*4410*/  FMUL.FTZ R4, R4, UR12 ;  /* 0x0000000c04047c20 */ /* 0x000fe20008410000 */
[----:B------:R-:W-:Y:S01]  /*4420*/  FFMA.FTZ R6, -R214, R214, 1 ;  /* 0x3f800000d6067423 */ /* 0x000fe200000101d6 */
[----:B------:R-:W-:Y:S01]  /*4430*/  FMUL.FTZ R5, R5, UR12 ;  /* 0x0000000c05057c20 */ /* 0x000fe20008410000 */
[----:B------:R-:W-:Y:S01]  /*4440*/  FADD.FTZ R0, -R182, R13 ;  /* 0x0000000db6007221 */ /* 0x000fe20000010100 */
[----:B------:R-:W-:Y:S01]  /*4450*/  FMUL.FTZ R16, R4, R3 ;  /* 0x0000000304107220 */ /* 0x000fe20000410000 */
[----:B------:R-:W-:Y:S01]  /*4460*/  FMUL.FTZ R6, R6, UR12 ;  /* 0x0000000c06067c20 */ /* 0x000fe20008410000 */
[----:B------:R-:W-:Y:S01]  /*4470*/  FMUL.FTZ R34, R5, R34 ;  /* 0x0000002205227220 */ /* 0x000fe20000410000 */
[----:B------:R-:W-:Y:S01]  /*4480*/  FFMA.FTZ R5, -R247, R247, 1 ;  /* 0x3f800000f7057423 */ /* 0x000fe200000101f7 */
        /* <DEDUP_REMOVED lines=9> */
[----:B------:R-:W-:Y:S01]  /*4520*/  FADD.FTZ R0, -R182, R29 ;  /* 0x0000001db6007221 */ /* 0x000fe20000010100 */
[----:B------:R-:W-:Y:S01]  /*4530*/  FMUL.FTZ R6, R6, UR12 ;  /* 0x0000000c06067c20 */ /* 0x000fe20008410000 */
[----:B------:R-:W-:Y:S01]  /*4540*/  FFMA.FTZ R4, -R233, R233, 1 ;  /* 0x3f800000e9047423 */ /* 0x000fe200000101e9 */
[----:B------:R-:W-:Y:S01]  /*4550*/  STS [R187+0x1c400], R3 ;  /* 0x01c40003bb007388 */ /* 0x000fe20000000800 */
[----:B------:R-:W-:Y:S01]  /*4560*/  FMUL.FTZ R0, R204, R0 ;  /* 0x00000000cc007220 */ /* 0x000fe20000410000 */
[----:B------:R-:W-:Y:S01]  /*4570*/  FMUL.FTZ R19, R6, R9 ;  /* 0x0000000906137220 */ /* 0x000fe20000410000 */
[----:B------:R-:W-:Y:S01]  /*4580*/  FMUL.FTZ R4, R4, UR12 ;  /* 0x0000000c04047c20 */ /* 0x000fe20008410000 */
[----:B------:R-:W-:Y:S01]  /*4590*/  FFMA.FTZ R6, -R234, R234, 1 ;  /* 0x3f800000ea067423 */ /* 0x000fe200000101ea */
[----:B------:R-:W-:Y:S01]  /*45a0*/  FFMA.FTZ R5, -R230, R230, 1 ;  /* 0x3f800000e6057423 */ /* 0x000fe200000101e6 */
[----:B------:R-:W-:Y:S01]  /*45b0*/  F2FP.F16.F32.PACK_AB R18, R18, R22 ;  /* 0x000000161212723e */ /* 0x000fe200000000ff */
[----:B------:R-:W-:Y:S01]  /*45c0*/  FMUL.FTZ R9, R4, R0 ;  /* 0x0000000004097220 */ /* 0x000fe20000410000 */
[----:B------:R-:W-:Y:S01]  /*45d0*/  FMUL.FTZ R6, R6, UR12 ;  /* 0x0000000c06067c20 */ /* 0x000fe20008410000 */
[----:B------:R-:W-:Y:S01]  /*45e0*/  F2FP.F16.F32.PACK_AB R4, R12, R13 ;  /* 0x0000000d0c04723e */ /* 0x000fe200000000ff */
[----:B------:R-:W-:Y:S01]  /*45f0*/  FMUL.FTZ R5, R5, UR12 ;  /* 0x0000000c05057c20 */ /* 0x000fe20008410000 */
[----:B------:R-:W-:Y:S03]  /*4600*/  F2FP.F16.F32.PACK_AB R16, R16, R34 ;  /* 0x000000221010723e */ /* 0x000fe600000000ff */
[----:B------:R-:W-:Y:S05]  /*4610*/  FMUL.FTZ R28, R5, R28 ;  /* 0x0000001c051c7220 */ /* 0x000fea0000410000 */
[----:B------:R-:W-:Y:S01]  /*4620*/  F2FP.F16.F32.PACK_AB R9, R9, R28 ;  /* 0x0000001c0909723e */ /* 0x000fe200000000ff */
[----:B--2---:R-:W-:Y:S01]  /*4630*/  FFMA.FTZ R5, -R165, R165, 1 ;  /* 0x3f800000a5057423 */ /* 0x004fe200000101a5 */
[----:B------:R-:W-:Y:S01]  /*4640*/  FFMA.FTZ R7, -R164, R164, 1 ;  /* 0x3f800000a4077423 */ /* 0x000fe200000101a4 */
[----:B---3--:R-:W-:Y:S01]  /*4650*/  FMUL.FTZ R10, R169, R10 ;  /* 0x0000000aa90a7220 */ /* 0x008fe20000410000 */
[----:B------:R-:W2:Y:S01]  /*4660*/  LDL.LU R164, [R1+0xc] ;  /* 0x00000c0001a47983 */ /* 0x000ea20000300800 */
[----:B----4-:R-:W-:Y:S01]  /*4670*/  FMUL.FTZ R11, R168, R11 ;  /* 0x0000000ba80b7220 */ /* 0x010fe20000410000 */
[----:B------:R-:W-:Y:S01]  /*4680*/  FMUL.FTZ R7, R7, UR12 ;  /* 0x0000000c07077c20 */ /* 0x000fe20008410000 */
[----:B------:R-:W-:Y:S01]  /*4690*/  FMUL.FTZ R5, R5, UR12 ;  /* 0x0000000c05057c20 */ /* 0x000fe20008410000 */
[----:B------:R-:W-:Y:S02]  /*46a0*/  IMAD R225, R184, UR6, RZ ;  /* 0x00000006b8e17c24 */ /* 0x000fe4000f8e02ff */
[----:B------:R-:W-:Y:S01]  /*46b0*/  FMUL.FTZ R20, R7, R8 ;  /* 0x0000000807147220 */ /* 0x000fe20000410000 */
[----:B------:R-:W-:Y:S01]  /*46c0*/  FFMA.FTZ R7, -R235, R235, 1 ;  /* 0x3f800000eb077423 */ /* 0x000fe200000101eb */
[----:B------:R-:W-:Y:S01]  /*46d0*/  FMUL.FTZ R8, R6, R25 ;  /* 0x0000001906087220 */ /* 0x000fe20000410000 */
[----:B------:R-:W-:Y:S01]  /*46e0*/  FFMA.FTZ R6, -R166, R166, 1 ;  /* 0x3f800000a6067423 */ /* 0x000fe200000101a6 */
[----:B------:R-:W-:Y:S01]  /*46f0*/  FMUL.FTZ R14, R5, R14 ;  /* 0x0000000e050e7220 */ /* 0x000fe20000410000 */
[----:B------:R-:W-:Y:S01]  /*4700*/  F2FP.F16.F32.PACK_AB R0, R19, R20 ;  /* 0x000000141300723e */ /* 0x000fe200000000ff */
[----:B------:R-:W-:Y:S01]  /*4710*/  FMUL.FTZ R7, R7, UR12 ;  /* 0x0000000c07077c20 */ /* 0x000fe20008410000 */
[----:B------:R-:W-:Y:S01]  /*4720*/  FMUL.FTZ R6, R6, UR12 ;  /* 0x0000000c06067c20 */ /* 0x000fe20008410000 */
[----:B------:R-:W-:Y:S02]  /*4730*/  FFMA.FTZ R5, -R244, R244, 1 ;  /* 0x3f800000f4057423 */ /* 0x000fe400000101f4 */
[----:B------:R1:W-:Y:S01]  /*4740*/  STS [R185+0x1d000], R0 ;  /* 0x01d00000b9007388 */ /* 0x0003e20000000800 */
[----:B------:R-:W-:Y:S01]  /*4750*/  FMUL.FTZ R24, R7, R24 ;  /* 0x0000001807187220 */ /* 0x000fe20000410000 */
[----:B------:R-:W-:Y:S01]  /*4760*/  FFMA.FTZ R7, -R167, R167, 1 ;  /* 0x3f800000a7077423 */ /* 0x000fe200000101a7 */
[----:B------:R-:W-:Y:S01]  /*4770*/  FMUL.FTZ R11, R6, R11 ;  /* 0x0000000b060b7220 */ /* 0x000fe20000410000 */
[----:B------:R-:W-:Y:S01]  /*4780*/  FMUL.FTZ R5, R5, UR12 ;  /* 0x0000000c05057c20 */ /* 0x000fe20008410000 */
[----:B------:R-:W-:Y:S01]  /*4790*/  FFMA.FTZ R6, -R246, R246, 1 ;  /* 0x3f800000f6067423 */ /* 0x000fe200000101f6 */
[----:B------:R-:W-:Y:S01]  /*47a0*/  FMUL.FTZ R7, R7, UR12 ;  /* 0x0000000c07077c20 */ /* 0x000fe20008410000 */
[----:B------:R-:W-:Y:S01]  /*47b0*/  F2FP.F16.F32.PACK_AB R8, R8, R24 ;  /* 0x000000180808723e */ /* 0x000fe200000000ff */
[----:B------:R-:W-:Y:S01]  /*47c0*/  FMUL.FTZ R30, R5, R30 ;  /* 0x0000001e051e7220 */ /* 0x000fe20000410000 */
[----:B------:R-:W-:Y:S01]  /*47d0*/  FMUL.FTZ R6, R6, UR12 ;  /* 0x0000000c06067c20 */ /* 0x000fe20008410000 */
[----:B------:R-:W-:Y:S01]  /*47e0*/  FMUL.FTZ R12, R7, R10 ;  /* 0x0000000a070c7220 */ /* 0x000fe20000410000 */
[----:B------:R-:W-:Y:S02]  /*47f0*/  FFMA.FTZ R7, -R249, R249, 1 ;  /* 0x3f800000f9077423 */ /* 0x000fe400000101f9 */
[----:B------:R-:W-:Y:S02]  /*4800*/  FMUL.FTZ R6, R6, R27 ;  /* 0x0000001b06067220 */ /* 0x000fe40000410000 */
[----:B------:R-:W-:Y:S04]  /*4810*/  FMUL.FTZ R7, R7, UR12 ;  /* 0x0000000c07077c20 */ /* 0x000fe80008410000 */
[----:B------:R-:W-:Y:S05]  /*4820*/  FMUL.FTZ R26, R7, R26 ;  /* 0x0000001a071a7220 */ /* 0x000fea0000410000 */
[----:B------:R-:W-:Y:S01]  /*4830*/  F2FP.F16.F32.PACK_AB R6, R6, R26 ;  /* 0x0000001a0606723e */ /* 0x000fe200000000ff */
[----:B-1----:R-:W-:Y:S04]  /*4840*/  FADD.FTZ R0, -R180, R15 ;  /* 0x0000000fb4007221 */ /* 0x002fe80000010100 */
[----:B------:R-:W-:Y:S01]  /*4850*/  FMUL.FTZ R0, R250, R0 ;  /* 0x00000000fa007220 */ /* 0x000fe20000410000 */
[----:B--2---:R-:W-:Y:S01]  /*4860*/  FFMA.FTZ R3, -R164, R164, 1 ;  /* 0x3f800000a4037423 */ /* 0x004fe200000101a4 */
[----:B------:R-:W-:Y:S03]  /*4870*/  MOV R164, 0x10 ;  /* 0x0000001000a47802 */ /* 0x000fe60000000f00 */
[----:B------:R-:W-:Y:S01]  /*4880*/  FMUL.FTZ R3, R3, UR12 ;  /* 0x0000000c03037c20 */ /* 0x000fe20008410000 */
[----:B------:R-:W-:Y:S03]  /*4890*/  SEL R164, R164, 0xfffffff0, !P0 ;  /* 0xfffffff0a4a47807 */ /* 0x000fe60004000000 */
[----:B------:R-:W-:Y:S01]  /*48a0*/  FMUL.FTZ R10, R3, R0 ;  /* 0x00000000030a7220 */ /* 0x000fe20000410000 */
[----:B------:R-:W-:Y:S01]  /*48b0*/  FADD.FTZ R0, -R180, R31 ;  /* 0x0000001fb4007221 */ /* 0x000fe20000010100 */
[----:B------:R-:W-:Y:S03]  /*48c0*/  FFMA.FTZ R3, -R248, R248, 1 ;  /* 0x3f800000f8037423 */ /* 0x000fe600000101f8 */
[----:B------:R-:W-:Y:S01]  /*48d0*/  FMUL.FTZ R0, R231, R0 ;  /* 0x00000000e7007220 */ /* 0x000fe20000410000 */
[----:B------:R-:W-:Y:S01]  /*48e0*/  FMUL.FTZ R3, R3, UR12 ;  /* 0x0000000c03037c20 */ /* 0x000fe20008410000 */
[----:B------:R-:W-:Y:S03]  /*48f0*/  F2FP.F16.F32.PACK_AB R5, R10, R14 ;  /* 0x0000000e0a05723e */ /* 0x000fe600000000ff */
[----:B------:R-:W-:Y:S01]  /*4900*/  FMUL.FTZ R7, R3, R0 ;  /* 0x0000000003077220 */ /* 0x000fe20000410000 */
[----:B------:R-:W-:Y:S02]  /*4910*/  F2FP.F16.F32.PACK_AB R3, R11, R12 ;  /* 0x0000000c0b03723e */ /* 0x000fe400000000ff */
[----:B------:R-:W-:Y:S02]  /*4920*/  LOP3.LUT R0, R220, 0x30, R219, 0xf8, !PT ;  /* 0x00000030dc007812 */ /* 0x000fe400078ef8db */
[----:B------:R-:W-:Y:S01]  /*4930*/  F2FP.F16.F32.PACK_AB R7, R7, R30 ;  /* 0x0000001e0707723e */ /* 0x000fe200000000ff */
[----:B------:R1:W-:Y:S01]  /*4940*/  STS [R185+0x1d400], R3 ;  /* 0x01d40003b9007388 */ /* 0x0003e20000000800 */
[----:B------:R-:W-:Y:S04]  /*4950*/  LOP3.LUT R0, R0, 0x1c0, R217, 0xf8, !PT ;  /* 0x000001c000007812 */ /* 0x000fe800078ef8d9 */
[----:B------:R2:W-:Y:S01]  /*4960*/  STS [R187+0x1d000], R4 ;  /* 0x01d00004bb007388 */ /* 0x0005e20000000800 */
[----:B------:R-:W-:Y:S04]  /*4970*/  LOP3.LUT R0, R0, R215, RZ, 0x3c, !PT ;  /* 0x000000d700007212 */ /* 0x000fe800078e3cff */
[----:B------:R-:W-:Y:S05]  /*4980*/  STS [R187+0x1d400], R5 ;  /* 0x01d40005bb007388 */ /* 0x000fea0000000800 */
[----:B------:R-:W-:Y:S05]  /*4990*/  STS [R186+-0x4000], R21 ;  /* 0xffc00015ba007388 */ /* 0x000fea0000000800 */
[----:B------:R-:W-:Y:S01]  /*49a0*/  STS [R186+-0x3c00], R18 ;  /* 0xffc40012ba007388 */ /* 0x000fe20000000800 */
[----:B-1----:R-:W-:Y:S02]  /*49b0*/  LOP3.LUT R3, R0, 0x200, R223, 0xf8, !PT ;  /* 0x0000020000037812 */ /* 0x002fe400078ef8df */
[----:B------:R-:W-:Y:S02]  /*49c0*/  LOP3.LUT R0, R2, 0x200, R217, 0xf8, !PT ;  /* 0x0000020002007812 */ /* 0x000fe400078ef8d9 */
[----:B--2---:R-:W-:Y:S02]  /*49d0*/  IADD3 R4, PT, PT, R164, R186, RZ ;  /* 0x000000baa4047210 */ /* 0x004fe40007ffe0ff */
[----:B------:R-:W-:Y:S02]  /*49e0*/  LEA R3, R3, UR4, 0x1 ;  /* 0x0000000403037c11 */ /* 0x000fe4000f8e08ff */
[----:B------:R-:W-:Y:S01]  /*49f0*/  LEA R180, R0, UR4, 0x1 ;  /* 0x0000000400b47c11 */ /* 0x000fe2000f8e08ff */
[----:B------:R-:W-:Y:S01]  /*4a00*/  STS [R4+-0x4000], R17 ;  /* 0xffc0001104007388 */ /* 0x000fe20000000800 */
[----:B------:R-:W-:Y:S04]  /*4a10*/  MOV R0, 0x40 ;  /* 0x0000004000007802 */ /* 0x000fe80000000f00 */
[----:B------:R-:W-:Y:S01]  /*4a20*/  STS [R4+-0x3c00], R16 ;  /* 0xffc4001004007388 */ /* 0x000fe20000000800 */
[----:B------:R-:W-:Y:S04]  /*4a30*/  SEL R0, R0, 0xffffffc0, !P0 ;  /* 0xffffffc000007807 */ /* 0x000fe80004000000 */
[----:B------:R-:W-:Y:S01]  /*4a40*/  STS [R186+-0x3000], R8 ;  /* 0xffd00008ba007388 */ /* 0x000fe20000000800 */
[----:B------:R-:W-:Y:S04]  /*4a50*/  IADD3 R0, PT, PT, R180, R0, RZ ;  /* 0x00000000b4007210 */ /* 0x000fe80007ffe0ff */
        /* <DEDUP_REMOVED lines=64> */
[----:B----4-:R-:W-:Y:S04]  /*4e60*/  LEA R0, -R225, RZ, 0x6 ;  /* 0x000000ffe1007211 */ /* 0x010fe800078e31ff */
[C---:B------:R-:W-:Y:S01]  /*4e70*/  LEA R2, P1, R0.reuse, R242, 0x2 ;  /* 0x000000f200027211 */ /* 0x040fe200078210ff */
[C---:B------:R-:W-:Y:S04]  /*4e80*/  HMMA.16816.F32 R48, R4.reuse, R14, R48 ;  /* 0x0000000e0430723c */ /* 0x040fe80000001830 */
[----:B------:R-:W-:Y:S02]  /*4e90*/  LEA.HI.X.SX32 R0, R0, R243, 0x2, P1 ;  /* 0x000000f300007211 */ /* 0x000fe400008f16ff */
[----:B------:R-:W-:Y:S02]  /*4ea0*/  MOV R242, R2 ;  /* 0x0000000200f27202 */ /* 0x000fe40000000f00 */
[-C--:B------:R-:W-:Y:S03]  /*4eb0*/  HMMA.16816.F32 R52, R4, R20.reuse, R52 ;  /* 0x000000140434723c */ /* 0x080fe60000001834 */
[----:B------:R-:W-:Y:S05]  /*4ec0*/  MOV R243, R0 ;  /* 0x0000000000f37202 */ /* 0x000fea0000000f00 */
        /* <DEDUP_REMOVED lines=29> */
[----:B------:R-:W2:Y:S01]  /*50a0*/  LDL R188, [R1+0x30] ;  /* 0x0000300001bc7983 */ /* 0x000ea20000100800 */
[----:B------:R-:W1:Y:S01]  /*50b0*/  LDC R5, c[0x0][0x590] ;  /* 0x00016400ff057b82 */ /* 0x000e620000000800 */
[----:B------:R-:W-:Y:S02]  /*50c0*/  IADD3 R4, P1, PT, RZ, -UR29, RZ ;  /* 0x8000001dff047c10 */ /* 0x000fe4000ff3e0ff */
[----:B------:R-:W3:Y:S04]  /*50d0*/  LDL.LU R185, [R1+0x20] ;  /* 0x0000200001b97983 */ /* 0x000ee80000300800 */
[----:B------:R-:W4:Y:S01]  /*50e0*/  LDL.LU R184, [R1+0x24] ;  /* 0x0000240001b87983 */ /* 0x000f220000300800 */
[----:B------:R-:W5:Y:S01]  /*50f0*/  LDC R6, c[0x0][0x594] ;  /* 0x00016500ff067b82 */ /* 0x000f620000000800 */
[C---:B-1----:R-:W-:Y:S04]  /*5100*/  IMAD.SHL.U32 R0, R5.reuse, 0x40, RZ ;  /* 0x0000004005007824 */ /* 0x042fe800078e00ff */
[----:B------:R-:W-:Y:S05]  /*5110*/  IMAD.X R0, RZ, RZ, ~R0, P1 ;  /* 0x000000ffff007224 */ /* 0x000fea00008e0e00 */
[----:B------:R-:W-:Y:S02]  /*5120*/  SHF.R.S64 R4, R4, 0x1f, R0 ;  /* 0x0000001f04047819 */ /* 0x000fe40000001000 */
[----:B--2---:R-:W-:Y:S04]  /*5130*/  LOP3.LUT R2, R188, 0x1f8, RZ, 0xc0, !PT ;  /* 0x000001f8bc027812 */ /* 0x004fe800078ec0ff */
[----:B------:R-:W-:Y:S02]  /*5140*/  LOP3.LUT R2, R2, 0x38, R221, 0x78, !PT ;  /* 0x0000003802027812 */ /* 0x000fe400078e78dd */
[----:B----4-:R-:W-:Y:S02]  /*5150*/  IADD3 R184, P1, PT, R4, R184, RZ ;  /* 0x000000b804b87210 */ /* 0x010fe40007f3e0ff */
[----:B------:R-:W-:Y:S02]  /*5160*/  LOP3.LUT R2, R2, 0x1e00, R188, 0xf8, !PT ;  /* 0x00001e0002027812 */ /* 0x000fe400078ef8bc */
[----:B---3--:R-:W-:Y:S01]  /*5170*/  LEA.HI.X.SX32 R185, R0, R185, 0x1, P1 ;  /* 0x000000b900b97211 */ /* 0x008fe200008f0eff */
[----:B------:R1:W-:Y:S01]  /*5180*/  STL [R1+0x24], R184 ;  /* 0x000024b801007387 */ /* 0x0003e20000100800 */
[C---:B------:R-:W-:Y:S02]  /*5190*/  LEA R4, P1, R5.reuse, R184, 0x6 ;  /* 0x000000b805047211 */ /* 0x040fe400078230ff */
[----:B------:R-:W-:Y:S01]  /*51a0*/  LEA R0, R2, UR4, 0x1 ;  /* 0x0000000402007c11 */ /* 0x000fe2000f8e08ff */
[----:B------:R1:W-:Y:S01]  /*51b0*/  STL [R1+0x20], R185 ;  /* 0x000020b901007387 */ /* 0x0003e20000100800 */
[----:B-----5:R-:W-:Y:S01]  /*51c0*/  LEA.HI.X R5, R5, R185, R6, 0x6, P1 ;  /* 0x000000b905057211 */ /* 0x020fe200008f3406 */
        /* <DEDUP_REMOVED lines=10> */
.L_x_1937:
[----:B------:R-:W-:Y:S01]  /*5270*/  SHF.R.U32.HI R214, RZ, 0x3, R221 ;  /* 0x00000003ffd67819 */ /* 0x000fe200000116dd */
[----:B------:R-:W-:Y:S01]  /*5280*/  LDSM.16.M88.4 R32, [R208+0x1c000] ;  /* 0x01c00000d020783b */ /* 0x000fe20000000200 */
[----:B------:R-:W-:Y:S01]  /*5290*/  VIADD R8, R208, 0x8000 ;  /* 0x00008000d0087836 */ /* 0x000fe20000000000 */
[----:B------:R-:W-:Y:S01]  /*52a0*/  UISETP.NE.AND UP2, UPT, UR40, URZ, UPT ;  /* 0x000000ff2800728c */ /* 0x000fe2000bf45270 */
[----:B-1----:R-:W-:Y:S01]  /*52b0*/  LOP3.LUT R0, R214, 0x18, RZ, 0xc0, !PT ;  /* 0x00000018d6007812 */ /* 0x002fe200078ec0ff */
[----:B------:R-:W-:Y:S01]  /*52c0*/  VIADD R2, R208, 0x8040 ;  /* 0x00008040d0027836 */ /* 0x000fe20000000000 */
[----:B------:R-:W-:Y:S01]  /*52d0*/  LDSM.16.M88.4 R28, [R208+0x1d000] ;  /* 0x01d00000d01c783b */ /* 0x000fe20000000200 */
[----:B------:R-:W-:Y:S01]  /*52e0*/  @P0 VIADD R2, R8, 0xffffffc0 ;  /* 0xffffffc008020836 */ /* 0x000fe20000000000 */
[----:B------:R-:W-:Y:S01]  /*52f0*/  LOP3.LUT R0, R0, 0x20, R224, 0xf8, !PT ;  /* 0x0000002000007812 */ /* 0x000fe200078ef8e0 */
[----:B------:R-:W-:Y:S01]  /*5300*/  IMAD.MOV.U32 R250, RZ, RZ, 0x4 ;  /* 0x00000004fffa7424 */ /* 0x000fe200078e00ff */
[----:B------:R-:W-:Y:S01]  /*5310*/  PLOP3.LUT P3, PT, PT, PT, UP2, 0x80, 0x8 ;  /* 0x000000000008781c */ /* 0x000fe20003f6f028 */
[----:B------:R-:W-:Y:S01]  /*5320*/  LDSM.16.M88.4 R168, [R209+0x1c000] ;  /* 0x01c00000d1a8783b */ /* 0x000fe20000000200 */
[----:B------:R-:W-:Y:S01]  /*5330*/  LOP3.LUT R0, R0, 0x1c0, R217, 0xf8, !PT ;  /* 0x000001c000007812 */ /* 0x000fe200078ef8d9 */
[----:B------:R-:W-:Y:S01]  /*5340*/  IMAD.IADD R210, R212, 0x1, R2 ;  /* 0x00000001d4d27824 */ /* 0x000fe200078e0202 */
[----:B------:R-:W-:Y:S01]  /*5350*/  SHF.R.U32.HI R249, RZ, 0x2, R221 ;  /* 0x00000002fff97819 */ /* 0x000fe200000116dd */
[----:B------:R-:W-:Y:S01]  /*5360*/  IMAD.U32 R234, RZ, RZ, UR38 ;  /* 0x00000026ffea7e24 */ /* 0x000fe2000f8e00ff */
[----:B------:R-:W-:Y:S01]  /*5370*/  LOP3.LUT R0, R0, R215, RZ, 0x3c, !PT ;  /* 0x000000d700007212 */ /* 0x000fe200078e3cff */
[----:B------:R-:W-:Y:S01]  /*5380*/  LDSM.16.M88.4 R176, [R209+0x1d000] ;  /* 0x01d00000d1b0783b */ /* 0x000fe20000000200 */
[----:B------:R-:W-:Y:S01]  /*5390*/  LOP3.LUT R248, R219, 0x10, RZ, 0xc0, !PT ;  /* 0x00000010dbf87812 */ /* 0x000fe200078ec0ff */
[----:B------:R-:W-:Y:S01]  /*53a0*/  ULOP3.LUT UR13, UR40, 0x1, URZ, 0xc0, !UPT ;  /* 0x00000001280d7892 */ /* 0x000fe2000f8ec0ff */
[----:B------:R-:W-:Y:S01]  /*53b0*/  LOP3.LUT R0, R0, 0x200, R217, 0xf8, !PT ;  /* 0x0000020000007812 */ /* 0x000fe200078ef8d9 */
[----:B------:R-:W-:Y:S01]  /*53c0*/  @UP2 UIADD3 UR15, UP1, UPT, UR18, -0x100, URZ ;  /* 0xffffff00120f2890 */ /* 0x000fe2000ff3e0ff */
[----:B------:R-:W-:Y:S01]  /*53d0*/  LDSM.16.M88.4 R184, [R2+0x14000] ;  /* 0x0140000002b8783b */ /* 0x000fe20000000200 */
[----:B------:R-:W-:Y:S01]  /*53e0*/  LEA R234, P1, R234, R242, 0x2 ;  /* 0x000000f2eaea7211 */ /* 0x000fe200078210ff */
[----:B------:R-:W-:Y:S01]  /*53f0*/  UISETP.NE.U32.AND UP0, UPT, UR13, 0x1, UPT ;  /* 0x000000010d00788c */ /* 0x000fe2000bf05070 */
[----:B------:R-:W-:Y:S01]  /*5400*/  LEA R0, R0, UR4, 0x1 ;  /* 0x0000000400007c11 */ /* 0x000fe2000f8e08ff */
[----:B------:R-:W-:Y:S01]  /*5410*/  UIADD3 UR16, UPT, UPT, UR40, -0x1, URZ ;  /* 0xffffffff28107890 */ /* 0x000fe2000fffe0ff */
[----:B------:R-:W-:Y:S01]  /*5420*/  LDSM.16.M88.4 R192, [R2+0x15000] ;  /* 0x0150000002c0783b */ /* 0x000fe20000000200 */
[----:B------:R-:W-:Y:S01]  /*5430*/  LOP3.LUT R248, R248, 0x7, R249, 0xf8, !PT ;  /* 0x00000007f8f87812 */ /* 0x000fe200078ef8f9 */
[----:B------:R-:W-:Y:S03]  /*5440*/  @UP2 UIADD3.X UR13, UPT, UPT, UR19, -0x1, URZ, UP1, !UPT ;  /* 0xffffffff130d2890 */ /* 0x000fe60008ffe4ff */
[----:B------:R-:W1:Y:S05]  /*5450*/  LDSM.16.MT88.4 R16, [R0+0xc000] ;  /* 0x00c000000010783b */ /* 0x000e6a0000004200 */
[----:B------:R-:W2:Y:S05]  /*5460*/  LDSM.16.MT88.4 R164, [R0+0x10000] ;  /* 0x0100000000a4783b */ /* 0x000eaa0000004200 */
[----:B------:R-:W3:Y:S05]  /*5470*/  LDL R247, [R1+0x40] ;  /* 0x0000400001f77983 */ /* 0x000eea0000100800 */
[----:B------:R-:W4:Y:S05]  /*5480*/  LDSM.16.MT88.4 R172, [R0+0xc800] ;  /* 0x00c8000000ac783b */ /* 0x000f2a0000004200 */
[----:B------:R-:W5:Y:S05]  /*5490*/  LDL R246, [R1+0x3c] ;  /* 0x00003c0001f67983 */ /* 0x000f6a0000100800 */
[----:B------:R-:W4:Y:S05]  /*54a0*/  LDSM.16.MT88.4 R180, [R0+0x10800] ;  /* 0x0108000000b4783b */ /* 0x000f2a0000004200 */
[----:B------:R-:W5:Y:S05]  /*54b0*/  LDL R245, [R1+0x38] ;  /* 0x0000380001f57983 */ /* 0x000f6a0000100800 */
[----:B------:R-:W4:Y:S05]  /*54c0*/  LDSM.16.MT88.4 R188, [R0+0xd000] ;  /* 0x00d0000000bc783b */ /* 0x000f2a0000004200 */
[----:B------:R-:W5:Y:S01]  /*54d0*/  LDL R244, [R1+0x34] ;  /* 0x0000340001f47983 */ /* 0x000f620000100800 */
[-C--:B-1----:R-:W-:Y:S04]  /*54e0*/  HMMA.16816.F32 R4, R32, R16.reuse, RZ ;  /* 0x000000102004723c */ /* 0x082fe800000018ff */
[----:B------:R-:W-:Y:S05]  /*54f0*/  LDSM.16.M88.4 R196, [R210+0x14000] ;  /* 0x01400000d2c4783b */ /* 0x000fea0000000200 */
[----:B------:R-:W-:Y:S01]  /*5500*/  LDSM.16.MT88.4 R200, [R0+0xd800] ;  /* 0x00d8000000c8783b */ /* 0x000fe20000004200 */
[C---:B------:R-:W-:Y:S04]  /*5510*/  HMMA.16816.F32 R8, R28.reuse, R16, RZ ;  /* 0x000000101c08723c */ /* 0x040fe800000018ff */
[----:B------:R-:W-:Y:S04]  /*5520*/  LDSM.16.M88.4 R204, [R210+0x15000] ;  /* 0x01500000d2cc783b */ /* 0x000fe80000000200 */
        /* <DEDUP_REMOVED lines=17> */
[----:B------:R-:W2:Y:S05]  /*5640*/  LDSM.16.MT88.4 R168, [R0+0x11800] ;  /* 0x0118000000a8783b */ /* 0x000eaa0000004200 */
[----:B------:R-:W4:Y:S02]  /*5650*/  LDSM.16.M88.4 R180, [R208+0x1f000] ;  /* 0x01f00000d0b4783b */ /* 0x000f240000000200 */
        /* <DEDUP_REMOVED lines=28> */
[C---:B----4-:R-:W-:Y:S04]  /*5820*/  HMMA.16816.F32 R8, R180.reuse, R176, R8 ;  /* 0x000000b0b408723c */ /* 0x050fe80000001808 */
        /* <DEDUP_REMOVED lines=22> */
[-C--:B--2---:R-:W-:Y:S05]  /*5990*/  HMMA.16816.F32 R4, R168, R176.reuse, R4 ;  /* 0x000000b0a804723c */ /* 0x084fea0000001804 */
        /* <DEDUP_REMOVED lines=15> */
[-C--:B------:R-:W-:Y:S03]  /*5a90*/  HMMA.16816.F32 R28, R184, R166.reuse, R28 ;  /* 0x000000a6b81c723c */ /* 0x080fe6000000181c */
[C---:B------:R-:W-:Y:S04]  /*5aa0*/  LEA R192, P1, R225.reuse, R238, 0x5 ;  /* 0x000000eee1c07211 */ /* 0x040fe800078228ff */
[C---:B------:R-:W-:Y:S01]  /*5ab0*/  LEA.HI.X.SX32 R193, R225.reuse, R239, 0x5, P1 ;  /* 0x000000efe1c17211 */ /* 0x040fe200008f2eff */
[----:B------:R-:W-:Y:S01]  /*5ac0*/  HMMA.16816.F32 R32, R168, R166, R32 ;  /* 0x000000a6a820723c */ /* 0x000fe20000001820 */
[----:B------:R-:W-:Y:S05]  /*5ad0*/  LDSM.16.M88.4 R164, [R210+0x16000] ;  /* 0x01600000d2a4783b */ /* 0x000fea0000000200 */
[----:B------:R-:W1:Y:S02]  /*5ae0*/  LDSM.16.MT88.4 R168, [R0+0xf800] ;  /* 0x00f8000000a8783b */ /* 0x000e640000004200 */
[-C--:B--2---:R-:W-:Y:S08]  /*5af0*/  HMMA.16816.F32 R4, R172, R176.reuse, R4 ;  /* 0x000000b0ac04723c */ /* 0x084ff00000001804 */
[C---:B------:R-:W-:Y:S08]  /*5b00*/  HMMA.16816.F32 R8, R180.reuse, R176, R8 ;  /* 0x000000b0b408723c */ /* 0x040ff00000001808 */
[-C--:B------:R-:W-:Y:S08]  /*5b10*/  HMMA.16816.F32 R12, R180, R178.reuse, R12 ;  /* 0x000000b2b40c723c */ /* 0x080ff0000000180c */
[C---:B------:R-:W-:Y:S01]  /*5b20*/  HMMA.16816.F32 R16, R172.reuse, R178, R16 ;  /* 0x000000b2ac10723c */ /* 0x040fe20000001810 */
[----:B------:R-:W2:Y:S07]  /*5b30*/  LDSM.16.M88.4 R176, [R210+0x17000] ;  /* 0x01700000d2b0783b */ /* 0x000eae0000000200 */
[-C--:B------:R-:W-:Y:S08]  /*5b40*/  HMMA.16816.F32 R20, R172, R188.reuse, R20 ;  /* 0x000000bcac14723c */ /* 0x080ff00000001814 */
[C---:B------:R-:W-:Y:S04]  /*5b50*/  HMMA.16816.F32 R24, R180.reuse, R188, R24 ;  /* 0x000000bcb418723c */ /* 0x040fe80000001818 */
[C---:B------:R-:W-:Y:S04]  /*5b60*/  LEA R188, P1, R225.reuse, R192, 0x5 ;  /* 0x000000c0e1bc7211 */ /* 0x040fe800078228ff */
[-C--:B------:R-:W-:Y:S03]  /*5b70*/  HMMA.16816.F32 R28, R180, R190.reuse, R28 ;  /* 0x000000beb41c723c */ /* 0x080fe6000000181c */
[C---:B------:R-:W-:Y:S02]  /*5b80*/  LEA.HI.X.SX32 R189, R225.reuse, R193, 0x5, P1 ;  /* 0x000000c1e1bd7211 */ /* 0x040fe400008f2eff */
[C---:B------:R-:W-:Y:S03]  /*5b90*/  LEA R186, P1, R225.reuse, R188, 0x5 ;  /* 0x000000bce1ba7211 */ /* 0x040fe600078228ff */
[----:B------:R-:W-:Y:S01]  /*5ba0*/  HMMA.16816.F32 R32, R172, R190, R32 ;  /* 0x000000beac20723c */ /* 0x000fe20000001820 */
[----:B------:R4:W5:Y:S03]  /*5bb0*/  LDSM.16.MT88.4 R172, [R0+0x13800] ;  /* 0x0138000000ac783b */ /* 0x0009660000004200 */
[C---:B------:R-:W-:Y:S02]  /*5bc0*/  LEA.HI.X.SX32 R187, R225.reuse, R189, 0x5, P1 ;  /* 0x000000bde1bb7211 */ /* 0x040fe400008f2eff */
[C---:B------:R-:W-:Y:S02]  /*5bd0*/  LEA R184, P1, R225.reuse, R186, 0x5 ;  /* 0x000000bae1b87211 */ /* 0x040fe400078228ff */
[-C--:B-1----:R-:W-:Y:S05]  /*5be0*/  HMMA.16816.F32 R4, R164, R168.reuse, R4 ;  /* 0x000000a8a404723c */ /* 0x082fea0000001804 */
[C---:B------:R-:W-:Y:S02]  /*5bf0*/  LEA.HI.X.SX32 R185, R225.reuse, R187, 0x5, P1 ;  /* 0x000000bbe1b97211 */ /* 0x040fe400008f2eff */
[C---:B------:R-:W-:Y:S01]  /*5c00*/  LEA R182, P1, R225.reuse, R184, 0x5 ;  /* 0x000000b8e1b67211 */ /* 0x040fe200078228ff */
[C---:B--2---:R-:W-:Y:S04]  /*5c10*/  HMMA.16816.F32 R8, R176.reuse, R168, R8 ;  /* 0x000000a8b008723c */ /* 0x044fe80000001808 */
[----:B------:R-:W-:Y:S01]  /*5c20*/  @P3 IMAD.WIDE.U32 R168, R248, R250, UR18 ;  /* 0x00000012f8a83e25 */ /* 0x000fe2000f8e00fa */
[C---:B------:R-:W-:Y:S01]  /*5c30*/  LEA.HI.X.SX32 R183, R225.reuse, R185, 0x5, P1 ;  /* 0x000000b9e1b77211 */ /* 0x040fe200008f2eff */
[----:B------:R-:W-:Y:S01]  /*5c40*/  @UP2 UMOV UR18, UR15 ;  /* 0x0000000f00122c82 */ /* 0x000fe20008000000 */
[C---:B------:R-:W-:Y:S01]  /*5c50*/  LEA R190, P1, R225.reuse, R182, 0x5 ;  /* 0x000000b6e1be7211 */ /* 0x040fe200078228ff */
[-C--:B------:R-:W-:Y:S01]  /*5c60*/  HMMA.16816.F32 R12, R176, R170.reuse, R12 ;  /* 0x000000aab00c723c */ /* 0x080fe2000000180c */
[----:B---3--:R-:W2:Y:S01]  /*5c70*/  @P3 LDG.E R247, desc[UR30][R168.64+-0x100] ;  /* 0xffff001ea8f73981 */ /* 0x008ea2000c1e1900 */
[----:B------:R-:W-:Y:S01]  /*5c80*/  @UP2 UMOV UR19, UR13 ;  /* 0x0000000d00132c82 */ /* 0x000fe20008000000 */
[----:B------:R-:W-:Y:S01]  /*5c90*/  LEA.HI.X.SX32 R191, R225, R183, 0x5, P1 ;  /* 0x000000b7e1bf7211 */ /* 0x000fe200008f2eff */
[C---:B----4-:R-:W-:Y:S02]  /*5ca0*/  VIADD R0, R211.reuse, 0x40 ;  /* 0x00000040d3007836 */ /* 0x050fe40000000000 */
[----:B-----5:R-:W3:Y:S01]  /*5cb0*/  @P3 LDG.E R246, desc[UR30][R168.64+-0xe0] ;  /* 0xffff201ea8f63981 */ /* 0x020ee2000c1e1900 */
[----:B------:R-:W-:Y:S01]  /*5cc0*/  @P0 VIADD R0, R211, 0xffffffc0 ;  /* 0xffffffc0d3000836 */ /* 0x000fe20000000000 */
[C---:B------:R-:W-:Y:S03]  /*5cd0*/  HMMA.16816.F32 R16, R164.reuse, R170, R16 ;  /* 0x000000aaa410723c */ /* 0x040fe60000001810 */
[----:B------:R-:W4:Y:S01]  /*5ce0*/  @P3 LDG.E R245, desc[UR30][R168.64+-0x80] ;  /* 0xffff801ea8f53981 */ /* 0x000f22000c1e1900 */
[C---:B------:R-:W-:Y:S04]  /*5cf0*/  IMAD.WIDE R226, R225.reuse, -0xc0, R190 ;  /* 0xffffff40e1e27825 */ /* 0x040fe800078e02be */
[----:B------:R1:W5:Y:S01]  /*5d00*/  @P3 LDG.E R244, desc[UR30][R168.64+-0x60] ;  /* 0xffffa01ea8f43981 */ /* 0x000362000c1e1900 */
[-C--:B------:R-:W-:Y:S04]  /*5d10*/  HMMA.16816.F32 R20, R164, R172.reuse, R20 ;  /* 0x000000aca414723c */ /* 0x080fe80000001814 */
[----:B------:R1:W-:Y:S01]  /*5d20*/  REDG.E.ADD.F32.FTZ.RN.STRONG.GPU desc[UR30][R242.64], R4 ;  /* 0x00000004f20079a6 */ /* 0x0003e2000c12f31e */
[C---:B------:R-:W-:Y:S04]  /*5d30*/  LEA R180, P1, R225.reuse, R226, 0x5 ;  /* 0x000000e2e1b47211 */ /* 0x040fe800078228ff */
[----:B------:R1:W-:Y:S01]  /*5d40*/  REDG.E.ADD.F32.FTZ.RN.STRONG.GPU desc[UR30][R234.64], R5 ;  /* 0x00000005ea0079a6 */ /* 0x0003e2000c12f31e */
[C---:B------:R-:W-:Y:S01]  /*5d50*/  LEA.HI.X.SX32 R181, R225.reuse, R227, 0x5, P1 ;  /* 0x000000e3e1b57211 */ /* 0x040fe200008f2eff */
[C---:B------:R-:W-:Y:S03]  /*5d60*/  HMMA.16816.F32 R24, R176.reuse, R172, R24 ;  /* 0x000000acb018723c */ /* 0x040fe60000001818 */
[----:B------:R1:W-:Y:S01]  /*5d70*/  REDG.E.ADD.F32.FTZ.RN.STRONG.GPU desc[UR30][R232.64], R6 ;  /* 0x00000006e80079a6 */ /* 0x0003e2000c12f31e */
[C---:B------:R-:W-:Y:S04]  /*5d80*/  LEA R172, P1, R225.reuse, R180, 0x5 ;  /* 0x000000b4e1ac7211 */ /* 0x040fe800078228ff */
[----:B------:R1:W-:Y:S01]  /*5d90*/  REDG.E.ADD.F32.FTZ.RN.STRONG.GPU desc[UR30][R230.64], R7 ;  /* 0x00000007e60079a6 */ /* 0x0003e2000c12f31e */
[-C--:B------:R-:W-:Y:S04]  /*5da0*/  HMMA.16816.F32 R28, R176, R174.reuse, R28 ;  /* 0x000000aeb01c723c */ /* 0x080fe8000000181c */
[----:B------:R-:W-:Y:S01]  /*5db0*/  REDG.E.ADD.F32.FTZ.RN.STRONG.GPU desc[UR30][R228.64], R8 ;  /* 0x00000008e40079a6 */ /* 0x000fe2000c12f31e */
[C---:B------:R-:W-:Y:S04]  /*5dc0*/  LEA.HI.X.SX32 R173, R225.reuse, R181, 0x5, P1 ;  /* 0x000000b5e1ad7211 */ /* 0x040fe800008f2eff */
[----:B------:R-:W-:Y:S01]  /*5dd0*/  REDG.E.ADD.F32.FTZ.RN.STRONG.GPU desc[UR30][R206.64], R9 ;  /* 0x00000009ce0079a6 */ /* 0x000fe2000c12f31e */
[C---:B------:R-:W-:Y:S01]  /*5de0*/  LEA R170, P1, R225.reuse, R172, 0x5 ;  /* 0x000000ace1aa7211 */ /* 0x040fe200078228ff */
[----:B------:R-:W-:Y:S03]  /*5df0*/  HMMA.16816.F32 R32, R164, R174, R32 ;  /* 0x000000aea420723c */ /* 0x000fe60000001820 */
[----:B------:R-:W-:Y:S01]  /*5e00*/  REDG.E.ADD.F32.FTZ.RN.STRONG.GPU desc[UR30][R204.64], R10 ;  /* 0x0000000acc0079a6 */ /* 0x000fe2000c12f31e */
[C---:B------:R-:W-:Y:S04]  /*5e10*/  LEA.HI.X.SX32 R171, R225.reuse, R173, 0x5, P1 ;  /* 0x000000ade1ab7211 */ /* 0x040fe800008f2eff */
[----:B------:R-:W-:Y:S01]  /*5e20*/  REDG.E.ADD.F32.FTZ.RN.STRONG.GPU desc[UR30][R236.64], R11 ;  /* 0x0000000bec0079a6 */ /* 0x000fe2000c12f31e */
[C---:B-1----:R-:W-:Y:S04]  /*5e30*/  LEA R168, P1, R225.reuse, R170, 0x5 ;  /* 0x000000aae1a87211 */ /* 0x042fe800078228ff */
        /* <DEDUP_REMOVED lines=8> */
[----:B------:R-:W-:Y:S02]  /*5ec0*/  LEA.HI.X.SX32 R7, R225, R5, 0x5, P1 ;  /* 0x00000005e1077211 */ /* 0x000fe400008f2eff */
[----:B------:R-:W-:Y:S02]  /*5ed0*/  PLOP3.LUT P1, PT, PT, PT, UP0, 0x80, 0x8 ;  /* 0x000000000008781c */ /* 0x000fe40003f2f008 */
[----:B------:R-:W-:Y:S01]  /*5ee0*/  REDG.E.ADD.F32.FTZ.RN.STRONG.GPU desc[UR30][R198.64+0x80], R12 ;  /* 0x0000800cc60079a6 */ /* 0x000fe2000c12f31e */
[----:B------:R-:W-:Y:S04]  /*5ef0*/  @UP2 UIADD3 UR14, UP0, UPT, UR14, -0x100, URZ ;  /* 0xffffff000e0e2890 */ /* 0x000fe8000ff1e0ff */
[----:B------:R-:W-:Y:S01]  /*5f00*/  REDG.E.ADD.F32.FTZ.RN.STRONG.GPU desc[UR30][R196.64+0x80], R13 ;  /* 0x0000800dc40079a6 */ /* 0x000fe2000c12f31e */
[----:B------:R-:W-:Y:S02]  /*5f10*/  @UP2 UIADD3.X UR5, UPT, UPT, UR5, -0x1, URZ, UP0, !UPT ;  /* 0xffffffff05052890 */ /* 0x000fe400087fe4ff */
[----:B------:R-:W-:Y:S02]  /*5f20*/  UISETP.GT.AND UP0, UPT, UR40, URZ, UPT ;  /* 0x000000ff2800728c */ /* 0x000fe4000bf04270 */
[----:B------:R-:W-:Y:S01]  /*5f30*/  REDG.E.ADD.F32.FTZ.RN.STRONG.GPU desc[UR30][R194.64+0x80], R14 ;  /* 0x0000800ec20079a6 */ /* 0x000fe2000c12f31e */
[----:B------:R-:W-:Y:S04]  /*5f40*/  UMOV UR40, UR16 ;  /* 0x0000001000287c82 */ /* 0x000fe80008000000 */
        /* <DEDUP_REMOVED lines=19> */
[----:B------:R-:W1:Y:S05]  /*6080*/  LDSM.16.MT88.4 R12, [R3+0x1e000] ;  /* 0x01e00000030c783b */ /* 0x000e6a0000004200 */
[----:B------:R-:W1:Y:S05]  /*6090*/  LDSM.16.MT88.4 R16, [R0] ;  /* 0x000000000010783b */ /* 0x000e6a0000004200 */
[----:B------:R-:W2:Y:S05]  /*60a0*/  LDSM.16.MT88.4 R20, [R211+0x2000] ;  /* 0x00200000d314783b */ /* 0x000eaa0000004200 */
[----:B------:R-:W2:Y:S05]  /*60b0*/  LDSM.16.MT88.4 R24, [R0+0x2000] ;  /* 0x002000000018783b */ /* 0x000eaa0000004200 */
[----:B------:R-:W-:Y:S05]  /*60c0*/  LDSM.16.MT88.4 R32, [R3+0x1c800] ;  /* 0x01c800000320783b */ /* 0x000fea0000004200 */
[----:B------:R-:W3:Y:S05]  /*60d0*/  LDSM.16.MT88.4 R28, [R211+0x800] ;  /* 0x00080000d31c783b */ /* 0x000eea0000004200 */
[----:B------:R-:W4:Y:S01]  /*60e0*/  LDSM.16.MT88.4 R164, [R3+0x1e800] ;  /* 0x01e8000003a4783b */ /* 0x000f220000004200 */
[-C--:B-1----:R-:W-:Y:S04]  /*60f0*/  HMMA.16816.F32 R100, R4, R8.reuse, R100 ;  /* 0x000000080464723c */ /* 0x082fe80000001864 */
[----:B------:R-:W1:Y:S05]  /*6100*/  LDSM.16.MT88.4 R168, [R0+0x800] ;  /* 0x0008000000a8783b */ /* 0x000e6a0000004200 */
[----:B------:R-:W1:Y:S01]  /*6110*/  LDSM.16.MT88.4 R172, [R211+0x2800] ;  /* 0x00280000d3ac783b */ /* 0x000e620000004200 */
[C---:B------:R-:W-:Y:S04]  /*6120*/  HMMA.16816.F32 R104, R12.reuse, R8, R104 ;  /* 0x000000080c68723c */ /* 0x040fe80000001868 */
[----:B------:R-:W-:Y:S04]  /*6130*/  LDSM.16.MT88.4 R176, [R3+0x1f800] ;  /* 0x01f8000003b0783b */ /* 0x000fe80000004200 */
[-C--:B------:R-:W-:Y:S01]  /*6140*/  HMMA.16816.F32 R108, R12, R10.reuse, R108 ;  /* 0x0000000a0c6c723c */ /* 0x080fe2000000186c */
[----:B------:R-:W-:Y:S07]  /*6150*/  LDSM.16.MT88.4 R180, [R211+0x3800] ;  /* 0x00380000d3b4783b */ /* 0x000fee0000004200 */
[C---:B------:R-:W-:Y:S01]  /*6160*/  HMMA.16816.F32 R112, R4.reuse, R10, R112 ;  /* 0x0000000a0470723c */ /* 0x040fe20000001870 */
[----:B------:R-:W1:Y:S07]  /*6170*/  LDSM.16.MT88.4 R8, [R0+0x2800] ;  /* 0x002800000008783b */ /* 0x000e6e0000004200 */
[-C--:B------:R-:W-:Y:S08]  /*6180*/  HMMA.16816.F32 R116, R4, R16.reuse, R116 ;  /* 0x000000100474723c */ /* 0x080ff00000001874 */
[C---:B------:R-:W-:Y:S08]  /*6190*/  HMMA.16816.F32 R120, R12.reuse, R16, R120 ;  /* 0x000000100c78723c */ /* 0x040ff00000001878 */
[-C--:B------:R-:W-:Y:S08]  /*61a0*/  HMMA.16816.F32 R124, R12, R18.reuse, R124 ;  /* 0x000000120c7c723c */ /* 0x080ff0000000187c */
[C---:B------:R-:W-:Y:S01]  /*61b0*/  HMMA.16816.F32 R128, R4.reuse, R18, R128 ;  /* 0x000000120480723c */ /* 0x040fe20000001880 */
[----:B------:R-:W-:Y:S07]  /*61c0*/  LDSM.16.MT88.4 R16, [R3+0x1f000] ;  /* 0x01f000000310783b */ /* 0x000fee0000004200 */
[-C--:B--2---:R-:W-:Y:S08]  /*61d0*/  HMMA.16816.F32 R132, R4, R20.reuse, R132 ;  /* 0x000000140484723c */ /* 0x084ff00000001884 */
[C---:B------:R-:W-:Y:S08]  /*61e0*/  HMMA.16816.F32 R136, R12.reuse, R20, R136 ;  /* 0x000000140c88723c */ /* 0x040ff00000001888 */
[-C--:B------:R-:W-:Y:S08]  /*61f0*/  HMMA.16816.F32 R140, R12, R22.reuse, R140 ;  /* 0x000000160c8c723c */ /* 0x080ff0000000188c */
[C---:B------:R-:W-:Y:S01]  /*6200*/  HMMA.16816.F32 R144, R4.reuse, R22, R144 ;  /* 0x000000160490723c */ /* 0x040fe20000001890 */
[----:B------:R-:W-:Y:S07]  /*6210*/  LDSM.16.MT88.4 R20, [R0+0x1000] ;  /* 0x001000000014783b */ /* 0x000fee0000004200 */
[-C--:B------:R-:W-:Y:S08]  /*6220*/  HMMA.16816.F32 R148, R4, R24.reuse, R148 ;  /* 0x000000180494723c */ /* 0x080ff00000001894 */
[C---:B------:R-:W-:Y:S01]  /*6230*/  HMMA.16816.F32 R152, R12.reuse, R24, R152 ;  /* 0x000000180c98723c */ /* 0x040fe20000001898 */
[----:B------:R-:W-:Y:S07]  /*6240*/  @P3 STL [R1+0x40], R247 ;  /* 0x000040f701003387 */ /* 0x000fee0000100800 */
[-C--:B------:R-:W-:Y:S01]  /*6250*/  HMMA.16816.F32 R156, R12, R26.reuse, R156 ;  /* 0x0000001a0c9c723c */ /* 0x080fe2000000189c */
[----:B------:R-:W-:Y:S05]  /*6260*/  LDSM.16.MT88.4 R12, [R211+0x1000] ;  /* 0x00100000d30c783b */ /* 0x000fea0000004200 */
[----:B---3--:R-:W-:Y:S02]  /*6270*/  @P3 STL [R1+0x3c], R246 ;  /* 0x00003cf601003387 */ /* 0x008fe40000100800 */
[----:B------:R-:W-:Y:S03]  /*6280*/  HMMA.16816.F32 R160, R4, R26, R160 ;  /* 0x0000001a04a0723c */ /* 0x000fe600000018a0 */
[----:B------:R-:W2:Y:S05]  /*6290*/  LDSM.16.MT88.4 R4, [R3+0x1d000] ;  /* 0x01d000000304783b */ /* 0x000eaa0000004200 */
[-C--:B------:R-:W-:Y:S01]  /*62a0*/  HMMA.16816.F32 R100, R32, R28.reuse, R100 ;  /* 0x0000001c2064723c */ /* 0x080fe20000001864 */
[----:B------:R-:W3:Y:S05]  /*62b0*/  LDSM.16.MT88.4 R24, [R211+0x3000] ;  /* 0x00300000d318783b */ /* 0x000eea0000004200 */
[----:B----4-:R-:W-:Y:S02]  /*62c0*/  @P3 STL [R1+0x38], R245 ;  /* 0x000038f501003387 */ /* 0x010fe40000100800 */
[C---:B------:R-:W-:Y:S03]  /*62d0*/  HMMA.16816.F32 R104, R164.reuse, R28, R104 ;  /* 0x0000001ca468723c */ /* 0x040fe60000001868 */
[----:B-----5:R-:W-:Y:S05]  /*62e0*/  @P3 STL [R1+0x34], R244 ;  /* 0x000034f401003387 */ /* 0x020fea0000100800 */
        /* <DEDUP_REMOVED lines=16> */
[----:B------:R-:W5:Y:S07]  /*63f0*/  LDSM.16.MT88.4 R164, [R0+0x1800] ;  /* 0x0018000000a4783b */ /* 0x000f6e0000004200 */
[----:B------:R-:W-:Y:S01]  /*6400*/  HMMA.16816.F32 R160, R32, R10, R160 ;  /* 0x0000000a20a0723c */ /* 0x000fe200000018a0 */
[----:B------:R3:W5:Y:S07]  /*6410*/  LDSM.16.MT88.4 R8, [R0+0x3800] ;  /* 0x003800000008783b */ /* 0x00076e0000004200 */
[-C--:B--2---:R-:W-:Y:S08]  /*6420*/  HMMA.16816.F32 R100, R4, R12.reuse, R100 ;  /* 0x0000000c0464723c */ /* 0x084ff00000001864 */
[C---:B------:R-:W-:Y:S08]  /*6430*/  HMMA.16816.F32 R104, R16.reuse, R12, R104 ;  /* 0x0000000c1068723c */ /* 0x040ff00000001868 */
[-C--:B------:R-:W-:Y:S03]  /*6440*/  HMMA.16816.F32 R108, R16, R14.reuse, R108 ;  /* 0x0000000e106c723c */ /* 0x080fe6000000186c */
[C---:B---3--:R-:W-:Y:S02]  /*6450*/  VIADD R0, R211.reuse, 0xffffc000 ;  /* 0xffffc000d3007836 */ /* 0x048fe40000000000 */
        /* <DEDUP_REMOVED lines=14> */
[----:B------:R-:W-:Y:S08]  /*6540*/  HMMA.16816.F32 R160, R4, R30, R160 ;  /* 0x0000001e04a0723c */ /* 0x000ff000000018a0 */
[-C--:B-1----:R-:W-:Y:S08]  /*6550*/  HMMA.16816.F32 R100, R168, R172.reuse, R100 ;  /* 0x000000aca864723c */ /* 0x082ff00000001864 */
[C---:B------:R-:W-:Y:S08]  /*6560*/  HMMA.16816.F32 R104, R176.reuse, R172, R104 ;  /* 0x000000acb068723c */ /* 0x040ff00000001868 */
[-C--:B------:R-:W-:Y:S08]  /*6570*/  HMMA.16816.F32 R108, R176, R174.reuse, R108 ;  /* 0x000000aeb06c723c */ /* 0x080ff0000000186c */
[C---:B------:R-:W-:Y:S08]  /*6580*/  HMMA.16816.F32 R112, R168.reuse, R174, R112 ;  /* 0x000000aea870723c */ /* 0x040ff00000001870 */
[-C--:B-----5:R-:W-:Y:S08]  /*6590*/  HMMA.16816.F32 R116, R168, R164.reuse, R116 ;  /* 0x000000a4a874723c */ /* 0x0a0ff00000001874 */
        /* <DEDUP_REMOVED lines=13> */
.L_x_1935:
[----:B------:R-:W3:Y:S01]  /*6670*/  LDL.LU R165, [R1+0x30] ;  /* 0x0000300001a57983 */ /* 0x000ee20000300800 */
[----:B------:R-:W-:Y:S01]  /*6680*/  IMAD.SHL.U32 R4, R221, 0x10, RZ ;  /* 0x00000010dd047824 */ /* 0x000fe200078e00ff */
[----:B------:R-:W-:Y:S01]  /*6690*/  F2FP.F16.F32.PACK_AB R164, R37, R36 ;  /* 0x0000002425a4723e */ /* 0x000fe200000000ff */
[C---:B------:R-:W-:Y:S01]  /*66a0*/  IMAD.SHL.U32 R37, R221.reuse, 0x20, RZ ;  /* 0x00000020dd257824 */ /* 0x040fe200078e00ff */
[----:B------:R-:W1:Y:S01]  /*66b0*/  LDCU UR5, c[0x0][0x500] ;  /* 0x0000a000ff0577ac */ /* 0x000e620008000800 */
[C---:B------:R-:W-:Y:S01]  /*66c0*/  IMAD.SHL.U32 R2, R221.reuse, 0x2, RZ ;  /* 0x00000002dd027824 */ /* 0x040fe200078e00ff */
[----:B------:R-:W-:Y:S02]  /*66d0*/  LOP3.LUT R4, R4, 0x1c0, RZ, 0xc0, !PT ;  /* 0x000001c004047812 */ /* 0x000fe400078ec0ff */
[----:B------:R-:W-:Y:S01]  /*66e0*/  R2P PR, R221, 0x18 ;  /* 0x00000018dd007804 */ /* 0x000fe20000000000 */
[----:B------:R-:W-:Y:S01]  /*66f0*/  USHF.L.U32 UR14, UR33, 0x7, URZ ;  /* 0x00000007210e7899 */ /* 0x000fe200080006ff */
[----:B------:R-:W-:Y:S01]  /*6700*/  LOP3.LUT R37, R37, 0xc00, RZ, 0xc0, !PT ;  /* 0x00000c0025257812 */ /* 0x000fe200078ec0ff */
[----:B------:R-:W4:Y:S01]  /*6710*/  LDCU.64 UR6, c[0x0][0x5a8] ;  /* 0x0000b500ff0677ac */ /* 0x000f220008000a00 */
[----:B------:R-:W-:-:S02]  /*6720*/  F2FP.F16.F32.PACK_AB R39, R39, R38 ;  /* 0x000000262727723e */ /* 0x000fc400000000ff */
[----:B------:R-:W-:Y:S01]  /*6730*/  F2FP.F16.F32.PACK_AB R48, R49, R48 ;  /* 0x000000303130723e */ /* 0x000fe200000000ff */
[----:B------:R-:W-:Y:S01]  /*6740*/  UMOV UR27, UR22 ;  /* 0x00000016001b7c82 */ /* 0x000fe20008000000 */
[----:B------:R-:W-:Y:S01]  /*6750*/  F2FP.F16.F32.PACK_AB R50, R51, R50 ;  /* 0x000000323332723e */ /* 0x000fe200000000ff */
[----:B------:R-:W5:Y:S01]  /*6760*/  LDCU.64 UR12, c[0x0][0x5b0] ;  /* 0x0000b600ff0c77ac */ /* 0x000f620008000a00 */
[----:B------:R-:W-:Y:S02]  /*6770*/  F2FP.F16.F32.PACK_AB R40, R41, R40 ;  /* 0x000000282928723e */ /* 0x000fe400000000ff */
[----:B------:R-:W-:Y:S01]  /*6780*/  F2FP.F16.F32.PACK_AB R42, R43, R42 ;  /* 0x0000002a2b2a723e */ /* 0x000fe200000000ff */
[----:B-1----:R-:W-:Y:S01]  /*6790*/  FMUL.FTZ R100, R100, UR5 ;  /* 0x0000000564647c20 */ /* 0x002fe20008410000 */
        /* <DEDUP_REMOVED lines=88> */
[----:B------:R-:W-:Y:S01]  /*6d20*/  USHF.R.S32.HI UR5, URZ, 0x1f, UR14 ;  /* 0x0000001fff057899 */ /* 0x000fe2000801140e */
[----:B------:R-:W-:Y:S01]  /*6d30*/  F2FP.F16.F32.PACK_AB R11, R11, R150 ;  /* 0x000000960b0b723e */ /* 0x000fe200000000ff */
[----:B------:R-:W-:Y:S01]  /*6d40*/  UIADD3 UR14, UP0, UPT, UR42, UR14, URZ ;  /* 0x0000000e2a0e7290 */ /* 0x000fe2000ff1e0ff */
[----:B------:R-:W-:Y:S01]  /*6d50*/  F2FP.F16.F32.PACK_AB R8, R8, R160 ;  /* 0x000000a00808723e */ /* 0x000fe200000000ff */
[----:B----4-:R-:W-:Y:S01]  /*6d60*/  UIMAD UR7, UR27, UR7, URZ ;  /* 0x000000071b0772a4 */ /* 0x010fe2000f8e02ff */
[----:B------:R-:W-:Y:S01]  /*6d70*/  F2FP.F16.F32.PACK_AB R7, R7, R162 ;  /* 0x000000a20707723e */ /* 0x000fe200000000ff */
[----:B------:R-:W-:Y:S01]  /*6d80*/  ULEA.HI.X.SX32 UR42, UR42, UR5, 0x1, UP0 ;  /* 0x000000052a2a7291 */ /* 0x000fe200080f0eff */
[----:B------:R-:W-:Y:S01]  /*6d90*/  F2FP.F16.F32.PACK_AB R10, R10, R152 ;  /* 0x000000980a0a723e */ /* 0x000fe200000000ff */
[----:B-----5:R-:W-:Y:S01]  /*6da0*/  UIMAD UR13, UR27, UR13, URZ ;  /* 0x0000000d1b0d72a4 */ /* 0x020fe2000f8e02ff */
[----:B------:R-:W-:-:S02]  /*6db0*/  F2FP.F16.F32.PACK_AB R9, R9, R154 ;  /* 0x0000009a0909723e */ /* 0x000fc400000000ff */
[----:B------:R-:W-:Y:S02]  /*6dc0*/  F2FP.F16.F32.PACK_AB R5, R5, R156 ;  /* 0x0000009c0505723e */ /* 0x000fe400000000ff */
[----:B------:R-:W-:Y:S02]  /*6dd0*/  F2FP.F16.F32.PACK_AB R36, R36, R158 ;  /* 0x0000009e2424723e */ /* 0x000fe400000000ff */
[----:B------:R-:W-:Y:S02]  /*6de0*/  F2FP.F16.F32.PACK_AB R44, R45, R44 ;  /* 0x0000002c2d2c723e */ /* 0x000fe400000000ff */
[----:B------:R-:W-:Y:S02]  /*6df0*/  F2FP.F16.F32.PACK_AB R46, R47, R46 ;  /* 0x0000002e2f2e723e */ /* 0x000fe400000000ff */
[----:B------:R-:W-:Y:S02]  /*6e00*/  F2FP.F16.F32.PACK_AB R52, R53, R52 ;  /* 0x000000343534723e */ /* 0x000fe400000000ff */
        /* <DEDUP_REMOVED lines=23> */
[----:B---3--:R-:W-:-:S04]  /*6f80*/  LOP3.LUT R0, R165, 0x1f8, RZ, 0xc0, !PT ;  /* 0x000001f8a5007812 */ /* 0x008fc800078ec0ff */
[--C-:B------:R-:W-:Y:S02]  /*6f90*/  LOP3.LUT R3, R0, 0x38, R221.reuse, 0x78, !PT ;  /* 0x0000003800037812 */ /* 0x100fe400078e78dd */
[----:B------:R-:W-:Y:S02]  /*6fa0*/  SHF.R.U32.HI R221, RZ, 0x4, R221 ;  /* 0x00000004ffdd7819 */ /* 0x000fe400000116dd */
[--C-:B------:R-:W-:Y:S02]  /*6fb0*/  LOP3.LUT R0, R4, 0x38, R2.reuse, 0xf8, !PT ;  /* 0x0000003804007812 */ /* 0x100fe400078ef802 */
[----:B------:R-:W-:Y:S02]  /*6fc0*/  LOP3.LUT R2, R37, 0x6, R2, 0xf8, !PT ;  /* 0x0000000625027812 */ /* 0x000fe400078ef802 */
[----:B------:R-:W-:Y:S02]  /*6fd0*/  LOP3.LUT R0, R0, 0x8, R221, 0x78, !PT ;  /* 0x0000000800007812 */ /* 0x000fe400078e78dd */
[----:B------:R-:W-:-:S02]  /*6fe0*/  MOV R4, 0x20 ;  /* 0x0000002000047802 */ /* 0x000fc40000000f00 */
[----:B------:R-:W-:Y:S02]  /*6ff0*/  LOP3.LUT R0, R2, R0, RZ, 0xfc, !PT ;  /* 0x0000000002007212 */ /* 0x000fe400078efcff */
[----:B------:R-:W-:Y:S02]  /*7000*/  SEL R4, R4, 0xffffffe0, !P3 ;  /* 0xffffffe004047807 */ /* 0x000fe40005800000 */
[----:B------:R-:W-:Y:S01]  /*7010*/  LEA R0, R0, UR4, 0x1 ;  /* 0x0000000400007c11 */ /* 0x000fe2000f8e08ff */
[----:B------:R-:W-:Y:S01]  /*7020*/  BAR.SYNC.DEFER_BLOCKING 0x0 ;  /* 0x0000000000007b1d */ /* 0x000fe20000010000 */
[----:B------:R-:W-:-:S03]  /*7030*/  LOP3.LUT R38, R3, 0x1e00, R165, 0xf8, !PT ;  /* 0x00001e0003267812 */ /* 0x000fc600078ef8a5 */
[C---:B------:R-:W-:Y:S02]  /*7040*/  VIADD R37, R0.reuse, 0xc000 ;  /* 0x0000c00000257836 */ /* 0x040fe40000000000 */
[C---:B------:R-:W-:Y:S02]  /*7050*/  IMAD.IADD R3, R0.reuse, 0x1, R4 ;  /* 0x0000000100037824 */ /* 0x040fe400078e0204 */
[----:B------:R-:W-:Y:S01]  /*7060*/  VIADD R2, R0, 0xc040 ;  /* 0x0000c04000027836 */ /* 0x000fe20000000000 */
[----:B------:R-:W-:Y:S01]  /*7070*/  @P4 IADD3 R2, PT, PT, R37, -0x40, RZ ;  /* 0xffffffc025024810 */ /* 0x000fe20007ffe0ff */
[----:B------:R-:W-:Y:S04]  /*7080*/  STS [R0+0xc000], R16 ;  /* 0x00c0001000007388 */ /* 0x000fe80000000800 */
[----:B------:R-:W-:Y:S04]  /*7090*/  STS [R0+0xc400], R15 ;  /* 0x00c4000f00007388 */ /* 0x000fe80000000800 */
[----:B------:R1:W-:Y:S04]  /*70a0*/  STS [R3+0xc400], R6 ;  /* 0x00c4000603007388 */ /* 0x0003e80000000800 */
[----:B------:R-:W-:Y:S04]  /*70b0*/  STS [R3+0xc000], R12 ;  /* 0x00c0000c03007388 */ /* 0x000fe80000000800 */
[----:B------:R-:W-:Y:S04]  /*70c0*/  STS [R0+0xe000], R14 ;  /* 0x00e0000e00007388 */ /* 0x000fe80000000800 */
[----:B------:R2:W-:Y:S04]  /*70d0*/  STS [R0+0xe400], R13 ;  /* 0x00e4000d00007388 */ /* 0x0005e80000000800 */
[----:B------:R-:W-:Y:S04]  /*70e0*/  STS [R3+0xe000], R35 ;  /* 0x00e0002303007388 */ /* 0x000fe80000000800 */
[----:B------:R-:W-:Y:S04]  /*70f0*/  STS [R3+0xe400], R34 ;  /* 0x00e4002203007388 */ /* 0x000fe80000000800 */
[----:B------:R-:W-:Y:S01]  /*7100*/  STS [R2], R33 ;  /* 0x0000002102007388 */ /* 0x000fe20000000800 */
[----:B-1----:R-:W-:-:S03]  /*7110*/  IMAD.IADD R6, R4, 0x1, R2 ;  /* 0x0000000104067824 */ /* 0x002fc600078e0202 */
[----:B------:R-:W-:Y:S04]  /*7120*/  STS [R2+0x400], R32 ;  /* 0x0004002002007388 */ /* 0x000fe80000000800 */
[----:B------:R-:W-:Y:S04]  /*7130*/  STS [R6], R29 ;  /* 0x0000001d06007388 */ /* 0x000fe80000000800 */
[----:B------:R-:W-:Y:S01]  /*7140*/  STS [R6+0x400], R28 ;  /* 0x0004001c06007388 */ /* 0x000fe20000000800 */
[----:B--2---:R-:W1:Y:S03]  /*7150*/  LDC.64 R12, c[0x0][0x5d8] ;  /* 0x00017600ff0c7b82 */ /* 0x004e660000000a00 */
        /* <DEDUP_REMOVED lines=10> */
[----:B------:R-:W-:Y:S04]  /*7200*/  STS [R3+0x12000], R19 ;  /* 0x0120001303007388 */ /* 0x000fe80000000800 */
[----:B------:R-:W-:Y:S04]  /*7210*/  STS [R3+0x12400], R18 ;  /* 0x0124001203007388 */ /* 0x000fe80000000800 */
[----:B------:R-:W-:Y:S04]  /*7220*/  STS [R2+0x4000], R17 ;  /* 0x0040001102007388 */ /* 0x000fe80000000800 */
[----:B------:R-:W-:Y:S01]  /*7230*/  STS [R2+0x4400], R11 ;  /* 0x0044000b02007388 */ /* 0x000fe20000000800 */
[----:B--2---:R-:W2:Y:S03]  /*7240*/  LDC.64 R20, c[0x0][0x5c8] ;  /* 0x00017200ff147b82 */ /* 0x004ea60000000a00 */
[----:B------:R3:W-:Y:S04]  /*7250*/  STS [R6+0x4000], R8 ;  /* 0x0040000806007388 */ /* 0x0007e80000000800 */
[----:B------:R-:W-:Y:S04]  /*7260*/  STS [R6+0x4400], R7 ;  /* 0x0044000706007388 */ /* 0x000fe80000000800 */
[----:B------:R4:W-:Y:S04]  /*7270*/  STS [R2+0x6000], R10 ;  /* 0x0060000a02007388 */ /* 0x0009e80000000800 */
[----:B------:R5:W-:Y:S04]  /*7280*/  STS [R2+0x6400], R9 ;  /* 0x0064000902007388 */ /* 0x000be80000000800 */
[----:B------:R1:W-:Y:S04]  /*7290*/  STS [R6+0x6000], R5 ;  /* 0x0060000506007388 */ /* 0x0003e80000000800 */
[----:B------:R-:W-:Y:S04]  /*72a0*/  STS [R6+0x6400], R36 ;  /* 0x0064002406007388 */ /* 0x000fe80000000800 */
[----:B------:R-:W-:Y:S01]  /*72b0*/  STS [R0+0x14000], R164 ;  /* 0x014000a400007388 */ /* 0x000fe20000000800 */
[----:B---3--:R-:W-:-:S03]  /*72c0*/  IMAD.MOV.U32 R8, RZ, RZ, R215 ;  /* 0x000000ffff087224 */ /* 0x008fc600078e00d7 */
[----:B------:R-:W-:Y:S04]  /*72d0*/  STS [R0+0x14400], R39 ;  /* 0x0144002700007388 */ /* 0x000fe80000000800 */
[----:B------:R-:W-:Y:S01]  /*72e0*/  STS [R3+0x14000], R48 ;  /* 0x0140003003007388 */ /* 0x000fe20000000800 */
[----:B----4-:R-:W3:Y:S03]  /*72f0*/  LDC.64 R10, c[0x0][0x5c0] ;  /* 0x00017000ff0a7b82 */ /* 0x010ee60000000a00 */
[----:B------:R-:W-:Y:S01]  /*7300*/  STS [R3+0x14400], R50 ;  /* 0x0144003203007388 */ /* 0x000fe20000000800 */
[----:B-----5:R-:W-:-:S03]  /*7310*/  MOV R9, RZ ;  /* 0x000000ff00097202 */ /* 0x020fc60000000f00 */
[----:B------:R-:W-:Y:S04]  /*7320*/  STS [R0+0x16000], R40 ;  /* 0x0160002800007388 */ /* 0x000fe80000000800 */
[----:B------:R-:W-:Y:S04]  /*7330*/  STS [R0+0x16400], R42 ;  /* 0x0164002a00007388 */ /* 0x000fe80000000800 */
[----:B------:R-:W-:Y:S04]  /*7340*/  STS [R3+0x16000], R44 ;  /* 0x0160002c03007388 */ /* 0x000fe80000000800 */
[----:B------:R-:W-:Y:S04]  /*7350*/  STS [R3+0x16400], R46 ;  /* 0x0164002e03007388 */ /* 0x000fe80000000800 */
[----:B------:R-:W-:Y:S01]  /*7360*/  STS [R2+0x8000], R52 ;  /* 0x0080003402007388 */ /* 0x000fe20000000800 */
[C---:B---3--:R-:W-:Y:S01]  /*7370*/  IMAD R7, R10.reuse, UR42, RZ ;  /* 0x0000002a0a077c24 */ /* 0x048fe2000f8e02ff */
[C---:B------:R-:W-:Y:S01]  /*7380*/  SHF.L.U64.HI R22, R10.reuse, 0x6, R11 ;  /* 0x000000060a167819 */ /* 0x040fe2000001020b */
[----:B-1----:R-:W-:Y:S01]  /*7390*/  IMAD.WIDE.U32 R4, R10, UR14, R8 ;  /* 0x0000000e0a047c25 */ /* 0x002fe2000f8e0008 */
[----:B------:R-:W-:Y:S03]  /*73a0*/  STS [R2+0x8400], R54 ;  /* 0x0084003602007388 */ /* 0x000fe60000000800 */
[----:B------:R-:W-:Y:S01]  /*73b0*/  IMAD R7, R11, UR14, R7 ;  /* 0x0000000e0b077c24 */ /* 0x000fe2000f8e0207 */
[----:B------:R-:W-:Y:S03]  /*73c0*/  STS [R6+0x8000], R64 ;  /* 0x0080004006007388 */ /* 0x000fe60000000800 */
[----:B------:R-:W-:Y:S01]  /*73d0*/  IMAD.IADD R5, R5, 0x1, R7 ;  /* 0x0000000105057824 */ /* 0x000fe200078e0207 */
[----:B------:R-:W-:Y:S01]  /*73e0*/  STS [R6+0x8400], R66 ;  /* 0x0084004206007388 */ /* 0x000fe20000000800 */
[----:B------:R-:W-:-:S03]  /*73f0*/  IMAD.U32 R7, RZ, RZ, UR6 ;  /* 0x00000006ff077e24 */ /* 0x000fc6000f8e00ff */
[----:B------:R-:W-:Y:S01]  /*7400*/  STS [R2+0xa000], R56 ;  /* 0x00a0003802007388 */ /* 0x000fe20000000800 */
[----:B------:R-:W-:-:S03]  /*7410*/  IMAD.WIDE.U32 R4, R7, UR27, R4 ;  /* 0x0000001b07047c25 */ /* 0x000fc6000f8e0004 */
[----:B------:R-:W-:Y:S02]  /*7420*/  STS [R2+0xa400], R58 ;  /* 0x00a4003a02007388 */ /* 0x000fe40000000800 */
[----:B------:R-:W-:Y:S02]  /*7430*/  IADD3 R5, PT, PT, R5, UR7, RZ ;  /* 0x0000000705057c10 */ /* 0x000fe4000fffe0ff */
[----:B------:R-:W-:Y:S01]  /*7440*/  STS [R6+0xa000], R60 ;  /* 0x00a0003c06007388 */ /* 0x000fe20000000800 */
[----:B------:R-:W-:-:S03]  /*7450*/  IMAD.WIDE.U32 R4, R12, UR25, R4 ;  /* 0x000000190c047c25 */ /* 0x000fc6000f8e0004 */
[----:B------:R-:W-:Y:S01]  /*7460*/  STS [R6+0xa400], R62 ;  /* 0x00a4003e06007388 */ /* 0x000fe20000000800 */
[----:B------:R-:W-:-:S03]  /*7470*/  IMAD R5, R13, UR25, R5 ;  /* 0x000000190d057c24 */ /* 0x000fc6000f8e0205 */
[----:B------:R-:W-:Y:S01]  /*7480*/  STS [R0+0x18000], R68 ;  /* 0x0180004400007388 */ /* 0x000fe20000000800 */
[----:B------:R-:W1:Y:S01]  /*7490*/  LDC.64 R12, c[0x0][0x5e0] ;  /* 0x00017800ff0c7b82 */ /* 0x000e620000000a00 */
[----:B------:R-:W-:Y:S02]  /*74a0*/  IMAD.WIDE.U32 R4, R214, R10, R4 ;  /* 0x0000000ad6047225 */ /* 0x000fe400078e0004 */
        /* <DEDUP_REMOVED lines=11> */
[----:B---3--:R-:W-:Y:S01]  /*7560*/  LEA R0, R38, UR4, 0x1 ;  /* 0x0000000426007c11 */ /* 0x008fe2000f8e08ff */
[----:B------:R-:W3:Y:S02]  /*7570*/  LDCU.128 UR4, c[0x0][0x560] ;  /* 0x0000ac00ff0477ac */ /* 0x000ee40008000c00 */
[----:B------:R-:W-:Y:S04]  /*7580*/  STS [R2+0xe000], R88 ;  /* 0x00e0005802007388 */ /* 0x000fe80000000800 */
[----:B------:R2:W-:Y:S04]  /*7590*/  STS [R2+0xe400], R90 ;  /* 0x00e4005a02007388 */ /* 0x0005e80000000800 */
[----:B------:R-:W-:Y:S04]  /*75a0*/  STS [R6+0xe000], R92 ;  /* 0x00e0005c06007388 */ /* 0x000fe80000000800 */
[----:B------:R4:W-:Y:S01]  /*75b0*/  STS [R6+0xe400], R94 ;  /* 0x00e4005e06007388 */ /* 0x0009e20000000800 */
[----:B------:R-:W-:Y:S01]  /*75c0*/  BAR.SYNC.DEFER_BLOCKING 0x0 ;  /* 0x0000000000007b1d */ /* 0x000fe20000010000 */
[----:B--2---:R-:W-:-:S04]  /*75d0*/  IMAD.WIDE.U32 R2, R20, UR14, R8 ;  /* 0x0000000e14027c25 */ /* 0x004fc8000f8e0008 */
[----:B----4-:R-:W-:Y:S01]  /*75e0*/  IMAD R6, R20, UR42, RZ ;  /* 0x0000002a14067c24 */ /* 0x010fe2000f8e02ff */
[----:B------:R-:W2:Y:S03]  /*75f0*/  LDS.128 R76, [R0+0xc000] ;  /* 0x00c00000004c7984 */ /* 0x000ea60000000c00 */
[----:B------:R-:W-:Y:S01]  /*7600*/  IMAD R6, R21, UR14, R6 ;  /* 0x0000000e15067c24 */ /* 0x000fe2000f8e0206 */
[----:B------:R-:W4:Y:S03]  /*7610*/  LDS.128 R68, [R0+0x10000] ;  /* 0x0100000000447984 */ /* 0x000f260000000c00 */
[----:B------:R-:W-:Y:S02]  /*7620*/  IMAD.IADD R3, R3, 0x1, R6 ;  /* 0x0000000103037824 */ /* 0x000fe400078e0206 */
[----:B------:R-:W-:Y:S01]  /*7630*/  IMAD.U32 R6, RZ, RZ, UR12 ;  /* 0x0000000cff067e24 */ /* 0x000fe2000f8e00ff */
[----:B------:R-:W5:Y:S03]  /*7640*/  LDS.128 R72, [R0+0xd000] ;  /* 0x00d0000000487984 */ /* 0x000f660000000c00 */
[----:B------:R-:W-:Y:S01]  /*7650*/  IMAD.WIDE.U32 R6, R6, UR27, R2 ;  /* 0x0000001b06067c25 */ /* 0x000fe2000f8e0002 */
[----:B---3--:R-:W-:Y:S01]  /*7660*/  LEA R2, P0, R4, UR4, 0x1 ;  /* 0x0000000404027c11 */ /* 0x008fe2000f8008ff */
[----:B------:R-:W3:Y:S02]  /*7670*/  LDS.128 R64, [R0+0x11000] ;  /* 0x0110000000407984 */ /* 0x000ee40000000c00 */
[----:B------:R-:W-:Y:S01]  /*7680*/  IMAD R3, R214, R11, R5 ;  /* 0x0000000bd6037224 */ /* 0x000fe200078e0205 */
[----:B------:R-:W-:Y:S01]  /*7690*/  IADD3 R5, PT, PT, R7, UR13, RZ ;  /* 0x0000000d07057c10 */ /* 0x000fe2000fffe0ff */
[----:B------:R-:W3:Y:S03]  /*76a0*/  LDS.128 R52, [R0+0xe000] ;  /* 0x00e0000000347984 */ /* 0x000ee60000000c00 */
[----:B------:R-:W-:Y:S01]  /*76b0*/  LEA.HI.X R3, R4, UR5, R3, 0x1, P0 ;  /* 0x0000000504037c11 */ /* 0x000fe200080f0c03 */
[----:B------:R-:W3:Y:S01]  /*76c0*/  LDS.128 R48, [R0+0x12000] ;  /* 0x0120000000307984 */ /* 0x000ee20000000c00 */
[----:B------:R-:W-:Y:S01]  /*76d0*/  IMAD.MOV.U32 R4, RZ, RZ, R6 ;  /* 0x000000ffff047224 */ /* 0x000fe200078e0006 */
[----:B------:R-:W-:-:S02]  /*76e0*/  LEA R6, P0, R10, R2, 0x7 ;  /* 0x000000020a067211 */ /* 0x000fc400078038ff */
[----:B------:R-:W3:Y:S01]  /*76f0*/  LDS.128 R60, [R0+0xf000] ;  /* 0x00f00000003c7984 */ /* 0x000ee20000000c00 */
[----:B-1----:R-:W-:Y:S01]  /*7700*/  IMAD.WIDE.U32 R4, R12, UR25, R4 ;  /* 0x000000190c047c25 */ /* 0x002fe2000f8e0004 */
[C---:B------:R-:W-:Y:S02]  /*7710*/  LEA.HI.X R7, R10.reuse, R3, R11, 0x7, P0 ;  /* 0x000000030a077211 */ /* 0x040fe400000f3c0b */
[----:B------:R-:W1:Y:S01]  /*7720*/  LDS.128 R56, [R0+0x13000] ;  /* 0x0130000000387984 */ /* 0x000e620000000c00 */
[----:B------:R-:W-:Y:S02]  /*7730*/  IMAD R5, R13, UR25, R5 ;  /* 0x000000190d057c24 */ /* 0x000fe4000f8e0205 */
[----:B------:R-:W-:Y:S01]  /*7740*/  IMAD.SHL.U32 R10, R10, 0x40, RZ ;  /* 0x000000400a0a7824 */ /* 0x000fe200078e00ff */
[----:B------:R-:W1:Y:S04]  /*7750*/  LDS.128 R40, [R0+0x14000] ;  /* 0x0140000000287984 */ /* 0x000e680000000c00 */
[----:B------:R-:W1:Y:S01]  /*7760*/  LDS.128 R44, [R0+0x18000] ;  /* 0x01800000002c7984 */ /* 0x000e620000000c00 */
[----:B------:R-:W-:-:S02]  /*7770*/  IADD3 R8, P0, PT, R10, R2, RZ ;  /* 0x000000020a087210 */ /* 0x000fc40007f1e0ff */
[----:B------:R-:W-:Y:S01]  /*7780*/  IADD3 R10, P1, PT, R6, R10, RZ ;  /* 0x0000000a060a7210 */ /* 0x000fe20007f3e0ff */
[----:B------:R-:W1:Y:S01]  /*7790*/  LDS.128 R36, [R0+0x15000] ;  /* 0x0150000000247984 */ /* 0x000e620000000c00 */
[----:B------:R-:W-:-:S03]  /*77a0*/  IADD3.X R9, PT, PT, R22, R3, RZ, P0, !PT ;  /* 0x0000000316097210 */ /* 0x000fc600007fe4ff */
[----:B------:R-:W1:Y:S01]  /*77b0*/  LDS.128 R24, [R0+0x19000] ;  /* 0x0190000000187984 */ /* 0x000e620000000c00 */
[----:B------:R-:W-:Y:S02]  /*77c0*/  IMAD.X R11, R7, 0x1, R22, P1 ;  /* 0x00000001070b7824 */ /* 0x000fe400008e0616 */
[C---:B------:R-:W-:Y:S01]  /*77d0*/  IMAD.SHL.U32 R22, R20.reuse, 0x40, RZ ;  /* 0x0000004014167824 */ /* 0x040fe200078e00ff */
[----:B------:R-:W1:Y:S04]  /*77e0*/  LDS.128 R32, [R0+0x16000] ;  /* 0x0160000000207984 */ /* 0x000e680000000c00 */
[----:B------:R-:W1:Y:S04]  /*77f0*/  LDS.128 R16, [R0+0x1a000] ;  /* 0x01a0000000107984 */ /* 0x000e680000000c00 */
[----:B------:R-:W1:Y:S04]  /*7800*/  LDS.128 R28, [R0+0x17000] ;  /* 0x01700000001c7984 */ /* 0x000e680000000c00 */
[----:B------:R3:W1:Y:S04]  /*7810*/  LDS.128 R12, [R0+0x1b000] ;  /* 0x01b00000000c7984 */ /* 0x0006680000000c00 */
[----:B--2---:R-:W-:Y:S04]  /*7820*/  STG.E.128 desc[UR30][R2.64], R76 ;  /* 0x0000004c02007986 */ /* 0x004fe8000c101d1e */
[----:B----4-:R2:W-:Y:S04]  /*7830*/  STG.E.128 desc[UR30][R2.64+0x80], R68 ;  /* 0x0000804402007986 */ /* 0x0105e8000c101d1e */
[----:B-----5:R-:W-:Y:S04]  /*7840*/  STG.E.128 desc[UR30][R8.64], R72 ;  /* 0x0000004808007986 */ /* 0x020fe8000c101d1e */
[----:B---3--:R3:W-:Y:S04]  /*7850*/  STG.E.128 desc[UR30][R8.64+0x80], R64 ;  /* 0x0000804008007986 */ /* 0x0087e8000c101d1e */
[----:B------:R-:W-:Y:S01]  /*7860*/  STG.E.128 desc[UR30][R6.64], R52 ;  /* 0x0000003406007986 */ /* 0x000fe2000c101d1e */
[----:B------:R-:W-:-:S03]  /*7870*/  SHF.L.U64.HI R0, R20, 0x6, R21 ;  /* 0x0000000614007819 */ /* 0x000fc60000010215 */
[----:B------:R4:W-:Y:S04]  /*7880*/  STG.E.128 desc[UR30][R6.64+0x80], R48 ;  /* 0x0000803006007986 */ /* 0x0009e8000c101d1e */
[----:B------:R4:W-:Y:S04]  /*7890*/  STG.E.128 desc[UR30][R10.64], R60 ;  /* 0x0000003c0a007986 */ /* 0x0009e8000c101d1e */
[----:B-1----:R1:W-:Y:S01]  /*78a0*/  STG.E.128 desc[UR30][R10.64+0x80], R56 ;  /* 0x000080380a007986 */ /* 0x0023e2000c101d1e */
[----:B--2---:R-:W-:-:S04]  /*78b0*/  IMAD.WIDE.U32 R2, R214, R20, R4 ;  /* 0x00000014d6027225 */ /* 0x004fc800078e0004 */
        /* <DEDUP_REMOVED lines=17> */
.L_x_1932:
[----:B------:R-:W2:Y:S01]  /*79d0*/  LDCU UR5, c[0x0][0x438] ;  /* 0x00008700ff0577ac */ /* 0x000ea20008000800 */
        /* <DEDUP_REMOVED lines=8> */
[----:B-1----:R-:W-:Y:S05]  /*7a60*/  EXIT ;  /* 0x000000000000794d */ /* 0x002fea0003800000 */
.L_x_1940:
        /* <DEDUP_REMOVED lines=9> */
.L_x_2450:


//--------------------- .text._ZN5flash44flash_bwd_dq_dk_dv_loop_seqk_parallel_kernelI23Flash_bwd_kernel_traitsILi128ELi64ELi128ELi8ELi2ELi4ELi2ELb0ELb0EN7cutlass6half_tE19Flash_kernel_traitsILi128ELi64ELi128ELi8ES3_EELb1ELb0ELb0ELb1ELb0ELb0ELb0EEEvNS_16Flash_bwd_paramsE --------------------------
	.section	.text._ZN5flash44flash_bwd_dq_dk_dv_loop_seqk_parallel_kernelI23Flash_bwd_kernel_traitsILi128ELi64ELi128ELi8ELi2ELi4ELi2ELb0ELb0EN7cutlass6half_tE19Flash_kernel_traitsILi128ELi64ELi128ELi8ES3_EELb1ELb0ELb0ELb1ELb0ELb0ELb0EEEvNS_16Flash_bwd_paramsE,"ax",@progbits
	.align	128
        .global         _ZN5flash44flash_bwd_dq_dk_dv_loop_seqk_parallel_kernelI23Flash_bwd_kernel_traitsILi128ELi64ELi128ELi8ELi2ELi4ELi2ELb0ELb0EN7cutlass6half_tE19Flash_kernel_traitsILi128ELi64ELi128ELi8ES3_EELb1ELb0ELb0ELb1ELb0ELb0ELb0EEEvNS_16Flash_bwd_paramsE
        .type           _ZN5flash44flash_bwd_dq_dk_dv_loop_seqk_parallel_kernelI23Flash_bwd_kernel_traitsILi128ELi64ELi128ELi8ELi2ELi4ELi2ELb0ELb0EN7cutlass6half_tE19Flash_kernel_traitsILi128ELi64ELi128ELi8ES3_EELb1ELb0ELb0ELb1ELb0ELb0ELb0EEEvNS_16Flash_bwd_paramsE,@function
        .size           _ZN5flash44flash_bwd_dq_dk_dv_loop_seqk_parallel_kernelI23Flash_bwd_kernel_traitsILi128ELi64ELi128ELi8ELi2ELi4ELi2ELb0ELb0EN7cutlass6half_tE19Flash_kernel_traitsILi128ELi64ELi128ELi8ES3_EELb1ELb0ELb0ELb1ELb0ELb0ELb0EEEvNS_16Flash_bwd_paramsE,(.L_x_2451 - _ZN5flash44flash_bwd_dq_dk_dv_loop_seqk_parallel_kernelI23Flash_bwd_kernel_traitsILi128ELi64ELi128ELi8ELi2ELi4ELi2ELb0ELb0EN7cutlass6half_tE19Flash_kernel_traitsILi128ELi64ELi128ELi8ES3_EELb1ELb0ELb0ELb1ELb0ELb0ELb0EEEvNS_16Flash_bwd_paramsE)
        .other          _ZN5flash44flash_bwd_dq_dk_dv_loop_seqk_parallel_kernelI23Flash_bwd_kernel_traitsILi128ELi64ELi128ELi8ELi2ELi4ELi2ELb0ELb0EN7cutlass6half_tE19Flash_kernel_traitsILi128ELi64ELi128ELi8ES3_EELb1ELb0ELb0ELb1ELb0ELb0ELb0EEEvNS_16Flash_bwd_paramsE,@"STO_CUDA_ENTRY STV_DEFAULT"
_ZN5flash44flash_bwd_dq_dk_dv_loop_seqk_parallel_kernelI23Flash_bwd_kernel_traitsILi128ELi64ELi128ELi8ELi2ELi4ELi2ELb0ELb0EN7cutlass6half_tE19Flash_kernel_traitsILi128ELi64ELi128ELi8ES3_EELb1ELb0ELb0ELb1ELb0ELb0ELb0EEEvNS_16Flash_bwd_paramsE:
.text._ZN5flash44flash_bwd_dq_dk_dv_loop_seqk_parallel_kernelI23Flash_bwd_kernel_traitsILi128ELi64ELi128ELi8ELi2ELi4ELi2ELb0ELb0EN7cutlass6half_tE19Flash_kernel_traitsILi128ELi64ELi128ELi8ES3_EELb1ELb0ELb0ELb1ELb0ELb0ELb0EEEvNS_16Flash_bwd_paramsE:
        /* <DEDUP_REMOVED lines=49> */
.L_x_2022:
        /* <DEDUP_REMOVED lines=52> */
.L_x_1941:
        /* <DEDUP_REMOVED lines=33> */
.L_x_1943:
[----:B------:R-:W1:Y:S01]  /*0860*/  LDCU.64 UR14, c[0x0][0x3b8] ;  /* 0x00007700ff0e77ac */ /* 0x000e620008000a00 */
[----:B------:R-:W-:-:S04]  /*0870*/  UIADD3 UR8, UPT, UPT, UR38, UR40, URZ ;  /* 0x0000002826087290 */ /* 0x000fc8000fffe0ff */
[----:B-1----:R-:W-:Y:S02]  /*0880*/  UIMAD.WIDE.U32 UR54, UR8, UR14, URZ ;  /* 0x0000000e083672a5 */ /* 0x002fe4000f8e00ff */
[----:B------:R-:W-:-:S04]  /*0890*/  UIMAD UR8, UR8, UR15, URZ ;  /* 0x0000000f080872a4 */ /* 0x000fc8000f8e02ff */
[----:B------:R-:W-:-:S06]  /*08a0*/  UIADD3 UR8, UPT, UPT, UR55, UR8, URZ ;  /* 0x0000000837087290 */ /* 0x000fcc000fffe0ff */
[----:B------:R-:W-:Y:S02]  /*08b0*/  MOV R19, UR8 ;  /* 0x0000000800137c02 */ /* 0x000fe40008000f00 */
.L_x_1944:
        /* <DEDUP_REMOVED lines=43> */
.L_x_1945:
[----:B------:R-:W1:Y:S01]  /*0b70*/  LDCU.64 UR12, c[0x0][0x3c0] ;  /* 0x00007800ff0c77ac */ /* 0x000e620008000a00 */
[----:B------:R-:W-:-:S04]  /*0b80*/  UIADD3 UR8, UPT, UPT, UR38, UR40, URZ ;  /* 0x0000002826087290 */ /* 0x000fc8000fffe0ff */
[----:B-1----:R-:W-:Y:S02]  /*0b90*/  UIMAD.WIDE.U32 UR50, UR8, UR12, URZ ;  /* 0x0000000c083272a5 */ /* 0x002fe4000f8e00ff */
[----:B------:R-:W-:-:S04]  /*0ba0*/  UIMAD UR8, UR8, UR13, URZ ;  /* 0x0000000d080872a4 */ /* 0x000fc8000f8e02ff */
[----:B------:R-:W-:-:S06]  /*0bb0*/  UIADD3 UR8, UPT, UPT, UR51, UR8, URZ ;  /* 0x0000000833087290 */ /* 0x000fcc000fffe0ff */
[----:B------:R-:W-:-:S07]  /*0bc0*/  MOV R23, UR8 ;  /* 0x0000000800177c02 */ /* 0x000fce0008000f00 */
.L_x_1946:
        /* <DEDUP_REMOVED lines=28> */
.L_x_1947:
[----:B------:R-:W-:Y:S02]  /*0d90*/  UIMAD.WIDE.U32 UR10, UR62, UR16, URZ ;  /* 0x000000103e0a72a5 */ /* 0x000fe4000f8e00ff */
[----:B------:R-:W-:-:S04]  /*0da0*/  UIMAD UR8, UR63, UR16, URZ ;  /* 0x000000103f0872a4 */ /* 0x000fc8000f8e02ff */
[----:B------:R-:W-:-:S12]  /*0db0*/  UIADD3 UR8, UPT, UPT, UR11, UR8, URZ ;  /* 0x000000080b087290 */ /* 0x000fd8000fffe0ff */
.L_x_1948:
        /* <DEDUP_REMOVED lines=20> */
.L_x_1949:
[----:B------:R-:W1:Y:S01]  /*0f00*/  LDCU UR55, c[0x0][0x434] ;  /* 0x00008680ff3777ac */ /* 0x000e620008000800 */
[----:B------:R-:W-:-:S04]  /*0f10*/  UIMAD UR9, UR23, UR32, UR24 ;  /* 0x00000020170972a4 */ /* 0x000fc8000f8e0218 */
[----:B-1----:R-:W-:Y:S02]  /*0f20*/  UIMAD UR55, UR9, UR55, URZ ;  /* 0x00000037093772a4 */ /* 0x002fe4000f8e02ff */
.L_x_1950:
        /* <DEDUP_REMOVED lines=11> */
.L_x_1951:
[----:B------:R-:W1:Y:S01]  /*0fe0*/  LDCU UR53, c[0x0][0x444] ;  /* 0x00008880ff3577ac */ /* 0x000e620008000800 */
[----:B------:R-:W-:-:S04]  /*0ff0*/  UIMAD UR9, UR23, UR32, UR24 ;  /* 0x00000020170972a4 */ /* 0x000fc8000f8e0218 */
[----:B-1----:R-:W-:-:S12]  /*1000*/  UIMAD UR53, UR9, UR53, URZ ;  /* 0x00000035093572a4 */ /* 0x002fd8000f8e02ff */
.L_x_1952:
        /* <DEDUP_REMOVED lines=27> */
[----:B------:R-:W2:Y:S01]  /*11c0*/  LDCU.64 UR58, c[0x0][0x5e8] ;  /* 0x0000bd00ff3a77ac */ /* 0x000ea20008000a00 */
[----:B------:R-:W-:-:S02]  /*11d0*/  IADD3 R27, PT, PT, R24, 0x60, RZ ;  /* 0x00000060181b7810 */ /* 0x000fc40007ffe0ff */
[----:B------:R-:W-:Y:S02]  /*11e0*/  IMAD.X R3, RZ, RZ, UR17, P0 ;  /* 0x00000011ff037e24 */ /* 0x000fe400080e06ff */
[----:B------:R-:W-:Y:S02]  /*11f0*/  VIADD R26, R24, 0x40 ;  /* 0x00000040181a7836 */ /* 0x000fe40000000000 */
[----:B------:R-:W-:-:S04]  /*1200*/  IMAD.WIDE.U32 R2, R0, UR47, R2 ;  /* 0x0000002f00027c25 */ /* 0x000fc8000f8e0002 */
[----:B------:R-:W-:Y:S01]  /*1210*/  IMAD.U32 R0, RZ, RZ, UR10 ;  /* 0x0000000aff007e24 */ /* 0x000fe2000f8e00ff */
[----:B------:R-:W-:Y:S01]  /*1220*/  IADD3 R3, PT, PT, R3, UR16, RZ ;  /* 0x0000001003037c10 */ /* 0x000fe2000fffe0ff */
[----:B------:R-:W4:Y:S02]  /*1230*/  LDCU.64 UR16, c[0x0][0x3c8] ;  /* 0x00007900ff1077ac */ /* 0x000f240008000a00 */
[----:B------:R-:W-:Y:S01]  /*1240*/  IMAD.WIDE.U32 R2, R0, UR24, R2 ;  /* 0x0000001800027c25 */ /* 0x000fe2000f8e0002 */
[----:B-1----:R-:W-:-:S03]  /*1250*/  UIMAD.WIDE UR56, UR55, 0x4, UR56 ;  /* 0x00000004373878a5 */ /* 0x002fc6000f8e0238 */
[----:B------:R-:W-:Y:S01]  /*1260*/  IMAD.U32 R0, RZ, RZ, UR11 ;  /* 0x0000000bff007e24 */ /* 0x000fe2000f8e00ff */
[----:B------:R-:W1:Y:S03]  /*1270*/  LDCU.64 UR10, c[0x0][0x550] ;  /* 0x0000aa00ff0a77ac */ /* 0x000e660008000a00 */
        /* <DEDUP_REMOVED lines=15> */
[----:B-1----:R-:W-:-:S02]  /*1370*/  LEA R244, P2, R2, UR10, 0x1 ;  /* 0x0000000a02f47c11 */ /* 0x002fc4000f8408ff */
        /* <DEDUP_REMOVED lines=10> */
[----:B------:R-:W-:Y:S01]  /*1420*/  IMAD.WIDE.U32 R2, R24, R12, R2 ;  /* 0x0000000c18027225 */ /* 0x000fe200078e0002 */
[----:B------:R-:W-:-:S02]  /*1430*/  MOV R4, UR52 ;  /* 0x0000003400047c02 */ /* 0x000fc40008000f00 */
[----:B------:R-:W-:Y:S01]  /*1440*/  IADD3.X R5, PT, PT, R5, UR49, R0, P1, P0 ;  /* 0x0000003105057c10 */ /* 0x000fe20008fe0400 */
[----:B------:R-:W-:Y:S01]  /*1450*/  IMAD R3, R24, R13, R3 ;  /* 0x0000000d18037224 */ /* 0x000fe200078e0203 */
[----:B------:R-:W-:Y:S01]  /*1460*/  IADD3 R0, P0, PT, R9, UR52, RZ ;  /* 0x0000003409007c10 */ /* 0x000fe2000ff1e0ff */
[----:B--2---:R-:W-:Y:S01]  /*1470*/  UIMAD.WIDE UR52, UR53, 0x4, UR58 ;  /* 0x00000004353478a5 */ /* 0x004fe2000f8e023a */
[----:B---3--:R-:W-:Y:S02]  /*1480*/  LEA R241, P1, R2, UR8, 0x1 ;  /* 0x0000000802f17c11 */ /* 0x008fe4000f8208ff */
[----:B------:R-:W-:Y:S02]  /*1490*/  LEA.HI.X.SX32 R4, R4, R5, 0x1, P0 ;  /* 0x0000000504047211 */ /* 0x000fe400000f0eff */
[----:B----4-:R-:W-:Y:S02]  /*14a0*/  LEA R238, P0, R0, UR16, 0x2 ;  /* 0x0000001000ee7c11 */ /* 0x010fe4000f8010ff */
        /* <DEDUP_REMOVED lines=24> */
.L_x_1954:
[----:B------:R-:W1:Y:S01]  /*1630*/  LDCU.64 UR10, c[0x0][0x5c0] ;  /* 0x0000b800ff0a77ac */ /* 0x000e620008000a00 */
[----:B------:R-:W-:-:S04]  /*1640*/  UIADD3 UR5, UPT, UPT, UR38, UR40, URZ ;  /* 0x0000002826057290 */ /* 0x000fc8000fffe0ff */
[----:B-1----:R-:W-:Y:S02]  /*1650*/  UIMAD.WIDE.U32 UR16, UR5, UR10, URZ ;  /* 0x0000000a051072a5 */ /* 0x002fe4000f8e00ff */
[----:B------:R-:W-:-:S04]  /*1660*/  UIMAD UR5, UR5, UR11, URZ ;  /* 0x0000000b050572a4 */ /* 0x000fc8000f8e02ff */
[----:B------:R-:W-:-:S06]  /*1670*/  UIADD3 UR5, UPT, UPT, UR17, UR5, URZ ;  /* 0x0000000511057290 */ /* 0x000fcc000fffe0ff */
[----:B------:R-:W-:Y:S02]  /*1680*/  MOV R0, UR5 ;  /* 0x0000000500007c02 */ /* 0x000fe40008000f00 */
.L_x_1955:
        /* <DEDUP_REMOVED lines=12> */
.L_x_1956:
[----:B------:R-:W1:Y:S01]  /*1750*/  LDCU.64 UR8, c[0x0][0x5c8] ;  /* 0x0000b900ff0877ac */ /* 0x000e620008000a00 */
[----:B------:R-:W-:-:S04]  /*1760*/  UIADD3 UR38, UPT, UPT, UR38, UR40, URZ ;  /* 0x0000002826267290 */ /* 0x000fc8000fffe0ff */
[----:B-1----:R-:W-:Y:S02]  /*1770*/  UIMAD.WIDE.U32 UR14, UR38, UR8, URZ ;  /* 0x00000008260e72a5 */ /* 0x002fe4000f8e00ff */
[----:B------:R-:W-:-:S04]  /*1780*/  UIMAD UR38, UR38, UR9, URZ ;  /* 0x00000009262672a4 */ /* 0x000fc8000f8e02ff */
[----:B------:R-:W-:-:S06]  /*1790*/  UIADD3 UR38, UPT, UPT, UR15, UR38, URZ ;  /* 0x000000260f267290 */ /* 0x000fcc000fffe0ff */
[----:B------:R-:W-:Y:S02]  /*17a0*/  MOV R9, UR38 ;  /* 0x0000002600097c02 */ /* 0x000fe40008000f00 */
.L_x_1957:
        /* <DEDUP_REMOVED lines=30> */
.L_x_1959:
[----:B------:R-:W-:Y:S05]  /*1990*/  BSYNC.RECONVERGENT B0 ;  /* 0x0000000000007941 */ /* 0x000fea0003800200 */
.L_x_1958:
        /* <DEDUP_REMOVED lines=16> */
.L_x_1961:
[----:B------:R-:W-:Y:S05]  /*1aa0*/  BSYNC.RECONVERGENT B0 ;  /* 0x0000000000007941 */ /* 0x000fea0003800200 */
.L_x_1960:
        /* <DEDUP_REMOVED lines=16> */
.L_x_1963:
[----:B------:R-:W-:Y:S05]  /*1bb0*/  BSYNC.RECONVERGENT B0 ;  /* 0x0000000000007941 */ /* 0x000fea0003800200 */
.L_x_1962:
        /* <DEDUP_REMOVED lines=16> */
.L_x_1965:
[----:B------:R-:W-:Y:S05]  /*1cc0*/  BSYNC.RECONVERGENT B0 ;  /* 0x0000000000007941 */ /* 0x000fea0003800200 */
.L_x_1964:
        /* <DEDUP_REMOVED lines=25> */
.L_x_1967:
[----:B------:R-:W-:Y:S05]  /*1e60*/  BSYNC.RECONVERGENT B0 ;  /* 0x0000000000007941 */ /* 0x000fea0003800200 */
.L_x_1966:
        /* <DEDUP_REMOVED lines=16> */
.L_x_1969:
[----:B------:R-:W-:Y:S05]  /*1f70*/  BSYNC.RECONVERGENT B0 ;  /* 0x0000000000007941 */ /* 0x000fea0003800200 */
.L_x_1968:
        /* <DEDUP_REMOVED lines=16> */
.L_x_1971:
[----:B------:R-:W-:Y:S05]  /*2080*/  BSYNC.RECONVERGENT B0 ;  /* 0x0000000000007941 */ /* 0x000fea0003800200 */
.L_x_1970:
        /* <DEDUP_REMOVED lines=17> */
.L_x_1953:
        /* <DEDUP_REMOVED lines=30> */
.L_x_1974:
[----:B------:R2:W-:Y:S04]  /*2380*/  STS.128 [R6+0x8000], RZ ;  /* 0x008000ff06007388 */ /* 0x0005e80000000c00 */
[----:B------:R2:W-:Y:S02]  /*2390*/  STS.128 [R6+0xa000], RZ ;  /* 0x00a000ff06007388 */ /* 0x0005e40000000c00 */
.L_x_1975:
[----:B------:R-:W-:Y:S05]  /*23a0*/  BSYNC.RECONVERGENT B0 ;  /* 0x0000000000007941 */ /* 0x000fea0003800200 */
.L_x_1973:
        /* <DEDUP_REMOVED lines=23> */
.L_x_1977:
[----:B------:R-:W-:Y:S05]  /*2520*/  BSYNC.RECONVERGENT B0 ;  /* 0x0000000000007941 */ /* 0x000fea0003800200 */
.L_x_1976:
        /* <DEDUP_REMOVED lines=21> */
.L_x_1979:
[----:B------:R1:W-:Y:S04]  /*2680*/  STS.128 [R236], RZ ;  /* 0x000000ffec007388 */ /* 0x0003e80000000c00 */
[----:B------:R1:W-:Y:S02]  /*2690*/  STS.128 [R236+0x2000], RZ ;  /* 0x002000ffec007388 */ /* 0x0003e40000000c00 */
.L_x_1980:
[----:B------:R-:W-:Y:S05]  /*26a0*/  BSYNC.RECONVERGENT B0 ;  /* 0x0000000000007941 */ /* 0x000fea0003800200 */
.L_x_1978:
        /* <DEDUP_REMOVED lines=40> */
.L_x_1982:
[----:B------:R-:W-:Y:S05]  /*2930*/  BSYNC.RECONVERGENT B0 ;  /* 0x0000000000007941 */ /* 0x000fea0003800200 */
.L_x_1981:
        /* <DEDUP_REMOVED lines=36> */
.L_x_1984:
[----:B------:R2:W-:Y:S04]  /*2b80*/  STS.128 [R6+0xc000], RZ ;  /* 0x00c000ff06007388 */ /* 0x0005e80000000c00 */
[----:B------:R2:W-:Y:S02]  /*2b90*/  STS.128 [R6+0x10000], RZ ;  /* 0x010000ff06007388 */ /* 0x0005e40000000c00 */
.L_x_1985:
[----:B------:R-:W-:Y:S05]  /*2ba0*/  BSYNC.RECONVERGENT B0 ;  /* 0x0000000000007941 */ /* 0x000fea0003800200 */
.L_x_1983:
        /* <DEDUP_REMOVED lines=29> */
.L_x_1987:
[----:B------:R-:W-:Y:S05]  /*2d80*/  BSYNC.RECONVERGENT B0 ;  /* 0x0000000000007941 */ /* 0x000fea0003800200 */
.L_x_1986:
        /* <DEDUP_REMOVED lines=26> */
.L_x_1989:
[----:B------:R-:W-:Y:S05]  /*2f30*/  BSYNC.RECONVERGENT B0 ;  /* 0x0000000000007941 */ /* 0x000fea0003800200 */
.L_x_1988:
        /* <DEDUP_REMOVED lines=26> */
.L_x_1991:
[----:B------:R-:W-:Y:S05]  /*30e0*/  BSYNC.RECONVERGENT B0 ;  /* 0x0000000000007941 */ /* 0x000fea0003800200 */
.L_x_1990:
        /* <DEDUP_REMOVED lines=34> */
.L_x_1993:
[----:B------:R1:W-:Y:S04]  /*3310*/  STS.128 [R6+0x14000], RZ ;  /* 0x014000ff06007388 */ /* 0x0003e80000000c00 */
[----:B------:R1:W-:Y:S02]  /*3320*/  STS.128 [R6+0x18000], RZ ;  /* 0x018000ff06007388 */ /* 0x0003e40000000c00 */
.L_x_1994:
[----:B------:R-:W-:Y:S05]  /*3330*/  BSYNC.RECONVERGENT B0 ;  /* 0x0000000000007941 */ /* 0x000fea0003800200 */
.L_x_1992:
        /* <DEDUP_REMOVED lines=26> */
.L_x_1996:
[----:B------:R-:W-:Y:S05]  /*34e0*/  BSYNC.RECONVERGENT B0 ;  /* 0x0000000000007941 */ /* 0x000fea0003800200 */
.L_x_1995:
        /* <DEDUP_REMOVED lines=26> */
.L_x_1998:
[----:B------:R-:W-:Y:S05]  /*3690*/  BSYNC.RECONVERGENT B0 ;  /* 0x0000000000007941 */ /* 0x000fea0003800200 */
.L_x_1997:
        /* <DEDUP_REMOVED lines=26> */
.L_x_2000:
[----:B------:R-:W-:Y:S05]  /*3840*/  BSYNC.RECONVERGENT B0 ;  /* 0x0000000000007941 */ /* 0x000fea0003800200 */
.L_x_1999:
[----:B------:R-:W1:Y:S01]  /*3850*/  LDCU.64 UR10, c[0x0][0x538] ;  /* 0x0000a700ff0a77ac */ /* 0x000e620008000a00 */
[----:B------:R-:W1:Y:S01]  /*3860*/  LDC.64 R10, c[0x0][0x528] ;  /* 0x00014a00ff0a7b82 */ /* 0x000e620000000a00 */
[----:B------:R-:W1:Y:S01]  /*3870*/  S2R R217, SR_TID.X ;  /* 0x0000000000d97919 */ /* 0x000e620000002100 */
[C---:B------:R-:W-:Y:S01]  /*3880*/  IMAD.SHL.U32 R4, R28.reuse, 0x2, RZ ;  /* 0x000000021c047824 */ /* 0x040fe200078e00ff */
[----:B------:R-:W-:Y:S01]  /*3890*/  SHF.R.U32.HI R12, RZ, 0x4, R28 ;  /* 0x00000004ff0c7819 */ /* 0x000fe2000001161c */
[----:B------:R-:W-:Y:S01]  /*38a0*/  IMAD.SHL.U32 R208, R28, 0x40, RZ ;  /* 0x000000401cd07824 */ /* 0x000fe200078e00ff */
[----:B------:R-:W-:Y:S01]  /*38b0*/  LOP3.LUT R245, R245, 0x1, RZ, 0xc0, !PT ;  /* 0x00000001f5f57812 */ /* 0x000fe200078ec0ff */
[----:B------:R-:W-:Y:S01]  /*38c0*/  IMAD.U32 R0, RZ, RZ, UR5 ;  /* 0x00000005ff007e24 */ /* 0x000fe2000f8e00ff */
[----:B------:R-:W-:Y:S01]  /*38d0*/  LOP3.LUT R4, R4, 0x6, RZ, 0xc0, !PT ;  /* 0x0000000604047812 */ /* 0x000fe200078ec0ff */
[----:B------:R-:W1:Y:S02]  /*38e0*/  LDCU UR5, c[0x0][0x440] ;  /* 0x00008800ff0577ac */ /* 0x000e640008000800 */
[----:B-1234-:R-:W-:Y:S01]  /*38f0*/  LOP3.LUT R6, R208, 0x1c0, RZ, 0xc0, !PT ;  /* 0x000001c0d0067812 */ /* 0x01efe200078ec0ff */
[----:B------:R-:W-:Y:S01]  /*3900*/  IMAD.SHL.U32 R209, R28, 0x20, RZ ;  /* 0x000000201cd17824 */ /* 0x000fe200078e00ff */
[----:B------:R-:W-:Y:S01]  /*3910*/  LOP3.LUT R4, R4, 0x1e0, R29, 0xf8, !PT ;  /* 0x000001e004047812 */ /* 0x000fe200078ef81d */
[----:B------:R-:W-:Y:S01]  /*3920*/  IMAD R245, R0, 0x4, R245 ;  /* 0x0000000400f57824 */ /* 0x000fe200078e02f5 */
[----:B------:R-:W1:Y:S01]  /*3930*/  LDC R242, c[0x0][0x44c] ;  /* 0x00011300fff27b82 */ /* 0x000e620000000800 */
[----:B------:R-:W0:Y:S01]  /*3940*/  LDGDEPBAR ;  /* 0x00000000000079af */ /* 0x000e220000000000 */
[----:B------:R-:W-:-:S04]  /*3950*/  UISETP.NE.U32.AND UP0, UPT, UR10, URZ, UPT ;  /* 0x000000ff0a00728c */ /* 0x000fc8000bf05070 */
[----:B------:R-:W-:Y:S01]  /*3960*/  UISETP.NE.AND.EX UP0, UPT, UR11, URZ, UPT, UP0 ;  /* 0x000000ff0b00728c */ /* 0x000fe2000bf05300 */
[----:B------:R-:W2:Y:S05]  /*3970*/  LDG.E.64 R8, desc[UR36][R10.64+0x8] ;  /* 0x000008240a087981 */ /* 0x000eaa000c1e1b00 */
[----:B------:R-:W-:-:S05]  /*3980*/  PLOP3.LUT P0, PT, PT, PT, UP0, 0x80, 0x8 ;  /* 0x000000000008781c */ /* 0x000fca0003f0f008 */
[----:B------:R-:W3:Y:S01]  /*3990*/  @UP0 LDCU.64 UR8, c[0x0][0x540] ;  /* 0x0000a800ff0807ac */ /* 0x000ee20008000a00 */
[----:B------:R-:W-:Y:S01]  /*39a0*/  @UP0 UMOV UR12, UR24 ;  /* 0x00000018000c0c82 */ /* 0x000fe20008000000 */
[----:B------:R-:W-:Y:S01]  /*39b0*/  @UP0 UMOV UR13, URZ ;  /* 0x000000ff000d0c82 */ /* 0x000fe20008000000 */
[----:B------:R-:W4:Y:S01]  /*39c0*/  LDG.E.64 R10, desc[UR36][R10.64] ;  /* 0x000000240a0a7981 */ /* 0x000f22000c1e1b00 */
[----:B---3--:R-:W-:Y:S01]  /*39d0*/  @UP0 UIMAD.WIDE.U32 UR12, UR23, UR8, UR12 ;  /* 0x00000008170c02a5 */ /* 0x008fe2000f8e000c */
[C---:B------:R-:W-:Y:S02]  /*39e0*/  IMAD.SHL.U32 R15, R217.reuse, 0x2, RZ ;  /* 0x00000002d90f7824 */ /* 0x040fe400078e00ff */
[C---:B------:R-:W-:Y:S01]  /*39f0*/  IMAD.SHL.U32 R216, R217.reuse, 0x8, RZ ;  /* 0x00000008d9d87824 */ /* 0x040fe200078e00ff */
[----:B------:R-:W-:Y:S02]  /*3a00*/  @UP0 UIMAD UR9, UR23, UR9, UR13 ;  /* 0x00000009170902a4 */ /* 0x000fe4000f8e020d */
[----:B------:R-:W-:Y:S01]  /*3a10*/  @UP0 ULEA UR10, UP1, UR12, UR10, 0x2 ;  /* 0x0000000a0c0a0291 */ /* 0x000fe2000f8210ff */
[----:B------:R-:W-:Y:S01]  /*3a20*/  IMAD.SHL.U32 R13, R217, 0x10, RZ ;  /* 0x00000010d90d7824 */ /* 0x000fe200078e00ff */
[----:B------:R-:W-:Y:S01]  /*3a30*/  SHF.R.U32.HI R14, RZ, 0x1, R217 ;  /* 0x00000001ff0e7819 */ /* 0x000fe200000116d9 */
[----:B------:R-:W-:Y:S01]  /*3a40*/  IMAD.MOV.U32 R204, RZ, RZ, 0x40 ;  /* 0x00000040ffcc7424 */ /* 0x000fe200078e00ff */
[----:B------:R-:W-:-:S02]  /*3a50*/  @UP0 ULEA.HI.X UR11, UR12, UR11, UR9, 0x2, UP1 ;  /* 0x0000000b0c0b0291 */ /* 0x000fc400088f1409 */
[----:B------:R-:W-:Y:S01]  /*3a60*/  IMAD.U32 R2, RZ, RZ, UR10 ;  /* 0x0000000aff027e24 */ /* 0x000fe2000f8e00ff */
[----:B------:R-:W-:Y:S01]  /*3a70*/  R2P PR, R28, 0x6 ;  /* 0x000000061c007804 */ /* 0x000fe20000000000 */
[----:B------:R-:W-:Y:S01]  /*3a80*/  IMAD.MOV.U32 R203, RZ, RZ, 0x20 ;  /* 0x00000020ffcb7424 */ /* 0x000fe200078e00ff */
[----:B------:R-:W3:Y:S01]  /*3a90*/  @UP0 LDCU UR9, c[0x0][0x458] ;  /* 0x00008b00ff0907ac */ /* 0x000ee20008000800 */
[----:B------:R-:W-:Y:S01]  /*3aa0*/  IMAD.U32 R3, RZ, RZ, UR11 ;  /* 0x0000000bff037e24 */ /* 0x000fe2000f8e00ff */
[----:B------:R-:W-:Y:S02]  /*3ab0*/  LOP3.LUT R13, R13, 0x1c0, RZ, 0xc0, !PT ;  /* 0x000001c00d0d7812 */ /* 0x000fe400078ec0ff */
[----:B------:R-:W-:Y:S01]  /*3ac0*/  SHF.R.U32.HI R218, RZ, 0x3, R217 ;  /* 0x00000003ffda7819 */ /* 0x000fe200000116d9 */
[----:B------:R-:W-:Y:S01]  /*3ad0*/  IMAD.MOV.U32 R237, RZ, RZ, R236 ;  /* 0x000000ffffed7224 */ /* 0x000fe200078e00ec */
[----:B------:R1:W4:Y:S01]  /*3ae0*/  @P0 LDG.E R7, desc[UR36][R2.64] ;  /* 0x0000002402070981 */ /* 0x000322000c1e1900 */
        /* <DEDUP_REMOVED lines=24> */
[----:B-1----:R-:W-:Y:S01]  /*3c70*/  VIADD R2, R246, UR35 ;  /* 0x00000023f6027c36 */ /* 0x002fe20008000000 */
[----:B------:R-:W-:Y:S01]  /*3c80*/  CS2R R110, SRZ ;  /* 0x00000000006e7805 */ /* 0x000fe2000001ff00 */
[----:B------:R-:W-:Y:S01]  /*3c90*/  IMAD.U32 R3, RZ, RZ, UR30 ;  /* 0x0000001eff037e24 */ /* 0x000fe2000f8e00ff */
[----:B------:R-:W-:Y:S01]  /*3ca0*/  CS2R R108, SRZ ;  /* 0x00000000006c7805 */ /* 0x000fe2000001ff00 */
[----:B------:R-:W-:Y:S01]  /*3cb0*/  IMAD R5, R0, 0x40, R2 ;  /* 0x0000004000057824 */ /* 0x000fe200078e0202 */
[----:B------:R-:W-:-:S02]  /*3cc0*/  LOP3.LUT R2, R12, 0x8, RZ, 0xc0, !PT ;  /* 0x000000080c027812 */ /* 0x000fc400078ec0ff */
[----:B------:R-:W-:Y:S02]  /*3cd0*/  CS2R R114, SRZ ;  /* 0x0000000000727805 */ /* 0x000fe4000001ff00 */
[----:B------:R-:W-:Y:S02]  /*3ce0*/  IADD3 R3, PT, PT, R4, UR39, R3 ;  /* 0x0000002704037c10 */ /* 0x000fe4000fffe003 */
[----:B------:R-:W-:Y:S02]  /*3cf0*/  CS2R R112, SRZ ;  /* 0x0000000000707805 */ /* 0x000fe4000001ff00 */
[----:B------:R-:W-:Y:S02]  /*3d00*/  LOP3.LUT R0, R6, 0x38, R30, 0xf8, !PT ;  /* 0x0000003806007812 */ /* 0x000fe400078ef81e */
[----:B------:R-:W-:Y:S02]  /*3d10*/  CS2R R106, SRZ ;  /* 0x00000000006a7805 */ /* 0x000fe4000001ff00 */
[----:B------:R-:W-:-:S02]  /*3d20*/  LOP3.LUT R2, R2, 0x10, R28, 0xf8, !PT ;  /* 0x0000001002027812 */ /* 0x000fc400078ef81c */
[----:B------:R-:W-:Y:S02]  /*3d30*/  CS2R R104, SRZ ;  /* 0x0000000000687805 */ /* 0x000fe4000001ff00 */
[----:B------:R-:W-:Y:S02]  /*3d40*/  IADD3 R219, PT, PT, R5, -0x29, -R3 ;  /* 0xffffffd705db7810 */ /* 0x000fe40007ffe803 */
[----:B------:R-:W-:Y:S02]  /*3d50*/  CS2R R102, SRZ ;  /* 0x0000000000667805 */ /* 0x000fe4000001ff00 */
[----:B------:R-:W-:Y:S02]  /*3d60*/  LOP3.LUT R4, R208, 0x200, RZ, 0xc0, !PT ;  /* 0x00000200d0047812 */ /* 0x000fe400078ec0ff */
[----:B------:R-:W-:Y:S02]  /*3d70*/  CS2R R100, SRZ ;  /* 0x0000000000647805 */ /* 0x000fe4000001ff00 */
[----:B------:R-:W-:-:S02]  /*3d80*/  LOP3.LUT R3, R0, 0x8, R29, 0x78, !PT ;  /* 0x0000000800037812 */ /* 0x000fc400078e781d */
[----:B------:R-:W-:Y:S02]  /*3d90*/  CS2R R94, SRZ ;  /* 0x00000000005e7805 */ /* 0x000fe4000001ff00 */
[----:B------:R-:W-:Y:S02]  /*3da0*/  LOP3.LUT R2, R2, R0, RZ, 0x3c, !PT ;  /* 0x0000000002027212 */ /* 0x000fe400078e3cff */
[----:B------:R-:W-:Y:S02]  /*3db0*/  CS2R R92, SRZ ;  /* 0x00000000005c7805 */ /* 0x000fe4000001ff00 */
[----:B------:R-:W-:Y:S02]  /*3dc0*/  LOP3.LUT R0, R0, 0x8, R28, 0x78, !PT ;  /* 0x0000000800007812 */ /* 0x000fe400078e781c */
[----:B------:R-:W-:Y:S02]  /*3dd0*/  CS2R R98, SRZ ;  /* 0x0000000000627805 */ /* 0x000fe4000001ff00 */
[----:B------:R-:W-:-:S02]  /*3de0*/  LOP3.LUT R4, R4, 0x400, R209, 0xf8, !PT ;  /* 0x0000040004047812 */ /* 0x000fc400078ef8d1 */
[----:B------:R-:W-:Y:S02]  /*3df0*/  CS2R R96, SRZ ;  /* 0x0000000000607805 */ /* 0x000fe4000001ff00 */
[----:B------:R-:W-:Y:S01]  /*3e00*/  LOP3.LUT R209, R0, 0x7a00, R209, 0xf8, !PT ;  /* 0x00007a0000d17812 */ /* 0x000fe200078ef8d1 */
[C---:B------:R-:W-:Y:S01]  /*3e10*/  IMAD.SHL.U32 R0, R217.reuse, 0x40, RZ ;  /* 0x00000040d9007824 */ /* 0x040fe200078e00ff */
[----:B---3--:R-:W1:Y:S01]  /*3e20*/  @P0 MUFU.RCP R5, UR9 ;  /* 0x0000000900050d08 */ /* 0x008e620008001000 */
[----:B------:R-:W-:Y:S01]  /*3e30*/  IMAD.SHL.U32 R12, R217, 0x20, RZ ;  /* 0x00000020d90c7824 */ /* 0x000fe200078e00ff */
[----:B------:R-:W-:Y:S02]  /*3e40*/  LOP3.LUT R213, R4, R3, RZ, 0xfc, !PT ;  /* 0x0000000304d57212 */ /* 0x000fe400078efcff */
[----:B------:R-:W-:Y:S02]  /*3e50*/  CS2R R90, SRZ ;  /* 0x00000000005a7805 */ /* 0x000fe4000001ff00 */
[----:B------:R-:W-:Y:S01]  /*3e60*/  LOP3.LUT R4, R0, 0x1c0, RZ, 0xc0, !PT ;  /* 0x000001c000047812 */ /* 0x000fe200078ec0ff */
[----:B------:R-:W-:Y:S01]  /*3e70*/  UIMAD UR9, UR23, UR32, UR24 ;  /* 0x00000020170972a4 */ /* 0x000fe2000f8e0218 */
[----:B------:R-:W-:-:S02]  /*3e80*/  LOP3.LUT R208, R2, 0x200, R208, 0xf8, !PT ;  /* 0x0000020002d07812 */ /* 0x000fc400078ef8d0 */
[----:B------:R-:W-:Y:S02]  /*3e90*/  CS2R R88, SRZ ;  /* 0x0000000000587805 */ /* 0x000fe4000001ff00 */
[----:B------:R-:W-:Y:S02]  /*3ea0*/  LOP3.LUT R2, R0, 0x200, RZ, 0xc0, !PT ;  /* 0x0000020000027812 */ /* 0x000fe400078ec0ff */
[----:B------:R-:W-:Y:S02]  /*3eb0*/  CS2R R86, SRZ ;  /* 0x0000000000567805 */ /* 0x000fe4000001ff00 */
[----:B------:R-:W-:Y:S02]  /*3ec0*/  LOP3.LUT R3, R15, 0x7006, R12, 0xc8, !PT ;  /* 0x000070060f037812 */ /* 0x000fe400078ec80c */
[----:B------:R-:W-:Y:S02]  /*3ed0*/  CS2R R84, SRZ ;  /* 0x0000000000547805 */ /* 0x000fe4000001ff00 */
[----:B------:R-:W-:Y:S01]  /*3ee0*/  LOP3.LUT R0, R4, 0x38, R216, 0xf8, !PT ;  /* 0x0000003804007812 */ /* 0x000fe200078ef8d8 */
[----:B------:R-:W-:Y:S01]  /*3ef0*/  USHF.L.U32 UR9, UR9, 0x5, URZ ;  /* 0x0000000509097899 */ /* 0x000fe200080006ff */
[----:B------:R-:W-:-:S02]  /*3f00*/  LOP3.LUT R6, R3, 0x400, R12, 0xf8, !PT ;  /* 0x0000040003067812 */ /* 0x000fc400078ef80c */
[----:B------:R-:W-:Y:S02]  /*3f10*/  CS2R R78, SRZ ;  /* 0x00000000004e7805 */ /* 0x000fe4000001ff00 */
[----:B------:R-:W-:Y:S01]  /*3f20*/  LOP3.LUT R3, R0, 0x8, R217, 0x78, !PT ;  /* 0x0000000800037812 */ /* 0x000fe200078e78d9 */
[----:B------:R-:W-:Y:S01]  /*3f30*/  USHF.R.S32.HI UR11, URZ, 0x1f, UR9 ;  /* 0x0000001fff0b7899 */ /* 0x000fe20008011409 */
[----:B------:R-:W-:Y:S02]  /*3f40*/  LOP3.LUT R2, R2, 0x400, R12, 0xf8, !PT ;  /* 0x0000040002027812 */ /* 0x000fe400078ef80c */
[----:B------:R-:W-:Y:S02]  /*3f50*/  CS2R R76, SRZ ;  /* 0x00000000004c7805 */ /* 0x000fe4000001ff00 */
[----:B------:R-:W-:Y:S02]  /*3f60*/  LOP3.LUT R0, R0, 0x8, R14, 0x78, !PT ;  /* 0x0000000800007812 */ /* 0x000fe400078e780e */
[----:B------:R-:W-:-:S02]  /*3f70*/  CS2R R82, SRZ ;  /* 0x0000000000527805 */ /* 0x000fc4000001ff00 */
[----:B------:R-:W-:Y:S02]  /*3f80*/  LOP3.LUT R4, R13, 0x38, R15, 0xf8, !PT ;  /* 0x000000380d047812 */ /* 0x000fe400078ef80f */
[----:B------:R-:W-:Y:S02]  /*3f90*/  CS2R R80, SRZ ;  /* 0x0000000000507805 */ /* 0x000fe4000001ff00 */
[----:B------:R-:W-:Y:S02]  /*3fa0*/  LOP3.LUT R215, R2, R0, RZ, 0xfc, !PT ;  /* 0x0000000002d77212 */ /* 0x000fe400078efcff */
[----:B------:R-:W-:Y:S02]  /*3fb0*/  CS2R R74, SRZ ;  /* 0x00000000004a7805 */ /* 0x000fe4000001ff00 */
[----:B------:R-:W-:Y:S02]  /*3fc0*/  LOP3.LUT R2, R4, 0x20, R14, 0x78, !PT ;  /* 0x0000002004027812 */ /* 0x000fe400078e780e */
[----:B------:R-:W-:-:S02]  /*3fd0*/  CS2R R72, SRZ ;  /* 0x0000000000487805 */ /* 0x000fc4000001ff00 */
[----:B------:R-:W-:Y:S02]  /*3fe0*/  LOP3.LUT R3, R3, 0x7a00, R12, 0xf8, !PT ;  /* 0x00007a0003037812 */ /* 0x000fe400078ef80c */
[----:B------:R-:W-:Y:S02]  /*3ff0*/  CS2R R70, SRZ ;  /* 0x0000000000467805 */ /* 0x000fe4000001ff00 */
[----:B------:R-:W-:Y:S02]  /*4000*/  LOP3.LUT R2, R6, R2, RZ, 0xfc, !PT ;  /* 0x0000000206027212 */ /* 0x000fe400078efcff */
[----:B------:R-:W-:Y:S02]  /*4010*/  CS2R R68, SRZ ;  /* 0x0000000000447805 */ /* 0x000fe4000001ff00 */
[----:B------:R-:W-:Y:S01]  /*4020*/  CS2R R62, SRZ ;  /* 0x00000000003e7805 */ /* 0x000fe2000001ff00 */
[----:B------:R-:W-:Y:S01]  /*4030*/  STL [R1+0x8], R3 ;  /* 0x0000080301007387 */ /* 0x000fe20000100800 */
[----:B------:R-:W-:-:S02]  /*4040*/  LEA R209, R209, UR25, 0x1 ;  /* 0x00000019d1d17c11 */ /* 0x000fc4000f8e08ff */
[----:B------:R-:W-:Y:S02]  /*4050*/  CS2R R60, SRZ ;  /* 0x00000000003c7805 */ /* 0x000fe4000001ff00 */
[----:B------:R-:W-:Y:S01]  /*4060*/  CS2R R66, SRZ ;  /* 0x0000000000427805 */ /* 0x000fe2000001ff00 */
[----:B------:R3:W-:Y:S01]  /*4070*/  STL [R1+0x4], R2 ;  /* 0x0000040201007387 */ /* 0x0007e20000100800 */
[----:B------:R-:W-:Y:S02]  /*4080*/  SEL R204, R204, 0xffffffc0, !P2 ;  /* 0xffffffc0cccc7807 */ /* 0x000fe40005000000 */
[----:B------:R-:W-:Y:S02]  /*4090*/  CS2R R64, SRZ ;  /* 0x0000000000407805 */ /* 0x000fe4000001ff00 */
[----:B------:R-:W-:Y:S02]  /*40a0*/  SEL R203, R203, 0xffffffe0, !P1 ;  /* 0xffffffe0cbcb7807 */ /* 0x000fe40004800000 */
[----:B------:R-:W-:-:S02]  /*40b0*/  CS2R R58, SRZ ;  /* 0x00000000003a7805 */ /* 0x000fc4000001ff00 */
[----:B------:R-:W-:Y:S01]  /*40c0*/  LEA R213, R213, UR25, 0x1 ;  /* 0x00000019d5d57c11 */ /* 0x000fe2000f8e08ff */
[----:B------:R-:W-:Y:S01]  /*40d0*/  IMAD.IADD R210, R204, 0x1, R209 ;  /* 0x00000001ccd27824 */ /* 0x000fe200078e02d1 */
[----:B------:R-:W-:Y:S01]  /*40e0*/  LEA R208, R208, UR25, 0x1 ;  /* 0x00000019d0d07c11 */ /* 0x000fe2000f8e08ff */
[----:B------:R-:W-:Y:S01]  /*40f0*/  UIADD3 UR30, UPT, UPT, UR30, 0x80, URZ ;  /* 0x000000801e1e7890 */ /* 0x000fe2000fffe0ff */
        /* <DEDUP_REMOVED lines=11> */
[----:B------:R-:W-:Y:S01]  /*41b0*/  VIADD R245, R245, 0xfffffffc ;  /* 0xfffffffcf5f57836 */ /* 0x000fe20000000000 */
[----:B------:R-:W-:Y:S01]  /*41c0*/  UMOV UR13, URZ ;  /* 0x000000ff000d7c82 */ /* 0x000fe20008000000 */
[----:B------:R-:W1:Y:S01]  /*41d0*/  LDCU UR8, c[0x0][0x3e0] ;  /* 0x00007c00ff0877ac */ /* 0x000e620008000800 */
[----:B---3--:R-:W-:Y:S01]  /*41e0*/  IMAD.SHL.U32 R2, R217, 0x2, RZ ;  /* 0x00000002d9027824 */ /* 0x008fe200078e00ff */
[----:B------:R-:W3:Y:S04]  /*41f0*/  LDCU UR10, c[0x0][0x45c] ;  /* 0x00008b80ff0a77ac */ /* 0x000ee80008000800 */
[----:B------:R-:W-:Y:S01]  /*4200*/  LOP3.LUT R214, R2, 0x20, RZ, 0xc0, !PT ;  /* 0x0000002002d67812 */ /* 0x000fe200078ec0ff */
[----:B------:R-:W-:-:S02]  /*4210*/  IMAD.IADD R211, R203, 0x1, R209 ;  /* 0x00000001cbd37824 */ /* 0x000fc400078e02d1 */
[----:B------:R-:W-:Y:S01]  /*4220*/  IMAD.IADD R212, R203, 0x1, R210 ;  /* 0x00000001cbd47824 */ /* 0x000fe200078e02d2 */
[----:B------:R-:W-:Y:S01]  /*4230*/  LOP3.LUT R214, R214, 0x18, R218, 0xf8, !PT ;  /* 0x00000018d6d67812 */ /* 0x000fe200078ef8da */
[----:B------:R-:W-:Y:S01]  /*4240*/  VIADD R213, R213, UR16 ;  /* 0x00000010d5d57c36 */ /* 0x000fe20008000000 */
[----:B------:R-:W-:Y:S01]  /*4250*/  USHF.L.U32 UR46, UR46, 0x3, URZ ;  /* 0x000000032e2e7899 */ /* 0x000fe200080006ff */
[----:B------:R-:W-:Y:S01]  /*4260*/  VIADD R208, R208, UR16 ;  /* 0x00000010d0d07c36 */ /* 0x000fe20008000000 */
[----:B------:R-:W-:Y:S01]  /*4270*/  UISETP.GE.AND UP1, UPT, UR30, UR35, UPT ;  /* 0x000000231e00728c */ /* 0x000fe2000bf26270 */
[----:B--2---:R-:W-:Y:S01]  /*4280*/  IADD3 R248, P4, P3, R8, UR9, R248 ;  /* 0x0000000908f87c10 */ /* 0x004fe2000fb9e0f8 */
[----:B------:R-:W2:Y:S04]  /*4290*/  LDCU.U8 UR9, c[0x0][0x4f8] ;  /* 0x00009f00ff0977ac */ /* 0x000ea80008000000 */
[----:B------:R-:W-:Y:S01]  /*42a0*/  IMAD.WIDE.U32 R248, R248, -0x2daee0ad, RZ ;  /* 0xd2511f53f8f87825 */ /* 0x000fe200078e00ff */
[----:B----4-:R-:W-:-:S02]  /*42b0*/  R2UR UR58, R10 ;  /* 0x000000000a3a72ca */ /* 0x010fc400000e0000 */
[----:B------:R-:W-:Y:S01]  /*42c0*/  R2UR UR59, R11 ;  /* 0x000000000b3b72ca */ /* 0x000fe200000e0000 */
[----:B-1----:R-:W-:-:S05]  /*42d0*/  @P0 FMUL.FTZ R0, R7, R5 ;  /* 0x0000000507000220 */ /* 0x002fca0000410000 */
[----:B------:R-:W-:Y:S02]  /*42e0*/  @P0 R2UR UR12, R0 ;  /* 0x00000000000c02ca */ /* 0x000fe400000e0000 */
[----:B------:R-:W-:Y:S01]  /*42f0*/  IADD3.X R0, PT, PT, R9, UR11, RZ, P4, P3 ;  /* 0x0000000b09007c10 */ /* 0x000fe2000a7e64ff */
[----:B------:R-:W1:Y:S01]  /*4300*/  LDCU UR11, c[0x0][0x590] ;  /* 0x0000b200ff0b77ac */ /* 0x000e620008000800 */
[----:B------:R-:W-:-:S03]  /*4310*/  LOP3.LUT P0, RZ, R217, 0x4, RZ, 0xc0, !PT ;  /* 0x00000004d9ff7812 */ /* 0x000fc6000780c0ff */
[----:B------:R4:W-:Y:S01]  /*4320*/  STL [R1], R0 ;  /* 0x0000000001007387 */ /* 0x0009e20000100800 */
[C---:B------:R-:W-:Y:S02]  /*4330*/  LOP3.LUT P3, RZ, R217.reuse, 0x2, RZ, 0xc0, !PT ;  /* 0x00000002d9ff7812 */ /* 0x040fe4000786c0ff */
[----:B------:R-:W-:Y:S01]  /*4340*/  LOP3.LUT P4, RZ, R217, 0x8, RZ, 0xc0, !PT ;  /* 0x00000008d9ff7812 */ /* 0x000fe2000788c0ff */
[----:B------:R-:W-:Y:S02]  /*4350*/  UIADD3 UR51, UPT, UPT, UR58, -0x61c88647, URZ ;  /* 0x9e3779b93a337890 */ /* 0x000fe4000fffe0ff */
[----:B------:R-:W-:Y:S02]  /*4360*/  UIADD3 UR50, UPT, UPT, UR59, -0x4498517b, URZ ;  /* 0xbb67ae853b327890 */ /* 0x000fe4000fffe0ff */
[----:B------:R-:W-:Y:S02]  /*4370*/  UIADD3 UR49, UPT, UPT, UR58, 0x3c6ef372, URZ ;  /* 0x3c6ef3723a317890 */ /* 0x000fe4000fffe0ff */
[----:B------:R-:W-:-:S02]  /*4380*/  UIADD3 UR48, UPT, UPT, UR59, 0x76cf5d0a, URZ ;  /* 0x76cf5d0a3b307890 */ /* 0x000fc4000fffe0ff */
[----:B------:R-:W-:Y:S01]  /*4390*/  UIADD3 UR39, UPT, UPT, UR58, -0x255992d5, URZ ;  /* 0xdaa66d2b3a277890 */ /* 0x000fe2000fffe0ff */
[----:B----4-:R-:W-:-:S05]  /*43a0*/  IMAD.MOV.U32 R0, RZ, RZ, 0x10 ;  /* 0x00000010ff007424 */ /* 0x010fca00078e00ff */
[----:B------:R-:W-:Y:S02]  /*43b0*/  SEL R0, R0, 0xfffffff0, !P0 ;  /* 0xfffffff000007807 */ /* 0x000fe40004000000 */
[----:B------:R-:W-:Y:S01]  /*43c0*/  LOP3.LUT R0, R216, 0x38, RZ, 0xc0, !PT ;  /* 0x00000038d8007812 */ /* 0x000fe200078ec0ff */
[----:B-1----:R-:W-:-:S03]  /*43d0*/  USHF.L.U32 UR11, UR11, 0x6, URZ ;  /* 0x000000060b0b7899 */ /* 0x002fc600080006ff */
[----:B------:R-:W-:Y:S01]  /*43e0*/  LOP3.LUT R0, R0, 0x40, RZ, 0xfc, !PT ;  /* 0x0000004000007812 */ /* 0x000fe200078efcff */
[----:B------:R-:W-:Y:S02]  /*43f0*/  UIADD3 UR32, UPT, UPT, UR59, 0x32370b8f, URZ ;  /* 0x32370b8f3b207890 */ /* 0x000fe4000fffe0ff */
[----:B------:R-:W-:Y:S02]  /*4400*/  UIADD3 UR23, UPT, UPT, UR58, 0x78dde6e4, URZ ;  /* 0x78dde6e43a177890 */ /* 0x000fe4000fffe0ff */
[----:B------:R-:W-:Y:S02]  /*4410*/  UIADD3 UR15, UPT, UPT, UR59, -0x126145ec, URZ ;  /* 0xed9eba143b0f7890 */ /* 0x000fe4000fffe0ff */
[----:B------:R-:W-:Y:S02]  /*4420*/  UIADD3 UR14, UPT, UPT, UR58, 0x1715609d, URZ ;  /* 0x1715609d3a0e7890 */ /* 0x000fe4000fffe0ff */
[----:B------:R-:W-:Y:S02]  /*4430*/  UIADD3 UR54, UPT, UPT, UR59, -0x56f99767, URZ ;  /* 0xa90668993b367890 */ /* 0x000fe4000fffe0ff */
[----:B------:R-:W-:-:S02]  /*4440*/  UIADD3 UR53, UPT, UPT, UR58, -0x4ab325aa, URZ ;  /* 0xb54cda563a357890 */ /* 0x000fc4000fffe0ff */
[----:B------:R-:W-:Y:S01]  /*4450*/  UIADD3 UR16, UPT, UPT, UR59, 0x646e171e, URZ ;  /* 0x646e171e3b107890 */ /* 0x000fe2000fffe0ff */
[----:B--23--:R-:W-:-:S11]  /*4460*/  @UP0 UMOV UR13, UR12 ;  /* 0x0000000c000d0c82 */ /* 0x00cfd60008000000 */
.L_x_2003:
        /* <DEDUP_REMOVED lines=58> */
[----:B------:R2:W-:Y:S07]  /*4810*/  LDSM.16.M88.4 R164, [R0+0x2000] ;  /* 0x0020000000a4783b */ /* 0x0005ee0000000200 */
[-C--:B-1----:R-:W-:Y:S01]  /*4820*/  HMMA.16816.F32 R4, R172, R196.reuse, R4 ;  /* 0x000000c4ac04723c */ /* 0x082fe20000001804 */
[----:B------:R-:W1:Y:S07]  /*4830*/  LDSM.16.M88.4 R184, [R211+0x10000] ;  /* 0x01000000d3b8783b */ /* 0x000e6e0000000200 */
[C---:B------:R-:W-:Y:S08]  /*4840*/  HMMA.16816.F32 R8, R200.reuse, R196, R8 ;  /* 0x000000c4c808723c */ /* 0x040ff00000001808 */
[-C--:B------:R-:W-:Y:S01]  /*4850*/  HMMA.16816.F32 R12, R200, R198.reuse, R12 ;  /* 0x000000c6c80c723c */ /* 0x080fe2000000180c */
[----:B--2---:R-:W-:Y:S07]  /*4860*/  IMAD.U32 R0, RZ, RZ, UR41 ;  /* 0x00000029ff007e24 */ /* 0x004fee000f8e00ff */
[C---:B------:R-:W-:Y:S01]  /*4870*/  HMMA.16816.F32 R16, R172.reuse, R198, R16 ;  /* 0x000000c6ac10723c */ /* 0x040fe20000001810 */
[----:B------:R-:W2:Y:S07]  /*4880*/  LDSM.16.M88.4 R196, [R211+0x10800] ;  /* 0x01080000d3c4783b */ /* 0x000eae0000000200 */
[-C--:B------:R-:W-:Y:S08]  /*4890*/  HMMA.16816.F32 R20, R172, R204.reuse, R20 ;  /* 0x000000ccac14723c */ /* 0x080ff00000001814 */
[C---:B------:R-:W-:Y:S08]  /*48a0*/  HMMA.16816.F32 R24, R200.reuse, R204, R24 ;  /* 0x000000ccc818723c */ /* 0x040ff00000001818 */
[-C--:B------:R-:W-:Y:S01]  /*48b0*/  HMMA.16816.F32 R28, R200, R206.reuse, R28 ;  /* 0x000000cec81c723c */ /* 0x080fe2000000181c */
[----:B------:R-:W-:Y:S07]  /*48c0*/  LDSM.16.M88.4 R200, [R3+0x3000] ;  /* 0x0030000003c8783b */ /* 0x000fee0000000200 */
[----:B------:R-:W-:Y:S01]  /*48d0*/  HMMA.16816.F32 R32, R172, R206, R32 ;  /* 0x000000ceac20723c */ /* 0x000fe20000001820 */
[----:B------:R3:W-:Y:S07]  /*48e0*/  LDSM.16.M88.4 R172, [R3+0x2000] ;  /* 0x0020000003ac783b */ /* 0x0007ee0000000200 */
[-C--:B------:R-:W-:Y:S01]  /*48f0*/  HMMA.16816.F32 R4, R168, R176.reuse, R4 ;  /* 0x000000b0a804723c */ /* 0x080fe20000001804 */
[----:B------:R-:W-:Y:S07]  /*4900*/  LDSM.16.M88.4 R204, [R210+0x10800] ;  /* 0x01080000d2cc783b */ /* 0x000fee0000000200 */
[C---:B----4-:R-:W-:Y:S08]  /*4910*/  HMMA.16816.F32 R8, R180.reuse, R176, R8 ;  /* 0x000000b0b408723c */ /* 0x050ff00000001808 */
[-C--:B------:R-:W-:Y:S03]  /*4920*/  HMMA.16816.F32 R12, R180, R178.reuse, R12 ;  /* 0x000000b2b40c723c */ /* 0x080fe6000000180c */
[----:B---3--:R-:W-:Y:S05]  /*4930*/  VIADD R3, R219, 0xffffffe9 ;  /* 0xffffffe9db037836 */ /* 0x008fea0000000000 */
[C---:B------:R-:W-:Y:S01]  /*4940*/  HMMA.16816.F32 R16, R168.reuse, R178, R16 ;  /* 0x000000b2a810723c */ /* 0x040fe20000001810 */
[----:B------:R-:W3:Y:S03]  /*4950*/  LDSM.16.M88.4 R176, [R210+0x10000] ;  /* 0x01000000d2b0783b */ /* 0x000ee60000000200 */
[----:B------:R-:W-:Y:S04]  /*4960*/  IABS R3, R3 ;  /* 0x0000000300037213 */ /* 0x000fe80000000000 */
[-C--:B------:R-:W-:Y:S03]  /*4970*/  HMMA.16816.F32 R20, R168, R188.reuse, R20 ;  /* 0x000000bca814723c */ /* 0x080fe60000001814 */
[----:B------:R-:W-:Y:S05]  /*4980*/  I2FP.F32.S32 R3, R3 ;  /* 0x0000000300037245 */ /* 0x000fea0000201400 */
[C---:B------:R-:W-:Y:S08]  /*4990*/  HMMA.16816.F32 R24, R180.reuse, R188, R24 ;  /* 0x000000bcb418723c */ /* 0x040ff00000001818 */
[-C--:B------:R-:W-:Y:S01]  /*49a0*/  HMMA.16816.F32 R28, R180, R190.reuse, R28 ;  /* 0x000000beb41c723c */ /* 0x080fe2000000181c */
[----:B------:R-:W-:Y:S07]  /*49b0*/  LDSM.16.M88.4 R180, [R212+0x10000] ;  /* 0x01000000d4b4783b */ /* 0x000fee0000000200 */
[----:B------:R-:W-:Y:S01]  /*49c0*/  HMMA.16816.F32 R32, R168, R190, R32 ;  /* 0x000000bea820723c */ /* 0x000fe20000001820 */
[----:B------:R-:W4:Y:S07]  /*49d0*/  LDSM.16.M88.4 R168, [R2+0x2000] ;  /* 0x0020000002a8783b */ /* 0x000f2e0000000200 */
[-C--:B-1----:R-:W-:Y:S08]  /*49e0*/  HMMA.16816.F32 R4, R164, R184.reuse, R4 ;  /* 0x000000b8a404723c */ /* 0x082ff00000001804 */
[C---:B------:R-:W-:Y:S08]  /*49f0*/  HMMA.16816.F32 R8, R192.reuse, R184, R8 ;  /* 0x000000b8c008723c */ /* 0x040ff00000001808 */
[-C--:B------:R-:W-:Y:S08]  /*4a00*/  HMMA.16816.F32 R12, R192, R186.reuse, R12 ;  /* 0x000000bac00c723c */ /* 0x080ff0000000180c */
[C---:B------:R-:W-:Y:S01]  /*4a10*/  HMMA.16816.F32 R16, R164.reuse, R186, R16 ;  /* 0x000000baa410723c */ /* 0x040fe20000001810 */
[----:B------:R1:W4:Y:S07]  /*4a20*/  LDSM.16.M88.4 R184, [R2+0x3000] ;  /* 0x0030000002b8783b */ /* 0x00032e0000000200 */
[-C--:B--2---:R-:W-:Y:S08]  /*4a30*/  HMMA.16816.F32 R20, R164, R196.reuse, R20 ;  /* 0x000000c4a414723c */ /* 0x084ff00000001814 */
[C---:B------:R-:W-:Y:S08]  /*4a40*/  HMMA.16816.F32 R24, R192.reuse, R196, R24 ;  /* 0x000000c4c018723c */ /* 0x040ff00000001818 */
[-C--:B------:R-:W-:Y:S03]  /*4a50*/  HMMA.16816.F32 R28, R192, R198.reuse, R28 ;  /* 0x000000c6c01c723c */ /* 0x080fe6000000181c */
[----:B-1----:R-:W-:Y:S01]  /*4a60*/  @P5 LOP3.LUT R2, R221, 0x6, RZ, 0xc0, !PT ;  /* 0x00000006dd025812 */ /* 0x002fe200078ec0ff */
[C---:B------:R-:W-:Y:S01]  /*4a70*/  VIADD R193, R219.reuse, 0xffffffd9 ;  /* 0xffffffd9dbc17836 */ /* 0x040fe20000000000 */
[----:B------:R-:W-:Y:S02]  /*4a80*/  PLOP3.LUT P5, PT, PT, PT, UP1, 0x80, 0x8 ;  /* 0x000000000008781c */ /* 0x000fe40003faf018 */
[----:B------:R-:W-:Y:S01]  /*4a90*/  @P2 LOP3.LUT R2, R2, 0x1e0, R220, 0xf8, !PT ;  /* 0x000001e002022812 */ /* 0x000fe200078ef8dc */
[----:B------:R-:W-:Y:S01]  /*4aa0*/  HMMA.16816.F32 R32, R164, R198, R32 ;  /* 0x000000c6a420723c */ /* 0x000fe20000001820 */
[----:B------:R-:W-:Y:S03]  /*4ab0*/  PLOP3.LUT P2, PT, PT, PT, UP1, 0x80, 0x8 ;  /* 0x000000000008781c */ /* 0x000fe60003f4f018 */
[----:B------:R-:W-:Y:S01]  /*4ac0*/  @P1 IMAD R0, R0, 0x80, R2 ;  /* 0x0000008000001824 */ /* 0x000fe200078e0202 */
[----:B------:R-:W-:Y:S01]  /*4ad0*/  PLOP3.LUT P1, PT, PT, PT, UP1, 0x80, 0x8 ;  /* 0x000000000008781c */ /* 0x000fe20003f2f018 */
[C---:B------:R-:W-:Y:S01]  /*4ae0*/  VIADD R2, R219.reuse, 0xfffffff1 ;  /* 0xfffffff1db027836 */ /* 0x040fe20000000000 */
[----:B------:R-:W-:Y:S01]  /*4af0*/  IABS R193, R193 ;  /* 0x000000c100c17213 */ /* 0x000fe20000000000 */
[-C--:B---3--:R-:W-:Y:S05]  /*4b00*/  HMMA.16816.F32 R4, R172, R176.reuse, R4 ;  /* 0x000000b0ac04723c */ /* 0x088fea0000001804 */
[----:B------:R-:W-:Y:S01]  /*4b10*/  IABS R2, R2 ;  /* 0x0000000200027213 */ /* 0x000fe20000000000 */
[C---:B------:R-:W-:Y:S01]  /*4b20*/  @P5 VIADD R166, R0.reuse, 0x1 ;  /* 0x0000000100a65836 */ /* 0x040fe20000000000 */
[----:B------:R-:W-:Y:S01]  /*4b30*/  @P6 ISETP.GE.AND P6, PT, R0, UR35, PT ;  /* 0x0000002300006c0c */ /* 0x000fe2000bfc6270 */
[C---:B------:R-:W-:Y:S01]  /*4b40*/  HMMA.16816.F32 R8, R200.reuse, R176, R8 ;  /* 0x000000b0c808723c */ /* 0x040fe20000001808 */
[----:B------:R-:W-:Y:S03]  /*4b50*/  PLOP3.LUT P5, PT, PT, PT, UP1, 0x80, 0x8 ;  /* 0x000000000008781c */ /* 0x000fe60003faf018 */
[----:B------:R-:W-:Y:S01]  /*4b60*/  I2FP.F32.S32 R194, R2 ;  /* 0x0000000200c27245 */ /* 0x000fe20000201400 */
[C---:B------:R-:W-:Y:S01]  /*4b70*/  VIADD R165, R219.reuse, 0x9 ;  /* 0x00000009dba57836 */ /* 0x040fe20000000000 */
[----:B------:R-:W-:Y:S01]  /*4b80*/  I2FP.F32.S32 R193, R193 ;  /* 0x000000c100c17245 */ /* 0x000fe20000201400 */
[C---:B------:R-:W-:Y:S01]  /*4b90*/  VIADD R164, R219.reuse, 0x11 ;  /* 0x00000011dba47836 */ /* 0x040fe20000000000 */
[-C--:B------:R-:W-:Y:S03]  /*4ba0*/  HMMA.16816.F32 R12, R200, R178.reuse, R12 ;  /* 0x000000b2c80c723c */ /* 0x080fe6000000180c */
[----:B------:R-:W-:Y:S02]  /*4bb0*/  IABS R165, R165 ;  /* 0x000000a500a57213 */ /* 0x000fe40000000000 */
[----:B------:R-:W-:Y:S02]  /*4bc0*/  IABS R2, R164 ;  /* 0x000000a400027213 */ /* 0x000fe40000000000 */
[----:B------:R-:W-:Y:S01]  /*4bd0*/  @P5 ISETP.GE.AND P5, PT, R166, UR35, PT ;  /* 0x00000023a6005c0c */ /* 0x000fe2000bfa6270 */
[C---:B------:R-:W-:Y:S01]  /*4be0*/  HMMA.16816.F32 R16, R172.reuse, R178, R16 ;  /* 0x000000b2ac10723c */ /* 0x040fe20000001810 */
[----:B------:R-:W2:Y:S03]  /*4bf0*/  LDL R179, [R1] ;  /* 0x0000000001b37983 */ /* 0x000ea60000100800 */
[C---:B------:R-:W-:Y:S01]  /*4c00*/  VIADD R166, R219.reuse, 0xfffffff0 ;  /* 0xfffffff0dba67836 */ /* 0x040fe20000000000 */
[----:B------:R-:W-:Y:S01]  /*4c10*/  SHF.R.U32.HI R178, RZ, 0x6, R217 ;  /* 0x00000006ffb27819 */ /* 0x000fe200000116d9 */
[----:B------:R-:W-:Y:S01]  /*4c20*/  IMAD.MOV.U32 R164, RZ, RZ, R2 ;  /* 0x000000ffffa47224 */ /* 0x000fe200078e0002 */
[----:B------:R-:W-:Y:S01]  /*4c30*/  I2FP.F32.S32 R2, R165 ;  /* 0x000000a500027245 */ /* 0x000fe20000201400 */
[-C--:B------:R-:W-:Y:S03]  /*4c40*/  HMMA.16816.F32 R20, R172, R204.reuse, R20 ;  /* 0x000000ccac14723c */ /* 0x080fe60000001814 */
[----:B------:R-:W-:Y:S01]  /*4c50*/  IABS R166, R166 ;  /* 0x000000a600a67213 */ /* 0x000fe20000000000 */
[C---:B------:R-:W-:Y:S01]  /*4c60*/  VIADD R165, R219.reuse, 0xffffffe8 ;  /* 0xffffffe8dba57836 */ /* 0x040fe20000000000 */
[----:B------:R-:W-:Y:S02]  /*4c70*/  I2FP.F32.S32 R164, R164 ;  /* 0x000000a400a47245 */ /* 0x000fe40000201400 */
[----:B------:R-:W-:Y:S01]  /*4c80*/  I2FP.F32.S32 R195, R166 ;  /* 0x000000a600c37245 */ /* 0x000fe20000201400 */
[C---:B------:R-:W-:Y:S01]  /*4c90*/  HMMA.16816.F32 R24, R200.reuse, R204, R24 ;  /* 0x000000ccc818723c */ /* 0x040fe20000001818 */
[----:B------:R-:W-:Y:S05]  /*4ca0*/  IMAD.MOV.U32 R204, RZ, RZ, 0x40 ;  /* 0x00000040ffcc7424 */ /* 0x000fea00078e00ff */
[----:B------:R-:W-:Y:S02]  /*4cb0*/  SEL R204, R204, 0xffffffc0, !P0 ;  /* 0xffffffc0cccc7807 */ /* 0x000fe40004000000 */
[-C--:B------:R-:W-:Y:S01]  /*4cc0*/  HMMA.16816.F32 R28, R200, R206.reuse, R28 ;  /* 0x000000cec81c723c */ /* 0x080fe2000000181c */
[----:B------:R-:W3:Y:S07]  /*4cd0*/  LDL R200, [R1+0x4] ;  /* 0x0000040001c87983 */ /* 0x000eee0000100800 */
[----:B------:R-:W-:Y:S04]  /*4ce0*/  HMMA.16816.F32 R32, R172, R206, R32 ;  /* 0x000000ceac20723c */ /* 0x000fe80000001820 */
[C---:B------:R-:W-:Y:S02]  /*4cf0*/  VIADD R174, R219.reuse, 0xffffffe1 ;  /* 0xffffffe1dbae7836 */ /* 0x040fe40000000000 */
[----:B------:R-:W-:Y:S02]  /*4d00*/  VIADD R172, R219, 0x8 ;  /* 0x00000008dbac7836 */ /* 0x000fe40000000000 */
[-C--:B----4-:R-:W-:Y:S05]  /*4d10*/  HMMA.16816.F32 R4, R168, R180.reuse, R4 ;  /* 0x000000b4a804723c */ /* 0x090fea0000001804 */
[----:B------:R-:W-:Y:S02]  /*4d20*/  IABS R174, R174 ;  /* 0x000000ae00ae7213 */ /* 0x000fe40000000000 */
[----:B------:R-:W-:Y:S01]  /*4d30*/  IABS R172, R172 ;  /* 0x000000ac00ac7213 */ /* 0x000fe20000000000 */
[C---:B------:R-:W-:Y:S04]  /*4d40*/  HMMA.16816.F32 R8, R184.reuse, R180, R8 ;  /* 0x000000b4b808723c */ /* 0x040fe80000001808 */
[----:B------:R-:W-:Y:S02]  /*4d50*/  I2FP.F32.S32 R172, R172 ;  /* 0x000000ac00ac7245 */ /* 0x000fe40000201400 */
[----:B------:R-:W-:Y:S02]  /*4d60*/  I2FP.F32.S32 R174, R174 ;  /* 0x000000ae00ae7245 */ /* 0x000fe40000201400 */
[-C--:B------:R-:W-:Y:S03]  /*4d70*/  HMMA.16816.F32 R12, R184, R182.reuse, R12 ;  /* 0x000000b6b80c723c */ /* 0x080fe6000000180c */
[----:B------:R-:W-:Y:S01]  /*4d80*/  FFMA.FTZ R4, R3, -UR13, R4 ;  /* 0x8000000d03047c23 */ /* 0x000fe20008010004 */
[----:B------:R-:W-:Y:S01]  /*4d90*/  FFMA.FTZ R6, R194, -UR13, R6 ;  /* 0x8000000dc2067c23 */ /* 0x000fe20008010006 */
[----:B------:R-:W-:Y:S03]  /*4da0*/  FFMA.FTZ R7, R195, -UR13, R7 ;  /* 0x8000000dc3077c23 */ /* 0x000fe60008010007 */
[C---:B------:R-:W-:Y:S04]  /*4db0*/  HMMA.16816.F32 R16, R168.reuse, R182, R16 ;  /* 0x000000b6a810723c */ /* 0x040fe80000001810 */
[----:B------:R-:W-:Y:S01]  /*4dc0*/  @P1 FSEL R4, R4, -INF , !P6 ;  /* 0xff80000004041808 */ /* 0x000fe20007000000 */
[----:B------:R-:W-:Y:S01]  /*4dd0*/  FFMA.FTZ R8, R2, -UR13, R8 ;  /* 0x8000000d02087c23 */ /* 0x000fe20008010008 */
[----:B------:R-:W-:Y:S01]  /*4de0*/  PLOP3.LUT P1, PT, PT, PT, UP1, 0x80, 0x8 ;  /* 0x000000000008781c */ /* 0x000fe20003f2f018 */
[----:B------:R-:W-:Y:S01]  /*4df0*/  FFMA.FTZ R10, R164, -UR13, R10 ;  /* 0x8000000da40a7c23 */ /* 0x000fe2000801000a */
[----:B------:R-:W-:Y:S01]  /*4e00*/  @P2 FSEL R6, R6, -INF , !P6 ;  /* 0xff80000006062808 */ /* 0x000fe20007000000 */
[----:B------:R-:W-:Y:S01]  /*4e10*/  FFMA.FTZ R9, R172, -UR13, R9 ;  /* 0x8000000dac097c23 */ /* 0x000fe20008010009 */
[----:B------:R-:W-:Y:S01]  /*4e20*/  PLOP3.LUT P2, PT, PT, PT, UP1, 0x80, 0x8 ;  /* 0x000000000008781c */ /* 0x000fe20003f4f018 */
[----:B------:R-:W-:Y:S01]  /*4e30*/  FFMA.FTZ R14, R2, -UR13, R14 ;  /* 0x8000000d020e7c23 */ /* 0x000fe2000801000e */
[----:B------:R-:W-:Y:S01]  /*4e40*/  IABS R164, R165 ;  /* 0x000000a500a47213 */ /* 0x000fe20000000000 */
[----:B------:R-:W-:Y:S01]  /*4e50*/  VIADD R165, R219, 0x10 ;  /* 0x00000010dba57836 */ /* 0x000fe20000000000 */
[----:B------:R-:W-:Y:S01]  /*4e60*/  IABS R2, R219 ;  /* 0x000000db00027213 */ /* 0x000fe20000000000 */
[----:B------:R-:W-:Y:S01]  /*4e70*/  FFMA.FTZ R15, R172, -UR13, R15 ;  /* 0x8000000dac0f7c23 */ /* 0x000fe2000801000f */
[----:B------:R-:W-:Y:S02]  /*4e80*/  I2FP.F32.S32 R173, R164 ;  /* 0x000000a400ad7245 */ /* 0x000fe40000201400 */
[----:B------:R-:W-:Y:S01]  /*4e90*/  IABS R164, R165 ;  /* 0x000000a500a47213 */ /* 0x000fe20000000000 */
[----:B------:R-:W-:Y:S01]  /*4ea0*/  FFMA.FTZ R16, R174, -UR13, R16 ;  /* 0x8000000dae107c23 */ /* 0x000fe20008010010 */
[----:B------:R-:W-:Y:S01]  /*4eb0*/  @P1 FSEL R8, R8, -INF , !P6 ;  /* 0xff80000008081808 */ /* 0x000fe20007000000 */
[----:B------:R-:W-:Y:S01]  /*4ec0*/  FFMA.FTZ R5, R173, -UR13, R5 ;  /* 0x8000000dad057c23 */ /* 0x000fe20008010005 */
[----:B------:R-:W-:Y:S01]  /*4ed0*/  PLOP3.LUT P1, PT, PT, PT, UP1, 0x80, 0x8 ;  /* 0x000000000008781c */ /* 0x000fe20003f2f018 */
[----:B------:R-:W-:Y:S01]  /*4ee0*/  FFMA.FTZ R18, R3, -UR13, R18 ;  /* 0x8000000d03127c23 */ /* 0x000fe20008010012 */
[----:B------:R-:W-:Y:S01]  /*4ef0*/  @P2 FSEL R10, R10, -INF , !P6 ;  /* 0xff8000000a0a2808 */ /* 0x000fe20007000000 */
[----:B------:R-:W-:Y:S01]  /*4f00*/  VIADD R3, R219, 0xffffffe0 ;  /* 0xffffffe0db037836 */ /* 0x000fe20000000000 */
[----:B------:R-:W-:Y:S01]  /*4f10*/  PLOP3.LUT P6, PT, PT, PT, UP1, 0x80, 0x8 ;  /* 0x000000000008781c */ /* 0x000fe20003fcf018 */
[----:B------:R-:W-:Y:S01]  /*4f20*/  FFMA.FTZ R19, R173, -UR13, R19 ;  /* 0x8000000dad137c23 */ /* 0x000fe20008010013 */
[----:B------:R-:W-:Y:S02]  /*4f30*/  I2FP.F32.S32 R164, R164 ;  /* 0x000000a400a47245 */ /* 0x000fe40000201400 */
[----:B------:R-:W-:Y:S02]  /*4f40*/  PLOP3.LUT P2, PT, PT, PT, UP1, 0x80, 0x8 ;  /* 0x000000000008781c */ /* 0x000fe40003f4f018 */
[----:B------:R-:W-:Y:S01]  /*4f50*/  IABS R3, R3 ;  /* 0x0000000300037213 */ /* 0x000fe20000000000 */
[----:B------:R-:W-:Y:S01]  /*4f60*/  FFMA.FTZ R11, R164, -UR13, R11 ;  /* 0x8000000da40b7c23 */ /* 0x000fe2000801000b */
[----:B------:R-:W-:Y:S01]  /*4f70*/  VIADD R164, R219, 0x1 ;  /* 0x00000001dba47836 */ /* 0x000fe20000000000 */
[----:B------:R-:W-:Y:S02]  /*4f80*/  @P1 FSEL R5, R5, -INF , !P5 ;  /* 0xff80000005051808 */ /* 0x000fe40006800000 */
[----:B------:R-:W-:Y:S02]  /*4f90*/  PLOP3.LUT P1, PT, PT, PT, UP1, 0x80, 0x8 ;  /* 0x000000000008781c */ /* 0x000fe40003f2f018 */
[----:B------:R-:W-:Y:S02]  /*4fa0*/  @P6 FSEL R7, R7, -INF , !P5 ;  /* 0xff80000007076808 */ /* 0x000fe40006800000 */
[----:B------:R-:W-:Y:S02]  /*4fb0*/  PLOP3.LUT P6, PT, PT, PT, UP1, 0x80, 0x8 ;  /* 0x000000000008781c */ /* 0x000fe40003fcf018 */
[----:B------:R-:W-:Y:S02]  /*4fc0*/  IABS R164, R164 ;  /* 0x000000a400a47213 */ /* 0x000fe40000000000 */
[----:B------:R-:W-:Y:S02]  /*4fd0*/  @P2 FSEL R9, R9, -INF , !P5 ;  /* 0xff80000009092808 */ /* 0x000fe40006800000 */
[----:B------:R-:W-:Y:S01]  /*4fe0*/  PLOP3.LUT P2, PT, PT, PT, UP1, 0x80, 0x8 ;  /* 0x000000000008781c */ /* 0x000fe20003f4f018 */
[----:B------:R-:W-:Y:S01]  /*4ff0*/  IMAD.MOV.U32 R175, RZ, RZ, R164 ;  /* 0x000000ffffaf7224 */ /* 0x000fe200078e00a4 */
[----:B------:R-:W-:Y:S01]  /*5000*/  I2FP.F32.S32 R192, R2 ;  /* 0x0000000200c07245 */ /* 0x000fe20000201400 */
[----:B------:R-:W1:Y:S01]  /*5010*/  LDSM.16.M88.4 R164, [R212+0x10800] ;  /* 0x01080000d4a4783b */ /* 0x000e620000000200 */
[----:B------:R-:W-:Y:S01]  /*5020*/  @P1 FSEL R11, R11, -INF , !P5 ;  /* 0xff8000000b0b1808 */ /* 0x000fe20006800000 */
[----:B------:R-:W-:Y:S01]  /*5030*/  VIADD R2, R219, 0xfffffff9 ;  /* 0xfffffff9db027836 */ /* 0x000fe20000000000 */
[----:B------:R-:W-:Y:S01]  /*5040*/  PLOP3.LUT P5, PT, PT, PT, UP1, 0x80, 0x8 ;  /* 0x000000000008781c */ /* 0x000fe20003faf018 */
[----:B------:R-:W-:Y:S01]  /*5050*/  @P6 VIADD R176, R0, 0x8 ;  /* 0x0000000800b06836 */ /* 0x000fe20000000000 */
[----:B------:R-:W-:Y:S01]  /*5060*/  PLOP3.LUT P1, PT, PT, PT, UP1, 0x80, 0x8 ;  /* 0x000000000008781c */ /* 0x000fe20003f2f018 */
[----:B------:R-:W-:Y:S01]  /*5070*/  FFMA.FTZ R13, R192, -UR13, R13 ;  /* 0x8000000dc00d7c23 */ /* 0x000fe2000801000d */
[----:B------:R-:W-:Y:S02]  /*5080*/  I2FP.F32.S32 R175, R175 ;  /* 0x000000af00af7245 */ /* 0x000fe40000201400 */
[----:B------:R-:W-:Y:S01]  /*5090*/  PLOP3.LUT P6, PT, PT, PT, UP1, 0x80, 0x8 ;  /* 0x000000000008781c */ /* 0x000fe20003fcf018 */
[----:B------:R-:W-:Y:S01]  /*50a0*/  @P2 VIADD R177, R0, 0x9 ;  /* 0x0000000900b12836 */ /* 0x000fe20000000000 */
[----:B------:R-:W-:Y:S01]  /*50b0*/  PLOP3.LUT P2, PT, PT, PT, UP1, 0x80, 0x8 ;  /* 0x000000000008781c */ /* 0x000fe20003f4f018 */
[----:B------:R-:W-:Y:S01]  /*50c0*/  FFMA.FTZ R12, R175, -UR13, R12 ;  /* 0x8000000daf0c7c23 */ /* 0x000fe2000801000c */
[----:B------:R-:W-:Y:S01]  /*50d0*/  I2FP.F32.S32 R182, R3 ;  /* 0x0000000300b67245 */ /* 0x000fe20000201400 */
[----:B------:R-:W-:Y:S01]  /*50e0*/  IMAD.U32 R3, RZ, RZ, UR41 ;  /* 0x00000029ff037e24 */ /* 0x000fe2000f8e00ff */
[----:B------:R-:W-:Y:S02]  /*50f0*/  IABS R2, R2 ;  /* 0x0000000200027213 */ /* 0x000fe40000000000 */
[----:B------:R-:W-:Y:S01]  /*5100*/  @P5 ISETP.GE.AND P5, PT, R176, UR35, PT ;  /* 0x00000023b0005c0c */ /* 0x000fe2000bfa6270 */
[----:B------:R-:W-:Y:S01]  /*5110*/  FFMA.FTZ R17, R182, -UR13, R17 ;  /* 0x8000000db6117c23 */ /* 0x000fe20008010011 */
[----:B------:R-:W-:Y:S02]  /*5120*/  IMAD R3, R3, 0x4, R178 ;  /* 0x0000000403037824 */ /* 0x000fe400078e02b2 */
[----:B------:R-:W-:Y:S01]  /*5130*/  @P1 FSEL R12, R12, -INF , !P5 ;  /* 0xff8000000c0c1808 */ /* 0x000fe20006800000 */
[----:B------:R-:W-:Y:S01]  /*5140*/  IMAD.MOV.U32 R190, RZ, RZ, R2 ;  /* 0x000000ffffbe7224 */ /* 0x000fe200078e0002 */
[----:B------:R-:W-:Y:S02]  /*5150*/  PLOP3.LUT P1, PT, PT, PT, UP1, 0x80, 0x8 ;  /* 0x000000000008781c */ /* 0x000fe40003f2f018 */
[----:B------:R-:W-:Y:S02]  /*5160*/  @P2 FSEL R16, R16, -INF , !P5 ;  /* 0xff80000010102808 */ /* 0x000fe40006800000 */
[----:B------:R-:W-:Y:S02]  /*5170*/  @P6 FSEL R14, R14, -INF , !P5 ;  /* 0xff8000000e0e6808 */ /* 0x000fe40006800000 */
[----:B------:R-:W-:Y:S02]  /*5180*/  PLOP3.LUT P6, PT, PT, PT, UP1, 0x80, 0x8 ;  /* 0x000000000008781c */ /* 0x000fe40003fcf018 */
[----:B------:R-:W-:Y:S02]  /*5190*/  PLOP3.LUT P2, PT, PT, PT, UP1, 0x80, 0x8 ;  /* 0x000000000008781c */ /* 0x000fe40003f4f018 */
[----:B------:R-:W-:Y:S02]  /*51a0*/  I2FP.F32.S32 R190, R190 ;  /* 0x000000be00be7245 */ /* 0x000fe40000201400 */
[----:B------:R-:W-:Y:S01]  /*51b0*/  LOP3.LUT R172, R3, UR59, R249, 0x96, !PT ;  /* 0x0000003b03ac7c12 */ /* 0x000fe2000f8e96f9 */
[----:B------:R-:W-:Y:S01]  /*51c0*/  IMAD.WIDE.U32 R2, R245, -0x326172a9, RZ ;  /* 0xcd9e8d57f5027825 */ /* 0x000fe200078e00ff */
[----:B------:R-:W-:Y:S02]  /*51d0*/  @P1 FSEL R18, R18, -INF , !P5 ;  /* 0xff80000012121808 */ /* 0x000fe40006800000 */
[----:B------:R-:W-:Y:S01]  /*51e0*/  PLOP3.LUT P1, PT, PT, PT, UP1, 0x80, 0x8 ;  /* 0x000000000008781c */ /* 0x000fe20003f2f018 */
[-C--:B-1----:R-:W-:Y:S01]  /*51f0*/  HMMA.16816.F32 R20, R168, R164.reuse, R20 ;  /* 0x000000a4a814723c */ /* 0x082fe20000001814 */
[----:B------:R-:W-:Y:S02]  /*5200*/  PLOP3.LUT P5, PT, PT, PT, UP1, 0x80, 0x8 ;  /* 0x000000000008781c */ /* 0x000fe40003faf018 */
[----:B------:R-:W-:Y:S01]  /*5210*/  @P6 ISETP.GE.AND P6, PT, R177, UR35, PT ;  /* 0x00000023b1006c0c */ /* 0x000fe2000bfc6270 */
[----:B------:R-:W-:Y:S01]  /*5220*/  @P2 VIADD R176, R0, 0x10 ;  /* 0x0000001000b02836 */ /* 0x000fe20000000000 */
[----:B------:R-:W-:Y:S01]  /*5230*/  PLOP3.LUT P2, PT, PT, PT, UP1, 0x80, 0x8 ;  /* 0x000000000008781c */ /* 0x000fe20003f4f018 */
[----:B------:R-:W-:Y:S02]  /*5240*/  IMAD.WIDE.U32 R172, R172, -0x326172a9, RZ ;  /* 0xcd9e8d57acac7825 */ /* 0x000fe400078e00ff */
[C---:B------:R-:W-:Y:S04]  /*5250*/  HMMA.16816.F32 R24, R184.reuse, R164, R24 ;  /* 0x000000a4b818723c */ /* 0x040fe80000001818 */
[----:B------:R-:W-:Y:S01]  /*5260*/  @P1 FSEL R15, R15, -INF , !P6 ;  /* 0xff8000000f0f1808 */ /* 0x000fe20007000000 */
[----:B-----5:R-:W-:Y:S01]  /*5270*/  FMUL.FTZ R164, R252, 1.4426950216293334961 ;  /* 0x3fb8aa3bfca47820 */ /* 0x020fe20000410000 */
[----:B------:R-:W-:Y:S01]  /*5280*/  PLOP3.LUT P1, PT, PT, PT, UP1, 0x80, 0x8 ;  /* 0x000000000008781c */ /* 0x000fe20003f2f018 */
[----:B------:R-:W-:Y:S01]  /*5290*/  VIADD R165, R219, 0xffffffd8 ;  /* 0xffffffd8dba57836 */ /* 0x000fe20000000000 */
[-C--:B------:R-:W-:Y:S03]  /*52a0*/  HMMA.16816.F32 R28, R184, R166.reuse, R28 ;  /* 0x000000a6b81c723c */ /* 0x080fe6000000181c */
[----:B------:R-:W-:Y:S01]  /*52b0*/  @P5 FSEL R13, R13, -INF , !P6 ;  /* 0xff8000000d0d5808 */ /* 0x000fe20007000000 */
[----:B------:R-:W-:Y:S01]  /*52c0*/  FFMA.FTZ R20, R193, -UR13, R20 ;  /* 0x8000000dc1147c23 */ /* 0x000fe20008010014 */
[----:B------:R-:W-:Y:S01]  /*52d0*/  PLOP3.LUT P5, PT, PT, PT, UP1, 0x80, 0x8 ;  /* 0x000000000008781c */ /* 0x000fe20003faf018 */
[----:B------:R-:W-:Y:S01]  /*52e0*/  FFMA.FTZ R22, R174, -UR13, R22 ;  /* 0x8000000dae167c23 */ /* 0x000fe20008010016 */
[----:B------:R-:W-:Y:S01]  /*52f0*/  @P2 FSEL R17, R17, -INF , !P6 ;  /* 0xff80000011112808 */ /* 0x000fe20007000000 */
[----:B------:R-:W-:Y:S01]  /*5300*/  HMMA.16816.F32 R32, R168, R166, R32 ;  /* 0x000000a6a820723c */ /* 0x000fe20000001820 */
[----:B------:R-:W-:Y:S03]  /*5310*/  PLOP3.LUT P2, PT, PT, PT, UP1, 0x80, 0x8 ;  /* 0x000000000008781c */ /* 0x000fe60003f4f018 */
[----:B------:R-:W-:Y:S01]  /*5320*/  @P1 FSEL R19, R19, -INF , !P6 ;  /* 0xff80000013131808 */ /* 0x000fe20007000000 */
[----:B------:R-:W-:Y:S01]  /*5330*/  FFMA.FTZ R24, R190, -UR13, R24 ;  /* 0x8000000dbe187c23 */ /* 0x000fe20008010018 */
[----:B------:R-:W-:Y:S01]  /*5340*/  PLOP3.LUT P1, PT, PT, PT, UP1, 0x80, 0x8 ;  /* 0x000000000008781c */ /* 0x000fe20003f2f018 */
[----:B------:R-:W-:Y:S01]  /*5350*/  FFMA.FTZ R26, R175, -UR13, R26 ;  /* 0x8000000daf1a7c23 */ /* 0x000fe2000801001a */
[----:B------:R-:W-:Y:S01]  /*5360*/  PLOP3.LUT P6, PT, PT, PT, UP1, 0x80, 0x8 ;  /* 0x000000000008781c */ /* 0x000fe20003fcf018 */
[----:B------:R-:W-:Y:S01]  /*5370*/  VIADD R174, R245, 0x2 ;  /* 0x00000002f5ae7836 */ /* 0x000fe20000000000 */
[----:B------:R-:W-:Y:S01]  /*5380*/  @P5 ISETP.GE.AND P5, PT, R176, UR35, PT ;  /* 0x00000023b0005c0c */ /* 0x000fe2000bfa6270 */
[----:B------:R-:W-:Y:S01]  /*5390*/  FFMA.FTZ R23, R182, -UR13, R23 ;  /* 0x8000000db6177c23 */ /* 0x000fe20008010017 */
[----:B------:R-:W-:Y:S01]  /*53a0*/  LOP3.LUT R183, R2, UR51, R173, 0x96, !PT ;  /* 0x0000003302b77c12 */ /* 0x000fe2000f8e96ad */
[----:B------:R-:W-:Y:S01]  /*53b0*/  FMUL.FTZ R2, R250, 1.4426950216293334961 ;  /* 0x3fb8aa3bfa027820 */ /* 0x000fe20000410000 */
[----:B------:R-:W-:Y:S01]  /*53c0*/  @P2 FSEL R20, R20, -INF , !P5 ;  /* 0xff80000014142808 */ /* 0x000fe20006800000 */
[----:B------:R-:W-:Y:S01]  /*53d0*/  IMAD.WIDE.U32 R174, R174, -0x326172a9, RZ ;  /* 0xcd9e8d57aeae7825 */ /* 0x000fe200078e00ff */
[----:B------:R-:W-:Y:S02]  /*53e0*/  PLOP3.LUT P2, PT, PT, PT, UP1, 0x80, 0x8 ;  /* 0x000000000008781c */ /* 0x000fe40003f4f018 */
[----:B------:R-:W-:Y:S01]  /*53f0*/  IABS R191, R165 ;  /* 0x000000a500bf7213 */ /* 0x000fe20000000000 */
[----:B------:R-:W-:Y:S01]  /*5400*/  FFMA.FTZ R27, R192, -UR13, R27 ;  /* 0x8000000dc01b7c23 */ /* 0x000fe2000801001b */
[----:B------:R-:W-:Y:S01]  /*5410*/  @P1 FSEL R22, R22, -INF , !P5 ;  /* 0xff80000016161808 */ /* 0x000fe20006800000 */
[----:B------:R-:W-:Y:S01]  /*5420*/  FFMA.FTZ R28, R194, -UR13, R28 ;  /* 0x8000000dc21c7c23 */ /* 0x000fe2000801001c */
[----:B------:R-:W-:Y:S01]  /*5430*/  FSETP.NEU.FTZ.AND P1, PT, R252, -INF , PT ;  /* 0xff800000fc00780b */ /* 0x000fe20003f3d000 */
[----:B------:R-:W-:Y:S01]  /*5440*/  FFMA.FTZ R30, R190, -UR13, R30 ;  /* 0x8000000dbe1e7c23 */ /* 0x000fe2000801001e */
[----:B------:R-:W-:Y:S01]  /*5450*/  @P6 FSEL R24, R24, -INF , !P5 ;  /* 0xff80000018186808 */ /* 0x000fe20006800000 */
[----:B------:R-:W-:Y:S01]  /*5460*/  FFMA.FTZ R34, R193, -UR13, R34 ;  /* 0x8000000dc1227c23 */ /* 0x000fe20008010022 */
[----:B------:R-:W-:Y:S01]  /*5470*/  FSEL R164, R164, RZ, P1 ;  /* 0x000000ffa4a47208 */ /* 0x000fe20000800000 */
[----:B------:R-:W-:Y:S01]  /*5480*/  FFMA.FTZ R29, R195, -UR13, R29 ;  /* 0x8000000dc31d7c23 */ /* 0x000fe2000801001d */
[----:B------:R-:W-:Y:S02]  /*5490*/  PLOP3.LUT P1, PT, PT, PT, UP1, 0x80, 0x8 ;  /* 0x000000000008781c */ /* 0x000fe40003f2f018 */
[----:B------:R-:W-:Y:S01]  /*54a0*/  FSETP.NEU.FTZ.AND P6, PT, R251, -INF , PT ;  /* 0xff800000fb00780b */ /* 0x000fe20003fdd000 */
[--C-:B------:R-:W-:Y:S01]  /*54b0*/  FFMA.FTZ R4, R4, UR10, -R164.reuse ;  /* 0x0000000a04047c23 */ /* 0x100fe200080108a4 */
[----:B------:R-:W-:Y:S01]  /*54c0*/  @P2 FSEL R26, R26, -INF , !P5 ;  /* 0xff8000001a1a2808 */ /* 0x000fe20006800000 */
[--C-:B------:R-:W-:Y:S01]  /*54d0*/  FFMA.FTZ R16, R16, UR10, -R164.reuse ;  /* 0x0000000a10107c23 */ /* 0x100fe200080108a4 */
[----:B------:R-:W-:Y:S01]  /*54e0*/  FSETP.NEU.FTZ.AND P5, PT, R250, -INF , PT ;  /* 0xff800000fa00780b */ /* 0x000fe20003fbd000 */
[----:B------:R1:W4:Y:S01]  /*54f0*/  MUFU.EX2 R205, R4 ;  /* 0x0000000400cd7308 */ /* 0x0003220000000800 */
[----:B------:R-:W-:Y:S01]  /*5500*/  PLOP3.LUT P2, PT, PT, PT, UP1, 0x80, 0x8 ;  /* 0x000000000008781c */ /* 0x000fe20003f4f018 */
[--C-:B------:R-:W-:Y:S01]  /*5510*/  FFMA.FTZ R17, R17, UR10, -R164.reuse ;  /* 0x0000000a11117c23 */ /* 0x100fe200080108a4 */
[----:B------:R-:W-:Y:S01]  /*5520*/  FSEL R2, R2, RZ, P5 ;  /* 0x000000ff02027208 */ /* 0x000fe20002800000 */
[----:B------:R-:W-:Y:S01]  /*5530*/  FFMA.FTZ R20, R20, UR10, -R164 ;  /* 0x0000000a14147c23 */ /* 0x000fe200080108a4 */
[----:B------:R-:W-:Y:S02]  /*5540*/  PLOP3.LUT P5, PT, PT, PT, UP1, 0x80, 0x8 ;  /* 0x000000000008781c */ /* 0x000fe40003faf018 */
[----:B------:R-:W-:Y:S01]  /*5550*/  I2FP.F32.S32 R191, R191 ;  /* 0x000000bf00bf7245 */ /* 0x000fe20000201400 */
[--C-:B------:R-:W-:Y:S01]  /*5560*/  FFMA.FTZ R8, R8, UR10, -R2.reuse ;  /* 0x0000000a08087c23 */ /* 0x100fe20008010802 */
[----:B------:R-:W-:Y:S01]  /*5570*/  LOP3.LUT R177, R174, UR51, R173, 0x96, !PT ;  /* 0x00000033aeb17c12 */ /* 0x000fe2000f8e96ad */
[--C-:B------:R-:W-:Y:S01]  /*5580*/  FFMA.FTZ R9, R9, UR10, -R2.reuse ;  /* 0x0000000a09097c23 */ /* 0x100fe20008010802 */
[--C-:B------:R-:W-:Y:S01]  /*5590*/  FFMA.FTZ R12, R12, UR10, -R2.reuse ;  /* 0x0000000a0c0c7c23 */ /* 0x100fe20008010802 */
[C---:B------:R-:W-:Y:S01]  /*55a0*/  FFMA.FTZ R21, R191.reuse, -UR13, R21 ;  /* 0x8000000dbf157c23 */ /* 0x040fe20008010015 */
[----:B------:R-:W-:Y:S01]  /*55b0*/  MUFU.EX2 R231, R8 ;  /* 0x0000000800e77308 */ /* 0x000fe20000000800 */
[----:B------:R-:W-:Y:S01]  /*55c0*/  @P2 VIADD R176, R0, 0x11 ;  /* 0x0000001100b02836 */ /* 0x000fe20000000000 */
[----:B------:R-:W-:Y:S01]  /*55d0*/  PLOP3.LUT P2, PT, PT, PT, UP1, 0x80, 0x8 ;  /* 0x000000000008781c */ /* 0x000fe20003f4f018 */
[----:B------:R-:W-:Y:S01]  /*55e0*/  FFMA.FTZ R35, R191, -UR13, R35 ;  /* 0x8000000dbf237c23 */ /* 0x000fe20008010023 */
[--C-:B------:R-:W-:Y:S01]  /*55f0*/  FFMA.FTZ R13, R13, UR10, -R2.reuse ;  /* 0x0000000a0d0d7c23 */ /* 0x100fe20008010802 */
[----:B------:R-:W-:Y:S01]  /*5600*/  FFMA.FTZ R24, R24, UR10, -R2 ;  /* 0x0000000a18187c23 */ /* 0x000fe20008010802 */
[----:B------:R-:W-:Y:S01]  /*5610*/  @P5 ISETP.GE.AND P5, PT, R176, UR35, PT ;  /* 0x00000023b0005c0c */ /* 0x000fe2000bfa6270 */
[----:B------:R-:W-:Y:S03]  /*5620*/  IMAD.WIDE.U32 R176, R177, -0x2daee0ad, RZ ;  /* 0xd2511f53b1b07825 */ /* 0x000fe600078e00ff */
[----:B------:R-:W-:Y:S10]  /*5630*/  MUFU.EX2 R229, R9 ;  /* 0x0000000900e57308 */ /* 0x000ff40000000800 */
[----:B------:R-:W-:Y:S10]  /*5640*/  MUFU.EX2 R225, R12 ;  /* 0x0000000c00e17308 */ /* 0x000ff40000000800 */
[----:B------:R-:W-:Y:S10]  /*5650*/  MUFU.EX2 R223, R13 ;  /* 0x0000000d00df7308 */ /* 0x000ff40000000800 */
[----:B------:R-:W-:Y:S10]  /*5660*/  MUFU.EX2 R184, R16 ;  /* 0x0000001000b87308 */ /* 0x000ff40000000800 */
[----:B------:R-:W-:Y:S10]  /*5670*/  MUFU.EX2 R195, R17 ;  /* 0x0000001100c37308 */ /* 0x000ff40000000800 */
[----:B------:R-:W-:Y:S10]  /*5680*/  MUFU.EX2 R192, R20 ;  /* 0x0000001400c07308 */ /* 0x000ff40000000800 */
[----:B------:R-:W-:Y:S01]  /*5690*/  MUFU.EX2 R207, R24 ;  /* 0x0000001800cf7308 */ /* 0x000fe20000000800 */
[----:B--2---:R-:W-:Y:S01]  /*56a0*/  LOP3.LUT R178, R179, UR58, R3, 0x96, !PT ;  /* 0x0000003ab3b27c12 */ /* 0x004fe2000f8e9603 */
[----:B------:R-:W-:Y:S01]  /*56b0*/  FMUL.FTZ R3, R251, 1.4426950216293334961 ;  /* 0x3fb8aa3bfb037820 */ /* 0x000fe20000410000 */
[----:B------:R-:W-:Y:S01]  /*56c0*/  LOP3.LUT R165, R179, UR58, R175, 0x96, !PT ;  /* 0x0000003ab3a57c12 */ /* 0x000fe2000f8e96af */
[----:B------:R-:W-:Y:S01]  /*56d0*/  @P1 VIADD R175, R0, 0x18 ;  /* 0x0000001800af1836 */ /* 0x000fe20000000000 */
[----:B------:R-:W-:Y:S01]  /*56e0*/  PLOP3.LUT P1, PT, PT, PT, UP1, 0x80, 0x8 ;  /* 0x000000000008781c */ /* 0x000fe20003f2f018 */
[----:B------:R-:W-:Y:S01]  /*56f0*/  IMAD.WIDE.U32 R198, R178, -0x2daee0ad, RZ ;  /* 0xd2511f53b2c67825 */ /* 0x000fe200078e00ff */
[----:B------:R-:W-:Y:S02]  /*5700*/  FSEL R3, R3, RZ, P6 ;  /* 0x000000ff03037208 */ /* 0x000fe40003000000 */
[----:B------:R-:W-:Y:S01]  /*5710*/  PLOP3.LUT P6, PT, PT, PT, UP1, 0x80, 0x8 ;  /* 0x000000000008781c */ /* 0x000fe20003fcf018 */
[----:B------:R-:W-:Y:S01]  /*5720*/  IMAD.WIDE.U32 R196, R165, -0x2daee0ad, RZ ;  /* 0xd2511f53a5c47825 */ /* 0x000fe200078e00ff */
[C---:B------:R-:W-:Y:S02]  /*5730*/  LOP3.LUT R178, R248.reuse, UR50, R199, 0x96, !PT ;  /* 0x00000032f8b27c12 */ /* 0x040fe4000f8e96c7 */
[----:B------:R-:W-:Y:S01]  /*5740*/  @P2 ISETP.GE.AND P2, PT, R175, UR35, PT ;  /* 0x00000023af002c0c */ /* 0x000fe2000bf46270 */
[----:B------:R-:W-:Y:S01]  /*5750*/  IMAD.WIDE.U32 R174, R183, -0x2daee0ad, RZ ;  /* 0xd2511f53b7ae7825 */ /* 0x000fe200078e00ff */
[----:B------:R-:W-:Y:S03]  /*5760*/  LOP3.LUT R180, R248, UR50, R197, 0x96, !PT ;  /* 0x00000032f8b47c12 */ /* 0x000fe6000f8e96c5 */
[----:B------:R-:W-:Y:S01]  /*5770*/  FFMA.FTZ R6, R6, UR10, -R3 ;  /* 0x0000000a06067c23 */ /* 0x000fe20008010803 */
[----:B------:R-:W-:Y:S01]  /*5780*/  @P1 FSEL R21, R21, -INF , !P5 ;  /* 0xff80000015151808 */ /* 0x000fe20006800000 */
[----:B------:R-:W-:Y:S01]  /*5790*/  IMAD.WIDE.U32 R178, R178, -0x326172a9, RZ ;  /* 0xcd9e8d57b2b27825 */ /* 0x000fe200078e00ff */
[----:B------:R-:W-:Y:S01]  /*57a0*/  PLOP3.LUT P1, PT, PT, PT, UP1, 0x80, 0x8 ;  /* 0x000000000008781c */ /* 0x000fe20003f2f018 */
[----:B------:R2:W-:Y:S01]  /*57b0*/  MUFU.EX2 R230, R6 ;  /* 0x0000000600e67308 */ /* 0x0005e20000000800 */
[----:B------:R-:W-:Y:S01]  /*57c0*/  LOP3.LUT R177, R196, UR48, R177, 0x96, !PT ;  /* 0x00000030c4b17c12 */ /* 0x000fe2000f8e96b1 */
[----:B------:R-:W-:Y:S01]  /*57d0*/  @P6 VIADD R0, R0, 0x19 ;  /* 0x0000001900006836 */ /* 0x000fe20000000000 */
[----:B------:R-:W-:Y:S01]  /*57e0*/  PLOP3.LUT P6, PT, PT, PT, UP1, 0x80, 0x8 ;  /* 0x000000000008781c */ /* 0x000fe20003fcf018 */
[----:B------:R-:W-:Y:S01]  /*57f0*/  IMAD.WIDE.U32 R180, R180, -0x326172a9, RZ ;  /* 0xcd9e8d57b4b47825 */ /* 0x000fe200078e00ff */
[----:B------:R-:W-:Y:S03]  /*5800*/  LOP3.LUT R188, R172, UR49, R179, 0x96, !PT ;  /* 0x00000031acbc7c12 */ /* 0x000fe6000f8e96b3 */
[--C-:B------:R-:W-:Y:S01]  /*5810*/  FFMA.FTZ R18, R18, UR10, -R3.reuse ;  /* 0x0000000a12127c23 */ /* 0x100fe20008010803 */
[----:B------:R-:W-:Y:S01]  /*5820*/  FFMA.FTZ R19, R19, UR10, -R3 ;  /* 0x0000000a13137c23 */ /* 0x000fe20008010803 */
[----:B------:R-:W-:Y:S01]  /*5830*/  LOP3.LUT R183, R172, UR49, R181, 0x96, !PT ;  /* 0x00000031acb77c12 */ /* 0x000fe2000f8e96b5 */
[----:B------:R-:W-:Y:S01]  /*5840*/  IMAD.WIDE.U32 R188, R188, -0x2daee0ad, RZ ;  /* 0xd2511f53bcbc7825 */ /* 0x000fe200078e00ff */
[----:B------:R-:W-:Y:S01]  /*5850*/  LOP3.LUT R172, R198, UR48, R175, 0x96, !PT ;  /* 0x00000030c6ac7c12 */ /* 0x000fe2000f8e96af */
[----:B------:R-:W-:Y:S01]  /*5860*/  MUFU.EX2 R220, R18 ;  /* 0x0000001200dc7308 */ /* 0x000fe20000000800 */
[----:B------:R-:W-:Y:S01]  /*5870*/  @P1 FSEL R23, R23, -INF , !P5 ;  /* 0xff80000017171808 */ /* 0x000fe20006800000 */
[----:B------:R-:W-:Y:S01]  /*5880*/  IMAD.WIDE.U32 R182, R183, -0x2daee0ad, RZ ;  /* 0xd2511f53b7b67825 */ /* 0x000fe200078e00ff */
[----:B------:R-:W-:Y:S02]  /*5890*/  PLOP3.LUT P1, PT, PT, PT, UP1, 0x80, 0x8 ;  /* 0x000000000008781c */ /* 0x000fe40003f2f018 */
[----:B------:R-:W-:Y:S01]  /*58a0*/  @P6 ISETP.GE.AND P6, PT, R0, UR35, PT ;  /* 0x0000002300006c0c */ /* 0x000fe2000bfc6270 */
[----:B------:R-:W-:Y:S01]  /*58b0*/  VIADD R0, R219, 0xfffffff8 ;  /* 0xfffffff8db007836 */ /* 0x000fe20000000000 */
[----:B------:R-:W-:Y:S01]  /*58c0*/  LOP3.LUT R175, R174, UR32, R189, 0x96, !PT ;  /* 0x00000020aeaf7c12 */ /* 0x000fe2000f8e96bd */
[--C-:B------:R-:W-:Y:S01]  /*58d0*/  FFMA.FTZ R174, R5, UR10, -R164.reuse ;  /* 0x0000000a05ae7c23 */ /* 0x100fe200080108a4 */
[----:B------:R-:W-:Y:S01]  /*58e0*/  IMAD.WIDE.U32 R172, R172, -0x326172a9, RZ ;  /* 0xcd9e8d57acac7825 */ /* 0x000fe200078e00ff */
[----:B------:R-:W-:Y:S01]  /*58f0*/  LOP3.LUT R181, R176, UR32, R183, 0x96, !PT ;  /* 0x00000020b0b57c12 */ /* 0x000fe2000f8e96b7 */
[----:B------:R-:W-:Y:S01]  /*5900*/  MUFU.EX2 R206, R19 ;  /* 0x0000001300ce7308 */ /* 0x000fe20000000800 */
[----:B------:R-:W-:Y:S01]  /*5910*/  IABS R0, R0 ;  /* 0x0000000000007213 */ /* 0x000fe20000000000 */
[----:B-1----:R-:W-:Y:S01]  /*5920*/  IMAD.WIDE.U32 R4, R177, -0x326172a9, RZ ;  /* 0xcd9e8d57b1047825 */ /* 0x002fe200078e00ff */
[----:B------:R-:W-:Y:S02]  /*5930*/  LOP3.LUT R179, R178, UR39, R173, 0x96, !PT ;  /* 0x00000027b2b37c12 */ /* 0x000fe4000f8e96ad */
[----:B------:R-:W-:Y:S01]  /*5940*/  I2FP.F32.S32 R165, R0 ;  /* 0x0000000000a57245 */ /* 0x000fe20000201400 */
[----:B------:R-:W-:Y:S01]  /*5950*/  FFMA.FTZ R0, R7, UR10, -R3 ;  /* 0x0000000a07007c23 */ /* 0x000fe20008010803 */
[----:B------:R-:W-:Y:S03]  /*5960*/  LOP3.LUT R173, R180, UR39, R5, 0x96, !PT ;  /* 0x00000027b4ad7c12 */ /* 0x000fe6000f8e9605 */
[----:B------:R1:W-:Y:S01]  /*5970*/  MUFU.EX2 R224, R174 ;  /* 0x000000ae00e07308 */ /* 0x0003e20000000800 */
[----:B------:R-:W-:Y:S04]  /*5980*/  IMAD.WIDE.U32 R180, R181, -0x326172a9, RZ ;  /* 0xcd9e8d57b5b47825 */ /* 0x000fe800078e00ff */
[C---:B------:R-:W-:Y:S01]  /*5990*/  FFMA.FTZ R25, R165.reuse, -UR13, R25 ;  /* 0x8000000da5197c23 */ /* 0x040fe20008010019 */
[----:B------:R-:W-:Y:S01]  /*59a0*/  FFMA.FTZ R31, R165, -UR13, R31 ;  /* 0x8000000da51f7c23 */ /* 0x000fe2000801001f */
[----:B--2---:R-:W-:Y:S01]  /*59b0*/  IMAD.WIDE.U32 R6, R173, -0x2daee0ad, RZ ;  /* 0xd2511f53ad067825 */ /* 0x004fe200078e00ff */
[----:B------:R-:W-:Y:S02]  /*59c0*/  LOP3.LUT R176, R4, UR23, R181, 0x96, !PT ;  /* 0x0000001704b07c12 */ /* 0x000fe4000f8e96b5 */
[----:B------:R2:W3:Y:S01]  /*59d0*/  MUFU.EX2 R228, R0 ;  /* 0x0000000000e47308 */ /* 0x0004e20000000800 */
[----:B------:R-:W-:Y:S01]  /*59e0*/  @P1 FSEL R25, R25, -INF , !P5 ;  /* 0xff80000019191808 */ /* 0x000fe20006800000 */
[----:B------:R-:W-:Y:S01]  /*59f0*/  IMAD.WIDE.U32 R4, R179, -0x2daee0ad, RZ ;  /* 0xd2511f53b3047825 */ /* 0x000fe200078e00ff */
[----:B------:R-:W-:Y:S02]  /*5a00*/  PLOP3.LUT P1, PT, PT, PT, UP1, 0x80, 0x8 ;  /* 0x000000000008781c */ /* 0x000fe40003f2f018 */
[----:B------:R-:W-:Y:S01]  /*5a10*/  LOP3.LUT R182, R182, UR15, R7, 0x96, !PT ;  /* 0x0000000fb6b67c12 */ /* 0x000fe2000f8e9607 */
[----:B------:R-:W-:Y:S04]  /*5a20*/  IMAD.WIDE.U32 R176, R176, -0x2daee0ad, RZ ;  /* 0xd2511f53b0b07825 */ /* 0x000fe800078e00ff */
[--C-:B------:R-:W-:Y:S01]  /*5a30*/  FFMA.FTZ R22, R22, UR10, -R3.reuse ;  /* 0x0000000a16167c23 */ /* 0x100fe20008010803 */
[----:B------:R-:W-:Y:S01]  /*5a40*/  FFMA.FTZ R21, R21, UR10, -R164 ;  /* 0x0000000a15157c23 */ /* 0x000fe200080108a4 */
[----:B-1----:R-:W-:Y:S02]  /*5a50*/  IMAD.WIDE.U32 R174, R175, -0x326172a9, RZ ;  /* 0xcd9e8d57afae7825 */ /* 0x002fe400078e00ff */
[----:B------:R-:W-:Y:S02]  /*5a60*/  MUFU.EX2 R199, R22 ;  /* 0x0000001600c77308 */ /* 0x000fe40000000800 */
[----:B------:R-:W-:Y:S01]  /*5a70*/  FFMA.FTZ R23, R23, UR10, -R3 ;  /* 0x0000000a17177c23 */ /* 0x000fe20008010803 */
[----:B------:R-:W-:Y:S01]  /*5a80*/  FFMA.FTZ R25, R25, UR10, -R2 ;  /* 0x0000000a19197c23 */ /* 0x000fe20008010802 */
[----:B------:R-:W-:Y:S02]  /*5a90*/  LOP3.LUT R178, R172, UR23, R175, 0x96, !PT ;  /* 0x00000017acb27c12 */ /* 0x000fe4000f8e96af */
[----:B------:R-:W-:Y:S01]  /*5aa0*/  @P1 FSEL R27, R27, -INF , !P5 ;  /* 0xff8000001b1b1808 */ /* 0x000fe20006800000 */
[C---:B--2---:R-:W-:Y:S01]  /*5ab0*/  FMUL.FTZ R0, R247.reuse, 1.4426950216293334961 ;  /* 0x3fb8aa3bf7007820 */ /* 0x044fe20000410000 */
[----:B------:R-:W-:Y:S01]  /*5ac0*/  FSETP.NEU.FTZ.AND P1, PT, R247, -INF , PT ;  /* 0xff800000f700780b */ /* 0x000fe20003f3d000 */
[----:B------:R-:W-:Y:S01]  /*5ad0*/  IMAD.WIDE.U32 R178, R178, -0x2daee0ad, RZ ;  /* 0xd2511f53b2b27825 */ /* 0x000fe200078e00ff */
[----:B------:R-:W-:Y:S01]  /*5ae0*/  PLOP3.LUT P5, PT, PT, PT, UP1, 0x80, 0x8 ;  /* 0x000000000008781c */ /* 0x000fe20003faf018 */
[----:B------:R-:W-:Y:S01]  /*5af0*/  MUFU.EX2 R191, R21 ;  /* 0x0000001500bf7308 */ /* 0x000fe20000000800 */
[----:B------:R-:W-:Y:S02]  /*5b00*/  FSEL R0, R0, RZ, P1 ;  /* 0x000000ff00007208 */ /* 0x000fe40000800000 */
[----:B------:R-:W-:Y:S02]  /*5b10*/  PLOP3.LUT P1, PT, PT, PT, UP1, 0x80, 0x8 ;  /* 0x000000000008781c */ /* 0x000fe40003f2f018 */
[----:B------:R-:W-:Y:S01]  /*5b20*/  LOP3.LUT R7, R4, UR54, R179, 0x96, !PT ;  /* 0x0000003604077c12 */ /* 0x000fe2000f8e96b3 */
[----:B------:R-:W-:Y:S02]  /*5b30*/  VIADD R4, R219, 0xffffffd1 ;  /* 0xffffffd1db047836 */ /* 0x000fe40000000000 */
[--C-:B------:R-:W-:Y:S01]  /*5b40*/  FFMA.FTZ R10, R10, UR10, -R0.reuse ;  /* 0x0000000a0a0a7c23 */ /* 0x100fe20008010800 */
[--C-:B------:R-:W-:Y:S01]  /*5b50*/  FFMA.FTZ R11, R11, UR10, -R0.reuse ;  /* 0x0000000a0b0b7c23 */ /* 0x100fe20008010800 */
[----:B------:R-:W-:Y:S01]  /*5b60*/  LOP3.LUT R172, R188, UR15, R5, 0x96, !PT ;  /* 0x0000000fbcac7c12 */ /* 0x000fe2000f8e9605 */
[----:B------:R-:W-:Y:S01]  /*5b70*/  IMAD.WIDE.U32 R8, R7, -0x326172a9, RZ ;  /* 0xcd9e8d5707087825 */ /* 0x000fe200078e00ff */
[----:B------:R-:W-:Y:S01]  /*5b80*/  IABS R4, R4 ;  /* 0x0000000400047213 */ /* 0x000fe20000000000 */
[----:B------:R-:W-:Y:S01]  /*5b90*/  MUFU.EX2 R233, R10 ;  /* 0x0000000a00e97308 */ /* 0x000fe20000000800 */
[----:B------:R-:W-:Y:S01]  /*5ba0*/  @P5 FSEL R28, R28, -INF , !P2 ;  /* 0xff8000001c1c5808 */ /* 0x000fe20005000000 */
[----:B------:R-:W-:Y:S01]  /*5bb0*/  IMAD.WIDE.U32 R172, R172, -0x326172a9, RZ ;  /* 0xcd9e8d57acac7825 */ /* 0x000fe200078e00ff */
[----:B------:R-:W-:Y:S02]  /*5bc0*/  PLOP3.LUT P5, PT, PT, PT, UP1, 0x80, 0x8 ;  /* 0x000000000008781c */ /* 0x000fe40003faf018 */
[----:B------:R-:W-:Y:S01]  /*5bd0*/  @P1 FSEL R30, R30, -INF , !P2 ;  /* 0xff8000001e1e1808 */ /* 0x000fe20005000000 */
[--C-:B------:R-:W-:Y:S01]  /*5be0*/  FFMA.FTZ R15, R15, UR10, -R0.reuse ;  /* 0x0000000a0f0f7c23 */ /* 0x100fe20008010800 */
[----:B------:R-:W-:Y:S03]  /*5bf0*/  PLOP3.LUT P1, PT, PT, PT, UP1, 0x80, 0x8 ;  /* 0x000000000008781c */ /* 0x000fe60003f2f018 */
[----:B------:R1:W2:Y:S01]  /*5c00*/  MUFU.EX2 R232, R11 ;  /* 0x0000000b00e87308 */ /* 0x0002a20000000800 */
[----:B------:R-:W-:Y:S01]  /*5c10*/  I2FP.F32.S32 R7, R4 ;  /* 0x0000000400077245 */ /* 0x000fe20000201400 */
[--C-:B------:R-:W-:Y:S01]  /*5c20*/  FFMA.FTZ R14, R14, UR10, -R0.reuse ;  /* 0x0000000a0e0e7c23 */ /* 0x100fe20008010800 */
[----:B------:R-:W-:Y:S01]  /*5c30*/  LOP3.LUT R5, R6, UR54, R177, 0x96, !PT ;  /* 0x0000003606057c12 */ /* 0x000fe2000f8e96b1 */
[----:B------:R-:W-:Y:S01]  /*5c40*/  FFMA.FTZ R26, R26, UR10, -R0 ;  /* 0x0000000a1a1a7c23 */ /* 0x000fe20008010800 */
[----:B------:R-:W-:Y:S01]  /*5c50*/  LOP3.LUT R6, R172, UR53, R9, 0x96, !PT ;  /* 0x00000035ac067c12 */ /* 0x000fe2000f8e9609 */
[----:B------:R-:W-:Y:S01]  /*5c60*/  FFMA.FTZ R32, R7, -UR13, R32 ;  /* 0x8000000d07207c23 */ /* 0x000fe20008010020 */
[----:B------:R-:W-:Y:S03]  /*5c70*/  VIADD R7, R219, 0xffffffd0 ;  /* 0xffffffd0db077836 */ /* 0x000fe60000000000 */
[----:B------:R-:W2:Y:S01]  /*5c80*/  MUFU.EX2 R226, R15 ;  /* 0x0000000f00e27308 */ /* 0x000ea20000000800 */
[----:B------:R-:W-:Y:S01]  /*5c90*/  IMAD.WIDE.U32 R4, R5, -0x326172a9, RZ ;  /* 0xcd9e8d5705047825 */ /* 0x000fe200078e00ff */
[----:B------:R-:W-:Y:S02]  /*5ca0*/  LOP3.LUT R174, R174, UR14, R173, 0x96, !PT ;  /* 0x0000000eaeae7c12 */ /* 0x000fe4000f8e96ad */
[----:B------:R-:W-:Y:S01]  /*5cb0*/  @P5 FSEL R32, R32, -INF , !P2 ;  /* 0xff80000020205808 */ /* 0x000fe20005000000 */
[----:B------:R-:W-:Y:S01]  /*5cc0*/  FFMA.FTZ R27, R27, UR10, -R0 ;  /* 0x0000000a1b1b7c23 */ /* 0x000fe20008010800 */
[----:B------:R-:W-:Y:S01]  /*5cd0*/  @P1 FSEL R34, R34, -INF , !P2 ;  /* 0xff80000022221808 */ /* 0x000fe20005000000 */
[----:B------:R-:W-:Y:S01]  /*5ce0*/  FFMA.FTZ R28, R28, UR10, -R2 ;  /* 0x0000000a1c1c7c23 */ /* 0x000fe20008010802 */
[----:B------:R-:W-:Y:S01]  /*5cf0*/  PLOP3.LUT P2, PT, PT, PT, UP1, 0x80, 0x8 ;  /* 0x000000000008781c */ /* 0x000fe20003f4f018 */
[----:B-1----:R-:W-:Y:S01]  /*5d00*/  IMAD.WIDE.U32 R10, R182, -0x326172a9, RZ ;  /* 0xcd9e8d57b60a7825 */ /* 0x002fe200078e00ff */
[----:B------:R-:W-:Y:S01]  /*5d10*/  PLOP3.LUT P5, PT, PT, PT, UP1, 0x80, 0x8 ;  /* 0x000000000008781c */ /* 0x000fe20003faf018 */
[----:B------:R-:W1:Y:S01]  /*5d20*/  MUFU.EX2 R227, R14 ;  /* 0x0000000e00e37308 */ /* 0x000e620000000800 */
[----:B------:R-:W-:Y:S01]  /*5d30*/  IABS R7, R7 ;  /* 0x0000000700077213 */ /* 0x000fe20000000000 */
[----:B------:R-:W-:Y:S01]  /*5d40*/  FFMA.FTZ R34, R34, UR10, -R3 ;  /* 0x0000000a22227c23 */ /* 0x000fe20008010803 */
[----:B------:R-:W-:Y:S01]  /*5d50*/  PLOP3.LUT P1, PT, PT, PT, UP1, 0x80, 0x8 ;  /* 0x000000000008781c */ /* 0x000fe20003f2f018 */
[----:B------:R-:W-:Y:S01]  /*5d60*/  FFMA.FTZ R32, R32, UR10, -R164 ;  /* 0x0000000a20207c23 */ /* 0x000fe200080108a4 */
[----:B------:R-:W-:Y:S01]  /*5d70*/  I2FP.F32.S32 R9, R7 ;  /* 0x0000000700097245 */ /* 0x000fe20000201400 */
[--C-:B------:R-:W-:Y:S01]  /*5d80*/  FFMA.FTZ R30, R30, UR10, -R0.reuse ;  /* 0x0000000a1e1e7c23 */ /* 0x100fe20008010800 */
[----:B------:R-:W-:Y:S03]  /*5d90*/  LOP3.LUT R7, R6, 0xff, RZ, 0xc0, !PT ;  /* 0x000000ff06077812 */ /* 0x000fe600078ec0ff */
[----:B------:R-:W1:Y:S01]  /*5da0*/  MUFU.EX2 R198, R23 ;  /* 0x0000001700c67308 */ /* 0x000e620000000800 */
[----:B------:R-:W-:Y:S01]  /*5db0*/  LOP3.LUT R5, R10, UR53, R5, 0x96, !PT ;  /* 0x000000350a057c12 */ /* 0x000fe2000f8e9605 */
[----:B------:R-:W-:Y:S01]  /*5dc0*/  FFMA.FTZ R33, R9, -UR13, R33 ;  /* 0x8000000d09217c23 */ /* 0x000fe20008010021 */
[----:B------:R-:W-:Y:S02]  /*5dd0*/  @P2 FSEL R31, R31, -INF , !P6 ;  /* 0xff8000001f1f2808 */ /* 0x000fe40007000000 */
[----:B------:R-:W-:Y:S02]  /*5de0*/  PLOP3.LUT P2, PT, PT, PT, UP1, 0x80, 0x8 ;  /* 0x000000000008781c */ /* 0x000fe40003f4f018 */
[----:B------:R-:W-:Y:S03]  /*5df0*/  @P5 FSEL R29, R29, -INF , !P6 ;  /* 0xff8000001d1d5808 */ /* 0x000fe60007000000 */
[----:B------:R-:W-:Y:S01]  /*5e00*/  MUFU.EX2 R201, R25 ;  /* 0x0000001900c97308 */ /* 0x000fe20000000800 */
[----:B------:R-:W-:Y:S01]  /*5e10*/  ISETP.LE.U32.AND P5, PT, R7, UR9, PT ;  /* 0x0000000907007c0c */ /* 0x000fe2000bfa3070 */
[----:B------:R-:W-:Y:S01]  /*5e20*/  FFMA.FTZ R0, R31, UR10, -R0 ;  /* 0x0000000a1f007c23 */ /* 0x000fe20008010800 */
[----:B------:R-:W-:Y:S01]  /*5e30*/  SHF.R.U32.HI R9, RZ, 0x18, R6 ;  /* 0x00000018ff097819 */ /* 0x000fe20000011606 */
[----:B------:R-:W-:Y:S01]  /*5e40*/  FFMA.FTZ R2, R29, UR10, -R2 ;  /* 0x0000000a1d027c23 */ /* 0x000fe20008010802 */
[C---:B------:R-:W-:Y:S02]  /*5e50*/  LOP3.LUT R7, R6.reuse, 0xffff, RZ, 0xc0, !PT ;  /* 0x0000ffff06077812 */ /* 0x040fe400078ec0ff */
[----:B------:R-:W-:Y:S03]  /*5e60*/  PRMT R6, R6, 0x7632, R6 ;  /* 0x0000763206067816 */ /* 0x000fe60000000006 */
[----:B------:R-:W1:Y:S01]  /*5e70*/  MUFU.EX2 R222, R26 ;  /* 0x0000001a00de7308 */ /* 0x000e620000000800 */
[----:B------:R-:W-:Y:S02]  /*5e80*/  SHF.R.U32.HI R7, RZ, 0x8, R7 ;  /* 0x00000008ff077819 */ /* 0x000fe40000011607 */
[----:B------:R-:W-:Y:S02]  /*5e90*/  LOP3.LUT R6, R6, 0xff, RZ, 0xc0, !PT ;  /* 0x000000ff06067812 */ /* 0x000fe400078ec0ff */
[----:B------:R-:W-:Y:S01]  /*5ea0*/  @P1 FSEL R33, R33, -INF , !P6 ;  /* 0xff80000021211808 */ /* 0x000fe20007000000 */
[----:B----4-:R-:W-:Y:S01]  /*5eb0*/  @!P5 FADD.FTZ R205, -R205, -RZ ;  /* 0x800000ffcdcdd221 */ /* 0x010fe20000010100 */
[----:B------:R-:W-:Y:S03]  /*5ec0*/  @P2 FSEL R35, R35, -INF , !P6 ;  /* 0xff80000023232808 */ /* 0x000fe60007000000 */
[----:B------:R-:W-:Y:S01]  /*5ed0*/  MUFU.EX2 R221, R27 ;  /* 0x0000001b00dd7308 */ /* 0x000fe20000000800 */
[----:B------:R-:W-:Y:S01]  /*5ee0*/  ISETP.LE.U32.AND P1, PT, R9, UR9, PT ;  /* 0x0000000909007c0c */ /* 0x000fe2000bf23070 */
[----:B------:R-:W-:Y:S01]  /*5ef0*/  FFMA.FTZ R164, R33, UR10, -R164 ;  /* 0x0000000a21a47c23 */ /* 0x000fe200080108a4 */
[----:B------:R-:W-:Y:S01]  /*5f00*/  ISETP.LE.U32.AND P2, PT, R6, UR9, PT ;  /* 0x0000000906007c0c */ /* 0x000fe2000bf43070 */
[----:B------:R-:W-:Y:S01]  /*5f10*/  FFMA.FTZ R3, R35, UR10, -R3 ;  /* 0x0000000a23037c23 */ /* 0x000fe20008010803 */
[----:B------:R-:W-:Y:S02]  /*5f20*/  LOP3.LUT R9, R5, 0xff, RZ, 0xc0, !PT ;  /* 0x000000ff05097812 */ /* 0x000fe400078ec0ff */
[----:B------:R-:W-:Y:S03]  /*5f30*/  LOP3.LUT R7, R7, 0xffff, RZ, 0xc0, !PT ;  /* 0x0000ffff07077812 */ /* 0x000fe600078ec0ff */
[----:B------:R-:W-:Y:S01]  /*5f40*/  MUFU.EX2 R189, R3 ;  /* 0x0000000300bd7308 */ /* 0x000fe20000000800 */
[----:B------:R-:W-:Y:S02]  /*5f50*/  LOP3.LUT R6, R5, 0xffff, RZ, 0xc0, !PT ;  /* 0x0000ffff05067812 */ /* 0x000fe400078ec0ff */
[----:B------:R-:W-:Y:S02]  /*5f60*/  ISETP.LE.U32.AND P5, PT, R9, UR9, PT ;  /* 0x0000000909007c0c */ /* 0x000fe4000bfa3070 */
[----:B------:R-:W-:Y:S01]  /*5f70*/  ISETP.LE.U32.AND P6, PT, R7, UR9, PT ;  /* 0x0000000907007c0c */ /* 0x000fe2000bfc3070 */
[----:B---3--:R-:W-:Y:S01]  /*5f80*/  @!P1 FADD.FTZ R228, -R228, -RZ ;  /* 0x800000ffe4e49221 */ /* 0x008fe20000010100 */
[----:B------:R-:W-:Y:S01]  /*5f90*/  SHF.R.U32.HI R6, RZ, 0x8, R6 ;  /* 0x00000008ff067819 */ /* 0x000fe20000011606 */
[----:B------:R-:W-:Y:S01]  /*5fa0*/  @!P2 FADD.FTZ R230, -R230, -RZ ;  /* 0x800000ffe6e6a221 */ /* 0x000fe20000010100 */
[----:B------:R-:W-:Y:S01]  /*5fb0*/  PRMT R7, R5, 0x7632, R7 ;  /* 0x0000763205077816 */ /* 0x000fe20000000007 */
[----:B------:R-:W-:Y:S01]  /*5fc0*/  MUFU.EX2 R188, R164 ;  /* 0x000000a400bc7308 */ /* 0x000fe20000000800 */
[----:B------:R-:W-:Y:S02]  /*5fd0*/  LOP3.LUT R6, R6, 0xffff, RZ, 0xc0, !PT ;  /* 0x0000ffff06067812 */ /* 0x000fe400078ec0ff */
[----:B------:R-:W-:Y:S02]  /*5fe0*/  SHF.R.U32.HI R5, RZ, 0x18, R5 ;  /* 0x00000018ff057819 */ /* 0x000fe40000011605 */
[----:B------:R-:W-:Y:S01]  /*5ff0*/  ISETP.LE.U32.AND P2, PT, R6, UR9, PT ;  /* 0x0000000906007c0c */ /* 0x000fe2000bf43070 */
[----:B------:R-:W-:Y:S01]  /*6000*/  @!P5 FADD.FTZ R231, -R231, -RZ ;  /* 0x800000ffe7e7d221 */ /* 0x000fe20000010100 */
[----:B------:R-:W-:Y:S01]  /*6010*/  LOP3.LUT R7, R7, 0xff, RZ, 0xc0, !PT ;  /* 0x000000ff07077812 */ /* 0x000fe200078ec0ff */
[----:B------:R-:W-:Y:S01]  /*6020*/  @!P6 FADD.FTZ R224, -R224, -RZ ;  /* 0x800000ffe0e0e221 */ /* 0x000fe20000010100 */
[----:B------:R-:W-:Y:S01]  /*6030*/  ISETP.LE.U32.AND P5, PT, R5, UR9, PT ;  /* 0x0000000905007c0c */ /* 0x000fe2000bfa3070 */
[----:B------:R-:W-:Y:S01]  /*6040*/  MUFU.EX2 R190, R34 ;  /* 0x0000002200be7308 */ /* 0x000fe20000000800 */
[----:B------:R-:W-:Y:S02]  /*6050*/  PRMT R6, R4, 0x7770, RZ ;  /* 0x0000777004067816 */ /* 0x000fe400000000ff */
[----:B------:R-:W-:Y:S02]  /*6060*/  ISETP.LE.U32.AND P6, PT, R7, UR9, PT ;  /* 0x0000000907007c0c */ /* 0x000fe4000bfc3070 */
[----:B------:R-:W-:Y:S02]  /*6070*/  ISETP.LE.U32.AND P1, PT, R6, UR9, PT ;  /* 0x0000000906007c0c */ /* 0x000fe4000bf23070 */
[----:B------:R-:W-:Y:S01]  /*6080*/  PRMT R9, R4, 0x7771, RZ ;  /* 0x0000777104097816 */ /* 0x000fe200000000ff */
[----:B------:R-:W-:Y:S01]  /*6090*/  @!P2 FADD.FTZ R229, -R229, -RZ ;  /* 0x800000ffe5e5a221 */ /* 0x000fe20000010100 */
[----:B------:R-:W-:Y:S01]  /*60a0*/  LOP3.LUT R180, R180, UR14, R11, 0x96, !PT ;  /* 0x0000000eb4b47c12 */ /* 0x000fe2000f8e960b */
[----:B------:R-:W3:Y:S01]  /*60b0*/  MUFU.EX2 R187, R32 ;  /* 0x0000002000bb7308 */ /* 0x000ee20000000800 */
[----:B------:R-:W-:Y:S01]  /*60c0*/  PRMT R11, R4, 0x7773, RZ ;  /* 0x00007773040b7816 */ /* 0x000fe200000000ff */
[----:B--2---:R-:W-:Y:S01]  /*60d0*/  @!P5 FADD.FTZ R232, -R232, -RZ ;  /* 0x800000ffe8e8d221 */ /* 0x004fe20000010100 */
[----:B------:R-:W-:Y:S02]  /*60e0*/  ISETP.GT.U32.AND P2, PT, R9, UR9, PT ;  /* 0x0000000909007c0c */ /* 0x000fe4000bf44070 */
[----:B------:R-:W-:Y:S01]  /*60f0*/  PRMT R7, R4, 0x7772, RZ ;  /* 0x0000777204077816 */ /* 0x000fe200000000ff */
[----:B------:R-:W-:Y:S01]  /*6100*/  @!P6 FADD.FTZ R233, -R233, -RZ ;  /* 0x800000ffe9e9e221 */ /* 0x000fe20000010100 */
[----:B------:R-:W-:Y:S01]  /*6110*/  ISETP.GT.U32.AND P5, PT, R11, UR9, PT ;  /* 0x000000090b007c0c */ /* 0x000fe2000bfa4070 */
[----:B------:R-:W-:Y:S01]  /*6120*/  @!P1 FADD.FTZ R225, -R225, -RZ ;  /* 0x800000ffe1e19221 */ /* 0x000fe20000010100 */
[----:B------:R-:W-:Y:S01]  /*6130*/  ISETP.GT.U32.AND P6, PT, R7, UR9, PT ;  /* 0x0000000907007c0c */ /* 0x000fe2000bfc4070 */
[----:B------:R-:W-:Y:S01]  /*6140*/  IMAD.WIDE.U32 R6, R174, -0x2daee0ad, RZ ;  /* 0xd2511f53ae067825 */ /* 0x000fe200078e00ff */
[C---:B------:R-:W-:Y:S01]  /*6150*/  PRMT R4, R8.reuse, 0x7770, RZ ;  /* 0x0000777008047816 */ /* 0x040fe200000000ff */
[----:B------:R2:W4:Y:S01]  /*6160*/  MUFU.EX2 R193, R2 ;  /* 0x0000000200c17308 */ /* 0x0005220000000800 */
[----:B------:R-:W-:Y:S02]  /*6170*/  PRMT R9, R8, 0x7771, RZ ;  /* 0x0000777108097816 */ /* 0x000fe400000000ff */
[----:B------:R-:W-:Y:S01]  /*6180*/  ISETP.LE.U32.AND P1, PT, R4, UR9, PT ;  /* 0x0000000904007c0c */ /* 0x000fe2000bf23070 */
[----:B------:R-:W-:Y:S01]  /*6190*/  @P2 FADD.FTZ R223, -R223, -RZ ;  /* 0x800000ffdfdf2221 */ /* 0x000fe20000010100 */
[----:B------:R-:W-:Y:S01]  /*61a0*/  PRMT R10, R8, 0x7772, RZ ;  /* 0x00007772080a7816 */ /* 0x000fe200000000ff */
[----:B------:R-:W-:Y:S01]  /*61b0*/  IMAD.WIDE.U32 R4, R180, -0x2daee0ad, RZ ;  /* 0xd2511f53b4047825 */ /* 0x000fe200078e00ff */
[----:B------:R-:W-:Y:S03]  /*61c0*/  ISETP.GT.U32.AND P2, PT, R9, UR9, PT ;  /* 0x0000000909007c0c */ /* 0x000fe6000bf44070 */
[----:B------:R4:W-:Y:S01]  /*61d0*/  MUFU.EX2 R196, R0 ;  /* 0x0000000000c47308 */ /* 0x0009e20000000800 */
[----:B------:R-:W-:Y:S01]  /*61e0*/  PRMT R8, R8, 0x7773, RZ ;  /* 0x0000777308087816 */ /* 0x000fe200000000ff */
[----:B------:R-:W-:Y:S01]  /*61f0*/  @P5 FADD.FTZ R226, -R226, -RZ ;  /* 0x800000ffe2e25221 */ /* 0x000fe20000010100 */
[----:B------:R-:W-:Y:S01]  /*6200*/  LOP3.LUT R7, R178, UR16, R7, 0x96, !PT ;  /* 0x00000010b2077c12 */ /* 0x000fe2000f8e9607 */
[----:B-1----:R-:W-:Y:S01]  /*6210*/  @P6 FADD.FTZ R227, -R227, -RZ ;  /* 0x800000ffe3e36221 */ /* 0x002fe20000010100 */
[----:B------:R-:W-:Y:S02]  /*6220*/  ISETP.GT.U32.AND P5, PT, R8, UR9, PT ;  /* 0x0000000908007c0c */ /* 0x000fe4000bfa4070 */
[----:B------:R-:W-:Y:S01]  /*6230*/  ISETP.GT.U32.AND P6, PT, R10, UR9, PT ;  /* 0x000000090a007c0c */ /* 0x000fe2000bfc4070 */
[----:B------:R-:W-:Y:S01]  /*6240*/  @!P1 FADD.FTZ R184, -R184, -RZ ;  /* 0x800000ffb8b89221 */ /* 0x000fe20000010100 */
[C---:B------:R-:W-:Y:S01]  /*6250*/  LOP3.LUT R8, R7.reuse, 0xff, RZ, 0xc0, !PT ;  /* 0x000000ff07087812 */ /* 0x040fe200078ec0ff */
[----:B------:R-:W-:Y:S01]  /*6260*/  MUFU.EX2 R194, R28 ;  /* 0x0000001c00c27308 */ /* 0x000fe20000000800 */
[----:B------:R-:W-:Y:S01]  /*6270*/  LOP3.LUT R9, R7, 0xffff, RZ, 0xc0, !PT ;  /* 0x0000ffff07097812 */ /* 0x000fe200078ec0ff */
[----:B------:R-:W-:Y:S01]  /*6280*/  @P2 FADD.FTZ R195, -R195, -RZ ;  /* 0x800000ffc3c32221 */ /* 0x000fe20000010100 */
[----:B------:R-:W-:Y:S02]  /*6290*/  ISETP.LE.U32.AND P1, PT, R8, UR9, PT ;  /* 0x0000000908007c0c */ /* 0x000fe4000bf23070 */
[----:B------:R-:W-:Y:S02]  /*62a0*/  SHF.R.U32.HI R8, RZ, 0x18, R7 ;  /* 0x00000018ff087819 */ /* 0x000fe40000011607 */
[----:B------:R-:W-:Y:S01]  /*62b0*/  SHF.R.U32.HI R9, RZ, 0x8, R9 ;  /* 0x00000008ff097819 */ /* 0x000fe20000011609 */
[----:B------:R-:W-:Y:S01]  /*62c0*/  @P5 FADD.FTZ R206, -R206, -RZ ;  /* 0x800000ffcece5221 */ /* 0x000fe20000010100 */
[----:B------:R-:W-:Y:S01]  /*62d0*/  PRMT R7, R7, 0x7632, R7 ;  /* 0x0000763207077816 */ /* 0x000fe20000000007 */
[----:B------:R-:W-:Y:S01]  /*62e0*/  @P6 FADD.FTZ R220, -R220, -RZ ;  /* 0x800000ffdcdc6221 */ /* 0x000fe20000010100 */
[----:B------:R-:W-:Y:S01]  /*62f0*/  ISETP.LE.U32.AND P2, PT, R8, UR9, PT ;  /* 0x0000000908007c0c */ /* 0x000fe2000bf43070 */
[----:B------:R-:W1:Y:S01]  /*6300*/  MUFU.EX2 R197, R30 ;  /* 0x0000001e00c57308 */ /* 0x000e620000000800 */
[----:B------:R-:W-:Y:S02]  /*6310*/  LOP3.LUT R8, R9, 0xffff, RZ, 0xc0, !PT ;  /* 0x0000ffff09087812 */ /* 0x000fe400078ec0ff */
[----:B------:R-:W-:Y:S01]  /*6320*/  LOP3.LUT R7, R7, 0xff, RZ, 0xc0, !PT ;  /* 0x000000ff07077812 */ /* 0x000fe200078ec0ff */
[----:B------:R-:W-:Y:S01]  /*6330*/  @!P1 FADD.FTZ R192, -R192, -RZ ;  /* 0x800000ffc0c09221 */ /* 0x000fe20000010100 */
[----:B------:R-:W-:Y:S02]  /*6340*/  LOP3.LUT R5, R176, UR16, R5, 0x96, !PT ;  /* 0x00000010b0057c12 */ /* 0x000fe4000f8e9605 */
[----:B------:R-:W-:Y:S02]  /*6350*/  ISETP.LE.U32.AND P6, PT, R8, UR9, PT ;  /* 0x0000000908007c0c */ /* 0x000fe4000bfc3070 */
[----:B------:R-:W-:Y:S02]  /*6360*/  ISETP.LE.U32.AND P5, PT, R7, UR9, PT ;  /* 0x0000000907007c0c */ /* 0x000fe4000bfa3070 */
[C---:B------:R-:W-:Y:S01]  /*6370*/  LOP3.LUT R8, R5.reuse, 0xff, RZ, 0xc0, !PT ;  /* 0x000000ff05087812 */ /* 0x040fe200078ec0ff */
[----:B------:R-:W-:Y:S01]  /*6380*/  @!P2 FADD.FTZ R198, -R198, -RZ ;  /* 0x800000ffc6c6a221 */ /* 0x000fe20000010100 */
[C---:B------:R-:W-:Y:S02]  /*6390*/  LOP3.LUT R9, R5.reuse, 0xffff, RZ, 0xc0, !PT ;  /* 0x0000ffff05097812 */ /* 0x040fe400078ec0ff */
[----:B------:R-:W-:Y:S02]  /*63a0*/  ISETP.LE.U32.AND P1, PT, R8, UR9, PT ;  /* 0x0000000908007c0c */ /* 0x000fe4000bf23070 */
[----:B------:R-:W-:Y:S02]  /*63b0*/  PRMT R8, R5, 0x7632, R8 ;  /* 0x0000763205087816 */ /* 0x000fe40000000008 */
[----:B------:R-:W-:Y:S01]  /*63c0*/  SHF.R.U32.HI R7, RZ, 0x8, R9 ;  /* 0x00000008ff077819 */ /* 0x000fe20000011609 */
[----:B------:R-:W-:Y:S01]  /*63d0*/  @!P6 FADD.FTZ R191, -R191, -RZ ;  /* 0x800000ffbfbfe221 */ /* 0x000fe20000010100 */
        /* <DEDUP_REMOVED lines=8> */
[----:B------:R-:W4:Y:S01]  /*6460*/  LDL R8, [R1+0x8] ;  /* 0x0000080001087983 */ /* 0x000f220000100800 */
[----:B------:R-:W-:Y:S02]  /*6470*/  SHF.R.U32.HI R5, RZ, 0x18, R5 ;  /* 0x00000018ff057819 */ /* 0x000fe40000011605 */
[----:B------:R-:W-:Y:S02]  /*6480*/  PRMT R7, R6, 0x7771, RZ ;  /* 0x0000777106077816 */ /* 0x000fe400000000ff */
[----:B------:R-:W-:Y:S01]  /*6490*/  ISETP.LE.U32.AND P2, PT, R5, UR9, PT ;  /* 0x0000000905007c0c */ /* 0x000fe2000bf43070 */
[----:B------:R-:W-:Y:S01]  /*64a0*/  @!P5 FADD.FTZ R222, -R222, -RZ ;  /* 0x800000ffdeded221 */ /* 0x000fe20000010100 */
[C---:B------:R-:W-:Y:S02]  /*64b0*/  PRMT R5, R6.reuse, 0x7772, RZ ;  /* 0x0000777206057816 */ /* 0x040fe400000000ff */
[----:B------:R-:W-:Y:S01]  /*64c0*/  @!P6 FADD.FTZ R201, -R201, -RZ ;  /* 0x800000ffc9c9e221 */ /* 0x000fe20000010100 */
[----:B------:R-:W-:Y:S01]  /*64d0*/  ISETP.GT.U32.AND P6, PT, R7, UR9, PT ;  /* 0x0000000907007c0c */ /* 0x000fe2000bfc4070 */
[----:B---3--:R-:W-:Y:S01]  /*64e0*/  @!P1 FADD.FTZ R187, -R187, -RZ ;  /* 0x800000ffbbbb9221 */ /* 0x008fe20000010100 */
        /* <DEDUP_REMOVED lines=11> */
[----:B------:R-:W-:Y:S01]  /*65a0*/  LEA R185, R200, UR4, 0x1 ;  /* 0x00000004c8b97c11 */ /* 0x000fe2000f8e08ff */
[----:B------:R-:W-:Y:S01]  /*65b0*/  IMAD.MOV.U32 R200, RZ, RZ, 0x10 ;  /* 0x00000010ffc87424 */ /* 0x000fe200078e00ff */
[----:B------:R-:W-:Y:S01]  /*65c0*/  F2FP.RELU.F16.F32.PACK_AB R4, R224, R205 ;  /* 0x000000cde004723e */ /* 0x000fe200000008ff */
[----:B------:R-:W-:Y:S01]  /*65d0*/  @P2 FADD.FTZ R189, -R189, -RZ ;  /* 0x800000ffbdbd2221 */ /* 0x000fe20000010100 */
[----:B------:R-:W-:Y:S01]  /*65e0*/  F2FP.RELU.F16.F32.PACK_AB R3, R228, R230 ;  /* 0x000000e6e403723e */ /* 0x000fe200000008ff */
[C---:B------:R-:W-:Y:S01]  /*65f0*/  VIADD R235, R185.reuse, 0x20020 ;  /* 0x00020020b9eb7836 */ /* 0x040fe20000000000 */
[----:B------:R-:W-:Y:S01]  /*6600*/  SEL R200, R200, 0xfffffff0, !P0 ;  /* 0xfffffff0c8c87807 */ /* 0x000fe20004000000 */
[----:B------:R3:W-:Y:S01]  /*6610*/  STS [R185+0x20000], R4 ;  /* 0x02000004b9007388 */ /* 0x0007e20000000800 */
[----:B------:R-:W-:Y:S01]  /*6620*/  ISETP.GT.U32.AND P5, PT, R6, UR9, PT ;  /* 0x0000000906007c0c */ /* 0x000fe2000bfa4070 */
[----:B------:R-:W-:Y:S01]  /*6630*/  VIADD R234, R185, 0x20000 ;  /* 0x00020000b9ea7836 */ /* 0x000fe20000000000 */
[----:B------:R-:W-:Y:S01]  /*6640*/  F2FP.RELU.F16.F32.PACK_AB R6, R229, R231 ;  /* 0x000000e7e506723e */ /* 0x000fe200000008ff */
[----:B------:R3:W-:Y:S01]  /*6650*/  STS [R185+0x20400], R3 ;  /* 0x02040003b9007388 */ /* 0x0007e20000000800 */
[----:B------:R-:W-:Y:S01]  /*6660*/  IMAD.IADD R186, R185, 0x1, R200 ;  /* 0x00000001b9ba7824 */ /* 0x000fe200078e02c8 */
[----:B------:R-:W-:Y:S01]  /*6670*/  ISETP.LE.U32.AND P1, PT, R5, UR9, PT ;  /* 0x0000000905007c0c */ /* 0x000fe2000bf23070 */
[----:B--2---:R-:W-:Y:S01]  /*6680*/  IMAD.MOV.U32 R2, RZ, RZ, R235 ;  /* 0x000000ffff027224 */ /* 0x004fe200078e00eb */
[----:B------:R-:W-:Y:S01]  /*6690*/  F2FP.RELU.F16.F32.PACK_AB R5, R232, R233 ;  /* 0x000000e9e805723e */ /* 0x000fe200000008ff */
[----:B------:R-:W-:Y:S01]  /*66a0*/  @P4 VIADD R2, R234, 0xffffffe0 ;  /* 0xffffffe0ea024836 */ /* 0x000fe20000000000 */
[----:B------:R-:W-:Y:S01]  /*66b0*/  ISETP.GT.U32.AND P2, PT, R7, UR9, PT ;  /* 0x0000000907007c0c */ /* 0x000fe2000bf44070 */
[----:B----4-:R-:W-:Y:S01]  /*66c0*/  @P6 FADD.FTZ R193, -R193, -RZ ;  /* 0x800000ffc1c16221 */ /* 0x010fe20000010100 */
[----:B------:R-:W-:Y:S01]  /*66d0*/  F2FP.RELU.F16.F32.PACK_AB R7, R223, R225 ;  /* 0x000000e1df07723e */ /* 0x000fe200000008ff */
[----:B------:R-:W-:Y:S02]  /*66e0*/  IMAD.IADD R0, R200, 0x1, R2 ;  /* 0x00000001c8007824 */ /* 0x000fe400078e0202 */
[----:B-1----:R-:W-:Y:S01]  /*66f0*/  @P5 FADD.FTZ R197, -R197, -RZ ;  /* 0x800000ffc5c55221 */ /* 0x002fe20000010100 */
[----:B------:R-:W-:Y:S02]  /*6700*/  LEA R200, R215, UR4, 0x1 ;  /* 0x00000004d7c87c11 */ /* 0x000fe4000f8e08ff */
[C---:B------:R-:W-:Y:S01]  /*6710*/  FSETP.GE.FTZ.AND P5, PT, R195.reuse, RZ, PT ;  /* 0x000000ffc300720b */ /* 0x040fe20003fb6000 */
[----:B------:R-:W-:Y:S01]  /*6720*/  @!P1 FADD.FTZ R194, -R194, -RZ ;  /* 0x800000ffc2c29221 */ /* 0x000fe20000010100 */
[----:B------:R-:W-:Y:S03]  /*6730*/  FSETP.GE.FTZ.AND P6, PT, R228, RZ, PT ;  /* 0x000000ffe400720b */ /* 0x000fe60003fd6000 */
[----:B------:R-:W-:Y:S01]  /*6740*/  @P2 FADD.FTZ R196, -R196, -RZ ;  /* 0x800000ffc4c42221 */ /* 0x000fe20000010100 */
[----:B------:R-:W-:Y:S02]  /*6750*/  FSETP.GE.FTZ.AND P2, PT, R224, RZ, PT ;  /* 0x000000ffe000720b */ /* 0x000fe40003f56000 */
[----:B---3--:R-:W-:Y:S02]  /*6760*/  F2FP.RELU.F16.F32.PACK_AB R4, R195, R184 ;  /* 0x000000b8c304723e */ /* 0x008fe400000008ff */
[----:B------:R-:W-:Y:S03]  /*6770*/  F2FP.RELU.F16.F32.PACK_AB R3, R206, R220 ;  /* 0x000000dcce03723e */ /* 0x000fe600000008ff */
        /* <DEDUP_REMOVED lines=147> */
[----:B------:R-:W-:Y:S01]  /*70b0*/  FSEL R16, R16, R177, P1 ;  /* 0x000000b110107208 */ /* 0x000fe20000800000 */
[----:B------:R-:W-:Y:S01]  /*70c0*/  FADD.FTZ R0, -R177, R5 ;  /* 0x00000005b1007221 */ /* 0x000fe20000010100 */
[----:B------:R-:W-:Y:S01]  /*70d0*/  FSETP.GE.FTZ.AND P1, PT, R191, RZ, PT ;  /* 0x000000ffbf00720b */ /* 0x000fe20003f36000 */
[----:B------:R-:W-:Y:S02]  /*70e0*/  IMAD.MOV.U32 R5, RZ, RZ, R235 ;  /* 0x000000ffff057224 */ /* 0x000fe400078e00eb */
[----:B------:R-:W-:Y:S01]  /*70f0*/  FMUL.FTZ R17, R195, R17 ;  /* 0x00000011c3117220 */ /* 0x000fe20000410000 */
[----:B------:R-:W-:Y:S01]  /*7100*/  FMUL.FTZ R165, R184, R16 ;  /* 0x00000010b8a57220 */ /* 0x000fe20000410000 */
[-C--:B------:R-:W-:Y:S01]  /*7110*/  FSEL R2, R0, R177.reuse, P2 ;  /* 0x000000b100027208 */ /* 0x080fe20001000000 */
[----:B------:R-:W-:Y:S01]  /*7120*/  IMAD.SHL.U32 R184, R217, 0x40, RZ ;  /* 0x00000040d9b87824 */ /* 0x000fe200078e00ff */
[----:B------:R-:W-:Y:S01]  /*7130*/  FSETP.GE.FTZ.AND P2, PT, R192, RZ, PT ;  /* 0x000000ffc000720b */ /* 0x000fe20003f56000 */
[----:B------:R-:W-:Y:S01]  /*7140*/  @P4 VIADD R5, R234, 0xffffffe0 ;  /* 0xffffffe0ea054836 */ /* 0x000fe20000000000 */
[--C-:B------:R-:W-:Y:S01]  /*7150*/  SHF.R.U32.HI R0, RZ, 0x4, R217.reuse ;  /* 0x00000004ff007819 */ /* 0x100fe200000116d9 */
[----:B------:R-:W-:Y:S01]  /*7160*/  FMUL.FTZ R166, R224, R2 ;  /* 0x00000002e0a67220 */ /* 0x000fe20000410000 */
[----:B------:R-:W-:Y:S01]  /*7170*/  FSEL R21, R21, R177, P1 ;  /* 0x000000b115157208 */ /* 0x000fe20000800000 */
[----:B------:R-:W-:Y:S01]  /*7180*/  FADD.FTZ R2, -R177, R20 ;  /* 0x00000014b1027221 */ /* 0x000fe20000010100 */
[----:B------:R-:W-:Y:S02]  /*7190*/  LOP3.LUT R205, R0, 0x8, RZ, 0xc0, !PT ;  /* 0x0000000800cd7812 */ /* 0x000fe400078ec0ff */
        /* <DEDUP_REMOVED lines=12> */
[----:B------:R-:W-:Y:S01]  /*7260*/  LOP3.LUT R234, R216, 0x38, RZ, 0xc0, !PT ;  /* 0x00000038d8ea7812 */ /* 0x000fe200078ec0ff */
[----:B------:R-:W-:Y:S01]  /*7270*/  FMUL.FTZ R187, R187, R2 ;  /* 0x00000002bbbb7220 */ /* 0x000fe20000410000 */
[----:B------:R-:W-:Y:S01]  /*7280*/  F2FP.F16.F32.PACK_AB R20, R166, R178 ;  /* 0x000000b2a614723e */ /* 0x000fe200000000ff */
[----:B------:R-:W-:Y:S01]  /*7290*/  FADD.FTZ R33, -R176, R7 ;  /* 0x00000007b0217221 */ /* 0x000fe20000010100 */
[----:B------:R-:W-:Y:S02]  /*72a0*/  F2FP.F16.F32.PACK_AB R21, R17, R165 ;  /* 0x000000a51115723e */ /* 0x000fe400000000ff */
[----:B------:R-:W-:Y:S02]  /*72b0*/  F2FP.F16.F32.PACK_AB R32, R16, R164 ;  /* 0x000000a41020723e */ /* 0x000fe400000000ff */
[----:B------:R-:W-:Y:S02]  /*72c0*/  FSEL R166, R6, R176, P1 ;  /* 0x000000b006a67208 */ /* 0x000fe40000800000 */
[----:B------:R-:W-:Y:S01]  /*72d0*/  LOP3.LUT R235, R234, 0x40, RZ, 0xfc, !PT ;  /* 0x00000040eaeb7812 */ /* 0x000fe200078efcff */
        /* <DEDUP_REMOVED lines=53> */
.L_x_2001:
[----:B------:R-:W-:Y:S01]  /*7630*/  FSEL R2, R33, R176, P6 ;  /* 0x000000b021027208 */ /* 0x000fe20003000000 */
[----:B------:R-:W-:Y:S01]  /*7640*/  FADD.FTZ R18, -R176, R18 ;  /* 0x00000012b0127221 */ /* 0x000fe20000010100 */
[----:B------:R-:W-:Y:S01]  /*7650*/  FSETP.GE.FTZ.AND P2, PT, R220, RZ, PT ;  /* 0x000000ffdc00720b */ /* 0x000fe20003f56000 */
        /* <DEDUP_REMOVED lines=111> */
[--C-:B------:R-:W-:Y:S02]  /*7d50*/  SHF.R.U32.HI R2, RZ, 0x1, R217.reuse ;  /* 0x00000001ff027819 */ /* 0x100fe400000116d9 */
[--C-:B------:R-:W-:Y:S01]  /*7d60*/  LOP3.LUT R180, R0, 0x200, R184.reuse, 0xf8, !PT ;  /* 0x0000020000b47812 */ /* 0x100fe200078ef8b8 */
        /* <DEDUP_REMOVED lines=157> */
.L_x_2002:
        /* <DEDUP_REMOVED lines=11> */
[----:B------:R-:W-:Y:S01]  /*87f0*/  LDSM.16.M88.4 R168, [R202+0x1c000] ;  /* 0x01c00000caa8783b */ /* 0x000fe20000000200 */
[----:B------:R-:W-:Y:S01]  /*8800*/  VIADD R245, R245, 0xfffffffc ;  /* 0xfffffffcf5f57836 */ /* 0x000fe20000000000 */
[----:B------:R-:W-:Y:S01]  /*8810*/  @P5 LOP3.LUT R2, R2, 0x10, RZ, 0xc0, !PT ;  /* 0x0000001002025812 */ /* 0x000fe200078ec0ff */
[----:B------:R-:W-:Y:S01]  /*8820*/  @UP2 UIADD3.X UR17, UPT, UPT, UR17, -0x1, URZ, UP0, !UPT ;  /* 0xffffffff11112890 */ /* 0x000fe200087fe4ff */
[----:B------:R-:W-:Y:S01]  /*8830*/  @P5 SHF.R.U32.HI R0, RZ, 0x2, R217 ;  /* 0x00000002ff005819 */ /* 0x000fe200000116d9 */
[----:B------:R-:W-:Y:S01]  /*8840*/  LDSM.16.M88.4 R176, [R202+0x1d000] ;  /* 0x01d00000cab0783b */ /* 0x000fe20000000200 */
[----:B------:R-:W-:Y:S02]  /*8850*/  UISETP.NE.U32.AND UP0, UPT, UR12, 0x1, UPT ;  /* 0x000000010c00788c */ /* 0x000fe4000bf05070 */
[----:B------:R-:W-:Y:S01]  /*8860*/  @P5 LOP3.LUT R246, R2, 0x7, R0, 0xf8, !PT ;  /* 0x0000000702f65812 */ /* 0x000fe200078ef800 */
[----:B------:R-:W-:Y:S01]  /*8870*/  VIADD R2, R200, 0x8040 ;  /* 0x00008040c8027836 */ /* 0x000fe20000000000 */
[----:B------:R-:W-:Y:S01]  /*8880*/  LOP3.LUT R0, R214, 0x1c0, R184, 0xf8, !PT ;  /* 0x000001c0d6007812 */ /* 0x000fe200078ef8b8 */
        /* <DEDUP_REMOVED lines=124> */
[C---:B------:R-:W-:Y:S01]  /*9050*/  LEA R182, P1, R207.reuse, R184, 0x5 ;  /* 0x000000b8cfb67211 */ /* 0x040fe200078228ff */
[C---:B-1----:R-:W-:Y:S01]  /*9060*/  VIADD R0, R208.reuse, 0x40 ;  /* 0x00000040d0007836 */ /* 0x042fe20000000000 */
[-C--:B------:R-:W-:Y:S03]  /*9070*/  HMMA.16816.F32 R12, R176, R174.reuse, R12 ;  /* 0x000000aeb00c723c */ /* 0x080fe6000000180c */
[----:B------:R-:W-:Y:S01]  /*9080*/  REDG.E.ADD.F32.FTZ.RN.STRONG.GPU desc[UR36][R238.64], R4 ;  /* 0x00000004ee0079a6 */ /* 0x000fe2000c12f324 */
[C---:B------:R-:W-:Y:S01]  /*9090*/  LEA.HI.X.SX32 R183, R207.reuse, R185, 0x5, P1 ;  /* 0x000000b9cfb77211 */ /* 0x040fe200008f2eff */
[C---:B------:R-:W-:Y:S01]  /*90a0*/  @P0 VIADD R0, R208.reuse, 0xffffffc0 ;  /* 0xffffffc0d0000836 */ /* 0x040fe20000000000 */
[C---:B------:R-:W-:Y:S02]  /*90b0*/  LEA R180, P1, R207.reuse, R182, 0x5 ;  /* 0x000000b6cfb47211 */ /* 0x040fe400078228ff */
[----:B------:R-:W-:Y:S01]  /*90c0*/  REDG.E.ADD.F32.FTZ.RN.STRONG.GPU desc[UR36][R224.64], R5 ;  /* 0x00000005e00079a6 */ /* 0x000fe2000c12f324 */
[C---:B------:R-:W-:Y:S04]  /*90d0*/  HMMA.16816.F32 R16, R168.reuse, R174, R16 ;  /* 0x000000aea810723c */ /* 0x040fe80000001810 */
[----:B------:R1:W-:Y:S01]  /*90e0*/  REDG.E.ADD.F32.FTZ.RN.STRONG.GPU desc[UR36][R222.64], R6 ;  /* 0x00000006de0079a6 */ /* 0x0003e2000c12f324 */
[C---:B------:R-:W-:Y:S02]  /*90f0*/  LEA.HI.X.SX32 R181, R207.reuse, R183, 0x5, P1 ;  /* 0x000000b7cfb57211 */ /* 0x040fe400008f2eff */
[C---:B------:R-:W-:Y:S02]  /*9100*/  LEA R192, P1, R207.reuse, R180, 0x5 ;  /* 0x000000b4cfc07211 */ /* 0x040fe400078228ff */
[----:B------:R2:W-:Y:S01]  /*9110*/  REDG.E.ADD.F32.FTZ.RN.STRONG.GPU desc[UR36][R220.64], R7 ;  /* 0x00000007dc0079a6 */ /* 0x0005e2000c12f324 */
[-C--:B---3--:R-:W-:Y:S04]  /*9120*/  HMMA.16816.F32 R20, R168, R164.reuse, R20 ;  /* 0x000000a4a814723c */ /* 0x088fe80000001814 */
[----:B------:R3:W-:Y:S01]  /*9130*/  REDG.E.ADD.F32.FTZ.RN.STRONG.GPU desc[UR36][R198.64], R8 ;  /* 0x00000008c60079a6 */ /* 0x0007e2000c12f324 */
[C---:B------:R-:W-:Y:S04]  /*9140*/  LEA.HI.X.SX32 R193, R207.reuse, R181, 0x5, P1 ;  /* 0x000000b5cfc17211 */ /* 0x040fe800008f2eff */
[----:B------:R4:W-:Y:S01]  /*9150*/  REDG.E.ADD.F32.FTZ.RN.STRONG.GPU desc[UR36][R196.64], R9 ;  /* 0x00000009c40079a6 */ /* 0x0009e2000c12f324 */
[C---:B------:R-:W-:Y:S04]  /*9160*/  HMMA.16816.F32 R24, R176.reuse, R164, R24 ;  /* 0x000000a4b018723c */ /* 0x040fe80000001818 */
[----:B------:R-:W-:Y:S01]  /*9170*/  REDG.E.ADD.F32.FTZ.RN.STRONG.GPU desc[UR36][R194.64], R10 ;  /* 0x0000000ac20079a6 */ /* 0x000fe2000c12f324 */
[C---:B------:R-:W-:Y:S04]  /*9180*/  IMAD.WIDE R226, R207.reuse, -0xc0, R192 ;  /* 0xffffff40cfe27825 */ /* 0x040fe800078e02c0 */
        /* <DEDUP_REMOVED lines=435> */
.L_x_2004:
[----:B------:R-:W1:Y:S01]  /*acc0*/  LDCU.64 UR10, c[0x0][0x5c0] ;  /* 0x0000b800ff0a77ac */ /* 0x000e620008000a00 */
[----:B------:R-:W-:-:S04]  /*acd0*/  UIADD3 UR5, UPT, UPT, UR38, UR40, URZ ;  /* 0x0000002826057290 */ /* 0x000fc8000fffe0ff */
[----:B-1----:R-:W-:Y:S02]  /*ace0*/  UIMAD.WIDE.U32 UR8, UR5, UR10, URZ ;  /* 0x0000000a050872a5 */ /* 0x002fe4000f8e00ff */
[----:B------:R-:W-:-:S04]  /*acf0*/  UIMAD UR5, UR5, UR11, URZ ;  /* 0x0000000b050572a4 */ /* 0x000fc8000f8e02ff */
[----:B------:R-:W-:Y:S01]  /*ad00*/  UIADD3 UR5, UPT, UPT, UR9, UR5, URZ ;  /* 0x0000000509057290 */ /* 0x000fe2000fffe0ff */
[----:B------:R-:W-:-:S05]  /*ad10*/  UMOV UR30, UR8 ;  /* 0x00000008001e7c82 */ /* 0x000fca0008000000 */
[----:B--2---:R-:W-:Y:S02]  /*ad20*/  MOV R4, UR5 ;  /* 0x0000000500047c02 */ /* 0x004fe40008000f00 */
.L_x_2005:
        /* <DEDUP_REMOVED lines=12> */
.L_x_2006:
[----:B------:R-:W1:Y:S01]  /*adf0*/  LDCU.64 UR8, c[0x0][0x5c8] ;  /* 0x0000b900ff0877ac */ /* 0x000e620008000a00 */
[----:B------:R-:W-:-:S04]  /*ae00*/  UIADD3 UR5, UPT, UPT, UR38, UR40, URZ ;  /* 0x0000002826057290 */ /* 0x000fc8000fffe0ff */
[----:B-1----:R-:W-:Y:S02]  /*ae10*/  UIMAD.WIDE.U32 UR16, UR5, UR8, URZ ;  /* 0x00000008051072a5 */ /* 0x002fe4000f8e00ff */
[----:B------:R-:W-:-:S04]  /*ae20*/  UIMAD UR5, UR5, UR9, URZ ;  /* 0x00000009050572a4 */ /* 0x000fc8000f8e02ff */
[----:B------:R-:W-:-:S06]  /*ae30*/  UIADD3 UR5, UPT, UPT, UR17, UR5, URZ ;  /* 0x0000000511057290 */ /* 0x000fcc000fffe0ff */
[----:B------:R-:W-:-:S07]  /*ae40*/  MOV R30, UR5 ;  /* 0x00000005001e7c02 */ /* 0x000fce0008000f00 */
.L_x_2007:
        /* <DEDUP_REMOVED lines=11> */
[----:B------:R-:W-:Y:S01]  /*af00*/  VIADD R6, R218, 0x40 ;  /* 0x00000040da067836 */ /* 0x000fe20000000000 */
        /* <DEDUP_REMOVED lines=13> */
[----:B------:R-:W-:Y:S01]  /*afe0*/  VIADD R5, R218, 0x60 ;  /* 0x00000060da057836 */ /* 0x000fe20000000000 */
        /* <DEDUP_REMOVED lines=29> */
.L_x_2009:
[----:B------:R-:W-:Y:S05]  /*b1c0*/  BSYNC.RECONVERGENT B0 ;  /* 0x0000000000007941 */ /* 0x000fea0003800200 */
.L_x_2008:
        /* <DEDUP_REMOVED lines=16> */
.L_x_2011:
[----:B------:R-:W-:Y:S05]  /*b2d0*/  BSYNC.RECONVERGENT B0 ;  /* 0x0000000000007941 */ /* 0x000fea0003800200 */
.L_x_2010:
        /* <DEDUP_REMOVED lines=25> */
.L_x_2013:
[----:B------:R-:W-:Y:S05]  /*b470*/  BSYNC.RECONVERGENT B0 ;  /* 0x0000000000007941 */ /* 0x000fea0003800200 */
.L_x_2012:
        /* <DEDUP_REMOVED lines=19> */
.L_x_2015:
[----:B------:R-:W-:Y:S05]  /*b5b0*/  BSYNC.RECONVERGENT B0 ;  /* 0x0000000000007941 */ /* 0x000fea0003800200 */
.L_x_2014:
        /* <DEDUP_REMOVED lines=22> */
.L_x_2017:
[----:B------:R-:W-:Y:S05]  /*b720*/  BSYNC.RECONVERGENT B0 ;  /* 0x0000000000007941 */ /* 0x000fea0003800200 */
.L_x_2016:
        /* <DEDUP_REMOVED lines=16> */
.L_x_2019:
[----:B------:R-:W-:Y:S05]  /*b830*/  BSYNC.RECONVERGENT B0 ;  /* 0x0000000000007941 */ /* 0x000fea0003800200 */
.L_x_2018:
        /* <DEDUP_REMOVED lines=16> */
.L_x_2021:
[----:B------:R-:W-:Y:S05]  /*b940*/  BSYNC.RECONVERGENT B0 ;  /* 0x0000000000007941 */ /* 0x000fea0003800200 */
.L_x_2020:
        /* <DEDUP_REMOVED lines=15> */
.L_x_1972:
[----:B------:R-:W-:Y:S05]  /*ba40*/  BSYNC.RECONVERGENT B1 ;  /* 0x0000000000017941 */ /* 0x000fea0003800200 */
.L_x_1942:
        /* <DEDUP_REMOVED lines=11> */
.L_x_2023:
        /* <DEDUP_REMOVED lines=16> */
.L_x_2451:


//--------------------- .text._ZN5flash44flash_bwd_dq_dk_dv_loop_seqk_parallel_kernelI23Flash_bwd_kernel_traitsILi128ELi64ELi128ELi8ELi2ELi4ELi2ELb0ELb0EN7cutlass6half_tE19Flash_kernel_traitsILi128ELi64ELi128ELi8ES3_EELb0ELb0ELb0ELb1ELb0ELb0ELb1EEEvNS_16Flash_bwd_paramsE --------------------------
	.section	.text._ZN5flash44flash_bwd_dq_dk_dv_loop_seqk_parallel_kernelI23Flash_bwd_kernel_traitsILi128ELi64ELi128ELi8ELi2ELi4ELi2ELb0ELb0EN7cutlass6half_tE19Flash_kernel_traitsILi128ELi64ELi128ELi8ES3_EELb0ELb0ELb0ELb1ELb0ELb0ELb1EEEvNS_16Flash_bwd_paramsE,"ax",@progbits
	.align	128
        .global         _ZN5flash44flash_bwd_dq_dk_dv_loop_seqk_parallel_kernelI23Flash_bwd_kernel_traitsILi128ELi64ELi128ELi8ELi2ELi4ELi2ELb0ELb0EN7cutlass6half_tE19Flash_kernel_traitsILi128ELi64ELi128ELi8ES3_EELb0ELb0ELb0ELb1ELb0ELb0ELb1EEEvNS_16Flash_bwd_paramsE
        .type           _ZN5flash44flash_bwd_dq_dk_dv_loop_seqk_parallel_kernelI23Flash_bwd_kernel_traitsILi128ELi64ELi128ELi8ELi2ELi4ELi2ELb0ELb0EN7cutlass6half_tE19Flash_kernel_traitsILi128ELi64ELi128ELi8ES3_EELb0ELb0ELb0ELb1ELb0ELb0ELb1EEEvNS_16Flash_bwd_paramsE,@function
        .size           _ZN5flash44flash_bwd_dq_dk_dv_loop_seqk_parallel_kernelI23Flash_bwd_kernel_traitsILi128ELi64ELi128ELi8ELi2ELi4ELi2ELb0ELb0EN7cutlass6half_tE19Flash_kernel_traitsILi128ELi64ELi128ELi8ES3_EELb0ELb0ELb0ELb1ELb0ELb0ELb1EEEvNS_16Flash_bwd_paramsE,(.L_x_2452 - _ZN5flash44flash_bwd_dq_dk_dv_loop_seqk_parallel_kernelI23Flash_bwd_kernel_traitsILi128ELi64ELi128ELi8ELi2ELi4ELi2ELb0ELb0EN7cutlass6half_tE19Flash_kernel_traitsILi128ELi64ELi128ELi8ES3_EELb0ELb0ELb0ELb1ELb0ELb0ELb1EEEvNS_16Flash_bwd_paramsE)
        .other          _ZN5flash44flash_bwd_dq_dk_dv_loop_seqk_parallel_kernelI23Flash_bwd_kernel_traitsILi128ELi64ELi128ELi8ELi2ELi4ELi2ELb0ELb0EN7cutlass6half_tE19Flash_kernel_traitsILi128ELi64ELi128ELi8ES3_EELb0ELb0ELb0ELb1ELb0ELb0ELb1EEEvNS_16Flash_bwd_paramsE,@"STO_CUDA_ENTRY STV_DEFAULT"
_ZN5flash44flash_bwd_dq_dk_dv_loop_seqk_parallel_kernelI23Flash_bwd_kernel_traitsILi128ELi64ELi128ELi8ELi2ELi4ELi2ELb0ELb0EN7cutlass6half_tE19Flash_kernel_traitsILi128ELi64ELi128ELi8ES3_EELb0ELb0ELb0ELb1ELb0ELb0ELb1EEEvNS_16Flash_bwd_paramsE:
.text._ZN5flash44flash_bwd_dq_dk_dv_loop_seqk_parallel_kernelI23Flash_bwd_kernel_traitsILi128ELi64ELi128ELi8ELi2ELi4ELi2ELb0ELb0EN7cutlass6half_tE19Flash_kernel_traitsILi128ELi64ELi128ELi8ES3_EELb0ELb0ELb0ELb1ELb0ELb0ELb1EEEvNS_16Flash_bwd_paramsE:
        /* <DEDUP_REMOVED lines=50> */
.L_x_2105:
        /* <DEDUP_REMOVED lines=52> */
.L_x_2024:
        /* <DEDUP_REMOVED lines=33> */
.L_x_2026:
[----:B------:R-:W1:Y:S01]  /*0870*/  LDCU.64 UR14, c[0x0][0x3b8] ;  /* 0x00007700ff0e77ac */ /* 0x000e620008000a00 */
[----:B------:R-:W-:-:S04]  /*0880*/  UIADD3 UR8, UPT, UPT, UR38, UR40, URZ ;  /* 0x0000002826087290 */ /* 0x000fc8000fffe0ff */
[----:B-1----:R-:W-:Y:S02]  /*0890*/  UIMAD.WIDE.U32 UR52, UR8, UR14, URZ ;  /* 0x0000000e083472a5 */ /* 0x002fe4000f8e00ff */
[----:B------:R-:W-:-:S04]  /*08a0*/  UIMAD UR8, UR8, UR15, URZ ;  /* 0x0000000f080872a4 */ /* 0x000fc8000f8e02ff */
[----:B------:R-:W-:-:S06]  /*08b0*/  UIADD3 UR8, UPT, UPT, UR53, UR8, URZ ;  /* 0x0000000835087290 */ /* 0x000fcc000fffe0ff */
[----:B------:R-:W-:Y:S02]  /*08c0*/  MOV R19, UR8 ;  /* 0x0000000800137c02 */ /* 0x000fe40008000f00 */
.L_x_2027:
        /* <DEDUP_REMOVED lines=44> */
.L_x_2028:
[----:B------:R-:W1:Y:S01]  /*0b90*/  LDCU.64 UR12, c[0x0][0x3c0] ;  /* 0x00007800ff0c77ac */ /* 0x000e620008000a00 */
[----:B------:R-:W-:-:S04]  /*0ba0*/  UIADD3 UR8, UPT, UPT, UR38, UR40, URZ ;  /* 0x0000002826087290 */ /* 0x000fc8000fffe0ff */
[----:B-1----:R-:W-:Y:S02]  /*0bb0*/  UIMAD.WIDE.U32 UR10, UR8, UR12, URZ ;  /* 0x0000000c080a72a5 */ /* 0x002fe4000f8e00ff */
[----:B------:R-:W-:-:S04]  /*0bc0*/  UIMAD UR8, UR8, UR13, URZ ;  /* 0x0000000d080872a4 */ /* 0x000fc8000f8e02ff */
[----:B------:R-:W-:Y:S01]  /*0bd0*/  UIADD3 UR8, UPT, UPT, UR11, UR8, URZ ;  /* 0x000000080b087290 */ /* 0x000fe2000fffe0ff */
[----:B------:R-:W-:-:S05]  /*0be0*/  UMOV UR48, UR10 ;  /* 0x0000000a00307c82 */ /* 0x000fca0008000000 */
[----:B------:R-:W-:-:S07]  /*0bf0*/  MOV R23, UR8 ;  /* 0x0000000800177c02 */ /* 0x000fce0008000f00 */
.L_x_2029:
        /* <DEDUP_REMOVED lines=27> */
.L_x_2030:
[----:B------:R-:W-:Y:S02]  /*0db0*/  UIMAD.WIDE.U32 UR54, UR64, UR16, URZ ;  /* 0x00000010403672a5 */ /* 0x000fe4000f8e00ff */
[----:B------:R-:W-:-:S04]  /*0dc0*/  UIMAD UR8, UR65, UR16, URZ ;  /* 0x00000010410872a4 */ /* 0x000fc8000f8e02ff */
[----:B------:R-:W-:-:S12]  /*0dd0*/  UIADD3 UR8, UPT, UPT, UR55, UR8, URZ ;  /* 0x0000000837087290 */ /* 0x000fd8000fffe0ff */
.L_x_2031:
        /* <DEDUP_REMOVED lines=21> */
.L_x_2032:
[----:B------:R-:W1:Y:S01]  /*0f30*/  LDCU UR56, c[0x0][0x434] ;  /* 0x00008680ff3877ac */ /* 0x000e620008000800 */
[----:B------:R-:W-:-:S04]  /*0f40*/  UIMAD UR10, UR25, UR17, UR24 ;  /* 0x00000011190a72a4 */ /* 0x000fc8000f8e0218 */
[----:B-1----:R-:W-:Y:S02]  /*0f50*/  UIMAD UR56, UR10, UR56, URZ ;  /* 0x000000380a3872a4 */ /* 0x002fe4000f8e02ff */
.L_x_2033:
        /* <DEDUP_REMOVED lines=11> */
.L_x_2034:
[----:B------:R-:W1:Y:S01]  /*1010*/  LDCU UR55, c[0x0][0x444] ;  /* 0x00008880ff3777ac */ /* 0x000e620008000800 */
[----:B------:R-:W-:-:S04]  /*1020*/  UIMAD UR10, UR25, UR17, UR24 ;  /* 0x00000011190a72a4 */ /* 0x000fc8000f8e0218 */
[----:B-1----:R-:W-:-:S12]  /*1030*/  UIMAD UR55, UR10, UR55, URZ ;  /* 0x000000370a3772a4 */ /* 0x002fd8000f8e02ff */
.L_x_2035:
        /* <DEDUP_REMOVED lines=25> */
[----:B------:R-:W-:Y:S01]  /*11d0*/  VIADD R27, R24, 0x60 ;  /* 0x00000060181b7836 */ /* 0x000fe20000000000 */
        /* <DEDUP_REMOVED lines=17> */
[----:B------:R-:W-:Y:S01]  /*12f0*/  IMAD.WIDE.U32 R6, R24, UR8, R2 ;  /* 0x0000000818067c25 */ /* 0x000fe2000f8e0002 */
[----:B------:R-:W-:Y:S01]  /*1300*/  IADD3 R2, P0, PT, R4, UR50, RZ ;  /* 0x0000003204027c10 */ /* 0x000fe2000ff1e0ff */
[----:B------:R-:W2:Y:S02]  /*1310*/  LDCU.64 UR50, c[0x0][0x5e8] ;  /* 0x0000bd00ff3277ac */ /* 0x000ea40008000a00 */
[----:B------:R-:W-:Y:S01]  /*1320*/  IMAD R17, R24, UR9, R7 ;  /* 0x0000000918117c24 */ /* 0x000fe2000f8e0207 */
[----:B------:R-:W-:Y:S01]  /*1330*/  IADD3.X R3, PT, PT, R5, UR49, R0, P0, !PT ;  /* 0x0000003105037c10 */ /* 0x000fe200087fe400 */
[----:B-1----:R-:W-:Y:S01]  /*1340*/  IMAD.U32 R0, RZ, RZ, UR16 ;  /* 0x00000010ff007e24 */ /* 0x002fe2000f8e00ff */
[----:B------:R-:W1:Y:S01]  /*1350*/  LDCU.64 UR8, c[0x0][0x380] ;  /* 0x00007000ff0877ac */ /* 0x000e620008000a00 */
[----:B----4-:R-:W-:Y:S01]  /*1360*/  IMAD.WIDE.U32 R4, R14, UR22, RZ ;  /* 0x000000160e047c25 */ /* 0x010fe2000f8e00ff */
[----:B-----5:R-:W-:-:S03]  /*1370*/  LEA R31, P2, R6, UR10, 0x1 ;  /* 0x0000000a061f7c11 */ /* 0x020fc6000f8408ff */
        /* <DEDUP_REMOVED lines=12> */
[----:B--2---:R-:W-:Y:S01]  /*1440*/  UIMAD.WIDE UR50, UR55, 0x4, UR50 ;  /* 0x00000004373278a5 */ /* 0x004fe2000f8e0232 */
[----:B------:R-:W-:Y:S01]  /*1450*/  IADD3.X R5, PT, PT, R5, UR53, R0, P1, P0 ;  /* 0x0000003505057c10 */ /* 0x000fe20008fe0400 */
[----:B------:R-:W-:Y:S01]  /*1460*/  IMAD R3, R24, R13, R3 ;  /* 0x0000000d18037224 */ /* 0x000fe200078e0203 */
[----:B-1----:R-:W-:Y:S01]  /*1470*/  LEA R33, P1, R2, UR8, 0x1 ;  /* 0x0000000802217c11 */ /* 0x002fe2000f8208ff */
[----:B------:R1:W-:Y:S01]  /*1480*/  STL [R1+0x2c], R29 ;  /* 0x00002c1d01007387 */ /* 0x0003e20000100800 */
[----:B------:R-:W-:Y:S01]  /*1490*/  IMAD.U32 R4, RZ, RZ, UR57 ;  /* 0x00000039ff047e24 */ /* 0x000fe2000f8e00ff */
[----:B------:R-:W-:Y:S01]  /*14a0*/  IADD3 R0, P0, PT, R9, UR57, RZ ;  /* 0x0000003909007c10 */ /* 0x000fe2000ff1e0ff */
[----:B------:R-:W-:Y:S01]  /*14b0*/  IMAD.SHL.U32 R7, R12, 0x20, RZ ;  /* 0x000000200c077824 */ /* 0x000fe200078e00ff */
[----:B------:R-:W-:Y:S01]  /*14c0*/  LEA.HI.X R32, R2, UR9, R3, 0x1, P1 ;  /* 0x0000000902207c11 */ /* 0x000fe200088f0c03 */
[----:B------:R1:W-:Y:S01]  /*14d0*/  STL [R1+0x28], R33 ;  /* 0x0000282101007387 */ /* 0x0003e20000100800 */
[----:B------:R-:W-:Y:S01]  /*14e0*/  LEA.HI.X.SX32 R4, R4, R5, 0x1, P0 ;  /* 0x0000000504047211 */ /* 0x000fe200000f0eff */
[----:B---3--:R-:W-:Y:S01]  /*14f0*/  UIMAD.WIDE UR54, UR56, 0x4, UR58 ;  /* 0x00000004383678a5 */ /* 0x008fe2000f8e023a */
[----:B----4-:R-:W-:Y:S01]  /*1500*/  LEA R238, P0, R0, UR16, 0x2 ;  /* 0x0000001000ee7c11 */ /* 0x010fe2000f8010ff */
[----:B------:R1:W-:Y:S01]  /*1510*/  STL [R1+0x24], R32 ;  /* 0x0000242001007387 */ /* 0x0003e20000100800 */
[----:B------:R-:W-:-:S02]  /*1520*/  IADD3 R14, P2, PT, R24, 0x20, RZ ;  /* 0x00000020180e7810 */ /* 0x000fc40007f5e0ff */
[----:B------:R-:W-:Y:S01]  /*1530*/  LEA.HI.X R239, R0, UR17, R4, 0x2, P0 ;  /* 0x0000001100ef7c11 */ /* 0x000fe200080f1404 */
[----:B------:R-:W-:Y:S01]  /*1540*/  UMOV UR17, UR51 ;  /* 0x0000003300117c82 */ /* 0x000fe20008000000 */
[C---:B------:R-:W-:Y:S01]  /*1550*/  IADD3 R17, P0, PT, R24.reuse, 0x60, RZ ;  /* 0x0000006018117810 */ /* 0x040fe20007f1e0ff */
[----:B------:R-:W-:Y:S01]  /*1560*/  IMAD.X R18, RZ, RZ, RZ, P2 ;  /* 0x000000ffff127224 */ /* 0x000fe200010e06ff */
[----:B------:R-:W-:Y:S02]  /*1570*/  IADD3 R15, P1, PT, R24, 0x40, RZ ;  /* 0x00000040180f7810 */ /* 0x000fe40007f3e0ff */
[----:B------:R-:W-:Y:S01]  /*1580*/  SHF.L.U64.HI R13, R12, 0x5, R13 ;  /* 0x000000050c0d7819 */ /* 0x000fe2000001020d */
[----:B------:R-:W-:Y:S01]  /*1590*/  IMAD.X R21, RZ, RZ, RZ, P0 ;  /* 0x000000ffff157224 */ /* 0x000fe200000e06ff */
[----:B------:R-:W-:Y:S02]  /*15a0*/  IADD3.X R20, PT, PT, RZ, RZ, RZ, P1, !PT ;  /* 0x000000ffff147210 */ /* 0x000fe40000ffe4ff */
[----:B------:R-:W-:Y:S01]  /*15b0*/  LOP3.LUT R12, R10, 0x40, RZ, 0xfc, !PT ;  /* 0x000000400a0c7812 */ /* 0x000fe200078efcff */
[----:B------:R-:W-:Y:S06]  /*15c0*/  BRA.U UP0, `(.L_x_2036) ;  /* 0x0000000d000c7547 */ /* 0x000fec000b800000 */
        /* <DEDUP_REMOVED lines=11> */
[----:B------:R-:W-:Y:S05]  /*1680*/  BRA `(.L_x_2038) ;  /* 0x0000000000187947 */ /* 0x000fea0003800000 */
.L_x_2037:
[----:B------:R-:W2:Y:S01]  /*1690*/  LDCU.64 UR10, c[0x0][0x5c0] ;  /* 0x0000b800ff0a77ac */ /* 0x000ea20008000a00 */
[----:B------:R-:W-:-:S04]  /*16a0*/  UIADD3 UR5, UPT, UPT, UR38, UR40, URZ ;  /* 0x0000002826057290 */ /* 0x000fc8000fffe0ff */
[----:B--2---:R-:W-:Y:S02]  /*16b0*/  UIMAD.WIDE.U32 UR16, UR5, UR10, URZ ;  /* 0x0000000a051072a5 */ /* 0x004fe4000f8e00ff */
[----:B------:R-:W-:-:S04]  /*16c0*/  UIMAD UR5, UR5, UR11, URZ ;  /* 0x0000000b050572a4 */ /* 0x000fc8000f8e02ff */
[----:B------:R-:W-:-:S06]  /*16d0*/  UIADD3 UR5, UPT, UPT, UR17, UR5, URZ ;  /* 0x0000000511057290 */ /* 0x000fcc000fffe0ff */
[----:B------:R-:W-:Y:S02]  /*16e0*/  MOV R0, UR5 ;  /* 0x0000000500007c02 */ /* 0x000fe40008000f00 */
.L_x_2038:
        /* <DEDUP_REMOVED lines=12> */
.L_x_2039:
[----:B------:R-:W2:Y:S01]  /*17b0*/  LDCU.64 UR8, c[0x0][0x5c8] ;  /* 0x0000b900ff0877ac */ /* 0x000ea20008000a00 */
[----:B------:R-:W-:-:S04]  /*17c0*/  UIADD3 UR38, UPT, UPT, UR38, UR40, URZ ;  /* 0x0000002826267290 */ /* 0x000fc8000fffe0ff */
[----:B--2---:R-:W-:Y:S02]  /*17d0*/  UIMAD.WIDE.U32 UR14, UR38, UR8, URZ ;  /* 0x00000008260e72a5 */ /* 0x004fe4000f8e00ff */
[----:B------:R-:W-:-:S04]  /*17e0*/  UIMAD UR38, UR38, UR9, URZ ;  /* 0x00000009262672a4 */ /* 0x000fc8000f8e02ff */
[----:B------:R-:W-:-:S06]  /*17f0*/  UIADD3 UR38, UPT, UPT, UR15, UR38, URZ ;  /* 0x000000260f267290 */ /* 0x000fcc000fffe0ff */
[----:B------:R-:W-:Y:S02]  /*1800*/  MOV R9, UR38 ;  /* 0x0000002600097c02 */ /* 0x000fe40008000f00 */
.L_x_2040:
[----:B------:R-:W2:Y:S01]  /*1810*/  LDCU.64 UR12, c[0x0][0x5d8] ;  /* 0x0000bb00ff0c77ac */ /* 0x000ea20008000a00 */
        /* <DEDUP_REMOVED lines=10> */
[----:B--2---:R-:W-:Y:S01]  /*18c0*/  IMAD.U32 R0, RZ, RZ, UR12 ;  /* 0x0000000cff007e24 */ /* 0x004fe2000f8e00ff */
[----:B------:R-:W-:Y:S01]  /*18d0*/  ISETP.GE.AND P4, PT, R26, UR35, PT ;  /* 0x000000231a007c0c */ /* 0x000fe2000bf86270 */
[----:B------:R-:W-:Y:S01]  /*18e0*/  IMAD.U32 R4, RZ, RZ, UR13 ;  /* 0x0000000dff047e24 */ /* 0x000fe2000f8e00ff */
[----:B------:R-:W-:Y:S01]  /*18f0*/  ISETP.GE.AND P3, PT, R27, UR35, PT ;  /* 0x000000231b007c0c */ /* 0x000fe2000bf66270 */
[----:B------:R-:W-:-:S04]  /*1900*/  IMAD.WIDE.U32 R6, R0, UR24, R2 ;  /* 0x0000001800067c25 */ /* 0x000fc8000f8e0002 */
[----:B------:R-:W-:Y:S01]  /*1910*/  IMAD R8, R4, UR24, R7 ;  /* 0x0000001804087c24 */ /* 0x000fe2000f8e0207 */
[----:B------:R-:W-:Y:S07]  /*1920*/  @P6 BRA `(.L_x_2042) ;  /* 0x0000000000306947 */ /* 0x000fee0003800000 */
        /* <DEDUP_REMOVED lines=12> */
.L_x_2042:
[----:B------:R-:W-:Y:S05]  /*19f0*/  BSYNC.RECONVERGENT B0 ;  /* 0x0000000000007941 */ /* 0x000fea0003800200 */
.L_x_2041:
        /* <DEDUP_REMOVED lines=16> */
.L_x_2044:
[----:B------:R-:W-:Y:S05]  /*1b00*/  BSYNC.RECONVERGENT B0 ;  /* 0x0000000000007941 */ /* 0x000fea0003800200 */
.L_x_2043:
[----:B------:R-:W-:Y:S04]  /*1b10*/  BSSY.RECONVERGENT B0, `(.L_x_2045) ;  /* 0x0000010000007945 */ /* 0x000fe80003800200 */
[----:B------:R-:W-:Y:S05]  /*1b20*/  @P4 BRA `(.L_x_2046) ;  /* 0x0000000000384947 */ /* 0x000fea0003800000 */
[----:B------:R-:W4:Y:S01]  /*1b30*/  LDCU UR5, c[0x0][0x440] ;  /* 0x00008800ff0577ac */ /* 0x000f220008000800 */
[----:B--23--:R-:W-:Y:S01]  /*1b40*/  MOV R3, R8 ;  /* 0x0000000800037202 */ /* 0x00cfe20000000f00 */
        /* <DEDUP_REMOVED lines=10> */
[----:B------:R4:W-:Y:S04]  /*1bf0*/  @!P1 STG.E.128 desc[UR36][R2.64], RZ ;  /* 0x000000ff02009986 */ /* 0x0009e8000c101d24 */
[----:B------:R4:W-:Y:S02]  /*1c00*/  @!P0 STG.E.128 desc[UR36][R2.64+0x80], RZ ;  /* 0x000080ff02008986 */ /* 0x0009e4000c101d24 */
.L_x_2046:
[----:B------:R-:W-:Y:S05]  /*1c10*/  BSYNC.RECONVERGENT B0 ;  /* 0x0000000000007941 */ /* 0x000fea0003800200 */
.L_x_2045:
[----:B------:R-:W-:Y:S04]  /*1c20*/  BSSY.RECONVERGENT B0, `(.L_x_2047) ;  /* 0x0000010000007945 */ /* 0x000fe80003800200 */
[----:B------:R-:W-:Y:S05]  /*1c30*/  @P3 BRA `(.L_x_2048) ;  /* 0x0000000000383947 */ /* 0x000fea0003800000 */
[----:B------:R-:W5:Y:S01]  /*1c40*/  LDCU UR5, c[0x0][0x440] ;  /* 0x00008800ff0577ac */ /* 0x000f620008000800 */
[----:B--234-:R-:W-:Y:S01]  /*1c50*/  MOV R3, R8 ;  /* 0x0000000800037202 */ /* 0x01cfe20000000f00 */
        /* <DEDUP_REMOVED lines=12> */
.L_x_2048:
[----:B------:R-:W-:Y:S05]  /*1d20*/  BSYNC.RECONVERGENT B0 ;  /* 0x0000000000007941 */ /* 0x000fea0003800200 */
.L_x_2047:
[----:B------:R-:W5:Y:S01]  /*1d30*/  LDCU.64 UR10, c[0x0][0x5e0] ;  /* 0x0000bc00ff0a77ac */ /* 0x000f620008000a00 */
[----:B--234-:R-:W-:Y:S01]  /*1d40*/  MOV R2, UR8 ;  /* 0x0000000800027c02 */ /* 0x01cfe20008000f00 */
        /* <DEDUP_REMOVED lines=23> */
.L_x_2050:
[----:B------:R-:W-:Y:S05]  /*1ec0*/  BSYNC.RECONVERGENT B0 ;  /* 0x0000000000007941 */ /* 0x000fea0003800200 */
.L_x_2049:
        /* <DEDUP_REMOVED lines=16> */
.L_x_2052:
[----:B------:R-:W-:Y:S05]  /*1fd0*/  BSYNC.RECONVERGENT B0 ;  /* 0x0000000000007941 */ /* 0x000fea0003800200 */
.L_x_2051:
        /* <DEDUP_REMOVED lines=16> */
.L_x_2054:
[----:B------:R-:W-:Y:S05]  /*20e0*/  BSYNC.RECONVERGENT B0 ;  /* 0x0000000000007941 */ /* 0x000fea0003800200 */
.L_x_2053:
        /* <DEDUP_REMOVED lines=10> */
[----:B--2---:R-:W-:-:S04]  /*2190*/  LEA R2, P1, R4, UR10, 0x1 ;  /* 0x0000000a04027c11 */ /* 0x004fc8000f8208ff */
[----:B------:R-:W-:-:S07]  /*21a0*/  LEA.HI.X R3, R4, UR11, R0, 0x1, P1 ;  /* 0x0000000b04037c11 */ /* 0x000fce00088f0c00 */
[----:B------:R2:W-:Y:S01]  /*21b0*/  @!P0 STG.E.128 desc[UR36][R2.64], RZ ;  /* 0x000000ff02008986 */ /* 0x0005e2000c101d24 */
[----:B------:R-:W-:-:S13]  /*21c0*/  ISETP.GE.AND P0, PT, R12, UR5, PT ;  /* 0x000000050c007c0c */ /* 0x000fda000bf06270 */
[----:B------:R-:W-:Y:S05]  /*21d0*/  @P0 BRA `(.L_x_2055) ;  /* 0x0000009400040947 */ /* 0x000fea0003800000 */
[----:B------:R3:W-:Y:S01]  /*21e0*/  STG.E.128 desc[UR36][R2.64+0x80], RZ ;  /* 0x000080ff02007986 */ /* 0x0007e2000c101d24 */
[----:B------:R-:W-:Y:S05]  /*21f0*/  BRA `(.L_x_2055) ;  /* 0x0000009000fc7947 */ /* 0x000fea0003800000 */
.L_x_2036:
        /* <DEDUP_REMOVED lines=12> */
[----:B------:R-:W2:Y:S02]  /*22c0*/  LDCU UR8, c[0x0][0x440] ;  /* 0x00008800ff0877ac */ /* 0x000ea40008000800 */
[----:B--2---:R-:W-:Y:S02]  /*22d0*/  ISETP.GE.AND P1, PT, R10, UR8, PT ;  /* 0x000000080a007c0c */ /* 0x004fe4000bf26270 */
        /* <DEDUP_REMOVED lines=16> */
.L_x_2057:
[----:B------:R3:W-:Y:S04]  /*23e0*/  STS.128 [R6+0x8000], RZ ;  /* 0x008000ff06007388 */ /* 0x0007e80000000c00 */
[----:B------:R3:W-:Y:S02]  /*23f0*/  STS.128 [R6+0xa000], RZ ;  /* 0x00a000ff06007388 */ /* 0x0007e40000000c00 */
.L_x_2058:
[----:B------:R-:W-:Y:S05]  /*2400*/  BSYNC.RECONVERGENT B0 ;  /* 0x0000000000007941 */ /* 0x000fea0003800200 */
.L_x_2056:
[----:B------:R-:W-:Y:S01]  /*2410*/  ISETP.GE.AND P4, PT, R25, UR9, PT ;  /* 0x0000000919007c0c */ /* 0x000fe2000bf86270 */
[----:B------:R-:W-:-:S12]  /*2420*/  BSSY.RECONVERGENT B0, `(.L_x_2059) ;  /* 0x0000016000007945 */ /* 0x000fd80003800200 */
[----:B------:R4:W-:Y:S04]  /*2430*/  @P4 STS.128 [R6+0x9000], RZ ;  /* 0x009000ff06004388 */ /* 0x0009e80000000c00 */
[----:B------:R4:W-:Y:S01]  /*2440*/  @P4 STS.128 [R6+0xb000], RZ ;  /* 0x00b000ff06004388 */ /* 0x0009e20000000c00 */
[----:B------:R-:W-:Y:S05]  /*2450*/  @P4 BRA `(.L_x_2060) ;  /* 0x0000000000484947 */ /* 0x000fea0003800000 */
[----:B------:R-:W5:Y:S01]  /*2460*/  LDCU UR8, c[0x0][0x440] ;  /* 0x00008800ff0877ac */ /* 0x000f620008000800 */
[----:B--2---:R-:W-:Y:S02]  /*2470*/  IMAD.U32 R2, RZ, RZ, UR46 ;  /* 0x0000002eff027e24 */ /* 0x004fe4000f8e00ff */
        /* <DEDUP_REMOVED lines=16> */
.L_x_2060:
[----:B------:R-:W-:Y:S05]  /*2580*/  BSYNC.RECONVERGENT B0 ;  /* 0x0000000000007941 */ /* 0x000fea0003800200 */
.L_x_2059:
[----:B------:R-:W-:Y:S01]  /*2590*/  BSSY.RECONVERGENT B0, `(.L_x_2061) ;  /* 0x0000017000007945 */ /* 0x000fe20003800200 */
[----:B------:R-:W-:-:S03]  /*25a0*/  IADD3 R236, PT, PT, R6, UR16, RZ ;  /* 0x0000001006ec7c10 */ /* 0x000fc6000fffe0ff */
[----:B------:R-:W-:Y:S05]  /*25b0*/  @P3 BRA `(.L_x_2062) ;  /* 0x0000000000483947 */ /* 0x000fea0003800000 */
[----:B------:R-:W5:Y:S02]  /*25c0*/  LDCU UR8, c[0x0][0x440] ;  /* 0x00008800ff0877ac */ /* 0x000f640008000800 */
[----:B-----5:R-:W-:Y:S02]  /*25d0*/  ISETP.GE.AND P1, PT, R10, UR8, PT ;  /* 0x000000080a007c0c */ /* 0x020fe4000bf26270 */
[----:B------:R-:W-:-:S11]  /*25e0*/  ISETP.GE.AND P0, PT, R12, UR8, PT ;  /* 0x000000080c007c0c */ /* 0x000fd6000bf06270 */
[----:B--2---:R-:W-:Y:S02]  /*25f0*/  @!P1 IMAD.MOV.U32 R4, RZ, RZ, R33 ;  /* 0x000000ffff049224 */ /* 0x004fe400078e0021 */
        /* <DEDUP_REMOVED lines=14> */
.L_x_2062:
[----:B------:R1:W-:Y:S04]  /*26e0*/  STS.128 [R236], RZ ;  /* 0x000000ffec007388 */ /* 0x0003e80000000c00 */
[----:B------:R1:W-:Y:S02]  /*26f0*/  STS.128 [R236+0x2000], RZ ;  /* 0x002000ffec007388 */ /* 0x0003e40000000c00 */
.L_x_2063:
[----:B------:R-:W-:Y:S05]  /*2700*/  BSYNC.RECONVERGENT B0 ;  /* 0x0000000000007941 */ /* 0x000fea0003800200 */
.L_x_2061:
[--C-:B-1----:R-:W-:Y:S01]  /*2710*/  SHF.R.U32.HI R29, RZ, 0x1, R28.reuse ;  /* 0x00000001ff1d7819 */ /* 0x102fe2000001161c */
[----:B--2---:R-:W-:Y:S01]  /*2720*/  IMAD.MOV.U32 R4, RZ, RZ, 0x7f800000 ;  /* 0x7f800000ff047424 */ /* 0x004fe200078e00ff */
[----:B------:R-:W-:Y:S01]  /*2730*/  SHF.R.U32.HI R2, RZ, 0x2, R28 ;  /* 0x00000002ff027819 */ /* 0x000fe2000001161c */
[----:B------:R-:W-:Y:S01]  /*2740*/  IMAD.MOV.U32 R5, RZ, RZ, 0x7f800000 ;  /* 0x7f800000ff057424 */ /* 0x000fe200078e00ff */
[----:B------:R-:W-:Y:S01]  /*2750*/  LOP3.LUT R0, R29, 0x10, RZ, 0xc0, !PT ;  /* 0x000000101d007812 */ /* 0x000fe200078ec0ff */
[----:B------:R-:W-:Y:S02]  /*2760*/  IMAD.MOV.U32 R8, RZ, RZ, 0x7f800000 ;  /* 0x7f800000ff087424 */ /* 0x000fe400078e00ff */
[----:B------:R-:W-:Y:S01]  /*2770*/  IMAD.MOV.U32 R9, RZ, RZ, 0x7f800000 ;  /* 0x7f800000ff097424 */ /* 0x000fe200078e00ff */
        /* <DEDUP_REMOVED lines=10> */
[----:B------:R-:W-:-:S06]  /*2820*/  IMAD.WIDE.U32 R2, R31, R2, UR54 ;  /* 0x000000361f027e25 */ /* 0x000fcc000f8e0002 */
[----:B------:R-:W2:Y:S04]  /*2830*/  @!P3 LDG.E R9, desc[UR36][R2.64] ;  /* 0x000000240209b981 */ /* 0x000ea8000c1e1900 */
[----:B------:R-:W5:Y:S04]  /*2840*/  @!P0 LDG.E R4, desc[UR36][R2.64+0xa0] ;  /* 0x0000a02402048981 */ /* 0x000f68000c1e1900 */
[----:B------:R-:W3:Y:S04]  /*2850*/  @!P1 LDG.E R5, desc[UR36][R2.64+0x80] ;  /* 0x0000802402059981 */ /* 0x000ee8000c1e1900 */
[----:B------:R-:W4:Y:S04]  /*2860*/  @!P2 LDG.E R8, desc[UR36][R2.64+0x20] ;  /* 0x000020240208a981 */ /* 0x000f28000c1e1900 */
[----:B------:R1:W-:Y:S04]  /*2870*/  @P4 STS.128 [R236+0x1000], RZ ;  /* 0x001000ffec004388 */ /* 0x0003e80000000c00 */
[----:B------:R1:W-:Y:S01]  /*2880*/  @P4 STS.128 [R236+0x3000], RZ ;  /* 0x003000ffec004388 */ /* 0x0003e20000000c00 */
[----:B------:R-:W-:Y:S03]  /*2890*/  BSSY.RECONVERGENT B0, `(.L_x_2064) ;  /* 0x0000015000007945 */ /* 0x000fe60003800200 */
[----:B-----5:R1:W-:Y:S04]  /*28a0*/  STL [R1+0x38], R4 ;  /* 0x0000380401007387 */ /* 0x0203e80000100800 */
[----:B---3--:R1:W-:Y:S04]  /*28b0*/  STL [R1+0x3c], R5 ;  /* 0x00003c0501007387 */ /* 0x0083e80000100800 */
[----:B----4-:R1:W-:Y:S04]  /*28c0*/  STL [R1+0x40], R8 ;  /* 0x0000400801007387 */ /* 0x0103e80000100800 */
[----:B--2---:R1:W-:Y:S01]  /*28d0*/  STL [R1+0x44], R9 ;  /* 0x0000440901007387 */ /* 0x0043e20000100800 */
        /* <DEDUP_REMOVED lines=16> */
.L_x_2065:
[----:B------:R-:W-:Y:S05]  /*29e0*/  BSYNC.RECONVERGENT B0 ;  /* 0x0000000000007941 */ /* 0x000fea0003800200 */
.L_x_2064:
        /* <DEDUP_REMOVED lines=36> */
.L_x_2067:
[----:B------:R2:W-:Y:S04]  /*2c30*/  STS.128 [R6+0xc000], RZ ;  /* 0x00c000ff06007388 */ /* 0x0005e80000000c00 */
[----:B------:R2:W-:Y:S02]  /*2c40*/  STS.128 [R6+0x10000], RZ ;  /* 0x010000ff06007388 */ /* 0x0005e40000000c00 */
.L_x_2068:
[----:B------:R-:W-:Y:S05]  /*2c50*/  BSYNC.RECONVERGENT B0 ;  /* 0x0000000000007941 */ /* 0x000fea0003800200 */
.L_x_2066:
        /* <DEDUP_REMOVED lines=29> */
.L_x_2070:
[----:B------:R-:W-:Y:S05]  /*2e30*/  BSYNC.RECONVERGENT B0 ;  /* 0x0000000000007941 */ /* 0x000fea0003800200 */
.L_x_2069:
        /* <DEDUP_REMOVED lines=26> */
.L_x_2072:
[----:B------:R-:W-:Y:S05]  /*2fe0*/  BSYNC.RECONVERGENT B0 ;  /* 0x0000000000007941 */ /* 0x000fea0003800200 */
.L_x_2071:
        /* <DEDUP_REMOVED lines=26> */
.L_x_2074:
[----:B------:R-:W-:Y:S05]  /*3190*/  BSYNC.RECONVERGENT B0 ;  /* 0x0000000000007941 */ /* 0x000fea0003800200 */
.L_x_2073:
        /* <DEDUP_REMOVED lines=34> */
.L_x_2076:
[----:B------:R1:W-:Y:S04]  /*33c0*/  STS.128 [R6+0x14000], RZ ;  /* 0x014000ff06007388 */ /* 0x0003e80000000c00 */
[----:B------:R1:W-:Y:S02]  /*33d0*/  STS.128 [R6+0x18000], RZ ;  /* 0x018000ff06007388 */ /* 0x0003e40000000c00 */
.L_x_2077:
[----:B------:R-:W-:Y:S05]  /*33e0*/  BSYNC.RECONVERGENT B0 ;  /* 0x0000000000007941 */ /* 0x000fea0003800200 */
.L_x_2075:
[----:B------:R1:W-:Y:S01]  /*33f0*/  @P5 STS.128 [R6+0x15000], RZ ;  /* 0x015000ff06005388 */ /* 0x0003e20000000c00 */
[----:B------:R-:W-:Y:S03]  /*3400*/  BSSY.RECONVERGENT B0, `(.L_x_2078) ;  /* 0x0000019000007945 */ /* 0x000fe60003800200 */
        /* <DEDUP_REMOVED lines=24> */
.L_x_2079:
[----:B------:R-:W-:Y:S05]  /*3590*/  BSYNC.RECONVERGENT B0 ;  /* 0x0000000000007941 */ /* 0x000fea0003800200 */
.L_x_2078:
        /* <DEDUP_REMOVED lines=26> */
.L_x_2081:
[----:B------:R-:W-:Y:S05]  /*3740*/  BSYNC.RECONVERGENT B0 ;  /* 0x0000000000007941 */ /* 0x000fea0003800200 */
.L_x_2080:
        /* <DEDUP_REMOVED lines=26> */
.L_x_2083:
[----:B------:R-:W-:Y:S05]  /*38f0*/  BSYNC.RECONVERGENT B0 ;  /* 0x0000000000007941 */ /* 0x000fea0003800200 */
.L_x_2082:
[----:B------:R-:W5:Y:S01]  /*3900*/  LDCU.64 UR10, c[0x0][0x538] ;  /* 0x0000a700ff0a77ac */ /* 0x000f620008000a00 */
[----:B------:R-:W2:Y:S01]  /*3910*/  S2R R218, SR_TID.X ;  /* 0x0000000000da7919 */ /* 0x000ea20000002100 */
[C---:B------:R-:W-:Y:S02]  /*3920*/  IMAD.SHL.U32 R5, R28.reuse, 0x2, RZ ;  /* 0x000000021c057824 */ /* 0x040fe400078e00ff */
[----:B------:R-:W-:Y:S01]  /*3930*/  IMAD.SHL.U32 R204, R28, 0x40, RZ ;  /* 0x000000401ccc7824 */ /* 0x000fe200078e00ff */
[----:B------:R-:W0:Y:S01]  /*3940*/  LDGDEPBAR ;  /* 0x00000000000079af */ /* 0x000e220000000000 */
[----:B-----5:R-:W-:-:S04]  /*3950*/  UISETP.NE.U32.AND UP0, UPT, UR10, URZ, UPT ;  /* 0x000000ff0a00728c */ /* 0x020fc8000bf05070 */
[----:B------:R-:W-:-:S06]  /*3960*/  UISETP.NE.AND.EX UP0, UPT, UR11, URZ, UPT, UP0 ;  /* 0x000000ff0b00728c */ /* 0x000fcc000bf05300 */
[----:B------:R-:W-:-:S05]  /*3970*/  PLOP3.LUT P3, PT, PT, PT, UP0, 0x80, 0x8 ;  /* 0x000000000008781c */ /* 0x000fca0003f6f008 */
[----:B------:R-:W5:Y:S01]  /*3980*/  @UP0 LDCU.64 UR8, c[0x0][0x540] ;  /* 0x0000a800ff0807ac */ /* 0x000f620008000a00 */
[----:B------:R-:W-:Y:S01]  /*3990*/  @UP0 UMOV UR12, UR24 ;  /* 0x00000018000c0c82 */ /* 0x000fe20008000000 */
[----:B------:R-:W-:Y:S02]  /*39a0*/  @UP0 UMOV UR13, URZ ;  /* 0x000000ff000d0c82 */ /* 0x000fe40008000000 */
[----:B-----5:R-:W-:Y:S01]  /*39b0*/  @UP0 UIMAD.WIDE.U32 UR12, UR25, UR8, UR12 ;  /* 0x00000008190c02a5 */ /* 0x020fe2000f8e000c */
[----:B------:R-:W-:Y:S01]  /*39c0*/  LOP3.LUT R5, R5, 0x6, RZ, 0xc0, !PT ;  /* 0x0000000605057812 */ /* 0x000fe200078ec0ff */
[----:B------:R-:W-:Y:S01]  /*39d0*/  IMAD.U32 R0, RZ, RZ, UR5 ;  /* 0x00000005ff007e24 */ /* 0x000fe2000f8e00ff */
[----:B------:R-:W-:Y:S01]  /*39e0*/  LOP3.LUT R7, R204, 0x1c0, RZ, 0xc0, !PT ;  /* 0x000001c0cc077812 */ /* 0x000fe200078ec0ff */
[----:B------:R-:W-:Y:S02]  /*39f0*/  @UP0 UIMAD UR9, UR25, UR9, UR13 ;  /* 0x00000009190902a4 */ /* 0x000fe4000f8e020d */
[----:B------:R-:W-:Y:S01]  /*3a00*/  @UP0 ULEA UR10, UP1, UR12, UR10, 0x2 ;  /* 0x0000000a0c0a0291 */ /* 0x000fe2000f8210ff */
[----:B------:R-:W-:Y:S01]  /*3a10*/  LOP3.LUT R5, R5, 0x1e0, R29, 0xf8, !PT ;  /* 0x000001e005057812 */ /* 0x000fe200078ef81d */
[----:B------:R-:W-:-:S02]  /*3a20*/  IMAD.SHL.U32 R205, R28, 0x20, RZ ;  /* 0x000000201ccd7824 */ /* 0x000fc400078e00ff */
[----:B------:R-:W-:Y:S01]  /*3a30*/  IMAD.MOV.U32 R215, RZ, RZ, 0x40 ;  /* 0x00000040ffd77424 */ /* 0x000fe200078e00ff */
[----:B------:R-:W-:Y:S01]  /*3a40*/  @UP0 ULEA.HI.X UR11, UR12, UR11, UR9, 0x2, UP1 ;  /* 0x0000000b0c0b0291 */ /* 0x000fe200088f1409 */
[----:B----4-:R-:W-:Y:S02]  /*3a50*/  IMAD.U32 R2, RZ, RZ, UR10 ;  /* 0x0000000aff027e24 */ /* 0x010fe4000f8e00ff */
[----:B------:R-:W-:Y:S01]  /*3a60*/  IMAD.MOV.U32 R211, RZ, RZ, 0x20 ;  /* 0x00000020ffd37424 */ /* 0x000fe200078e00ff */
[----:B------:R-:W4:Y:S02]  /*3a70*/  @UP0 LDCU UR9, c[0x0][0x458] ;  /* 0x00008b00ff0907ac */ /* 0x000f240008000800 */
[----:B------:R-:W-:Y:S02]  /*3a80*/  IMAD.U32 R3, RZ, RZ, UR11 ;  /* 0x0000000bff037e24 */ /* 0x000fe4000f8e00ff */
[C---:B--2---:R-:W-:Y:S02]  /*3a90*/  IMAD.SHL.U32 R221, R218.reuse, 0x20, RZ ;  /* 0x00000020dadd7824 */ /* 0x044fe400078e00ff */
[C---:B------:R-:W-:Y:S01]  /*3aa0*/  IMAD.SHL.U32 R220, R218.reuse, 0x40, RZ ;  /* 0x00000040dadc7824 */ /* 0x040fe200078e00ff */
[----:B-1-3--:R1:W2:Y:S01]  /*3ab0*/  @P3 LDG.E R6, desc[UR36][R2.64] ;  /* 0x0000002402063981 */ /* 0x00a2a2000c1e1900 */
[----:B------:R-:W-:Y:S01]  /*3ac0*/  IMAD.SHL.U32 R219, R218, 0x8, RZ ;  /* 0x00000008dadb7824 */ /* 0x000fe200078e00ff */
[----:B------:R-:W3:Y:S01]  /*3ad0*/  LDCU UR11, c[0x0][0x590] ;  /* 0x0000b200ff0b77ac */ /* 0x000ee20008000800 */
[----:B------:R-:W-:Y:S01]  /*3ae0*/  IMAD.MOV.U32 R210, RZ, RZ, 0x20 ;  /* 0x00000020ffd27424 */ /* 0x000fe200078e00ff */
[----:B------:R-:W-:Y:S01]  /*3af0*/  CS2R R158, SRZ ;  /* 0x00000000009e7805 */ /* 0x000fe2000001ff00 */
[----:B------:R-:W-:Y:S01]  /*3b00*/  IMAD.MOV.U32 R213, RZ, RZ, 0x40 ;  /* 0x00000040ffd57424 */ /* 0x000fe200078e00ff */
[----:B------:R-:W-:Y:S01]  /*3b10*/  CS2R R156, SRZ ;  /* 0x00000000009c7805 */ /* 0x000fe2000001ff00 */
[----:B------:R-:W-:Y:S01]  /*3b20*/  IMAD.MOV.U32 R222, RZ, RZ, 0x20 ;  /* 0x00000020ffde7424 */ /* 0x000fe200078e00ff */
        /* <DEDUP_REMOVED lines=17> */
[----:B-1----:R-:W-:Y:S01]  /*3c40*/  VIADD R2, R31, UR35 ;  /* 0x000000231f027c36 */ /* 0x002fe20008000000 */
[----:B------:R-:W-:Y:S01]  /*3c50*/  CS2R R128, SRZ ;  /* 0x0000000000807805 */ /* 0x000fe2000001ff00 */
[----:B------:R-:W-:Y:S01]  /*3c60*/  IMAD.U32 R3, RZ, RZ, UR29 ;  /* 0x0000001dff037e24 */ /* 0x000fe2000f8e00ff */
[----:B------:R-:W-:Y:S01]  /*3c70*/  UIADD3 UR29, UPT, UPT, UR29, 0x80, URZ ;  /* 0x000000801d1d7890 */ /* 0x000fe2000fffe0ff */
[----:B------:R-:W-:Y:S01]  /*3c80*/  IMAD R4, R0, 0x40, R2 ;  /* 0x0000004000047824 */ /* 0x000fe200078e0202 */
[----:B------:R-:W-:-:S02]  /*3c90*/  LOP3.LUT R0, R7, 0x38, R30, 0xf8, !PT ;  /* 0x0000003807007812 */ /* 0x000fc400078ef81e */
[----:B------:R-:W-:Y:S02]  /*3ca0*/  CS2R R122, SRZ ;  /* 0x00000000007a7805 */ /* 0x000fe4000001ff00 */
[----:B------:R-:W-:Y:S02]  /*3cb0*/  IADD3 R3, PT, PT, R5, UR39, R3 ;  /* 0x0000002705037c10 */ /* 0x000fe4000fffe003 */
[----:B------:R-:W-:Y:S02]  /*3cc0*/  CS2R R120, SRZ ;  /* 0x0000000000787805 */ /* 0x000fe4000001ff00 */
[----:B------:R-:W-:Y:S02]  /*3cd0*/  SHF.R.U32.HI R2, RZ, 0x4, R28 ;  /* 0x00000004ff027819 */ /* 0x000fe4000001161c */
[----:B------:R-:W-:Y:S02]  /*3ce0*/  CS2R R118, SRZ ;  /* 0x0000000000767805 */ /* 0x000fe4000001ff00 */
[----:B------:R-:W-:-:S02]  /*3cf0*/  LOP3.LUT R5, R204, 0x200, RZ, 0xc0, !PT ;  /* 0x00000200cc057812 */ /* 0x000fc400078ec0ff */
[----:B------:R-:W-:Y:S02]  /*3d00*/  CS2R R116, SRZ ;  /* 0x0000000000747805 */ /* 0x000fe4000001ff00 */
[----:B------:R-:W-:Y:S02]  /*3d10*/  IADD3 R223, PT, PT, R4, -0x29, -R3 ;  /* 0xffffffd704df7810 */ /* 0x000fe40007ffe803 */
[----:B------:R-:W-:Y:S02]  /*3d20*/  CS2R R110, SRZ ;  /* 0x00000000006e7805 */ /* 0x000fe4000001ff00 */
[----:B------:R-:W-:Y:S02]  /*3d30*/  LOP3.LUT R3, R0, 0x8, R29, 0x78, !PT ;  /* 0x0000000800037812 */ /* 0x000fe400078e781d */
[----:B------:R-:W-:Y:S02]  /*3d40*/  CS2R R108, SRZ ;  /* 0x00000000006c7805 */ /* 0x000fe4000001ff00 */
[----:B------:R-:W-:-:S02]  /*3d50*/  LOP3.LUT R2, R2, 0x8, RZ, 0xc0, !PT ;  /* 0x0000000802027812 */ /* 0x000fc400078ec0ff */
[----:B------:R-:W-:Y:S02]  /*3d60*/  CS2R R114, SRZ ;  /* 0x0000000000727805 */ /* 0x000fe4000001ff00 */
[----:B------:R-:W-:Y:S01]  /*3d70*/  LOP3.LUT R4, R5, 0x400, R205, 0xf8, !PT ;  /* 0x0000040005047812 */ /* 0x000fe200078ef8cd */
[----:B------:R-:W-:Y:S01]  /*3d80*/  IMAD.SHL.U32 R5, R218, 0x2, RZ ;  /* 0x00000002da057824 */ /* 0x000fe200078e00ff */
[----:B------:R-:W-:Y:S02]  /*3d90*/  LOP3.LUT R2, R2, 0x10, R28, 0xf8, !PT ;  /* 0x0000001002027812 */ /* 0x000fe400078ef81c */
[----:B------:R-:W-:Y:S02]  /*3da0*/  CS2R R112, SRZ ;  /* 0x0000000000707805 */ /* 0x000fe4000001ff00 */
[----:B------:R-:W-:Y:S02]  /*3db0*/  LOP3.LUT R206, R4, R3, RZ, 0xfc, !PT ;  /* 0x0000000304ce7212 */ /* 0x000fe400078efcff */
[----:B------:R-:W-:Y:S01]  /*3dc0*/  CS2R R106, SRZ ;  /* 0x00000000006a7805 */ /* 0x000fe2000001ff00 */
[----:B----4-:R-:W2:Y:S01]  /*3dd0*/  @P3 MUFU.RCP R3, UR9 ;  /* 0x0000000900033d08 */ /* 0x010ea20008001000 */
[----:B------:R-:W-:-:S02]  /*3de0*/  LOP3.LUT R2, R2, R0, RZ, 0x3c, !PT ;  /* 0x0000000002027212 */ /* 0x000fc400078e3cff */
[----:B------:R-:W-:Y:S02]  /*3df0*/  CS2R R104, SRZ ;  /* 0x0000000000687805 */ /* 0x000fe4000001ff00 */
[----:B------:R-:W-:Y:S02]  /*3e00*/  LOP3.LUT R0, R0, 0x8, R28, 0x78, !PT ;  /* 0x0000000800007812 */ /* 0x000fe400078e781c */
[----:B------:R-:W-:Y:S02]  /*3e10*/  CS2R R102, SRZ ;  /* 0x0000000000667805 */ /* 0x000fe4000001ff00 */
[----:B------:R-:W-:Y:S01]  /*3e20*/  LOP3.LUT R204, R2, 0x200, R204, 0xf8, !PT ;  /* 0x0000020002cc7812 */ /* 0x000fe200078ef8cc */
[C---:B------:R-:W-:Y:S01]  /*3e30*/  IMAD.SHL.U32 R2, R218.reuse, 0x10, RZ ;  /* 0x00000010da027824 */ /* 0x040fe200078e00ff */
[----:B------:R-:W-:Y:S02]  /*3e40*/  LOP3.LUT R7, R218, 0x2, RZ, 0xc0, !PT ;  /* 0x00000002da077812 */ /* 0x000fe400078ec0ff */
[----:B------:R-:W-:-:S02]  /*3e50*/  CS2R R100, SRZ ;  /* 0x0000000000647805 */ /* 0x000fc4000001ff00 */
[----:B------:R-:W-:Y:S02]  /*3e60*/  LOP3.LUT R205, R0, 0x7a00, R205, 0xf8, !PT ;  /* 0x00007a0000cd7812 */ /* 0x000fe400078ef8cd */
[----:B------:R-:W-:Y:S02]  /*3e70*/  CS2R R94, SRZ ;  /* 0x00000000005e7805 */ /* 0x000fe4000001ff00 */
[----:B------:R-:W-:Y:S02]  /*3e80*/  LOP3.LUT R2, R2, 0x1c0, RZ, 0xc0, !PT ;  /* 0x000001c002027812 */ /* 0x000fe400078ec0ff */
[----:B------:R-:W-:Y:S02]  /*3e90*/  CS2R R92, SRZ ;  /* 0x00000000005c7805 */ /* 0x000fe4000001ff00 */
[----:B------:R-:W-:Y:S02]  /*3ea0*/  ISETP.NE.AND P0, PT, R7, RZ, PT ;  /* 0x000000ff0700720c */ /* 0x000fe40003f05270 */
[----:B------:R-:W-:-:S02]  /*3eb0*/  CS2R R98, SRZ ;  /* 0x0000000000627805 */ /* 0x000fc4000001ff00 */
[----:B------:R-:W-:Y:S02]  /*3ec0*/  LOP3.LUT R8, R2, 0x38, R5, 0xf8, !PT ;  /* 0x0000003802087812 */ /* 0x000fe400078ef805 */
[----:B------:R-:W-:Y:S02]  /*3ed0*/  CS2R R96, SRZ ;  /* 0x0000000000607805 */ /* 0x000fe4000001ff00 */
[----:B------:R-:W-:Y:S02]  /*3ee0*/  LOP3.LUT R5, R5, 0x7006, R221, 0xc8, !PT ;  /* 0x0000700605057812 */ /* 0x000fe400078ec8dd */
[----:B------:R-:W-:Y:S02]  /*3ef0*/  CS2R R90, SRZ ;  /* 0x00000000005a7805 */ /* 0x000fe4000001ff00 */
[----:B------:R-:W-:Y:S02]  /*3f00*/  SHF.R.U32.HI R2, RZ, 0x1, R218 ;  /* 0x00000001ff027819 */ /* 0x000fe400000116da */
[----:B------:R-:W-:-:S02]  /*3f10*/  CS2R R88, SRZ ;  /* 0x0000000000587805 */ /* 0x000fc4000001ff00 */
[----:B------:R-:W-:Y:S02]  /*3f20*/  LOP3.LUT R0, R220, 0x1c0, RZ, 0xc0, !PT ;  /* 0x000001c0dc007812 */ /* 0x000fe400078ec0ff */
        /* <DEDUP_REMOVED lines=9> */
[----:B------:R-:W-:Y:S02]  /*3fc0*/  R2P PR, R28, 0x6 ;  /* 0x000000061c007804 */ /* 0x000fe40000000000 */
[----:B------:R-:W-:-:S02]  /*3fd0*/  CS2R R80, SRZ ;  /* 0x0000000000507805 */ /* 0x000fc4000001ff00 */
[----:B------:R-:W-:Y:S02]  /*3fe0*/  LOP3.LUT R4, R5, R4, RZ, 0xfc, !PT ;  /* 0x0000000405047212 */ /* 0x000fe400078efcff */
[----:B------:R-:W-:Y:S02]  /*3ff0*/  CS2R R74, SRZ ;  /* 0x00000000004a7805 */ /* 0x000fe4000001ff00 */
[----:B------:R-:W-:Y:S02]  /*4000*/  LOP3.LUT R0, R7, 0x400, R221, 0xf8, !PT ;  /* 0x0000040007007812 */ /* 0x000fe400078ef8dd */
[----:B------:R-:W-:Y:S02]  /*4010*/  CS2R R72, SRZ ;  /* 0x0000000000487805 */ /* 0x000fe4000001ff00 */
[----:B------:R-:W-:Y:S01]  /*4020*/  LOP3.LUT R2, R214, 0x8, R2, 0x78, !PT ;  /* 0x00000008d6027812 */ /* 0x000fe200078e7802 */
[----:B------:R1:W-:Y:S01]  /*4030*/  STL [R1+0x48], R4 ;  /* 0x0000480401007387 */ /* 0x0003e20000100800 */
[----:B------:R-:W-:-:S02]  /*4040*/  LEA R205, R205, UR26, 0x1 ;  /* 0x0000001acdcd7c11 */ /* 0x000fc4000f8e08ff */
[----:B------:R-:W-:Y:S02]  /*4050*/  CS2R R70, SRZ ;  /* 0x0000000000467805 */ /* 0x000fe4000001ff00 */
[----:B------:R-:W-:Y:S01]  /*4060*/  LOP3.LUT R217, R0, R2, RZ, 0xfc, !PT ;  /* 0x0000000200d97212 */ /* 0x000fe200078efcff */
[----:B------:R4:W-:Y:S01]  /*4070*/  STL [R1+0x20], R236 ;  /* 0x000020ec01007387 */ /* 0x0009e20000100800 */
[----:B------:R-:W-:Y:S01]  /*4080*/  IMAD.SHL.U32 R0, R218, 0x2, RZ ;  /* 0x00000002da007824 */ /* 0x000fe200078e00ff */
[----:B------:R-:W-:Y:S02]  /*4090*/  LOP3.LUT R2, R219, 0x38, RZ, 0xc0, !PT ;  /* 0x00000038db027812 */ /* 0x000fe400078ec0ff */
[----:B------:R-:W-:Y:S02]  /*40a0*/  CS2R R68, SRZ ;  /* 0x0000000000447805 */ /* 0x000fe4000001ff00 */
[----:B------:R-:W-:Y:S02]  /*40b0*/  SEL R215, R215, 0xffffffc0, !P2 ;  /* 0xffffffc0d7d77807 */ /* 0x000fe40005000000 */
[----:B------:R-:W-:-:S02]  /*40c0*/  CS2R R62, SRZ ;  /* 0x00000000003e7805 */ /* 0x000fc4000001ff00 */
[----:B------:R-:W-:Y:S02]  /*40d0*/  LOP3.LUT R0, R0, 0x20, RZ, 0xc0, !PT ;  /* 0x0000002000007812 */ /* 0x000fe400078ec0ff */
[----:B------:R-:W-:Y:S02]  /*40e0*/  CS2R R60, SRZ ;  /* 0x00000000003c7805 */ /* 0x000fe4000001ff00 */
[----:B------:R-:W-:Y:S01]  /*40f0*/  LOP3.LUT R2, R2, 0x40, RZ, 0xfc, !PT ;  /* 0x0000004002027812 */ /* 0x000fe200078efcff */
[----:B------:R-:W-:Y:S01]  /*4100*/  IMAD.IADD R207, R215, 0x1, R205 ;  /* 0x00000001d7cf7824 */ /* 0x000fe200078e02cd */
[----:B------:R-:W-:Y:S02]  /*4110*/  LEA R206, R206, UR26, 0x1 ;  /* 0x0000001acece7c11 */ /* 0x000fe4000f8e08ff */
[----:B------:R-:W-:Y:S02]  /*4120*/  CS2R R66, SRZ ;  /* 0x0000000000427805 */ /* 0x000fe4000001ff00 */
        /* <DEDUP_REMOVED lines=8> */
[----:B------:R-:W-:Y:S02]  /*41b0*/  CS2R R52, SRZ ;  /* 0x0000000000347805 */ /* 0x000fe4000001ff00 */
[----:B-1----:R-:W-:Y:S02]  /*41c0*/  SHF.R.U32.HI R4, RZ, 0x3, R218 ;  /* 0x00000003ff047819 */ /* 0x002fe400000116da */
[----:B------:R-:W-:Y:S02]  /*41d0*/  CS2R R46, SRZ ;  /* 0x00000000002e7805 */ /* 0x000fe4000001ff00 */
[----:B------:R-:W-:Y:S02]  /*41e0*/  CS2R R44, SRZ ;  /* 0x00000000002c7805 */ /* 0x000fe4000001ff00 */
[----:B------:R-:W-:-:S02]  /*41f0*/  CS2R R50, SRZ ;  /* 0x0000000000327805 */ /* 0x000fc4000001ff00 */
[----:B------:R-:W-:Y:S02]  /*4200*/  LOP3.LUT R0, R0, 0x18, R4, 0xf8, !PT ;  /* 0x0000001800007812 */ /* 0x000fe400078ef804 */
[----:B------:R-:W-:Y:S02]  /*4210*/  CS2R R48, SRZ ;  /* 0x0000000000307805 */ /* 0x000fe4000001ff00 */
[----:B------:R-:W-:Y:S02]  /*4220*/  CS2R R42, SRZ ;  /* 0x00000000002a7805 */ /* 0x000fe4000001ff00 */
[----:B------:R-:W-:Y:S02]  /*4230*/  CS2R R40, SRZ ;  /* 0x0000000000287805 */ /* 0x000fe4000001ff00 */
[----:B------:R-:W-:Y:S02]  /*4240*/  LOP3.LUT R0, R0, 0x1c0, R220, 0xf8, !PT ;  /* 0x000001c000007812 */ /* 0x000fe400078ef8dc */
[----:B------:R-:W-:-:S02]  /*4250*/  CS2R R38, SRZ ;  /* 0x0000000000267805 */ /* 0x000fc4000001ff00 */
[----:B------:R-:W-:Y:S02]  /*4260*/  CS2R R36, SRZ ;  /* 0x0000000000247805 */ /* 0x000fe4000001ff00 */
[----:B------:R-:W-:Y:S01]  /*4270*/  LOP3.LUT P5, RZ, R218, 0x8, RZ, 0xc0, !PT ;  /* 0x00000008daff7812 */ /* 0x000fe200078ac0ff */
[----:B------:R-:W-:Y:S01]  /*4280*/  VIADD R206, R206, UR16 ;  /* 0x00000010cece7c36 */ /* 0x000fe20008000000 */
[----:B------:R-:W-:Y:S01]  /*4290*/  LOP3.LUT R0, R0, 0x38, R219, 0x78, !PT ;  /* 0x0000003800007812 */ /* 0x000fe200078e78db */
[----:B------:R-:W-:Y:S01]  /*42a0*/  VIADD R204, R204, UR16 ;  /* 0x00000010cccc7c36 */ /* 0x000fe20008000000 */
[----:B------:R-:W-:Y:S01]  /*42b0*/  SEL R210, R210, 0xffffffe0, !P4 ;  /* 0xffffffe0d2d27807 */ /* 0x000fe20006000000 */
[C---:B------:R-:W-:Y:S01]  /*42c0*/  IMAD.IADD R209, R211.reuse, 0x1, R205 ;  /* 0x00000001d3d17824 */ /* 0x040fe200078e02cd */
[----:B------:R-:W-:Y:S01]  /*42d0*/  SEL R212, R222, 0xffffffe0, !P0 ;  /* 0xffffffe0ded47807 */ /* 0x000fe20004000000 */
[----:B------:R-:W-:Y:S01]  /*42e0*/  IMAD.IADD R208, R211, 0x1, R207 ;  /* 0x00000001d3d07824 */ /* 0x000fe200078e02cf */
[----:B------:R-:W-:Y:S01]  /*42f0*/  LOP3.LUT R2, R2, 0x7a00, R221, 0xf8, !PT ;  /* 0x00007a0002027812 */ /* 0x000fe200078ef8dd */
[----:B------:R-:W-:Y:S01]  /*4300*/  UMOV UR12, URZ ;  /* 0x000000ff000c7c82 */ /* 0x000fe20008000000 */
[----:B------:R-:W-:Y:S01]  /*4310*/  LOP3.LUT R216, R0, 0x200, R220, 0xf8, !PT ;  /* 0x0000020000d87812 */ /* 0x000fe200078ef8dc */
[----:B------:R-:W1:Y:S01]  /*4320*/  LDCU UR5, c[0x0][0x440] ;  /* 0x00008800ff0577ac */ /* 0x000e620008000800 */
[----:B------:R-:W1:Y:S01]  /*4330*/  LDCU UR8, c[0x0][0x3e0] ;  /* 0x00007c00ff0877ac */ /* 0x000e620008000800 */
[----:B------:R-:W1:Y:S01]  /*4340*/  LDCU UR10, c[0x0][0x50c] ;  /* 0x0000a180ff0a77ac */ /* 0x000e620008000800 */
[----:B------:R-:W1:Y:S01]  /*4350*/  LDCU UR9, c[0x0][0x45c] ;  /* 0x00008b80ff0977ac */ /* 0x000e620008000800 */
[----:B---3--:R-:W-:-:S02]  /*4360*/  USHF.L.U32 UR11, UR11, 0x6, URZ ;  /* 0x000000060b0b7899 */ /* 0x008fc400080006ff */
[----:B------:R-:W-:Y:S01]  /*4370*/  UISETP.GE.AND UP1, UPT, UR29, UR35, UPT ;  /* 0x000000231d00728c */ /* 0x000fe2000bf26270 */
[----:B--2---:R-:W-:-:S05]  /*4380*/  @P3 FMUL.FTZ R3, R6, R3 ;  /* 0x0000000306033220 */ /* 0x004fca0000410000 */
[----:B------:R-:W-:Y:S01]  /*4390*/  @P3 R2UR UR13, R3 ;  /* 0x00000000030d32ca */ /* 0x000fe200000e0000 */
[----:B------:R-:W-:Y:S01]  /*43a0*/  IMAD.MOV.U32 R3, RZ, RZ, 0x10 ;  /* 0x00000010ff037424 */ /* 0x000fe200078e00ff */
[----:B------:R-:W-:-:S04]  /*43b0*/  LOP3.LUT P3, RZ, R218, 0x4, RZ, 0xc0, !PT ;  /* 0x00000004daff7812 */ /* 0x000fc8000786c0ff */
[----:B------:R-:W-:Y:S02]  /*43c0*/  SEL R3, R3, 0xfffffff0, !P3 ;  /* 0xfffffff003037807 */ /* 0x000fe40005800000 */
[----:B------:R-:W-:-:S03]  /*43d0*/  SEL R213, R213, 0xffffffc0, !P3 ;  /* 0xffffffc0d5d57807 */ /* 0x000fc60005800000 */
[----:B------:R4:W-:Y:S02]  /*43e0*/  STL [R1+0x4c], R3 ;  /* 0x00004c0301007387 */ /* 0x0009e40000100800 */
[----:B-1----:R-:W-:-:S05]  /*43f0*/  @UP0 UMOV UR12, UR13 ;  /* 0x0000000d000c0c82 */ /* 0x002fca0008000000 */
.L_x_2086:
[----:B------:R-:W0:Y:S01]  /*4400*/  LDGDEPBAR ;  /* 0x00000000000079af */ /* 0x000e220000000000 */
[C---:B------:R-:W-:Y:S01]  /*4410*/  IMAD.IADD R0, R206.reuse, 0x1, R211 ;  /* 0x00000001ce007824 */ /* 0x040fe200078e02d3 */
[----:B------:R-:W-:Y:S01]  /*4420*/  PLOP3.LUT P3, PT, PT, PT, UP1, 0x80, 0x8 ;  /* 0x000000000008781c */ /* 0x000fe20003f6f018 */
[----:B----4-:R-:W-:Y:S05]  /*4430*/  IMAD.IADD R3, R206, 0x1, R215 ;  /* 0x00000001ce037824 */ /* 0x010fea00078e02d7 */
[----:B------:R-:W2:Y:S01]  /*4440*/  LDL R228, [R1+0x44] ;  /* 0x0000440001e47983 */ /* 0x000ea20000100800 */
[----:B------:R-:W-:Y:S01]  /*4450*/  PLOP3.LUT P2, PT, PT, PT, UP1, 0x80, 0x8 ;  /* 0x000000000008781c */ /* 0x000fe20003f4f018 */
[----:B------:R-:W-:Y:S01]  /*4460*/  UISETP.NE.AND UP2, UPT, UR44, URZ, UPT ;  /* 0x000000ff2c00728c */ /* 0x000fe2000bf45270 */
[----:B------:R-:W-:Y:S01]  /*4470*/  IMAD.IADD R2, R211, 0x1, R3 ;  /* 0x00000001d3027824 */ /* 0x000fe200078e0203 */
[----:B------:R-:W3:Y:S01]  /*4480*/  LDL R218, [R1+0x40] ;  /* 0x0000400001da7983 */ /* 0x000ee20000100800 */
[----:B------:R-:W-:Y:S02]  /*4490*/  PLOP3.LUT P1, PT, PT, PT, UP1, 0x80, 0x8 ;  /* 0x000000000008781c */ /* 0x000fe40003f2f018 */
[----:B------:R-:W-:Y:S01]  /*44a0*/  PLOP3.LUT P0, PT, PT, PT, UP1, 0x80, 0x8 ;  /* 0x000000000008781c */ /* 0x000fe20003f0f018 */
[----:B------:R-:W-:Y:S01]  /*44b0*/  STL [R1+0x6c], R43 ;  /* 0x00006c2b01007387 */ /* 0x000fe20000100800 */
[----:B------:R-:W-:Y:S02]  /*44c0*/  PLOP3.LUT P6, PT, PT, PT, UP1, 0x80, 0x8 ;  /* 0x000000000008781c */ /* 0x000fe40003fcf018 */
[----:B------:R-:W-:Y:S01]  /*44d0*/  PLOP3.LUT P4, PT, PT, PT, UP1, 0x80, 0x8 ;  /* 0x000000000008781c */ /* 0x000fe20003f8f018 */
[----:B------:R-:W-:Y:S04]  /*44e0*/  STL [R1+0x68], R42 ;  /* 0x0000682a01007387 */ /* 0x000fe80000100800 */
[----:B------:R-:W-:Y:S04]  /*44f0*/  STL [R1+0x64], R41 ;  /* 0x0000642901007387 */ /* 0x000fe80000100800 */
[----:B------:R-:W-:Y:S04]  /*4500*/  STL [R1+0x60], R40 ;  /* 0x0000602801007387 */ /* 0x000fe80000100800 */
[----:B------:R-:W-:Y:S04]  /*4510*/  STL [R1+0x5c], R39 ;  /* 0x00005c2701007387 */ /* 0x000fe80000100800 */
[----:B------:R-:W-:Y:S04]  /*4520*/  STL [R1+0x58], R38 ;  /* 0x0000582601007387 */ /* 0x000fe80000100800 */
[----:B------:R-:W-:Y:S04]  /*4530*/  STL [R1+0x54], R37 ;  /* 0x0000542501007387 */ /* 0x000fe80000100800 */
[----:B------:R-:W-:Y:S01]  /*4540*/  STL [R1+0x50], R36 ;  /* 0x0000502401007387 */ /* 0x000fe20000100800 */
[----:B------:R-:W1:Y:S01]  /*4550*/  S2R R229, SR_TID.X ;  /* 0x0000000000e57919 */ /* 0x000e620000002100 */
[----:B------:R-:W-:Y:S04]  /*4560*/  DEPBAR.LE SB0, 0x0 ;  /* 0x000080000000791a */ /* 0x000fe80000000000 */
[----:B------:R-:W-:Y:S06]  /*4570*/  BAR.SYNC.DEFER_BLOCKING 0x0 ;  /* 0x0000000000007b1d */ /* 0x000fec0000010000 */
[----:B------:R-:W-:Y:S01]  /*4580*/  LDSM.16.M88.4 R32, [R206] ;  /* 0x00000000ce20783b */ /* 0x000fe20000000200 */
[----:B-1----:R-:W-:Y:S07]  /*4590*/  SHF.L.U32 R229, R229, 0x1, RZ ;  /* 0x00000001e5e57819 */ /* 0x002fee00000006ff */
[----:B------:R-:W1:Y:S08]  /*45a0*/  LDSM.16.M88.4 R16, [R205+0xc000] ;  /* 0x00c00000cd10783b */ /* 0x000e700000000200 */
[----:B------:R-:W4:Y:S08]  /*45b0*/  LDSM.16.M88.4 R28, [R206+0x1000] ;  /* 0x00100000ce1c783b */ /* 0x000f300000000200 */
[----:B------:R-:W4:Y:S08]  /*45c0*/  LDSM.16.M88.4 R164, [R205+0xc800] ;  /* 0x00c80000cda4783b */ /* 0x000f300000000200 */
[----:B------:R-:W-:Y:S08]  /*45d0*/  LDSM.16.M88.4 R168, [R0] ;  /* 0x0000000000a8783b */ /* 0x000ff00000000200 */
[----:B------:R-:W4:Y:S01]  /*45e0*/  LDSM.16.M88.4 R172, [R209+0xc000] ;  /* 0x00c00000d1ac783b */ /* 0x000f220000000200 */
[-C--:B-1----:R-:W-:Y:S07]  /*45f0*/  HMMA.16816.F32 R4, R32, R16.reuse, RZ ;  /* 0x000000102004723c */ /* 0x082fee00000018ff */
[----:B------:R-:W1:Y:S01]  /*4600*/  LDSM.16.M88.4 R176, [R0+0x1000] ;  /* 0x0010000000b0783b */ /* 0x000e620000000200 */
[C---:B----4-:R-:W-:Y:S07]  /*4610*/  HMMA.16816.F32 R8, R28.reuse, R16, RZ ;  /* 0x000000101c08723c */ /* 0x050fee00000018ff */
[----:B------:R-:W4:Y:S01]  /*4620*/  LDSM.16.M88.4 R180, [R209+0xc800] ;  /* 0x00c80000d1b4783b */ /* 0x000f220000000200 */
[-C--:B------:R-:W-:Y:S07]  /*4630*/  HMMA.16816.F32 R12, R28, R18.reuse, RZ ;  /* 0x000000121c0c723c */ /* 0x080fee00000018ff */
[----:B------:R-:W-:Y:S01]  /*4640*/  LDSM.16.M88.4 R184, [R3] ;  /* 0x0000000003b8783b */ /* 0x000fe20000000200 */
[C---:B------:R-:W-:Y:S07]  /*4650*/  HMMA.16816.F32 R16, R32.reuse, R18, RZ ;  /* 0x000000122010723c */ /* 0x040fee00000018ff */
[----:B------:R-:W4:Y:S01]  /*4660*/  LDSM.16.M88.4 R188, [R207+0xc000] ;  /* 0x00c00000cfbc783b */ /* 0x000f220000000200 */
[-C--:B------:R-:W-:Y:S07]  /*4670*/  HMMA.16816.F32 R20, R32, R164.reuse, RZ ;  /* 0x000000a42014723c */ /* 0x080fee00000018ff */
[----:B------:R-:W4:Y:S01]  /*4680*/  LDSM.16.M88.4 R192, [R3+0x1000] ;  /* 0x0010000003c0783b */ /* 0x000f220000000200 */
[C---:B------:R-:W-:Y:S07]  /*4690*/  HMMA.16816.F32 R24, R28.reuse, R164, RZ ;  /* 0x000000a41c18723c */ /* 0x040fee00000018ff */
[----:B------:R-:W4:Y:S01]  /*46a0*/  LDSM.16.M88.4 R196, [R207+0xc800] ;  /* 0x00c80000cfc4783b */ /* 0x000f220000000200 */
        /* <DEDUP_REMOVED lines=9> */
[-C--:B----4-:R-:W-:Y:S08]  /*4740*/  HMMA.16816.F32 R20, R168, R180.reuse, R20 ;  /* 0x000000b4a814723c */ /* 0x090ff00000001814 */
[C---:B------:R-:W-:Y:S08]  /*4750*/  HMMA.16816.F32 R24, R176.reuse, R180, R24 ;  /* 0x000000b4b018723c */ /* 0x040ff00000001818 */
[-C--:B------:R-:W-:Y:S01]  /*4760*/  HMMA.16816.F32 R28, R176, R182.reuse, R28 ;  /* 0x000000b6b01c723c */ /* 0x080fe2000000181c */
[----:B------:R-:W-:Y:S07]  /*4770*/  LDSM.16.M88.4 R176, [R206+0x2000] ;  /* 0x00200000ceb0783b */ /* 0x000fee0000000200 */
[----:B------:R-:W-:Y:S01]  /*4780*/  HMMA.16816.F32 R32, R168, R182, R32 ;  /* 0x000000b6a820723c */ /* 0x000fe20000001820 */
[----:B------:R-:W4:Y:S07]  /*4790*/  LDSM.16.M88.4 R168, [R208+0xc800] ;  /* 0x00c80000d0a8783b */ /* 0x000f2e0000000200 */
[-C--:B------:R-:W-:Y:S01]  /*47a0*/  HMMA.16816.F32 R4, R184, R188.reuse, R4 ;  /* 0x000000bcb804723c */ /* 0x080fe20000001804 */
[----:B------:R-:W2:Y:S07]  /*47b0*/  LDSM.16.M88.4 R180, [R205+0x10000] ;  /* 0x01000000cdb4783b */ /* 0x000eae0000000200 */
        /* <DEDUP_REMOVED lines=21> */
[----:B------:R4:W1:Y:S07]  /*4910*/  LDSM.16.M88.4 R164, [R0+0x3000] ;  /* 0x0030000000a4783b */ /* 0x00086e0000000200 */
[-C--:B--2---:R-:W-:Y:S01]  /*4920*/  HMMA.16816.F32 R4, R176, R180.reuse, R4 ;  /* 0x000000b4b004723c */ /* 0x084fe20000001804 */
[----:B------:R-:W2:Y:S07]  /*4930*/  LDSM.16.M88.4 R168, [R209+0x10800] ;  /* 0x01080000d1a8783b */ /* 0x000eae0000000200 */
[C---:B---3--:R-:W-:Y:S08]  /*4940*/  HMMA.16816.F32 R8, R188.reuse, R180, R8 ;  /* 0x000000b4bc08723c */ /* 0x048ff00000001808 */
[-C--:B------:R-:W-:Y:S01]  /*4950*/  HMMA.16816.F32 R12, R188, R182.reuse, R12 ;  /* 0x000000b6bc0c723c */ /* 0x080fe2000000180c */
[----:B----4-:R-:W-:Y:S07]  /*4960*/  IMAD.U32 R0, RZ, RZ, UR41 ;  /* 0x00000029ff007e24 */ /* 0x010fee000f8e00ff */
[C---:B------:R-:W-:Y:S01]  /*4970*/  HMMA.16816.F32 R16, R176.reuse, R182, R16 ;  /* 0x000000b6b010723c */ /* 0x040fe20000001810 */
[----:B------:R-:W-:Y:S07]  /*4980*/  LDSM.16.M88.4 R180, [R207+0x10800] ;  /* 0x01080000cfb4783b */ /* 0x000fee0000000200 */
[-C--:B------:R-:W-:Y:S08]  /*4990*/  HMMA.16816.F32 R20, R176, R184.reuse, R20 ;  /* 0x000000b8b014723c */ /* 0x080ff00000001814 */
[C---:B------:R-:W-:Y:S08]  /*49a0*/  HMMA.16816.F32 R24, R188.reuse, R184, R24 ;  /* 0x000000b8bc18723c */ /* 0x040ff00000001818 */
[-C--:B------:R-:W-:Y:S01]  /*49b0*/  HMMA.16816.F32 R28, R188, R186.reuse, R28 ;  /* 0x000000babc1c723c */ /* 0x080fe2000000181c */
[----:B------:R-:W-:Y:S07]  /*49c0*/  LDSM.16.M88.4 R188, [R208+0x10000] ;  /* 0x01000000d0bc783b */ /* 0x000fee0000000200 */
[----:B------:R-:W-:Y:S01]  /*49d0*/  HMMA.16816.F32 R32, R176, R186, R32 ;  /* 0x000000bab020723c */ /* 0x000fe20000001820 */
[----:B------:R3:W4:Y:S07]  /*49e0*/  LDSM.16.M88.4 R176, [R3+0x3000] ;  /* 0x0030000003b0783b */ /* 0x00072e0000000200 */
[-C--:B-1----:R-:W-:Y:S01]  /*49f0*/  HMMA.16816.F32 R4, R172, R192.reuse, R4 ;  /* 0x000000c0ac04723c */ /* 0x082fe20000001804 */
[----:B------:R-:W1:Y:S07]  /*4a00*/  LDSM.16.M88.4 R184, [R2+0x2000] ;  /* 0x0020000002b8783b */ /* 0x000e6e0000000200 */
[C---:B------:R-:W-:Y:S08]  /*4a10*/  HMMA.16816.F32 R8, R164.reuse, R192, R8 ;  /* 0x000000c0a408723c */ /* 0x040ff00000001808 */
[-C--:B------:R-:W-:Y:S03]  /*4a20*/  HMMA.16816.F32 R12, R164, R194.reuse, R12 ;  /* 0x000000c2a40c723c */ /* 0x080fe6000000180c */
[C---:B---3--:R-:W-:Y:S05]  /*4a30*/  VIADD R3, R223.reuse, 0xfffffff0 ;  /* 0xfffffff0df037836 */ /* 0x048fea0000000000 */
[C---:B------:R-:W-:Y:S04]  /*4a40*/  HMMA.16816.F32 R16, R172.reuse, R194, R16 ;  /* 0x000000c2ac10723c */ /* 0x040fe80000001810 */
[----:B------:R-:W-:Y:S04]  /*4a50*/  IABS R3, R3 ;  /* 0x0000000300037213 */ /* 0x000fe80000000000 */
[-C--:B--2---:R-:W-:Y:S08]  /*4a60*/  HMMA.16816.F32 R20, R172, R168.reuse, R20 ;  /* 0x000000a8ac14723c */ /* 0x084ff00000001814 */
[C---:B------:R-:W-:Y:S08]  /*4a70*/  HMMA.16816.F32 R24, R164.reuse, R168, R24 ;  /* 0x000000a8a418723c */ /* 0x040ff00000001818 */
[-C--:B------:R-:W-:Y:S01]  /*4a80*/  HMMA.16816.F32 R28, R164, R170.reuse, R28 ;  /* 0x000000aaa41c723c */ /* 0x080fe2000000181c */
[----:B------:R2:W3:Y:S07]  /*4a90*/  LDSM.16.M88.4 R164, [R2+0x3000] ;  /* 0x0030000002a4783b */ /* 0x0004ee0000000200 */
[----:B------:R-:W-:Y:S08]  /*4aa0*/  HMMA.16816.F32 R32, R172, R170, R32 ;  /* 0x000000aaac20723c */ /* 0x000ff00000001820 */
[-C--:B------:R-:W-:Y:S08]  /*4ab0*/  HMMA.16816.F32 R4, R196, R200.reuse, R4 ;  /* 0x000000c8c404723c */ /* 0x080ff00000001804 */
[C---:B----4-:R-:W-:Y:S04]  /*4ac0*/  HMMA.16816.F32 R8, R176.reuse, R200, R8 ;  /* 0x000000c8b008723c */ /* 0x050fe80000001808 */
[----:B--2---:R-:W-:Y:S04]  /*4ad0*/  VIADD R2, R223, 0xffffffe8 ;  /* 0xffffffe8df027836 */ /* 0x004fe80000000000 */
[-C--:B------:R-:W-:Y:S08]  /*4ae0*/  HMMA.16816.F32 R12, R176, R202.reuse, R12 ;  /* 0x000000cab00c723c */ /* 0x080ff0000000180c */
[C---:B------:R-:W-:Y:S08]  /*4af0*/  HMMA.16816.F32 R16, R196.reuse, R202, R16 ;  /* 0x000000cac410723c */ /* 0x040ff00000001810 */
[-C--:B------:R-:W-:Y:S08]  /*4b00*/  HMMA.16816.F32 R20, R196, R180.reuse, R20 ;  /* 0x000000b4c414723c */ /* 0x080ff00000001814 */
[C---:B------:R-:W-:Y:S08]  /*4b10*/  HMMA.16816.F32 R24, R176.reuse, R180, R24 ;  /* 0x000000b4b018723c */ /* 0x040ff00000001818 */
[-C--:B------:R-:W-:Y:S08]  /*4b20*/  HMMA.16816.F32 R28, R176, R182.reuse, R28 ;  /* 0x000000b6b01c723c */ /* 0x080ff0000000181c */
[----:B------:R-:W-:Y:S04]  /*4b30*/  HMMA.16816.F32 R32, R196, R182, R32 ;  /* 0x000000b6c420723c */ /* 0x000fe80000001820 */
[----:B------:R-:W-:Y:S04]  /*4b40*/  LEA R197, R217, UR4, 0x1 ;  /* 0x00000004d9c57c11 */ /* 0x000fe8000f8e08ff */
        /* <DEDUP_REMOVED lines=24> */
[----:B-1----:R-:W-:Y:S01]  /*4cd0*/  STL [R1+0x8], R227 ;  /* 0x000008e301007387 */ /* 0x002fe20000100800 */
[----:B------:R-:W-:Y:S08]  /*4ce0*/  FMUL.FTZ R8, R228, 1.4426950216293334961 ;  /* 0x3fb8aa3be4087820 */ /* 0x000ff00000410000 */
[----:B------:R-:W1:Y:S01]  /*4cf0*/  MUFU.TANH R224, R11 ;  /* 0x0000000b00e07308 */ /* 0x000e620000002400 */
[----:B--2---:R-:W-:Y:S01]  /*4d00*/  STL [R1+0xc], R226 ;  /* 0x00000ce201007387 */ /* 0x004fe20000100800 */
[----:B------:R-:W-:Y:S02]  /*4d10*/  @P3 LOP3.LUT R9, R229, 0x6, RZ, 0xc0, !PT ;  /* 0x00000006e5093812 */ /* 0x000fe400078ec0ff */
[C---:B------:R-:W-:Y:S01]  /*4d20*/  FSETP.NEU.FTZ.AND P3, PT, R218.reuse, -INF , PT ;  /* 0xff800000da00780b */ /* 0x040fe20003f7d000 */
[----:B------:R-:W2:Y:S05]  /*4d30*/  S2R R229, SR_TID.X ;  /* 0x0000000000e57919 */ /* 0x000eaa0000002100 */
[----:B------:R-:W4:Y:S01]  /*4d40*/  MUFU.TANH R222, R12 ;  /* 0x0000000c00de7308 */ /* 0x000f220000002400 */
[----:B---3--:R-:W-:Y:S01]  /*4d50*/  STL [R1+0x1c], R225 ;  /* 0x00001ce101007387 */ /* 0x008fe20000100800 */
[----:B------:R-:W-:Y:S08]  /*4d60*/  IABS R10, R2 ;  /* 0x00000002000a7213 */ /* 0x000ff00000000000 */
[----:B------:R-:W3:Y:S01]  /*4d70*/  MUFU.TANH R221, R13 ;  /* 0x0000000d00dd7308 */ /* 0x000ee20000002400 */
[----:B-1----:R-:W-:Y:S01]  /*4d80*/  STL [R1+0x18], R224 ;  /* 0x000018e001007387 */ /* 0x002fe20000100800 */
[----:B------:R-:W-:Y:S05]  /*4d90*/  VIADD R11, R223, 0xfffffff1 ;  /* 0xfffffff1df0b7836 */ /* 0x000fea0000000000 */
[----:B------:R-:W-:Y:S03]  /*4da0*/  IABS R2, R11 ;  /* 0x0000000b00027213 */ /* 0x000fe60000000000 */
[----:B------:R-:W1:Y:S01]  /*4db0*/  MUFU.TANH R220, R14 ;  /* 0x0000000e00dc7308 */ /* 0x000e620000002400 */
[----:B----4-:R-:W-:Y:S01]  /*4dc0*/  STL [R1+0x4], R222 ;  /* 0x000004de01007387 */ /* 0x010fe20000100800 */
[----:B------:R-:W-:Y:S08]  /*4dd0*/  FMUL.FTZ R11, R218, 1.4426950216293334961 ;  /* 0x3fb8aa3bda0b7820 */ /* 0x000ff00000410000 */
[----:B------:R-:W4:Y:S01]  /*4de0*/  MUFU.TANH R219, R15 ;  /* 0x0000000f00db7308 */ /* 0x000f220000002400 */
[----:B---3--:R-:W-:Y:S01]  /*4df0*/  STL [R1], R221 ;  /* 0x000000dd01007387 */ /* 0x008fe20000100800 */
[----:B--2---:R-:W-:Y:S08]  /*4e00*/  SHF.R.U32.HI R229, RZ, 0x1, R229 ;  /* 0x00000001ffe57819 */ /* 0x004ff000000116e5 */
[----:B------:R-:W2:Y:S01]  /*4e10*/  MUFU.TANH R250, R6 ;  /* 0x0000000600fa7308 */ /* 0x000ea20000002400 */
[----:B-1----:R-:W-:Y:S01]  /*4e20*/  STL [R1+0x14], R220 ;  /* 0x000014dc01007387 */ /* 0x002fe20000100800 */
[----:B------:R-:W-:Y:S02]  /*4e30*/  @P2 LOP3.LUT R9, R9, 0x1e0, R229, 0xf8, !PT ;  /* 0x000001e009092812 */ /* 0x000fe400078ef8e5 */
[----:B------:R-:W-:Y:S03]  /*4e40*/  FSETP.NEU.FTZ.AND P2, PT, R228, -INF , PT ;  /* 0xff800000e400780b */ /* 0x000fe60003f5d000 */
[----:B------:R-:W-:Y:S01]  /*4e50*/  @P1 IMAD R9, R0, 0x80, R9 ;  /* 0x0000008000091824 */ /* 0x000fe200078e0209 */
[----:B------:R-:W-:Y:S01]  /*4e60*/  PLOP3.LUT P1, PT, PT, PT, UP1, 0x80, 0x8 ;  /* 0x000000000008781c */ /* 0x000fe20003f2f018 */
[----:B----4-:R-:W-:Y:S01]  /*4e70*/  STL [R1+0x10], R219 ;  /* 0x000010db01007387 */ /* 0x010fe20000100800 */
[----:B------:R-:W-:Y:S01]  /*4e80*/  FSEL R8, R8, RZ, P2 ;  /* 0x000000ff08087208 */ /* 0x000fe20001000000 */
[C---:B------:R-:W-:Y:S01]  /*4e90*/  @P0 VIADD R0, R9.reuse, 0x1 ;  /* 0x0000000109000836 */ /* 0x040fe20000000000 */
[----:B------:R-:W-:Y:S01]  /*4ea0*/  @P4 ISETP.GE.AND P4, PT, R9, UR35, PT ;  /* 0x0000002309004c0c */ /* 0x000fe2000bf86270 */
[----:B------:R-:W3:Y:S01]  /*4eb0*/  LDL R12, [R1+0x3c] ;  /* 0x00003c00010c7983 */ /* 0x000ee20000100800 */
[----:B------:R-:W-:Y:S01]  /*4ec0*/  MUFU.TANH R183, R5 ;  /* 0x0000000500b77308 */ /* 0x000fe20000002400 */
[----:B------:R-:W-:Y:S02]  /*4ed0*/  PLOP3.LUT P2, PT, PT, PT, UP1, 0x80, 0x8 ;  /* 0x000000000008781c */ /* 0x000fe40003f4f018 */
[----:B------:R-:W4:Y:S01]  /*4ee0*/  LDL R13, [R1+0x38] ;  /* 0x00003800010d7983 */ /* 0x000f220000100800 */
[----:B------:R-:W-:Y:S02]  /*4ef0*/  @P6 ISETP.GE.AND P6, PT, R0, UR35, PT ;  /* 0x0000002300006c0c */ /* 0x000fe4000bfc6270 */
[----:B------:R-:W-:Y:S04]  /*4f00*/  IADD3 R0, PT, PT, R223, -0x17, RZ ;  /* 0xffffffe9df007810 */ /* 0x000fe80007ffe0ff */
[----:B------:R1:W2:Y:S01]  /*4f10*/  MUFU.TANH R249, R7 ;  /* 0x0000000700f97308 */ /* 0x0002a20000002400 */
[----:B------:R-:W-:Y:S02]  /*4f20*/  PLOP3.LUT P0, PT, PT, PT, UP1, 0x80, 0x8 ;  /* 0x000000000008781c */ /* 0x000fe40003f0f018 */
[----:B------:R-:W-:Y:S04]  /*4f30*/  IABS R0, R0 ;  /* 0x0000000000007213 */ /* 0x000fe80000000000 */
[----:B------:R-:W-:Y:S03]  /*4f40*/  I2FP.F32.S32 R15, R0 ;  /* 0x00000000000f7245 */ /* 0x000fe60000201400 */
[----:B------:R2:W-:Y:S02]  /*4f50*/  MUFU.TANH R244, R18 ;  /* 0x0000001200f47308 */ /* 0x0005e40000002400 */
[----:B------:R-:W-:Y:S08]  /*4f60*/  FFMA.FTZ R0, R15, -UR12, R169 ;  /* 0x8000000c0f007c23 */ /* 0x000ff000080100a9 */
[----:B------:R-:W-:Y:S01]  /*4f70*/  MUFU.TANH R241, R19 ;  /* 0x0000001300f17308 */ /* 0x000fe20000002400 */
[----:B------:R-:W-:Y:S01]  /*4f80*/  @P1 FSEL R0, R0, -INF , !P4 ;  /* 0xff80000000001808 */ /* 0x000fe20006000000 */
[----:B-1----:R-:W1:Y:S01]  /*4f90*/  LDSM.16.M88.4 R4, [R208+0x10800] ;  /* 0x01080000d004783b */ /* 0x002e620000000200 */
[----:B------:R-:W-:Y:S03]  /*4fa0*/  PLOP3.LUT P1, PT, PT, PT, UP1, 0x80, 0x8 ;  /* 0x000000000008781c */ /* 0x000fe60003f2f018 */
[----:B------:R-:W-:Y:S04]  /*4fb0*/  FFMA.FTZ R0, R0, UR9, -R8 ;  /* 0x0000000900007c23 */ /* 0x000fe80008010808 */
[----:B------:R1:W-:Y:S01]  /*4fc0*/  MUFU.TANH R38, R17 ;  /* 0x0000001100267308 */ /* 0x0003e20000002400 */
[----:B--2---:R-:W-:Y:S02]  /*4fd0*/  I2FP.F32.S32 R18, R3 ;  /* 0x0000000300127245 */ /* 0x004fe40000201400 */
[----:B------:R-:W-:Y:S07]  /*4fe0*/  FSEL R3, R11, RZ, P3 ;  /* 0x000000ff0b037208 */ /* 0x000fee0001800000 */
[----:B------:R2:W2:Y:S10]  /*4ff0*/  MUFU.EX2 R19, R0 ;  /* 0x0000000000137308 */ /* 0x0004b40000000800 */
[----:B------:R2:W4:Y:S01]  /*5000*/  MUFU.TANH R39, R16 ;  /* 0x0000001000277308 */ /* 0x0005220000002400 */
[----:B-1----:R-:W-:Y:S05]  /*5010*/  I2FP.F32.S32 R17, R2 ;  /* 0x0000000200117245 */ /* 0x002fea0000201400 */
[----:B------:R-:W-:Y:S01]  /*5020*/  FFMA.FTZ R2, R17, -UR12, R250 ;  /* 0x8000000c11027c23 */ /* 0x000fe200080100fa */
[----:B--2---:R-:W-:Y:S04]  /*5030*/  FFMA.FTZ R0, R18, -UR12, R249 ;  /* 0x8000000c12007c23 */ /* 0x004fe800080100f9 */
[----:B------:R-:W-:Y:S02]  /*5040*/  @P2 FSEL R2, R2, -INF , !P4 ;  /* 0xff80000002022808 */ /* 0x000fe40006000000 */
[----:B------:R-:W-:Y:S03]  /*5050*/  @P1 FSEL R0, R0, -INF , !P6 ;  /* 0xff80000000001808 */ /* 0x000fe60007000000 */
[--C-:B------:R-:W-:Y:S01]  /*5060*/  FFMA.FTZ R2, R2, UR9, -R3.reuse ;  /* 0x0000000902027c23 */ /* 0x100fe20008010803 */
[----:B------:R-:W-:Y:S01]  /*5070*/  I2FP.F32.S32 R16, R10 ;  /* 0x0000000a00107245 */ /* 0x000fe20000201400 */
[-C--:B------:R-:W-:Y:S01]  /*5080*/  HMMA.16816.F32 R20, R184, R4.reuse, R20 ;  /* 0x00000004b814723c */ /* 0x080fe20000001814 */
[----:B------:R-:W-:Y:S01]  /*5090*/  PLOP3.LUT P1, PT, PT, PT, UP1, 0x80, 0x8 ;  /* 0x000000000008781c */ /* 0x000fe20003f2f018 */
[----:B------:R1:W-:Y:S01]  /*50a0*/  MUFU.EX2 R229, R2 ;  /* 0x0000000200e57308 */ /* 0x0003e20000000800 */
[----:B------:R-:W-:Y:S01]  /*50b0*/  FFMA.FTZ R0, R0, UR9, -R3 ;  /* 0x0000000900007c23 */ /* 0x000fe20008010803 */
[----:B------:R-:W-:Y:S04]  /*50c0*/  FFMA.FTZ R10, R16, -UR12, R183 ;  /* 0x8000000c100a7c23 */ /* 0x000fe800080100b7 */
[C---:B------:R-:W-:Y:S04]  /*50d0*/  HMMA.16816.F32 R24, R164.reuse, R4, R24 ;  /* 0x00000004a418723c */ /* 0x040fe80000001818 */
[----:B------:R2:W-:Y:S01]  /*50e0*/  MUFU.EX2 R228, R0 ;  /* 0x0000000000e47308 */ /* 0x0005e20000000800 */
[----:B------:R-:W-:Y:S02]  /*50f0*/  @P0 FSEL R10, R10, -INF , !P6 ;  /* 0xff8000000a0a0808 */ /* 0x000fe40007000000 */
[----:B------:R-:W-:Y:S01]  /*5100*/  PLOP3.LUT P0, PT, PT, PT, UP1, 0x80, 0x8 ;  /* 0x000000000008781c */ /* 0x000fe20003f0f018 */
[-C--:B------:R-:W-:Y:S03]  /*5110*/  HMMA.16816.F32 R28, R164, R6.reuse, R28 ;  /* 0x00000006a41c723c */ /* 0x080fe6000000181c */
[----:B------:R-:W-:Y:S01]  /*5120*/  FFMA.FTZ R10, R10, UR9, -R8 ;  /* 0x000000090a0a7c23 */ /* 0x000fe20008010808 */
[----:B-1----:R-:W-:Y:S02]  /*5130*/  VIADD R2, R223, 0x8 ;  /* 0x00000008df027836 */ /* 0x002fe40000000000 */
[----:B------:R-:W-:Y:S01]  /*5140*/  FMUL.FTZ R20, R20, UR10 ;  /* 0x0000000a14147c20 */ /* 0x000fe20008410000 */
[----:B------:R-:W-:Y:S01]  /*5150*/  FMUL.FTZ R21, R21, UR10 ;  /* 0x0000000a15157c20 */ /* 0x000fe20008410000 */
[----:B------:R1:W-:Y:S01]  /*5160*/  MUFU.EX2 R218, R10 ;  /* 0x0000000a00da7308 */ /* 0x0003e20000000800 */
[----:B------:R-:W-:Y:S01]  /*5170*/  HMMA.16816.F32 R32, R184, R6, R32 ;  /* 0x00000006b820723c */ /* 0x000fe20000001820 */
[----:B------:R-:W4:Y:S03]  /*5180*/  LDL R184, [R1+0x34] ;  /* 0x0000340001b87983 */ /* 0x000f260000100800 */
[C---:B--2---:R-:W-:Y:S01]  /*5190*/  IADD3 R0, PT, PT, R223.reuse, 0x9, RZ ;  /* 0x00000009df007810 */ /* 0x044fe20007ffe0ff */
[----:B------:R-:W-:Y:S01]  /*51a0*/  IMAD.MOV.U32 R187, RZ, RZ, R19 ;  /* 0x000000ffffbb7224 */ /* 0x000fe200078e0013 */
[----:B------:R-:W-:Y:S03]  /*51b0*/  IABS R4, R2 ;  /* 0x0000000200047213 */ /* 0x000fe60000000000 */
[----:B------:R2:W4:Y:S01]  /*51c0*/  MUFU.TANH R37, R20 ;  /* 0x0000001400257308 */ /* 0x0005220000002400 */
[----:B------:R-:W-:Y:S01]  /*51d0*/  IABS R0, R0 ;  /* 0x0000000000007213 */ /* 0x000fe20000000000 */
[----:B------:R-:W4:Y:S01]  /*51e0*/  LDL R19, [R1+0x4c] ;  /* 0x00004c0001137983 */ /* 0x000f220000100800 */
[----:B------:R-:W-:Y:S01]  /*51f0*/  IADD3 R7, PT, PT, R223, -0x20, RZ ;  /* 0xffffffe0df077810 */ /* 0x000fe20007ffe0ff */
[----:B------:R-:W-:Y:S01]  /*5200*/  FMUL.FTZ R22, R22, UR10 ;  /* 0x0000000a16167c20 */ /* 0x000fe20008410000 */
[----:B------:R-:W-:Y:S01]  /*5210*/  I2FP.F32.S32 R11, R0 ;  /* 0x00000000000b7245 */ /* 0x000fe20000201400 */
[----:B------:R-:W-:Y:S01]  /*5220*/  FMUL.FTZ R23, R23, UR10 ;  /* 0x0000000a17177c20 */ /* 0x000fe20008410000 */
[----:B------:R-:W-:Y:S03]  /*5230*/  IABS R7, R7 ;  /* 0x0000000700077213 */ /* 0x000fe60000000000 */
[----:B------:R-:W4:Y:S01]  /*5240*/  MUFU.TANH R36, R21 ;  /* 0x0000001500247308 */ /* 0x000f220000002400 */
[----:B-1----:R-:W-:Y:S02]  /*5250*/  VIADD R10, R223, 0x11 ;  /* 0x00000011df0a7836 */ /* 0x002fe40000000000 */
[----:B------:R-:W-:Y:S01]  /*5260*/  FFMA.FTZ R0, R11, -UR12, R227 ;  /* 0x8000000c0b007c23 */ /* 0x000fe200080100e3 */
[----:B------:R-:W-:Y:S01]  /*5270*/  I2FP.F32.S32 R7, R7 ;  /* 0x0000000700077245 */ /* 0x000fe20000201400 */
[----:B------:R-:W-:Y:S01]  /*5280*/  FMUL.FTZ R25, R25, UR10 ;  /* 0x0000000a19197c20 */ /* 0x000fe20008410000 */
[----:B------:R-:W-:Y:S01]  /*5290*/  FMUL.FTZ R24, R24, UR10 ;  /* 0x0000000a18187c20 */ /* 0x000fe20008410000 */
[----:B------:R-:W-:Y:S01]  /*52a0*/  IABS R10, R10 ;  /* 0x0000000a000a7213 */ /* 0x000fe20000000000 */
[----:B------:R-:W-:Y:S01]  /*52b0*/  FMUL.FTZ R26, R26, UR10 ;  /* 0x0000000a1a1a7c20 */ /* 0x000fe20008410000 */
[----:B------:R-:W-:Y:S01]  /*52c0*/  @P1 FSEL R0, R0, -INF , !P4 ;  /* 0xff80000000001808 */ /* 0x000fe20006000000 */
[----:B--2---:R-:W2:Y:S01]  /*52d0*/  LDL R20, [R1+0x48] ;  /* 0x0000480001147983 */ /* 0x004ea20000100800 */
[----:B------:R-:W-:Y:S01]  /*52e0*/  PLOP3.LUT P1, PT, PT, PT, UP1, 0x80, 0x8 ;  /* 0x000000000008781c */ /* 0x000fe20003f2f018 */
[----:B------:R-:W-:Y:S01]  /*52f0*/  FFMA.FTZ R6, R7, -UR12, R38 ;  /* 0x8000000c07067c23 */ /* 0x000fe20008010026 */
[----:B------:R-:W1:Y:S01]  /*5300*/  MUFU.TANH R240, R22 ;  /* 0x0000001600f07308 */ /* 0x000e620000002400 */
[----:B------:R-:W-:Y:S01]  /*5310*/  FMUL.FTZ R27, R27, UR10 ;  /* 0x0000000a1b1b7c20 */ /* 0x000fe20008410000 */
[----:B------:R-:W-:Y:S01]  /*5320*/  FMUL.FTZ R28, R28, UR10 ;  /* 0x0000000a1c1c7c20 */ /* 0x000fe20008410000 */
[----:B------:R-:W-:Y:S01]  /*5330*/  FMUL.FTZ R29, R29, UR10 ;  /* 0x0000000a1d1d7c20 */ /* 0x000fe20008410000 */
[----:B------:R-:W-:Y:S01]  /*5340*/  FMUL.FTZ R32, R32, UR10 ;  /* 0x0000000a20207c20 */ /* 0x000fe20008410000 */
[----:B------:R-:W-:Y:S01]  /*5350*/  FMUL.FTZ R33, R33, UR10 ;  /* 0x0000000a21217c20 */ /* 0x000fe20008410000 */
[----:B------:R-:W-:Y:S01]  /*5360*/  FMUL.FTZ R34, R34, UR10 ;  /* 0x0000000a22227c20 */ /* 0x000fe20008410000 */
[----:B------:R-:W-:Y:S03]  /*5370*/  FMUL.FTZ R35, R35, UR10 ;  /* 0x0000000a23237c20 */ /* 0x000fe60008410000 */
[----:B------:R-:W1:Y:S01]  /*5380*/  MUFU.TANH R237, R23 ;  /* 0x0000001700ed7308 */ /* 0x000e620000002400 */
[----:B------:R-:W-:Y:S01]  /*5390*/  FMUL.FTZ R30, R30, UR10 ;  /* 0x0000000a1e1e7c20 */ /* 0x000fe20008410000 */
[----:B------:R-:W-:Y:S01]  /*53a0*/  FMUL.FTZ R31, R31, UR10 ;  /* 0x0000000a1f1f7c20 */ /* 0x000fe20008410000 */
[----:B------:R-:W-:Y:S07]  /*53b0*/  IMAD.MOV.U32 R186, RZ, RZ, R169 ;  /* 0x000000ffffba7224 */ /* 0x000fee00078e00a9 */
[----:B------:R-:W-:Y:S10]  /*53c0*/  MUFU.TANH R246, R25 ;  /* 0x0000001900f67308 */ /* 0x000ff40000002400 */
[----:B------:R-:W1:Y:S10]  /*53d0*/  MUFU.TANH R248, R24 ;  /* 0x0000001800f87308 */ /* 0x000e740000002400 */
[----:B------:R-:W1:Y:S10]  /*53e0*/  MUFU.TANH R252, R26 ;  /* 0x0000001a00fc7308 */ /* 0x000e740000002400 */
[----:B------:R-:W1:Y:S10]  /*53f0*/  MUFU.TANH R251, R27 ;  /* 0x0000001b00fb7308 */ /* 0x000e740000002400 */
[----:B------:R-:W1:Y:S10]  /*5400*/  MUFU.TANH R235, R28 ;  /* 0x0000001c00eb7308 */ /* 0x000e740000002400 */
[----:B------:R-:W1:Y:S10]  /*5410*/  MUFU.TANH R234, R29 ;  /* 0x0000001d00ea7308 */ /* 0x000e740000002400 */
[----:B------:R-:W-:Y:S10]  /*5420*/  MUFU.TANH R203, R34 ;  /* 0x0000002200cb7308 */ /* 0x000ff40000002400 */
[----:B------:R-:W-:Y:S10]  /*5430*/  MUFU.TANH R202, R35 ;  /* 0x0000002300ca7308 */ /* 0x000ff40000002400 */
[----:B------:R-:W-:Y:S10]  /*5440*/  MUFU.TANH R247, R30 ;  /* 0x0000001e00f77308 */ /* 0x000ff40000002400 */
[----:B------:R-:W-:Y:S01]  /*5450*/  MUFU.TANH R245, R31 ;  /* 0x0000001f00f57308 */ /* 0x000fe20000002400 */
[C---:B---3--:R-:W-:Y:S01]  /*5460*/  FMUL.FTZ R5, R12.reuse, 1.4426950216293334961 ;  /* 0x3fb8aa3b0c057820 */ /* 0x048fe20000410000 */
[----:B------:R-:W-:Y:S02]  /*5470*/  FSETP.NEU.FTZ.AND P2, PT, R12, -INF , PT ;  /* 0xff8000000c00780b */ /* 0x000fe40003f5d000 */
[----:B------:R-:W-:Y:S01]  /*5480*/  IADD3 R12, PT, PT, R223, 0x10, RZ ;  /* 0x00000010df0c7810 */ /* 0x000fe20007ffe0ff */
[----:B----4-:R-:W-:Y:S01]  /*5490*/  FMUL.FTZ R14, R13, 1.4426950216293334961 ;  /* 0x3fb8aa3b0d0e7820 */ /* 0x010fe20000410000 */
[----:B------:R-:W-:Y:S02]  /*54a0*/  FSEL R2, R5, RZ, P2 ;  /* 0x000000ff05027208 */ /* 0x000fe40001000000 */
[----:B------:R-:W-:Y:S02]  /*54b0*/  IABS R5, R12 ;  /* 0x0000000c00057213 */ /* 0x000fe40000000000 */
[----:B------:R-:W-:Y:S01]  /*54c0*/  I2FP.F32.S32 R12, R4 ;  /* 0x00000004000c7245 */ /* 0x000fe20000201400 */
[----:B------:R-:W-:Y:S01]  /*54d0*/  FFMA.FTZ R0, R0, UR9, -R2 ;  /* 0x0000000900007c23 */ /* 0x000fe20008010802 */
[----:B------:R-:W-:Y:S02]  /*54e0*/  FSETP.NEU.FTZ.AND P3, PT, R13, -INF , PT ;  /* 0xff8000000d00780b */ /* 0x000fe40003f7d000 */
[----:B------:R-:W-:Y:S01]  /*54f0*/  I2FP.F32.S32 R4, R10 ;  /* 0x0000000a00047245 */ /* 0x000fe20000201400 */
[----:B------:R3:W-:Y:S01]  /*5500*/  MUFU.EX2 R231, R0 ;  /* 0x0000000000e77308 */ /* 0x0007e20000000800 */
[----:B------:R-:W-:Y:S01]  /*5510*/  I2FP.F32.S32 R13, R5 ;  /* 0x00000005000d7245 */ /* 0x000fe20000201400 */
[----:B------:R-:W-:Y:S01]  /*5520*/  FFMA.FTZ R10, R12, -UR12, R226 ;  /* 0x8000000c0c0a7c23 */ /* 0x000fe200080100e2 */
[----:B------:R-:W-:Y:S01]  /*5530*/  PLOP3.LUT P2, PT, PT, PT, UP1, 0x80, 0x8 ;  /* 0x000000000008781c */ /* 0x000fe20003f4f018 */
[----:B------:R-:W-:Y:S02]  /*5540*/  FFMA.FTZ R5, R4, -UR12, R225 ;  /* 0x8000000c04057c23 */ /* 0x000fe400080100e1 */
[----:B------:R-:W-:Y:S01]  /*5550*/  FFMA.FTZ R4, R13, -UR12, R224 ;  /* 0x8000000c0d047c23 */ /* 0x000fe200080100e0 */
[----:B------:R-:W-:Y:S02]  /*5560*/  @P0 FSEL R10, R10, -INF , !P6 ;  /* 0xff8000000a0a0808 */ /* 0x000fe40007000000 */
[----:B------:R-:W-:Y:S02]  /*5570*/  PLOP3.LUT P0, PT, PT, PT, UP1, 0x80, 0x8 ;  /* 0x000000000008781c */ /* 0x000fe40003f0f018 */
[----:B------:R-:W-:Y:S01]  /*5580*/  @P1 FSEL R4, R4, -INF , !P6 ;  /* 0xff80000004041808 */ /* 0x000fe20007000000 */
[----:B------:R-:W-:Y:S01]  /*5590*/  FFMA.FTZ R10, R10, UR9, -R2 ;  /* 0x000000090a0a7c23 */ /* 0x000fe20008010802 */
[----:B------:R-:W-:Y:S02]  /*55a0*/  PLOP3.LUT P1, PT, PT, PT, UP1, 0x80, 0x8 ;  /* 0x000000000008781c */ /* 0x000fe40003f2f018 */
[----:B------:R-:W-:Y:S01]  /*55b0*/  IABS R13, R223 ;  /* 0x000000df000d7213 */ /* 0x000fe20000000000 */
[----:B------:R4:W-:Y:S01]  /*55c0*/  MUFU.EX2 R230, R10 ;  /* 0x0000000a00e67308 */ /* 0x0009e20000000800 */
[----:B---3--:R-:W-:Y:S02]  /*55d0*/  FSEL R0, R14, RZ, P3 ;  /* 0x000000ff0e007208 */ /* 0x008fe40001800000 */
[----:B------:R-:W-:Y:S02]  /*55e0*/  @P2 FSEL R5, R5, -INF , !P4 ;  /* 0xff80000005052808 */ /* 0x000fe40006000000 */
[----:B------:R-:W-:Y:S01]  /*55f0*/  PLOP3.LUT P4, PT, PT, PT, UP1, 0x80, 0x8 ;  /* 0x000000000008781c */ /* 0x000fe20003f8f018 */
[--C-:B------:R-:W-:Y:S01]  /*5600*/  FFMA.FTZ R4, R4, UR9, -R0.reuse ;  /* 0x0000000904047c23 */ /* 0x100fe20008010800 */
[----:B------:R-:W-:Y:S01]  /*5610*/  PLOP3.LUT P3, PT, PT, PT, UP1, 0x80, 0x8 ;  /* 0x000000000008781c */ /* 0x000fe20003f6f018 */
[----:B------:R-:W-:Y:S01]  /*5620*/  FFMA.FTZ R5, R5, UR9, -R0 ;  /* 0x0000000905057c23 */ /* 0x000fe20008010800 */
[----:B------:R-:W-:Y:S01]  /*5630*/  PLOP3.LUT P2, PT, PT, PT, UP1, 0x80, 0x8 ;  /* 0x000000000008781c */ /* 0x000fe20003f4f018 */
[----:B------:R3:W-:Y:S01]  /*5640*/  MUFU.EX2 R242, R4 ;  /* 0x0000000400f27308 */ /* 0x0007e20000000800 */
[----:B------:R-:W-:Y:S02]  /*5650*/  I2FP.F32.S32 R13, R13 ;  /* 0x0000000d000d7245 */ /* 0x000fe40000201400 */
[----:B------:R-:W-:Y:S03]  /*5660*/  PLOP3.LUT P6, PT, PT, PT, UP1, 0x80, 0x8 ;  /* 0x000000000008781c */ /* 0x000fe60003fcf018 */
[----:B----4-:R-:W-:Y:S04]  /*5670*/  FFMA.FTZ R10, R13, -UR12, R221 ;  /* 0x8000000c0d0a7c23 */ /* 0x010fe800080100dd */
[----:B------:R4:W-:Y:S10]  /*5680*/  MUFU.EX2 R243, R5 ;  /* 0x0000000500f37308 */ /* 0x0009f40000000800 */
[----:B------:R-:W-:Y:S01]  /*5690*/  MUFU.TANH R221, R33 ;  /* 0x0000002100dd7308 */ /* 0x000fe20000002400 */
[----:B---3--:R-:W-:Y:S05]  /*56a0*/  VIADD R4, R223, 0x1 ;  /* 0x00000001df047836 */ /* 0x008fea0000000000 */
[----:B------:R-:W-:Y:S01]  /*56b0*/  IABS R4, R4 ;  /* 0x0000000400047213 */ /* 0x000fe20000000000 */
[----:B----4-:R-:W-:Y:S03]  /*56c0*/  @P0 VIADD R5, R9, 0x8 ;  /* 0x0000000809050836 */ /* 0x010fe60000000000 */
[----:B------:R-:W-:Y:S02]  /*56d0*/  I2FP.F32.S32 R14, R4 ;  /* 0x00000004000e7245 */ /* 0x000fe40000201400 */
[----:B------:R-:W-:Y:S02]  /*56e0*/  PLOP3.LUT P0, PT, PT, PT, UP1, 0x80, 0x8 ;  /* 0x000000000008781c */ /* 0x000fe40003f0f018 */
[----:B------:R-:W-:Y:S01]  /*56f0*/  @P4 ISETP.GE.AND P4, PT, R5, UR35, PT ;  /* 0x0000002305004c0c */ /* 0x000fe2000bf86270 */
[----:B------:R-:W-:Y:S01]  /*5700*/  FFMA.FTZ R4, R14, -UR12, R222 ;  /* 0x8000000c0e047c23 */ /* 0x000fe200080100de */
[----:B------:R-:W-:Y:S01]  /*5710*/  @P3 IADD3 R5, PT, PT, R9, 0x9, RZ ;  /* 0x0000000909053810 */ /* 0x000fe20007ffe0ff */
[----:B------:R-:W3:Y:S01]  /*5720*/  MUFU.TANH R222, R32 ;  /* 0x0000002000de7308 */ /* 0x000ee20000002400 */
[----:B------:R-:W-:Y:S02]  /*5730*/  PLOP3.LUT P3, PT, PT, PT, UP1, 0x80, 0x8 ;  /* 0x000000000008781c */ /* 0x000fe40003f6f018 */
[----:B------:R-:W-:Y:S02]  /*5740*/  @P1 FSEL R4, R4, -INF , !P4 ;  /* 0xff80000004041808 */ /* 0x000fe40006000000 */
[----:B------:R-:W-:Y:S01]  /*5750*/  @P2 ISETP.GE.AND P2, PT, R5, UR35, PT ;  /* 0x0000002305002c0c */ /* 0x000fe2000bf46270 */
[----:B------:R-:W-:Y:S01]  /*5760*/  FFMA.FTZ R5, R11, -UR12, R220 ;  /* 0x8000000c0b057c23 */ /* 0x000fe200080100dc */
[----:B------:R-:W-:Y:S01]  /*5770*/  PLOP3.LUT P1, PT, PT, PT, UP1, 0x80, 0x8 ;  /* 0x000000000008781c */ /* 0x000fe20003f2f018 */
[--C-:B------:R-:W-:Y:S01]  /*5780*/  FFMA.FTZ R4, R4, UR9, -R2.reuse ;  /* 0x0000000904047c23 */ /* 0x100fe20008010802 */
[----:B------:R-:W-:Y:S02]  /*5790*/  @P0 FSEL R10, R10, -INF , !P2 ;  /* 0xff8000000a0a0808 */ /* 0x000fe40005000000 */
[----:B------:R-:W-:Y:S01]  /*57a0*/  @P6 FSEL R6, R6, -INF , !P2 ;  /* 0xff80000006066808 */ /* 0x000fe20005000000 */
[----:B------:R4:W-:Y:S01]  /*57b0*/  MUFU.EX2 R227, R4 ;  /* 0x0000000400e37308 */ /* 0x0009e20000000800 */
[----:B------:R-:W-:Y:S01]  /*57c0*/  PLOP3.LUT P0, PT, PT, PT, UP1, 0x80, 0x8 ;  /* 0x000000000008781c */ /* 0x000fe20003f0f018 */
[----:B------:R-:W-:Y:S01]  /*57d0*/  FFMA.FTZ R10, R10, UR9, -R2 ;  /* 0x000000090a0a7c23 */ /* 0x000fe20008010802 */
[----:B------:R-:W-:Y:S01]  /*57e0*/  @P3 FSEL R5, R5, -INF , !P4 ;  /* 0xff80000005053808 */ /* 0x000fe20006000000 */
[----:B------:R-:W-:Y:S01]  /*57f0*/  FFMA.FTZ R11, R6, UR9, -R8 ;  /* 0x00000009060b7c23 */ /* 0x000fe20008010808 */
[----:B------:R-:W-:Y:S02]  /*5800*/  PLOP3.LUT P3, PT, PT, PT, UP1, 0x80, 0x8 ;  /* 0x000000000008781c */ /* 0x000fe40003f6f018 */
[----:B------:R-:W-:Y:S03]  /*5810*/  PLOP3.LUT P6, PT, PT, PT, UP1, 0x80, 0x8 ;  /* 0x000000000008781c */ /* 0x000fe60003fcf018 */
[----:B------:R1:W-:Y:S01]  /*5820*/  MUFU.EX2 R226, R10 ;  /* 0x0000000a00e27308 */ /* 0x0003e20000000800 */
[--C-:B------:R-:W-:Y:S09]  /*5830*/  FFMA.FTZ R5, R5, UR9, -R0.reuse ;  /* 0x0000000905057c23 */ /* 0x100ff20008010800 */
[----:B------:R3:W-:Y:S01]  /*5840*/  MUFU.EX2 R233, R5 ;  /* 0x0000000500e97308 */ /* 0x0007e20000000800 */
[----:B----4-:R-:W-:Y:S01]  /*5850*/  FFMA.FTZ R4, R12, -UR12, R219 ;  /* 0x8000000c0c047c23 */ /* 0x010fe200080100db */
[C---:B------:R-:W-:Y:S04]  /*5860*/  VIADD R12, R223.reuse, 0xffffffd8 ;  /* 0xffffffd8df0c7836 */ /* 0x040fe80000000000 */
[----:B------:R-:W-:Y:S02]  /*5870*/  @P1 FSEL R4, R4, -INF , !P2 ;  /* 0xff80000004041808 */ /* 0x000fe40005000000 */
[----:B------:R-:W-:Y:S01]  /*5880*/  PLOP3.LUT P1, PT, PT, PT, UP1, 0x80, 0x8 ;  /* 0x000000000008781c */ /* 0x000fe20003f2f018 */
[----:B-1----:R-:W-:Y:S01]  /*5890*/  VIADD R10, R223, 0xffffffe1 ;  /* 0xffffffe1df0a7836 */ /* 0x002fe20000000000 */
[----:B------:R1:W-:Y:S01]  /*58a0*/  MUFU.EX2 R42, R11 ;  /* 0x0000000b002a7308 */ /* 0x0003e20000000800 */
[----:B------:R-:W-:Y:S01]  /*58b0*/  FFMA.FTZ R4, R4, UR9, -R0 ;  /* 0x0000000904047c23 */ /* 0x000fe20008010800 */
[----:B------:R-:W-:Y:S02]  /*58c0*/  IABS R12, R12 ;  /* 0x0000000c000c7213 */ /* 0x000fe40000000000 */
[----:B------:R-:W-:Y:S02]  /*58d0*/  IABS R10, R10 ;  /* 0x0000000a000a7213 */ /* 0x000fe40000000000 */
[----:B------:R-:W-:Y:S01]  /*58e0*/  I2FP.F32.S32 R12, R12 ;  /* 0x0000000c000c7245 */ /* 0x000fe20000201400 */
[----:B---3--:R-:W-:Y:S03]  /*58f0*/  FFMA.FTZ R5, R15, -UR12, R244 ;  /* 0x8000000c0f057c23 */ /* 0x008fe600080100f4 */
[----:B------:R3:W-:Y:S01]  /*5900*/  MUFU.EX2 R232, R4 ;  /* 0x0000000400e87308 */ /* 0x0007e20000000800 */
[----:B------:R-:W-:Y:S01]  /*5910*/  I2FP.F32.S32 R10, R10 ;  /* 0x0000000a000a7245 */ /* 0x000fe20000201400 */
[----:B------:R-:W-:Y:S01]  /*5920*/  VIADD R15, R223, 0xffffffd9 ;  /* 0xffffffd9df0f7836 */ /* 0x000fe20000000000 */
[----:B--2---:R-:W-:Y:S02]  /*5930*/  LEA R185, R20, UR4, 0x1 ;  /* 0x0000000414b97c11 */ /* 0x004fe4000f8e08ff */
[----:B------:R-:W-:Y:S02]  /*5940*/  @P3 FSEL R5, R5, -INF , !P4 ;  /* 0xff80000005053808 */ /* 0x000fe40006000000 */
[----:B------:R-:W-:Y:S02]  /*5950*/  PLOP3.LUT P3, PT, PT, PT, UP1, 0x80, 0x8 ;  /* 0x000000000008781c */ /* 0x000fe40003f6f018 */
[----:B------:R-:W-:Y:S01]  /*5960*/  IABS R6, R15 ;  /* 0x0000000f00067213 */ /* 0x000fe20000000000 */
[----:B------:R-:W-:Y:S01]  /*5970*/  FFMA.FTZ R5, R5, UR9, -R3 ;  /* 0x0000000905057c23 */ /* 0x000fe20008010803 */
[----:B------:R-:W-:Y:S02]  /*5980*/  IADD3 R188, PT, PT, R185, 0x20020, RZ ;  /* 0x00020020b9bc7810 */ /* 0x000fe40007ffe0ff */
[----:B-1----:R-:W-:Y:S01]  /*5990*/  I2FP.F32.S32 R11, R6 ;  /* 0x00000006000b7245 */ /* 0x002fe20000201400 */
[----:B------:R1:W-:Y:S01]  /*59a0*/  MUFU.EX2 R194, R5 ;  /* 0x0000000500c27308 */ /* 0x0003e20000000800 */
[----:B---3--:R-:W-:Y:S05]  /*59b0*/  FFMA.FTZ R4, R10, -UR12, R39 ;  /* 0x8000000c0a047c23 */ /* 0x008fea0008010027 */
[----:B------:R-:W-:Y:S02]  /*59c0*/  @P1 FSEL R4, R4, -INF , !P4 ;  /* 0xff80000004041808 */ /* 0x000fe40006000000 */
[----:B------:R-:W-:Y:S02]  /*59d0*/  PLOP3.LUT P1, PT, PT, PT, UP1, 0x80, 0x8 ;  /* 0x000000000008781c */ /* 0x000fe40003f2f018 */
[----:B------:R-:W-:Y:S01]  /*59e0*/  PLOP3.LUT P4, PT, PT, PT, UP1, 0x80, 0x8 ;  /* 0x000000000008781c */ /* 0x000fe20003f8f018 */
[--C-:B------:R-:W-:Y:S04]  /*59f0*/  FFMA.FTZ R4, R4, UR9, -R8.reuse ;  /* 0x0000000904047c23 */ /* 0x100fe80008010808 */
[----:B------:R2:W3:Y:S01]  /*5a00*/  MUFU.EX2 R43, R4 ;  /* 0x00000004002b7308 */ /* 0x0004e20000000800 */
[----:B-1----:R-:W-:Y:S05]  /*5a10*/  FFMA.FTZ R5, R11, -UR12, R37 ;  /* 0x8000000c0b057c23 */ /* 0x002fea0008010025 */
[C---:B------:R-:W-:Y:S02]  /*5a20*/  @P1 IADD3 R6, PT, PT, R9.reuse, 0x10, RZ ;  /* 0x0000001009061810 */ /* 0x040fe40007ffe0ff */
[----:B------:R-:W-:Y:S01]  /*5a30*/  @P4 VIADD R15, R9, 0x11 ;  /* 0x00000011090f4836 */ /* 0x000fe20000000000 */
[----:B------:R-:W-:Y:S02]  /*5a40*/  PLOP3.LUT P1, PT, PT, PT, UP1, 0x80, 0x8 ;  /* 0x000000000008781c */ /* 0x000fe40003f2f018 */
[----:B------:R-:W-:Y:S02]  /*5a50*/  @P3 ISETP.GE.AND P3, PT, R6, UR35, PT ;  /* 0x0000002306003c0c */ /* 0x000fe4000bf66270 */
[----:B------:R-:W-:Y:S02]  /*5a60*/  @P6 ISETP.GE.AND P6, PT, R15, UR35, PT ;  /* 0x000000230f006c0c */ /* 0x000fe4000bfc6270 */
[C---:B------:R-:W-:Y:S01]  /*5a70*/  IADD3 R15, PT, PT, R223.reuse, -0x8, RZ ;  /* 0xfffffff8df0f7810 */ /* 0x040fe20007ffe0ff */
[----:B--2---:R-:W-:Y:S01]  /*5a80*/  FFMA.FTZ R4, R16, -UR12, R241 ;  /* 0x8000000c10047c23 */ /* 0x004fe200080100f1 */
[----:B------:R-:W-:Y:S01]  /*5a90*/  VIADD R16, R223, 0xfffffff9 ;  /* 0xfffffff9df107836 */ /* 0x000fe20000000000 */
[----:B------:R-:W-:Y:S03]  /*5aa0*/  PLOP3.LUT P4, PT, PT, PT, UP1, 0x80, 0x8 ;  /* 0x000000000008781c */ /* 0x000fe60003f8f018 */
[----:B------:R-:W-:Y:S02]  /*5ab0*/  @P0 FSEL R4, R4, -INF , !P2 ;  /* 0xff80000004040808 */ /* 0x000fe40005000000 */
[----:B------:R-:W-:Y:S02]  /*5ac0*/  PLOP3.LUT P0, PT, PT, PT, UP1, 0x80, 0x8 ;  /* 0x000000000008781c */ /* 0x000fe40003f0f018 */
[----:B------:R-:W-:Y:S01]  /*5ad0*/  PLOP3.LUT P2, PT, PT, PT, UP1, 0x80, 0x8 ;  /* 0x000000000008781c */ /* 0x000fe20003f4f018 */
[--C-:B------:R-:W-:Y:S04]  /*5ae0*/  FFMA.FTZ R4, R4, UR9, -R3.reuse ;  /* 0x0000000904047c23 */ /* 0x100fe80008010803 */
[----:B------:R1:W2:Y:S06]  /*5af0*/  MUFU.EX2 R193, R4 ;  /* 0x0000000400c17308 */ /* 0x0002ac0000000800 */
[----:B------:R-:W-:Y:S02]  /*5b00*/  @P0 FSEL R5, R5, -INF , !P3 ;  /* 0xff80000005050808 */ /* 0x000fe40005800000 */
[----:B------:R-:W-:Y:S03]  /*5b10*/  PLOP3.LUT P0, PT, PT, PT, UP1, 0x80, 0x8 ;  /* 0x000000000008781c */ /* 0x000fe60003f0f018 */
[----:B------:R-:W-:Y:S04]  /*5b20*/  FFMA.FTZ R5, R5, UR9, -R8 ;  /* 0x0000000905057c23 */ /* 0x000fe80008010808 */
[----:B------:R4:W-:Y:S01]  /*5b30*/  MUFU.EX2 R41, R5 ;  /* 0x0000000500297308 */ /* 0x0009e20000000800 */
[----:B-1----:R-:W-:Y:S05]  /*5b40*/  FFMA.FTZ R4, R12, -UR12, R36 ;  /* 0x8000000c0c047c23 */ /* 0x002fea0008010024 */
[----:B------:R-:W-:Y:S02]  /*5b50*/  @P2 FSEL R4, R4, -INF , !P6 ;  /* 0xff80000004042808 */ /* 0x000fe40007000000 */
[----:B------:R-:W-:Y:S03]  /*5b60*/  PLOP3.LUT P2, PT, PT, PT, UP1, 0x80, 0x8 ;  /* 0x000000000008781c */ /* 0x000fe60003f4f018 */
[----:B------:R-:W-:Y:S01]  /*5b70*/  FFMA.FTZ R6, R4, UR9, -R8 ;  /* 0x0000000904067c23 */ /* 0x000fe20008010808 */
[----:B------:R-:W-:Y:S03]  /*5b80*/  IABS R4, R16 ;  /* 0x0000001000047213 */ /* 0x000fe60000000000 */
[----:B------:R1:W2:Y:S01]  /*5b90*/  MUFU.EX2 R40, R6 ;  /* 0x0000000600287308 */ /* 0x0002a20000000800 */
[----:B----4-:R-:W-:Y:S01]  /*5ba0*/  FFMA.FTZ R5, R10, -UR12, R240 ;  /* 0x8000000c0a057c23 */ /* 0x010fe200080100f0 */
[----:B------:R-:W-:Y:S04]  /*5bb0*/  IABS R10, R15 ;  /* 0x0000000f000a7213 */ /* 0x000fe80000000000 */
[----:B------:R-:W-:Y:S02]  /*5bc0*/  @P1 FSEL R5, R5, -INF , !P3 ;  /* 0xff80000005051808 */ /* 0x000fe40005800000 */
[----:B------:R-:W-:Y:S02]  /*5bd0*/  I2FP.F32.S32 R10, R10 ;  /* 0x0000000a000a7245 */ /* 0x000fe40000201400 */
[----:B------:R-:W-:Y:S01]  /*5be0*/  PLOP3.LUT P1, PT, PT, PT, UP1, 0x80, 0x8 ;  /* 0x000000000008781c */ /* 0x000fe20003f2f018 */
[----:B------:R-:W-:Y:S04]  /*5bf0*/  FFMA.FTZ R5, R5, UR9, -R3 ;  /* 0x0000000905057c23 */ /* 0x000fe80008010803 */
[----:B------:R4:W-:Y:S01]  /*5c00*/  MUFU.EX2 R192, R5 ;  /* 0x0000000500c07308 */ /* 0x0009e20000000800 */
[----:B-1----:R-:W-:Y:S02]  /*5c10*/  IMAD.MOV.U32 R6, RZ, RZ, R4 ;  /* 0x000000ffff067224 */ /* 0x002fe400078e0004 */
[----:B------:R-:W-:Y:S03]  /*5c20*/  FFMA.FTZ R4, R7, -UR12, R237 ;  /* 0x8000000c07047c23 */ /* 0x000fe600080100ed */
[----:B------:R-:W-:Y:S02]  /*5c30*/  I2FP.F32.S32 R7, R6 ;  /* 0x0000000600077245 */ /* 0x000fe40000201400 */
[----:B------:R-:W-:Y:S02]  /*5c40*/  @P0 FSEL R4, R4, -INF , !P6 ;  /* 0xff80000004040808 */ /* 0x000fe40007000000 */
[----:B------:R-:W-:Y:S01]  /*5c50*/  PLOP3.LUT P0, PT, PT, PT, UP1, 0x80, 0x8 ;  /* 0x000000000008781c */ /* 0x000fe20003f0f018 */
[----:B------:R-:W-:Y:S02]  /*5c60*/  FFMA.FTZ R6, R7, -UR12, R248 ;  /* 0x8000000c07067c23 */ /* 0x000fe400080100f8 */
[----:B----4-:R-:W-:Y:S01]  /*5c70*/  FFMA.FTZ R5, R4, UR9, -R3 ;  /* 0x0000000904057c23 */ /* 0x010fe20008010803 */
[----:B------:R-:W-:Y:S02]  /*5c80*/  FFMA.FTZ R4, R10, -UR12, R246 ;  /* 0x8000000c0a047c23 */ /* 0x000fe400080100f6 */
[----:B------:R-:W-:Y:S01]  /*5c90*/  @P4 FSEL R6, R6, -INF , !P3 ;  /* 0xff80000006064808 */ /* 0x000fe20005800000 */
[----:B------:R1:W4:Y:S01]  /*5ca0*/  MUFU.EX2 R191, R5 ;  /* 0x0000000500bf7308 */ /* 0x0003220000000800 */
[----:B------:R-:W-:Y:S02]  /*5cb0*/  PLOP3.LUT P4, PT, PT, PT, UP1, 0x80, 0x8 ;  /* 0x000000000008781c */ /* 0x000fe40003f8f018 */
[----:B------:R-:W-:Y:S01]  /*5cc0*/  @P2 FSEL R4, R4, -INF , !P6 ;  /* 0xff80000004042808 */ /* 0x000fe20007000000 */
[--C-:B------:R-:W-:Y:S01]  /*5cd0*/  FFMA.FTZ R6, R6, UR9, -R2.reuse ;  /* 0x0000000906067c23 */ /* 0x100fe20008010802 */
[----:B------:R-:W-:Y:S03]  /*5ce0*/  PLOP3.LUT P2, PT, PT, PT, UP1, 0x80, 0x8 ;  /* 0x000000000008781c */ /* 0x000fe60003f4f018 */
[----:B------:R-:W-:Y:S02]  /*5cf0*/  FFMA.FTZ R4, R4, UR9, -R2 ;  /* 0x0000000904047c23 */ /* 0x000fe40008010802 */
[----:B------:R3:W-:Y:S10]  /*5d00*/  MUFU.EX2 R201, R6 ;  /* 0x0000000600c97308 */ /* 0x0007f40000000800 */
[----:B------:R2:W4:Y:S01]  /*5d10*/  MUFU.EX2 R200, R4 ;  /* 0x0000000400c87308 */ /* 0x0005220000000800 */
[----:B-1----:R-:W-:Y:S05]  /*5d20*/  FFMA.FTZ R5, R14, -UR12, R252 ;  /* 0x8000000c0e057c23 */ /* 0x002fea00080100fc */
[----:B------:R-:W-:Y:S02]  /*5d30*/  @P1 FSEL R5, R5, -INF , !P3 ;  /* 0xff80000005051808 */ /* 0x000fe40005800000 */
[----:B------:R-:W-:Y:S01]  /*5d40*/  PLOP3.LUT P1, PT, PT, PT, UP1, 0x80, 0x8 ;  /* 0x000000000008781c */ /* 0x000fe20003f2f018 */
[----:B---3--:R-:W-:Y:S01]  /*5d50*/  @P0 VIADD R6, R9, 0x18 ;  /* 0x0000001809060836 */ /* 0x008fe20000000000 */
[----:B------:R-:W-:Y:S01]  /*5d60*/  PLOP3.LUT P3, PT, PT, PT, UP1, 0x80, 0x8 ;  /* 0x000000000008781c */ /* 0x000fe20003f6f018 */
[--C-:B------:R-:W-:Y:S01]  /*5d70*/  FFMA.FTZ R5, R5, UR9, -R0.reuse ;  /* 0x0000000905057c23 */ /* 0x100fe20008010800 */
[----:B------:R-:W-:Y:S02]  /*5d80*/  @P4 IADD3 R9, PT, PT, R9, 0x19, RZ ;  /* 0x0000001909094810 */ /* 0x000fe40007ffe0ff */
[----:B------:R-:W-:Y:S01]  /*5d90*/  @P2 ISETP.GE.AND P2, PT, R6, UR35, PT ;  /* 0x0000002306002c0c */ /* 0x000fe2000bf46270 */
[----:B------:R1:W-:Y:S01]  /*5da0*/  MUFU.EX2 R225, R5 ;  /* 0x0000000500e17308 */ /* 0x0003e20000000800 */
[----:B------:R-:W-:Y:S01]  /*5db0*/  PLOP3.LUT P0, PT, PT, PT, UP1, 0x80, 0x8 ;  /* 0x000000000008781c */ /* 0x000fe20003f0f018 */
[----:B--2---:R-:W-:Y:S01]  /*5dc0*/  FFMA.FTZ R4, R13, -UR12, R251 ;  /* 0x8000000c0d047c23 */ /* 0x004fe200080100fb */
[----:B------:R-:W-:Y:S04]  /*5dd0*/  VIADD R13, R223, 0xffffffd0 ;  /* 0xffffffd0df0d7836 */ /* 0x000fe80000000000 */
[----:B------:R-:W-:Y:S02]  /*5de0*/  @P1 FSEL R4, R4, -INF , !P6 ;  /* 0xff80000004041808 */ /* 0x000fe40007000000 */
[----:B------:R-:W-:Y:S01]  /*5df0*/  @P3 ISETP.GE.AND P4, PT, R9, UR35, PT ;  /* 0x0000002309003c0c */ /* 0x000fe2000bf86270 */
[----:B------:R-:W-:Y:S01]  /*5e00*/  VIADD R9, R223, 0xffffffd1 ;  /* 0xffffffd1df097836 */ /* 0x000fe20000000000 */
[----:B------:R-:W-:Y:S01]  /*5e10*/  PLOP3.LUT P3, PT, PT, PT, UP1, 0x80, 0x8 ;  /* 0x000000000008781c */ /* 0x000fe20003f6f018 */
[----:B------:R-:W-:Y:S01]  /*5e20*/  FFMA.FTZ R6, R4, UR9, -R0 ;  /* 0x0000000904067c23 */ /* 0x000fe20008010800 */
[----:B------:R-:W-:Y:S02]  /*5e30*/  PLOP3.LUT P1, PT, PT, PT, UP1, 0x80, 0x8 ;  /* 0x000000000008781c */ /* 0x000fe40003f2f018 */
[----:B------:R-:W-:Y:S01]  /*5e40*/  IABS R4, R9 ;  /* 0x0000000900047213 */ /* 0x000fe20000000000 */
[----:B------:R2:W-:Y:S01]  /*5e50*/  MUFU.EX2 R224, R6 ;  /* 0x0000000600e07308 */ /* 0x0005e20000000800 */
[----:B-1----:R-:W-:Y:S01]  /*5e60*/  FFMA.FTZ R5, R17, -UR12, R235 ;  /* 0x8000000c11057c23 */ /* 0x002fe200080100eb */
[----:B------:R-:W-:Y:S04]  /*5e70*/  IABS R13, R13 ;  /* 0x0000000d000d7213 */ /* 0x000fe80000000000 */
[----:B------:R-:W-:Y:S02]  /*5e80*/  @P0 FSEL R5, R5, -INF , !P2 ;  /* 0xff80000005050808 */ /* 0x000fe40005000000 */
[----:B------:R-:W-:Y:S03]  /*5e90*/  PLOP3.LUT P0, PT, PT, PT, UP1, 0x80, 0x8 ;  /* 0x000000000008781c */ /* 0x000fe60003f0f018 */
[----:B------:R-:W-:Y:S04]  /*5ea0*/  FFMA.FTZ R9, R5, UR9, -R2 ;  /* 0x0000000905097c23 */ /* 0x000fe80008010802 */
[----:B------:R1:W-:Y:S01]  /*5eb0*/  MUFU.EX2 R196, R9 ;  /* 0x0000000900c47308 */ /* 0x0003e20000000800 */
[----:B--2---:R-:W-:Y:S01]  /*5ec0*/  MOV R6, R4 ;  /* 0x0000000400067202 */ /* 0x004fe20000000f00 */
[----:B------:R-:W-:Y:S03]  /*5ed0*/  FFMA.FTZ R4, R18, -UR12, R234 ;  /* 0x8000000c12047c23 */ /* 0x000fe600080100ea */
[----:B------:R-:W-:Y:S01]  /*5ee0*/  I2FP.F32.S32 R5, R6 ;  /* 0x0000000600057245 */ /* 0x000fe20000201400 */
[----:B------:R-:W-:Y:S01]  /*5ef0*/  IMAD.MOV.U32 R6, RZ, RZ, R13 ;  /* 0x000000ffff067224 */ /* 0x000fe200078e000d */
[----:B------:R-:W-:Y:S02]  /*5f00*/  @P3 FSEL R4, R4, -INF , !P4 ;  /* 0xff80000004043808 */ /* 0x000fe40006000000 */
[----:B------:R-:W-:Y:S01]  /*5f10*/  PLOP3.LUT P3, PT, PT, PT, UP1, 0x80, 0x8 ;  /* 0x000000000008781c */ /* 0x000fe20003f6f018 */
[----:B------:R-:W-:Y:S02]  /*5f20*/  FFMA.FTZ R5, R5, -UR12, R222 ;  /* 0x8000000c05057c23 */ /* 0x000fe400080100de */
[----:B------:R-:W-:Y:S01]  /*5f30*/  FFMA.FTZ R2, R4, UR9, -R2 ;  /* 0x0000000904027c23 */ /* 0x000fe20008010802 */
[----:B------:R-:W-:Y:S01]  /*5f40*/  I2FP.F32.S32 R4, R6 ;  /* 0x0000000600047245 */ /* 0x000fe20000201400 */
[----:B------:R-:W-:Y:S01]  /*5f50*/  VIADD R6, R185, 0x20000 ;  /* 0x00020000b9067836 */ /* 0x000fe20000000000 */
[----:B------:R-:W-:Y:S01]  /*5f60*/  @P1 FSEL R5, R5, -INF , !P2 ;  /* 0xff80000005051808 */ /* 0x000fe20005000000 */
[----:B------:R2:W-:Y:S01]  /*5f70*/  MUFU.EX2 R195, R2 ;  /* 0x0000000200c37308 */ /* 0x0005e20000000800 */
[----:B------:R-:W-:Y:S01]  /*5f80*/  PLOP3.LUT P1, PT, PT, PT, UP1, 0x80, 0x8 ;  /* 0x000000000008781c */ /* 0x000fe20003f2f018 */
[----:B------:R-:W-:Y:S01]  /*5f90*/  @P5 VIADD R188, R6, 0xffffffe0 ;  /* 0xffffffe006bc5836 */ /* 0x000fe20000000000 */
[----:B------:R-:W-:Y:S01]  /*5fa0*/  F2FP.F16.F32.PACK_AB R6, R228, R229 ;  /* 0x000000e5e406723e */ /* 0x000fe200000000ff */
[--C-:B------:R-:W-:Y:S01]  /*5fb0*/  FFMA.FTZ R5, R5, UR9, -R8.reuse ;  /* 0x0000000905057c23 */ /* 0x100fe20008010808 */
[----:B-1----:R-:W1:Y:S05]  /*5fc0*/  S2R R9, SR_TID.X ;  /* 0x0000000000097919 */ /* 0x002e6a0000002100 */
[----:B------:R3:W-:Y:S01]  /*5fd0*/  MUFU.EX2 R220, R5 ;  /* 0x0000000500dc7308 */ /* 0x0007e20000000800 */
[----:B------:R4:W-:Y:S01]  /*5fe0*/  STS [R185+0x20400], R6 ;  /* 0x02040006b9007388 */ /* 0x0009e20000000800 */
[----:B--2---:R-:W-:Y:S01]  /*5ff0*/  FFMA.FTZ R2, R4, -UR12, R221 ;  /* 0x8000000c04027c23 */ /* 0x004fe200080100dd */
[----:B------:R-:W-:Y:S02]  /*6000*/  FFMA.FTZ R4, R11, -UR12, R203 ;  /* 0x8000000c0b047c23 */ /* 0x000fe400080100cb */
[----:B------:R-:W2:Y:S02]  /*6010*/  S2R R11, SR_TID.X ;  /* 0x00000000000b7919 */ /* 0x000ea40000002100 */
[----:B------:R-:W-:Y:S02]  /*6020*/  @P0 FSEL R2, R2, -INF , !P4 ;  /* 0xff80000002020808 */ /* 0x000fe40006000000 */
[----:B------:R-:W-:Y:S02]  /*6030*/  PLOP3.LUT P0, PT, PT, PT, UP1, 0x80, 0x8 ;  /* 0x000000000008781c */ /* 0x000fe40003f0f018 */
[----:B------:R-:W-:Y:S01]  /*6040*/  @P1 FSEL R4, R4, -INF , !P2 ;  /* 0xff80000004041808 */ /* 0x000fe20005000000 */
[----:B------:R-:W-:Y:S01]  /*6050*/  FFMA.FTZ R8, R2, UR9, -R8 ;  /* 0x0000000902087c23 */ /* 0x000fe20008010808 */
[----:B------:R-:W-:Y:S01]  /*6060*/  FFMA.FTZ R2, R12, -UR12, R202 ;  /* 0x8000000c0c027c23 */ /* 0x000fe200080100ca */
[----:B------:R-:W-:Y:S02]  /*6070*/  PLOP3.LUT P1, PT, PT, PT, UP1, 0x80, 0x8 ;  /* 0x000000000008781c */ /* 0x000fe40003f2f018 */
[----:B---3--:R-:W-:Y:S01]  /*6080*/  FFMA.FTZ R5, R4, UR9, -R3 ;  /* 0x0000000904057c23 */ /* 0x008fe20008010803 */
[----:B------:R-:W-:Y:S01]  /*6090*/  F2FP.F16.F32.PACK_AB R4, R218, R187 ;  /* 0x000000bbda04723e */ /* 0x000fe200000000ff */
[----:B------:R-:W3:Y:S01]  /*60a0*/  MUFU.EX2 R219, R8 ;  /* 0x0000000800db7308 */ /* 0x000ee20000000800 */
[----:B----4-:R-:W-:Y:S03]  /*60b0*/  F2FP.F16.F32.PACK_AB R6, R230, R231 ;  /* 0x000000e7e606723e */ /* 0x010fe600000000ff */
[----:B------:R-:W-:Y:S01]  /*60c0*/  @P0 FSEL R2, R2, -INF , !P4 ;  /* 0xff80000002020808 */ /* 0x000fe20006000000 */
[----:B------:R4:W-:Y:S01]  /*60d0*/  STS [R185+0x20000], R4 ;  /* 0x02000004b9007388 */ /* 0x0009e20000000800 */
[----:B-1----:R-:W-:Y:S04]  /*60e0*/  LOP3.LUT R9, R214, 0x8, R9, 0x78, !PT ;  /* 0x00000008d6097812 */ /* 0x002fe800078e7809 */
[----:B------:R1:W-:Y:S01]  /*60f0*/  MUFU.EX2 R190, R5 ;  /* 0x0000000500be7308 */ /* 0x0003e20000000800 */
[----:B------:R-:W-:Y:S01]  /*6100*/  FFMA.FTZ R3, R2, UR9, -R3 ;  /* 0x0000000902037c23 */ /* 0x000fe20008010803 */
[----:B------:R-:W-:Y:S08]  /*6110*/  IMAD.IADD R2, R185, 0x1, R19 ;  /* 0x00000001b9027824 */ /* 0x000ff000078e0213 */
[----:B------:R3:W3:Y:S01]  /*6120*/  MUFU.EX2 R189, R3 ;  /* 0x0000000300bd7308 */ /* 0x0006e20000000800 */
[----:B--2---:R-:W-:Y:S05]  /*6130*/  IMAD.SHL.U32 R11, R11, 0x20, RZ ;  /* 0x000000200b0b7824 */ /* 0x004fea00078e00ff */
[----:B------:R-:W-:Y:S01]  /*6140*/  LOP3.LUT R9, R9, 0x7a00, R11, 0xf8, !PT ;  /* 0x00007a0009097812 */ /* 0x000fe200078ef80b */
[----:B-1----:R-:W-:Y:S01]  /*6150*/  FFMA.FTZ R5, R7, -UR12, R247 ;  /* 0x8000000c07057c23 */ /* 0x002fe200080100f7 */
[----:B------:R-:W-:Y:S02]  /*6160*/  F2FP.F16.F32.PACK_AB R7, R42, R43 ;  /* 0x0000002b2a07723e */ /* 0x000fe400000000ff */
[----:B------:R-:W-:Y:S02]  /*6170*/  LEA R205, R9, UR4, 0x1 ;  /* 0x0000000409cd7c11 */ /* 0x000fe4000f8e08ff */
[----:B------:R-:W-:Y:S01]  /*6180*/  @P3 FSEL R5, R5, -INF , !P2 ;  /* 0xff80000005053808 */ /* 0x000fe20005000000 */
[----:B----4-:R-:W-:Y:S01]  /*6190*/  FFMA.FTZ R4, R10, -UR12, R245 ;  /* 0x8000000c0a047c23 */ /* 0x010fe200080100f5 */
[----:B------:R-:W-:Y:S01]  /*61a0*/  STS [R2+0x20000], R7 ;  /* 0x0200000702007388 */ /* 0x000fe20000000800 */
[----:B---3--:R-:W-:Y:S01]  /*61b0*/  F2FP.F16.F32.PACK_AB R3, R193, R194 ;  /* 0x000000c2c103723e */ /* 0x008fe200000000ff */
[----:B------:R-:W-:Y:S02]  /*61c0*/  IMAD.IADD R181, R205, 0x1, R210 ;  /* 0x00000001cdb57824 */ /* 0x000fe400078e02d2 */
[--C-:B------:R-:W-:Y:S01]  /*61d0*/  FFMA.FTZ R5, R5, UR9, -R0.reuse ;  /* 0x0000000905057c23 */ /* 0x100fe20008010800 */
[----:B------:R-:W-:Y:S01]  /*61e0*/  @P1 FSEL R4, R4, -INF , !P4 ;  /* 0xff80000004041808 */ /* 0x000fe20006000000 */
[----:B------:R1:W-:Y:S02]  /*61f0*/  STS [R2+0x20400], R3 ;  /* 0x0204000302007388 */ /* 0x0003e40000000800 */
[----:B------:R2:W-:Y:S01]  /*6200*/  MUFU.EX2 R199, R5 ;  /* 0x0000000500c77308 */ /* 0x0005e20000000800 */
[----:B------:R-:W-:Y:S01]  /*6210*/  IADD3 R182, PT, PT, R205, R213, RZ ;  /* 0x000000d5cdb67210 */ /* 0x000fe20007ffe0ff */
[----:B------:R-:W-:Y:S01]  /*6220*/  FFMA.FTZ R0, R4, UR9, -R0 ;  /* 0x0000000904007c23 */ /* 0x000fe20008010800 */
[----:B------:R-:W-:Y:S01]  /*6230*/  F2FP.F16.F32.PACK_AB R4, R226, R227 ;  /* 0x000000e3e204723e */ /* 0x000fe200000000ff */
[----:B------:R3:W-:Y:S02]  /*6240*/  STS [R185+0x21000], R6 ;  /* 0x02100006b9007388 */ /* 0x0007e40000000800 */
[----:B------:R-:W-:Y:S04]  /*6250*/  IMAD.IADD R180, R210, 0x1, R182 ;  /* 0x00000001d2b47824 */ /* 0x000fe800078e02b6 */
[----:B------:R4:W3:Y:S01]  /*6260*/  MUFU.EX2 R198, R0 ;  /* 0x0000000000c67308 */ /* 0x0008e20000000800 */
[----:B--2---:R-:W-:Y:S05]  /*6270*/  F2FP.F16.F32.PACK_AB R5, R242, R243 ;  /* 0x000000f3f205723e */ /* 0x004fea00000000ff */
[----:B------:R2:W-:Y:S01]  /*6280*/  STS [R185+0x21400], R5 ;  /* 0x02140005b9007388 */ /* 0x0005e20000000800 */
[----:B-1----:R-:W-:Y:S03]  /*6290*/  F2FP.F16.F32.PACK_AB R3, R232, R233 ;  /* 0x000000e9e803723e */ /* 0x002fe600000000ff */
[----:B------:R1:W-:Y:S01]  /*62a0*/  STS [R2+0x21000], R4 ;  /* 0x0210000402007388 */ /* 0x0003e20000000800 */
[----:B----4-:R-:W-:Y:S02]  /*62b0*/  IADD3 R0, PT, PT, R19, R188, RZ ;  /* 0x000000bc13007210 */ /* 0x010fe40007ffe0ff */
[----:B---3--:R-:W-:Y:S01]  /*62c0*/  F2FP.F16.F32.PACK_AB R6, R40, R41 ;  /* 0x000000292806723e */ /* 0x008fe200000000ff */
[----:B------:R3:W-:Y:S04]  /*62d0*/  STS [R2+0x21400], R3 ;  /* 0x0214000302007388 */ /* 0x0007e80000000800 */
[----:B------:R-:W-:Y:S01]  /*62e0*/  STS [R188], R6 ;  /* 0x00000006bc007388 */ /* 0x000fe20000000800 */
[----:B--2---:R-:W-:Y:S02]  /*62f0*/  F2FP.F16.F32.PACK_AB R5, R191, R192 ;  /* 0x000000c0bf05723e */ /* 0x004fe400000000ff */
[----:B-1----:R-:W-:Y:S03]  /*6300*/  F2FP.F16.F32.PACK_AB R4, R200, R201 ;  /* 0x000000c9c804723e */ /* 0x002fe600000000ff */
        /* <DEDUP_REMOVED lines=14> */
[----:B------:R-:W4:Y:S01]  /*63f0*/  LDSM.16.M88.4 R28, [R197+0x9000] ;  /* 0x00900000c51c783b */ /* 0x000f220000000200 */
        /* <DEDUP_REMOVED lines=8> */
[C---:B----4-:R-:W-:Y:S08]  /*6480*/  HMMA.16816.F32 R8, R28.reuse, R16, RZ ;  /* 0x000000101c08723c */ /* 0x050ff000000018ff */
        /* <DEDUP_REMOVED lines=55> */
[----:B-1----:R-:W-:Y:S01]  /*6800*/  IMAD.MOV.U32 R181, RZ, RZ, R187 ;  /* 0x000000ffffb57224 */ /* 0x002fe200078e00bb */
[----:B---3--:R-:W-:Y:S01]  /*6810*/  MOV R3, R186 ;  /* 0x000000ba00037202 */ /* 0x008fe20000000f00 */
        /* <DEDUP_REMOVED lines=12> */
[----:B------:R-:W-:Y:S02]  /*68e0*/  IMAD.MOV.U32 R176, RZ, RZ, R181 ;  /* 0x000000ffffb07224 */ /* 0x000fe400078e00b5 */
[----:B------:R-:W5:Y:S01]  /*68f0*/  LDG.E R181, desc[UR36][R186.64+0x80] ;  /* 0x00008024bab57981 */ /* 0x000f62000c1e1900 */
[----:B------:R-:W-:Y:S01]  /*6900*/  IMAD.MOV.U32 R177, RZ, RZ, R3 ;  /* 0x000000ffffb17224 */ /* 0x000fe200078e0003 */
[-C--:B------:R-:W-:Y:S02]  /*6910*/  HMMA.16816.F32 R28, R172, R178.reuse, R28 ;  /* 0x000000b2ac1c723c */ /* 0x080fe4000000181c */
[----:B------:R-:W-:Y:S06]  /*6920*/  LDSM.16.M88.4 R172, [R0+0xb000] ;  /* 0x00b0000000ac783b */ /* 0x000fec0000000200 */
[----:B------:R-:W-:Y:S02]  /*6930*/  HMMA.16816.F32 R32, R168, R178, R32 ;  /* 0x000000b2a820723c */ /* 0x000fe40000001820 */
[----:B------:R-:W1:Y:S02]  /*6940*/  LDSM.16.M88.4 R168, [R182+0x18000] ;  /* 0x01800000b6a8783b */ /* 0x000e640000000200 */
[----:B------:R-:W-:Y:S06]  /*6950*/  MOV R179, R183 ;  /* 0x000000b700b37202 */ /* 0x000fec0000000f00 */
[----:B------:R-:W5:Y:S04]  /*6960*/  LDG.E R183, desc[UR36][R186.64+0x20] ;  /* 0x00002024bab77981 */ /* 0x000f68000c1e1900 */
[----:B------:R3:W5:Y:S02]  /*6970*/  LDG.E R3, desc[UR36][R186.64+0xa0] ;  /* 0x0000a024ba037981 */ /* 0x000764000c1e1900 */
[----:B---3--:R-:W-:Y:S02]  /*6980*/  IMAD.MOV.U32 R186, RZ, RZ, R179 ;  /* 0x000000ffffba7224 */ /* 0x008fe400078e00b3 */
        /* <DEDUP_REMOVED lines=74> */
[----:B------:R-:W-:Y:S01]  /*6e30*/  F2FP.F16.F32.PACK_AB R16, R16, R0 ;  /* 0x000000001010723e */ /* 0x000fe200000000ff */
[----:B------:R-:W-:Y:S01]  /*6e40*/  IMAD.SHL.U32 R221, R218, 0x20, RZ ;  /* 0x00000020dadd7824 */ /* 0x000fe200078e00ff */
[----:B------:R2:W5:Y:S01]  /*6e50*/  LDL.LU R37, [R1+0x54] ;  /* 0x0000540001257983 */ /* 0x0005620000300800 */
[----:B------:R-:W-:Y:S01]  /*6e60*/  F2FP.F16.F32.PACK_AB R20, R4, R5 ;  /* 0x000000050414723e */ /* 0x000fe200000000ff */
[----:B------:R-:W-:Y:S01]  /*6e70*/  FMUL.FTZ R21, R21, R32 ;  /* 0x0000002015157220 */ /* 0x000fe20000410000 */
[----:B------:R-:W-:Y:S01]  /*6e80*/  FMUL.FTZ R17, R17, R33 ;  /* 0x0000002111117220 */ /* 0x000fe20000410000 */
        /* <DEDUP_REMOVED lines=61> */
.L_x_2084:
[----:B------:R-:W3:Y:S01]  /*7260*/  LDL.LU R32, [R1+0x8] ;  /* 0x0000080001207983 */ /* 0x000ee20000300800 */
[C---:B-----5:R-:W-:Y:S01]  /*7270*/  FADD.FTZ R6, -R183.reuse, R6 ;  /* 0x00000006b7067221 */ /* 0x060fe20000010100 */
[----:B------:R-:W-:Y:S01]  /*7280*/  FADD.FTZ R7, -R183, R7 ;  /* 0x00000007b7077221 */ /* 0x000fe20000010100 */
[----:B------:R-:W-:Y:S01]  /*7290*/  FFMA.FTZ R0, -R249, R249, 1 ;  /* 0x3f800000f9007423 */ /* 0x000fe200000101f9 */
[----:B-1----:R-:W4:Y:S01]  /*72a0*/  LDL.LU R165, [R1+0xc] ;  /* 0x00000c0001a57983 */ /* 0x002f220000300800 */
[----:B------:R-:W-:Y:S01]  /*72b0*/  FMUL.FTZ R6, R229, R6 ;  /* 0x00000006e5067220 */ /* 0x000fe20000410000 */
[----:B------:R-:W-:Y:S01]  /*72c0*/  FMUL.FTZ R7, R228, R7 ;  /* 0x00000007e4077220 */ /* 0x000fe20000410000 */
[----:B------:R-:W-:Y:S01]  /*72d0*/  FMUL.FTZ R0, R0, UR10 ;  /* 0x0000000a00007c20 */ /* 0x000fe20008410000 */
[----:B------:R-:W2:Y:S01]  /*72e0*/  LDL.LU R164, [R1+0x4] ;  /* 0x0000040001a47983 */ /* 0x000ea20000300800 */
[C---:B------:R-:W-:Y:S01]  /*72f0*/  FADD.FTZ R19, -R183.reuse, R19 ;  /* 0x00000013b7137221 */ /* 0x040fe20000010100 */
[----:B------:R-:W-:Y:S01]  /*7300*/  FADD.FTZ R18, -R183, R18 ;  /* 0x00000012b7127221 */ /* 0x000fe20000010100 */
[----:B------:R-:W-:Y:S01]  /*7310*/  FMUL.FTZ R7, R0, R7 ;  /* 0x0000000700077220 */ /* 0x000fe20000410000 */
[----:B------:R-:W2:Y:S01]  /*7320*/  LDL.LU R33, [R1] ;  /* 0x0000000001217983 */ /* 0x000ea20000300800 */
[----:B------:R-:W-:Y:S01]  /*7330*/  FFMA.FTZ R0, -R241, R241, 1 ;  /* 0x3f800000f1007423 */ /* 0x000fe200000101f1 */
[----:B------:R-:W-:Y:S01]  /*7340*/  FMUL.FTZ R19, R193, R19 ;  /* 0x00000013c1137220 */ /* 0x000fe20000410000 */
[----:B------:R-:W-:Y:S01]  /*7350*/  FADD.FTZ R22, -R183, R22 ;  /* 0x00000016b7167221 */ /* 0x000fe20000010100 */
[----:B------:R1:W-:Y:S01]  /*7360*/  STS [R185+0x1c000], R2 ;  /* 0x01c00002b9007388 */ /* 0x0003e20000000800 */
[----:B------:R-:W-:Y:S01]  /*7370*/  FMUL.FTZ R5, R0, UR10 ;  /* 0x0000000a00057c20 */ /* 0x000fe20008410000 */
[----:B------:R-:W-:Y:S01]  /*7380*/  FFMA.FTZ R0, -R237, R237, 1 ;  /* 0x3f800000ed007423 */ /* 0x000fe200000101ed */
[----:B------:R-:W-:Y:S01]  /*7390*/  FADD.FTZ R23, -R183, R23 ;  /* 0x00000017b7177221 */ /* 0x000fe20000010100 */
[----:B------:R-:W-:Y:S01]  /*73a0*/  FMUL.FTZ R18, R194, R18 ;  /* 0x00000012c2127220 */ /* 0x000fe20000410000 */
        /* <DEDUP_REMOVED lines=20> */
[----:B-1----:R-:W-:Y:S01]  /*74f0*/  FFMA.FTZ R2, -R250, R250, 1 ;  /* 0x3f800000fa027423 */ /* 0x002fe200000101fa */
[----:B------:R-:W-:Y:S01]  /*7500*/  FMUL.FTZ R24, R201, R24 ;  /* 0x00000018c9187220 */ /* 0x000fe20000410000 */
[C---:B------:R-:W-:Y:S01]  /*7510*/  FADD.FTZ R10, -R3.reuse, R10 ;  /* 0x0000000a030a7221 */ /* 0x040fe20000010100 */
[C---:B------:R-:W-:Y:S01]  /*7520*/  FADD.FTZ R11, -R3.reuse, R11 ;  /* 0x0000000b030b7221 */ /* 0x040fe20000010100 */
[----:B------:R-:W-:Y:S01]  /*7530*/  FMUL.FTZ R2, R2, UR10 ;  /* 0x0000000a02027c20 */ /* 0x000fe20008410000 */
[----:B------:R-:W-:Y:S01]  /*7540*/  FADD.FTZ R14, -R3, R14 ;  /* 0x0000000e030e7221 */ /* 0x000fe20000010100 */
[----:B------:R-:W-:Y:S01]  /*7550*/  FMUL.FTZ R10, R243, R10 ;  /* 0x0000000af30a7220 */ /* 0x000fe20000410000 */
[----:B------:R-:W-:Y:S01]  /*7560*/  FMUL.FTZ R11, R242, R11 ;  /* 0x0000000bf20b7220 */ /* 0x000fe20000410000 */
[----:B------:R-:W-:Y:S01]  /*7570*/  FMUL.FTZ R6, R2, R6 ;  /* 0x0000000602067220 */ /* 0x000fe20000410000 */
[----:B------:R-:W-:Y:S01]  /*7580*/  FFMA.FTZ R2, -R244, R244, 1 ;  /* 0x3f800000f4027423 */ /* 0x000fe200000101f4 */
[C---:B------:R-:W-:Y:S01]  /*7590*/  FADD.FTZ R15, -R3.reuse, R15 ;  /* 0x0000000f030f7221 */ /* 0x040fe20000010100 */
[C---:B------:R-:W-:Y:S01]  /*75a0*/  FADD.FTZ R27, -R3.reuse, R27 ;  /* 0x0000001b031b7221 */ /* 0x040fe20000010100 */
[C---:B------:R-:W-:Y:S01]  /*75b0*/  FADD.FTZ R26, -R3.reuse, R26 ;  /* 0x0000001a031a7221 */ /* 0x040fe20000010100 */
[----:B------:R-:W-:Y:S01]  /*75c0*/  FMUL.FTZ R4, R2, UR10 ;  /* 0x0000000a02047c20 */ /* 0x000fe20008410000 */
[----:B------:R-:W-:Y:S01]  /*75d0*/  FFMA.FTZ R2, -R240, R240, 1 ;  /* 0x3f800000f0027423 */ /* 0x000fe200000101f0 */
[----:B------:R-:W-:Y:S01]  /*75e0*/  FADD.FTZ R30, -R3, R30 ;  /* 0x0000001e031e7221 */ /* 0x000fe20000010100 */
[----:B------:R-:W-:Y:S01]  /*75f0*/  FMUL.FTZ R14, R233, R14 ;  /* 0x0000000ee90e7220 */ /* 0x000fe20000410000 */
[----:B------:R-:W-:Y:S01]  /*7600*/  FMUL.FTZ R4, R4, R18 ;  /* 0x0000001204047220 */ /* 0x000fe20000410000 */
[----:B------:R-:W-:Y:S01]  /*7610*/  FMUL.FTZ R5, R2, UR10 ;  /* 0x0000000a02057c20 */ /* 0x000fe20008410000 */
[----:B------:R-:W-:Y:S01]  /*7620*/  FMUL.FTZ R2, R0, UR10 ;  /* 0x0000000a00027c20 */ /* 0x000fe20008410000 */
[----:B------:R-:W-:Y:S01]  /*7630*/  F2FP.F16.F32.PACK_AB R0, R7, R6 ;  /* 0x000000060700723e */ /* 0x000fe200000000ff */
[----:B------:R-:W-:Y:S01]  /*7640*/  FMUL.FTZ R15, R232, R15 ;  /* 0x0000000fe80f7220 */ /* 0x000fe20000410000 */
[----:B------:R-:W-:Y:S01]  /*7650*/  FMUL.FTZ R22, R5, R22 ;  /* 0x0000001605167220 */ /* 0x000fe20000410000 */
[----:B------:R-:W-:Y:S01]  /*7660*/  FFMA.FTZ R5, -R203, R203, 1 ;  /* 0x3f800000cb057423 */ /* 0x000fe200000101cb */
[----:B------:R-:W-:Y:S01]  /*7670*/  F2FP.F16.F32.PACK_AB R18, R17, R21 ;  /* 0x000000151112723e */ /* 0x000fe200000000ff */
[----:B------:R3:W-:Y:S01]  /*7680*/  STS [R185+0x1c400], R0 ;  /* 0x01c40000b9007388 */ /* 0x0007e20000000800 */
[----:B------:R-:W-:Y:S01]  /*7690*/  FMUL.FTZ R17, R2, R23 ;  /* 0x0000001702117220 */ /* 0x000fe20000410000 */
[----:B------:R-:W-:Y:S01]  /*76a0*/  F2FP.F16.F32.PACK_AB R2, R19, R4 ;  /* 0x000000041302723e */ /* 0x000fe200000000ff */
[----:B------:R-:W-:Y:S01]  /*76b0*/  FMUL.FTZ R5, R5, UR10 ;  /* 0x0000000a05057c20 */ /* 0x000fe20008410000 */
[----:B------:R-:W-:Y:S01]  /*76c0*/  FFMA.FTZ R4, -R202, R202, 1 ;  /* 0x3f800000ca047423 */ /* 0x000fe200000101ca */
[----:B------:R-:W-:Y:S01]  /*76d0*/  FMUL.FTZ R30, R199, R30 ;  /* 0x0000001ec71e7220 */ /* 0x000fe20000410000 */
[----:B------:R-:W-:Y:S01]  /*76e0*/  FADD.FTZ R25, -R181, R25 ;  /* 0x00000019b5197221 */ /* 0x000fe20000010100 */
[----:B------:R-:W-:Y:S01]  /*76f0*/  FMUL.FTZ R34, R5, R34 ;  /* 0x0000002205227220 */ /* 0x000fe20000410000 */
[----:B------:R-:W-:Y:S01]  /*7700*/  FMUL.FTZ R4, R4, UR10 ;  /* 0x0000000a04047c20 */ /* 0x000fe20008410000 */
[----:B------:R-:W-:Y:S01]  /*7710*/  FMUL.FTZ R27, R224, R27 ;  /* 0x0000001be01b7220 */ /* 0x000fe20000410000 */
[----:B------:R-:W-:Y:S01]  /*7720*/  FMUL.FTZ R25, R200, R25 ;  /* 0x00000019c8197220 */ /* 0x000fe20000410000 */
[----:B------:R-:W-:Y:S01]  /*7730*/  FMUL.FTZ R26, R225, R26 ;  /* 0x0000001ae11a7220 */ /* 0x000fe20000410000 */
[----:B------:R-:W-:Y:S01]  /*7740*/  FMUL.FTZ R35, R4, R35 ;  /* 0x0000002304237220 */ /* 0x000fe20000410000 */
[----:B------:R-:W-:Y:S01]  /*7750*/  F2FP.F16.F32.PACK_AB R17, R17, R22 ;  /* 0x000000161111723e */ /* 0x000fe200000000ff */
[----:B------:R-:W1:Y:S01]  /*7760*/  LDC R186, c[0x0][0x44c] ;  /* 0x00011300ffba7b82 */ /* 0x000e620000000800 */
[--C-:B------:R-:W-:Y:S02]  /*7770*/  SHF.R.U32.HI R184, RZ, 0x1, R218.reuse ;  /* 0x00000001ffb87819 */ /* 0x100fe400000116da */
[----:B------:R-:W-:Y:S02]  /*7780*/  LOP3.LUT R249, R219, 0x38, RZ, 0xc0, !PT ;  /* 0x00000038dbf97812 */ /* 0x000fe400078ec0ff */
[----:B------:R-:W-:Y:S02]  /*7790*/  LOP3.LUT R240, R218, 0x10, RZ, 0xc0, !PT ;  /* 0x00000010daf07812 */ /* 0x000fe400078ec0ff */
[----:B------:R-:W-:Y:S01]  /*77a0*/  LOP3.LUT R250, R249, 0x40, RZ, 0xfc, !PT ;  /* 0x00000040f9fa7812 */ /* 0x000fe200078efcff */
[----:B-1----:R-:W-:Y:S02]  /*77b0*/  IMAD R237, R186, UR8, RZ ;  /* 0x00000008baed7c24 */ /* 0x002fe4000f8e02ff */
[----:B---3--:R-:W-:Y:S01]  /*77c0*/  FFMA.FTZ R0, -R32, R32, 1 ;  /* 0x3f80000020007423 */ /* 0x008fe20000010120 */
[----:B------:R-:W-:Y:S01]  /*77d0*/  MOV R32, 0x10 ;  /* 0x0000001000207802 */ /* 0x000fe20000000f00 */
[----:B----4-:R-:W-:Y:S02]  /*77e0*/  FFMA.FTZ R5, -R165, R165, 1 ;  /* 0x3f800000a5057423 */ /* 0x010fe400000101a5 */
[----:B------:R-:W-:Y:S01]  /*77f0*/  FMUL.FTZ R0, R0, UR10 ;  /* 0x0000000a00007c20 */ /* 0x000fe20008410000 */
[----:B------:R-:W3:Y:S01]  /*7800*/  LDL.LU R165, [R1+0x1c] ;  /* 0x00001c0001a57983 */ /* 0x000ee20000300800 */
[----:B------:R-:W-:Y:S01]  /*7810*/  SEL R19, R32, 0xfffffff0, !P0 ;  /* 0xfffffff020137807 */ /* 0x000fe20004000000 */
[----:B--2---:R-:W-:Y:S01]  /*7820*/  FFMA.FTZ R4, -R164, R164, 1 ;  /* 0x3f800000a4047423 */ /* 0x004fe200000101a4 */
[----:B------:R-:W-:Y:S01]  /*7830*/  FMUL.FTZ R8, R0, R8 ;  /* 0x0000000800087220 */ /* 0x000fe20000410000 */
[----:B------:R-:W2:Y:S01]  /*7840*/  LDL.LU R164, [R1+0x18] ;  /* 0x0000180001a47983 */ /* 0x000ea20000300800 */
[----:B------:R-:W-:Y:S01]  /*7850*/  FMUL.FTZ R7, R5, UR10 ;  /* 0x0000000a05077c20 */ /* 0x000fe20008410000 */
[----:B------:R-:W-:Y:S01]  /*7860*/  FFMA.FTZ R0, -R33, R33, 1 ;  /* 0x3f80000021007423 */ /* 0x000fe20000010121 */
[----:B------:R-:W-:Y:S01]  /*7870*/  FMUL.FTZ R5, R4, UR10 ;  /* 0x0000000a04057c20 */ /* 0x000fe20008410000 */
[----:B------:R-:W4:Y:S01]  /*7880*/  LDL.LU R33, [R1+0x14] ;  /* 0x0000140001217983 */ /* 0x000f220000300800 */
[----:B------:R-:W-:Y:S01]  /*7890*/  IADD3 R4, PT, PT, R185, R19, RZ ;  /* 0x00000013b9047210 */ /* 0x000fe20007ffe0ff */
[----:B------:R-:W-:Y:S01]  /*78a0*/  FMUL.FTZ R6, R0, UR10 ;  /* 0x0000000a00067c20 */ /* 0x000fe20008410000 */
[----:B------:R-:W-:Y:S01]  /*78b0*/  FMUL.FTZ R0, R7, R9 ;  /* 0x0000000907007220 */ /* 0x000fe20000410000 */
[----:B------:R-:W4:Y:S01]  /*78c0*/  LDL.LU R32, [R1+0x10] ;  /* 0x0000100001207983 */ /* 0x000f220000300800 */
[----:B------:R-:W-:Y:S01]  /*78d0*/  FMUL.FTZ R5, R5, R12 ;  /* 0x0000000c05057220 */ /* 0x000fe20000410000 */
[----:B------:R-:W-:Y:S01]  /*78e0*/  FMUL.FTZ R12, R6, R13 ;  /* 0x0000000d060c7220 */ /* 0x000fe20000410000 */
[----:B------:R-:W-:Y:S01]  /*78f0*/  FFMA.FTZ R6, -R248, R248, 1 ;  /* 0x3f800000f8067423 */ /* 0x000fe200000101f8 */
[----:B------:R1:W-:Y:S01]  /*7900*/  STS [R4+0x1c400], R2 ;  /* 0x01c4000204007388 */ /* 0x0003e20000000800 */
[----:B------:R-:W-:Y:S02]  /*7910*/  F2FP.F16.F32.PACK_AB R0, R0, R8 ;  /* 0x000000080000723e */ /* 0x000fe400000000ff */
[----:B------:R-:W-:Y:S01]  /*7920*/  F2FP.F16.F32.PACK_AB R12, R12, R5 ;  /* 0x000000050c0c723e */ /* 0x000fe200000000ff */
[----:B------:R-:W-:Y:S01]  /*7930*/  STS [R4+0x1c000], R16 ;  /* 0x01c0001004007388 */ /* 0x000fe20000000800 */
[----:B------:R-:W-:Y:S01]  /*7940*/  FFMA.FTZ R5, -R235, R235, 1 ;  /* 0x3f800000eb057423 */ /* 0x000fe200000101eb */
[----:B------:R-:W-:Y:S01]  /*7950*/  FMUL.FTZ R6, R6, UR10 ;  /* 0x0000000a06067c20 */ /* 0x000fe20008410000 */
[----:B------:R-:W-:Y:S01]  /*7960*/  F2FP.F16.F32.PACK_AB R13, R35, R34 ;  /* 0x00000022230d723e */ /* 0x000fe200000000ff */
[----:B------:R1:W-:Y:S01]  /*7970*/  STS [R185+0x1d000], R0 ;  /* 0x01d00000b9007388 */ /* 0x0003e20000000800 */
[----:B------:R-:W-:Y:S01]  /*7980*/  FMUL.FTZ R5, R5, UR10 ;  /* 0x0000000a05057c20 */ /* 0x000fe20008410000 */
[----:B------:R-:W-:Y:S03]  /*7990*/  FMUL.FTZ R24, R6, R24 ;  /* 0x0000001806187220 */ /* 0x000fe60000410000 */
[----:B------:R-:W-:Y:S01]  /*79a0*/  FMUL.FTZ R28, R5, R28 ;  /* 0x0000001c051c7220 */ /* 0x000fe20000410000 */
[----:B-1----:R-:W-:Y:S04]  /*79b0*/  FFMA.FTZ R2, -R246, R246, 1 ;  /* 0x3f800000f6027423 */ /* 0x002fe800000101f6 */
[----:B------:R-:W-:Y:S01]  /*79c0*/  FMUL.FTZ R9, R2, UR10 ;  /* 0x0000000a02097c20 */ /* 0x000fe20008410000 */
[----:B------:R-:W-:Y:S01]  /*79d0*/  FFMA.FTZ R2, -R234, R234, 1 ;  /* 0x3f800000ea027423 */ /* 0x000fe200000101ea */
[----:B------:R-:W-:Y:S03]  /*79e0*/  FADD.FTZ R0, -R3, R31 ;  /* 0x0000001f03007221 */ /* 0x000fe60000010100 */
[----:B------:R-:W-:Y:S01]  /*79f0*/  FMUL.FTZ R2, R2, UR10 ;  /* 0x0000000a02027c20 */ /* 0x000fe20008410000 */
[----:B------:R-:W-:Y:S01]  /*7a00*/  FFMA.FTZ R3, -R247, R247, 1 ;  /* 0x3f800000f7037423 */ /* 0x000fe200000101f7 */
[----:B------:R-:W-:Y:S01]  /*7a10*/  FMUL.FTZ R9, R9, R25 ;  /* 0x0000001909097220 */ /* 0x000fe20000410000 */
[----:B------:R-:W-:Y:S01]  /*7a20*/  FMUL.FTZ R0, R198, R0 ;  /* 0x00000000c6007220 */ /* 0x000fe20000410000 */
[----:B------:R-:W-:Y:S01]  /*7a30*/  FMUL.FTZ R8, R2, R29 ;  /* 0x0000001d02087220 */ /* 0x000fe20000410000 */
[----:B------:R-:W-:Y:S02]  /*7a40*/  FMUL.FTZ R3, R3, UR10 ;  /* 0x0000000a03037c20 */ /* 0x000fe40008410000 */
[----:B------:R-:W-:Y:S02]  /*7a50*/  F2FP.F16.F32.PACK_AB R9, R9, R24 ;  /* 0x000000180909723e */ /* 0x000fe400000000ff */
[----:B------:R-:W-:Y:S01]  /*7a60*/  FMUL.FTZ R30, R3, R30 ;  /* 0x0000001e031e7220 */ /* 0x000fe20000410000 */
[----:B------:R-:W-:Y:S01]  /*7a70*/  F2FP.F16.F32.PACK_AB R8, R8, R28 ;  /* 0x0000001c0808723e */ /* 0x000fe200000000ff */
[----:B---3--:R-:W-:Y:S01]  /*7a80*/  FFMA.FTZ R5, -R165, R165, 1 ;  /* 0x3f800000a5057423 */ /* 0x008fe200000101a5 */
[----:B--2---:R-:W-:Y:S03]  /*7a90*/  FFMA.FTZ R2, -R164, R164, 1 ;  /* 0x3f800000a4027423 */ /* 0x004fe600000101a4 */
[----:B------:R-:W-:Y:S01]  /*7aa0*/  FMUL.FTZ R7, R5, UR10 ;  /* 0x0000000a05077c20 */ /* 0x000fe20008410000 */
[----:B------:R-:W-:Y:S01]  /*7ab0*/  FMUL.FTZ R6, R2, UR10 ;  /* 0x0000000a02067c20 */ /* 0x000fe20008410000 */
[----:B----4-:R-:W-:Y:S02]  /*7ac0*/  FFMA.FTZ R5, -R33, R33, 1 ;  /* 0x3f80000021057423 */ /* 0x010fe40000010121 */
[----:B------:R-:W-:Y:S01]  /*7ad0*/  FMUL.FTZ R10, R7, R10 ;  /* 0x0000000a070a7220 */ /* 0x000fe20000410000 */
[----:B------:R-:W-:Y:S01]  /*7ae0*/  FFMA.FTZ R7, -R252, R252, 1 ;  /* 0x3f800000fc077423 */ /* 0x000fe200000101fc */
[----:B------:R-:W-:Y:S01]  /*7af0*/  FFMA.FTZ R2, -R32, R32, 1 ;  /* 0x3f80000020027423 */ /* 0x000fe20000010120 */
[----:B------:R-:W-:Y:S01]  /*7b00*/  FMUL.FTZ R11, R6, R11 ;  /* 0x0000000b060b7220 */ /* 0x000fe20000410000 */
[----:B------:R-:W-:Y:S01]  /*7b10*/  FMUL.FTZ R5, R5, UR10 ;  /* 0x0000000a05057c20 */ /* 0x000fe20008410000 */
[----:B------:R-:W-:Y:S01]  /*7b20*/  FFMA.FTZ R6, -R251, R251, 1 ;  /* 0x3f800000fb067423 */ /* 0x000fe200000101fb */
[----:B------:R-:W-:Y:S01]  /*7b30*/  FMUL.FTZ R2, R2, UR10 ;  /* 0x0000000a02027c20 */ /* 0x000fe20008410000 */
[----:B------:R-:W-:Y:S01]  /*7b40*/  FMUL.FTZ R7, R7, UR10 ;  /* 0x0000000a07077c20 */ /* 0x000fe20008410000 */
[----:B------:R-:W-:Y:S01]  /*7b50*/  FMUL.FTZ R14, R5, R14 ;  /* 0x0000000e050e7220 */ /* 0x000fe20000410000 */
[----:B------:R-:W-:Y:S01]  /*7b60*/  F2FP.F16.F32.PACK_AB R5, R11, R10 ;  /* 0x0000000a0b05723e */ /* 0x000fe200000000ff */
[----:B------:R-:W-:Y:S01]  /*7b70*/  FMUL.FTZ R15, R2, R15 ;  /* 0x0000000f020f7220 */ /* 0x000fe20000410000 */
[----:B------:R-:W-:Y:S01]  /*7b80*/  FMUL.FTZ R6, R6, UR10 ;  /* 0x0000000a06067c20 */ /* 0x000fe20008410000 */
[----:B------:R-:W-:Y:S01]  /*7b90*/  FFMA.FTZ R2, -R245, R245, 1 ;  /* 0x3f800000f5027423 */ /* 0x000fe200000101f5 */
[----:B------:R-:W-:Y:S01]  /*7ba0*/  FMUL.FTZ R26, R7, R26 ;  /* 0x0000001a071a7220 */ /* 0x000fe20000410000 */
[----:B------:R-:W-:Y:S01]  /*7bb0*/  STS [R185+0x1d400], R5 ;  /* 0x01d40005b9007388 */ /* 0x000fe20000000800 */
[----:B------:R-:W-:Y:S01]  /*7bc0*/  F2FP.F16.F32.PACK_AB R3, R15, R14 ;  /* 0x0000000e0f03723e */ /* 0x000fe200000000ff */
[----:B------:R-:W-:Y:S01]  /*7bd0*/  FMUL.FTZ R6, R6, R27 ;  /* 0x0000001b06067220 */ /* 0x000fe20000410000 */
[----:B------:R-:W-:Y:S01]  /*7be0*/  FMUL.FTZ R2, R2, UR10 ;  /* 0x0000000a02027c20 */ /* 0x000fe20008410000 */
[----:B------:R-:W-:Y:S03]  /*7bf0*/  STS [R4+0x1d000], R12 ;  /* 0x01d0000c04007388 */ /* 0x000fe60000000800 */
[----:B------:R-:W-:Y:S01]  /*7c00*/  FMUL.FTZ R7, R2, R0 ;  /* 0x0000000002077220 */ /* 0x000fe20000410000 */
[----:B------:R1:W-:Y:S01]  /*7c10*/  STS [R4+0x1d400], R3 ;  /* 0x01d4000304007388 */ /* 0x0003e20000000800 */
[----:B------:R-:W-:Y:S02]  /*7c20*/  F2FP.F16.F32.PACK_AB R6, R6, R26 ;  /* 0x0000001a0606723e */ /* 0x000fe400000000ff */
[----:B------:R-:W-:Y:S01]  /*7c30*/  LOP3.LUT R0, R184, 0x30, RZ, 0xc0, !PT ;  /* 0x00000030b8007812 */ /* 0x000fe200078ec0ff */
[----:B------:R-:W-:Y:S01]  /*7c40*/  STS [R188+-0x4000], R20 ;  /* 0xffc00014bc007388 */ /* 0x000fe20000000800 */
[----:B------:R-:W-:Y:S02]  /*7c50*/  F2FP.F16.F32.PACK_AB R7, R7, R30 ;  /* 0x0000001e0707723e */ /* 0x000fe400000000ff */
[--C-:B------:R-:W-:Y:S01]  /*7c60*/  SHF.R.U32.HI R2, RZ, 0x4, R218.reuse ;  /* 0x00000004ff027819 */ /* 0x100fe200000116da */
[----:B------:R-:W-:Y:S01]  /*7c70*/  STS [R188+-0x3c00], R17 ;  /* 0xffc40011bc007388 */ /* 0x000fe20000000800 */
[----:B------:R-:W-:Y:S02]  /*7c80*/  LOP3.LUT R0, R0, 0x8, R218, 0xf8, !PT ;  /* 0x0000000800007812 */ /* 0x000fe400078ef8da */
[----:B------:R-:W-:Y:S02]  /*7c90*/  LOP3.LUT R201, R2, 0x8, RZ, 0xc0, !PT ;  /* 0x0000000802c97812 */ /* 0x000fe400078ec0ff */
[----:B------:R-:W-:Y:S04]  /*7ca0*/  LOP3.LUT R0, R0, 0x1c0, R220, 0xf8, !PT ;  /* 0x000001c000007812 */ /* 0x000fe800078ef8dc */
[----:B------:R-:W-:Y:S04]  /*7cb0*/  LOP3.LUT R2, R0, 0x38, R219, 0x78, !PT ;  /* 0x0000003800027812 */ /* 0x000fe800078e78db */
[----:B------:R-:W-:Y:S02]  /*7cc0*/  LOP3.LUT R2, R2, 0x200, R221, 0xf8, !PT ;  /* 0x0000020002027812 */ /* 0x000fe400078ef8dd */
[----:B-1----:R-:W-:Y:S02]  /*7cd0*/  IADD3 R4, PT, PT, R188, R19, RZ ;  /* 0x00000013bc047210 */ /* 0x002fe40007ffe0ff */
[----:B------:R-:W-:Y:S02]  /*7ce0*/  LOP3.LUT R3, R201, 0x10, R218, 0xf8, !PT ;  /* 0x00000010c9037812 */ /* 0x000fe400078ef8da */
[----:B------:R-:W-:Y:S01]  /*7cf0*/  LEA R2, R2, UR4, 0x1 ;  /* 0x0000000402027c11 */ /* 0x000fe2000f8e08ff */
        /* <DEDUP_REMOVED lines=154> */
.L_x_2085:
        /* <DEDUP_REMOVED lines=10> */
[----:B------:R-:W-:Y:S01]  /*8740*/  VIADD R223, R223, 0xffffffc0 ;  /* 0xffffffc0dfdf7836 */ /* 0x000fe20000000000 */
[----:B------:R-:W-:Y:S01]  /*8750*/  @UP2 UIADD3 UR50, UP0, UPT, UR50, -0x100, URZ ;  /* 0xffffff0032322890 */ /* 0x000fe2000ff1e0ff */
[----:B------:R-:W-:Y:S01]  /*8760*/  IMAD.IADD R200, R212, 0x1, R3 ;  /* 0x00000001d4c87824 */ /* 0x000fe200078e0203 */
        /* <DEDUP_REMOVED lines=52> */
[----:B------:R-:W-:Y:S07]  /*8ab0*/  LDSM.16.M88.4 R188, [R197+0x1f000] ;  /* 0x01f00000c5bc783b */ /* 0x000fee0000000200 */
[-C--:B---3--:R-:W-:Y:S08]  /*8ac0*/  HMMA.16816.F32 R20, R184, R164.reuse, R20 ;  /* 0x000000a4b814723c */ /* 0x088ff00000001814 */
[C---:B------:R-:W-:Y:S08]  /*8ad0*/  HMMA.16816.F32 R24, R192.reuse, R164, R24 ;  /* 0x000000a4c018723c */ /* 0x040ff00000001818 */
[-C--:B------:R-:W-:Y:S01]  /*8ae0*/  HMMA.16816.F32 R28, R192, R166.reuse, R28 ;  /* 0x000000a6c01c723c */ /* 0x080fe2000000181c */
[----:B------:R-:W-:Y:S07]  /*8af0*/  LDSM.16.MT88.4 R192, [R0+0xe800] ;  /* 0x00e8000000c0783b */ /* 0x000fee0000004200 */
[----:B------:R-:W-:Y:S01]  /*8b00*/  HMMA.16816.F32 R32, R184, R166, R32 ;  /* 0x000000a6b820723c */ /* 0x000fe20000001820 */
[----:B------:R-:W-:Y:S05]  /*8b10*/  LDSM.16.M88.4 R164, [R197+0x1e000] ;  /* 0x01e00000c5a4783b */ /* 0x000fea0000000200 */
[----:B------:R-:W3:Y:S02]  /*8b20*/  LDSM.16.MT88.4 R184, [R0+0xe000] ;  /* 0x00e0000000b8783b */ /* 0x000ee40000004200 */
[-C--:B-1----:R-:W-:Y:S08]  /*8b30*/  HMMA.16816.F32 R4, R168, R172.reuse, R4 ;  /* 0x000000aca804723c */ /* 0x082ff00000001804 */
[C---:B------:R-:W-:Y:S08]  /*8b40*/  HMMA.16816.F32 R8, R176.reuse, R172, R8 ;  /* 0x000000acb008723c */ /* 0x040ff00000001808 */
[-C--:B------:R-:W-:Y:S08]  /*8b50*/  HMMA.16816.F32 R12, R176, R174.reuse, R12 ;  /* 0x000000aeb00c723c */ /* 0x080ff0000000180c */
[C---:B------:R-:W-:Y:S01]  /*8b60*/  HMMA.16816.F32 R16, R168.reuse, R174, R16 ;  /* 0x000000aea810723c */ /* 0x040fe20000001810 */
[----:B------:R-:W1:Y:S07]  /*8b70*/  LDSM.16.MT88.4 R172, [R0+0x12000] ;  /* 0x0120000000ac783b */ /* 0x000e6e0000004200 */
[-C--:B-----5:R-:W-:Y:S08]  /*8b80*/  HMMA.16816.F32 R20, R168, R180.reuse, R20 ;  /* 0x000000b4a814723c */ /* 0x0a0ff00000001814 */
[C---:B------:R-:W-:Y:S08]  /*8b90*/  HMMA.16816.F32 R24, R176.reuse, R180, R24 ;  /* 0x000000b4b018723c */ /* 0x040ff00000001818 */
[-C--:B------:R-:W-:Y:S01]  /*8ba0*/  HMMA.16816.F32 R28, R176, R182.reuse, R28 ;  /* 0x000000b6b01c723c */ /* 0x080fe2000000181c */
[----:B------:R-:W5:Y:S05]  /*8bb0*/  LDSM.16.M88.4 R176, [R196+0x1e000] ;  /* 0x01e00000c4b0783b */ /* 0x000f6a0000000200 */
[----:B------:R-:W5:Y:S02]  /*8bc0*/  LDSM.16.M88.4 R196, [R196+0x1f000] ;  /* 0x01f00000c4c4783b */ /* 0x000f640000000200 */
[----:B------:R-:W-:Y:S03]  /*8bd0*/  HMMA.16816.F32 R32, R168, R182, R32 ;  /* 0x000000b6a820723c */ /* 0x000fe60000001820 */
[----:B------:R-:W5:Y:S05]  /*8be0*/  LDSM.16.MT88.4 R168, [R0+0x12800] ;  /* 0x0128000000a8783b */ /* 0x000f6a0000004200 */
[-C--:B---3--:R-:W-:Y:S01]  /*8bf0*/  HMMA.16816.F32 R4, R164, R184.reuse, R4 ;  /* 0x000000b8a404723c */ /* 0x088fe20000001804 */
[----:B------:R-:W-:Y:S07]  /*8c00*/  LDSM.16.M88.4 R180, [R3+0x1f000] ;  /* 0x01f0000003b4783b */ /* 0x000fee0000000200 */
[C---:B------:R-:W-:Y:S08]  /*8c10*/  HMMA.16816.F32 R8, R188.reuse, R184, R8 ;  /* 0x000000b8bc08723c */ /* 0x040ff00000001808 */
[-C--:B------:R-:W-:Y:S01]  /*8c20*/  HMMA.16816.F32 R12, R188, R186.reuse, R12 ;  /* 0x000000babc0c723c */ /* 0x080fe2000000180c */
[----:B----4-:R-:W3:Y:S07]  /*8c30*/  @P3 LDG.E R244, desc[UR36][R234.64+-0x100] ;  /* 0xffff0024eaf43981 */ /* 0x010eee000c1e1900 */
[C---:B------:R-:W-:Y:S01]  /*8c40*/  HMMA.16816.F32 R16, R164.reuse, R186, R16 ;  /* 0x000000baa410723c */ /* 0x040fe20000001810 */
[----:B------:R-:W-:Y:S05]  /*8c50*/  LDSM.16.MT88.4 R184, [R0+0x13000] ;  /* 0x0130000000b8783b */ /* 0x000fea0000004200 */
[----:B------:R-:W4:Y:S02]  /*8c60*/  @P3 LDG.E R243, desc[UR36][R234.64+-0xe0] ;  /* 0xffff2024eaf33981 */ /* 0x000f24000c1e1900 */
[-C--:B-1----:R-:W-:Y:S03]  /*8c70*/  HMMA.16816.F32 R20, R164, R172.reuse, R20 ;  /* 0x000000aca414723c */ /* 0x082fe60000001814 */
[----:B------:R-:W4:Y:S05]  /*8c80*/  @P3 LDG.E R242, desc[UR36][R234.64+-0x80] ;  /* 0xffff8024eaf23981 */ /* 0x000f2a000c1e1900 */
[C---:B------:R-:W-:Y:S01]  /*8c90*/  HMMA.16816.F32 R24, R188.reuse, R172, R24 ;  /* 0x000000acbc18723c */ /* 0x040fe20000001818 */
[----:B--2---:R-:W2:Y:S07]  /*8ca0*/  @P3 LDG.E R241, desc[UR36][R234.64+-0x60] ;  /* 0xffffa024eaf13981 */ /* 0x004eae000c1e1900 */
[-C--:B------:R-:W-:Y:S08]  /*8cb0*/  HMMA.16816.F32 R28, R188, R174.reuse, R28 ;  /* 0x000000aebc1c723c */ /* 0x080ff0000000181c */
[----:B------:R-:W-:Y:S01]  /*8cc0*/  HMMA.16816.F32 R32, R164, R174, R32 ;  /* 0x000000aea420723c */ /* 0x000fe20000001820 */
[----:B------:R1:W-:Y:S05]  /*8cd0*/  LDSM.16.M88.4 R164, [R3+0x1e000] ;  /* 0x01e0000003a4783b */ /* 0x0003ea0000000200 */
[----:B------:R-:W1:Y:S02]  /*8ce0*/  LDSM.16.MT88.4 R172, [R0+0xf000] ;  /* 0x00f0000000ac783b */ /* 0x000e640000004200 */
[-C--:B-----5:R-:W-:Y:S08]  /*8cf0*/  HMMA.16816.F32 R4, R176, R192.reuse, R4 ;  /* 0x000000c0b004723c */ /* 0x0a0ff00000001804 */
[C---:B------:R-:W-:Y:S08]  /*8d00*/  HMMA.16816.F32 R8, R196.reuse, R192, R8 ;  /* 0x000000c0c408723c */ /* 0x040ff00000001808 */
[-C--:B------:R-:W-:Y:S03]  /*8d10*/  HMMA.16816.F32 R12, R196, R194.reuse, R12 ;  /* 0x000000c2c40c723c */ /* 0x080fe6000000180c */
[----:B-1----:R-:W-:Y:S05]  /*8d20*/  IMAD.SHL.U32 R3, R237, 0x8, RZ ;  /* 0x00000008ed037824 */ /* 0x002fea00078e00ff */
[C---:B------:R-:W-:Y:S04]  /*8d30*/  HMMA.16816.F32 R16, R176.reuse, R194, R16 ;  /* 0x000000c2b010723c */ /* 0x040fe80000001810 */
[C---:B------:R-:W-:Y:S04]  /*8d40*/  LEA R226, P1, R3.reuse, R238, 0x2 ;  /* 0x000000ee03e27211 */ /* 0x040fe800078210ff */
[-C--:B------:R-:W-:Y:S03]  /*8d50*/  HMMA.16816.F32 R20, R176, R168.reuse, R20 ;  /* 0x000000a8b014723c */ /* 0x080fe60000001814 */
[----:B------:R-:W-:Y:S02]  /*8d60*/  LEA.HI.X.SX32 R227, R3, R239, 0x2, P1 ;  /* 0x000000ef03e37211 */ /* 0x000fe400008f16ff */
        /* <DEDUP_REMOVED lines=12> */
[-C--:B------:R-:W-:Y:S05]  /*8e30*/  HMMA.16816.F32 R4, R164, R172.reuse, R4 ;  /* 0x000000aca404723c */ /* 0x080fea0000001804 */
        /* <DEDUP_REMOVED lines=8> */
[----:B------:R-:W1:Y:S03]  /*8ec0*/  LDSM.16.MT88.4 R172, [R0+0xf800] ;  /* 0x00f8000000ac783b */ /* 0x000e660000004200 */
        /* <DEDUP_REMOVED lines=16> */
[C---:B------:R-:W-:Y:S04]  /*8fd0*/  HMMA.16816.F32 R8, R176.reuse, R172, R8 ;  /* 0x000000acb008723c */ /* 0x040fe80000001808 */
[C---:B------:R-:W-:Y:S02]  /*8fe0*/  LEA.HI.X.SX32 R181, R237.reuse, R183, 0x5, P1 ;  /* 0x000000b7edb57211 */ /* 0x040fe400008f2eff */
[C---:B------:R-:W-:Y:S01]  /*8ff0*/  LEA R192, P1, R237.reuse, R180, 0x5 ;  /* 0x000000b4edc07211 */ /* 0x040fe200078228ff */
[C---:B-----5:R-:W-:Y:S01]  /*9000*/  VIADD R0, R204.reuse, 0x40 ;  /* 0x00000040cc007836 */ /* 0x060fe20000000000 */
        /* <DEDUP_REMOVED lines=9> */
[-C--:B------:R-:W-:Y:S04]  /*90a0*/  HMMA.16816.F32 R20, R168, R164.reuse, R20 ;  /* 0x000000a4a814723c */ /* 0x080fe80000001814 */
        /* <DEDUP_REMOVED lines=31> */
[C---:B-1----:R-:W-:Y:S04]  /*92a0*/  IMAD.WIDE R224, R237.reuse, -0xc0, R186 ;  /* 0xffffff40ede07825 */ /* 0x042fe800078e02ba */
        /* <DEDUP_REMOVED lines=24> */
[----:B------:R-:W-:Y:S05]  /*9430*/  LDSM.16.MT88.4 R4, [R2+0x1c000] ;  /* 0x01c000000204783b */ /* 0x000fea0000004200 */
[----:B------:R-:W1:Y:S05]  /*9440*/  LDSM.16.MT88.4 R8, [R204] ;  /* 0x00000000cc08783b */ /* 0x000e6a0000004200 */
[----:B------:R-:W5:Y:S05]  /*9450*/  LDSM.16.MT88.4 R12, [R2+0x1e000] ;  /* 0x01e00000020c783b */ /* 0x000f6a0000004200 */
[----:B------:R-:W2:Y:S05]  /*9460*/  LDSM.16.MT88.4 R16, [R0] ;  /* 0x000000000010783b */ /* 0x000eaa0000004200 */
[----:B------:R-:W2:Y:S05]  /*9470*/  LDSM.16.MT88.4 R20, [R204+0x2000] ;  /* 0x00200000cc14783b */ /* 0x000eaa0000004200 */
[----:B------:R-:W2:Y:S05]  /*9480*/  LDSM.16.MT88.4 R24, [R0+0x2000] ;  /* 0x002000000018783b */ /* 0x000eaa0000004200 */
[----:B------:R-:W-:Y:S05]  /*9490*/  LDSM.16.MT88.4 R32, [R2+0x1c800] ;  /* 0x01c800000220783b */ /* 0x000fea0000004200 */
[----:B------:R-:W2:Y:S05]  /*94a0*/  LDSM.16.MT88.4 R28, [R204+0x800] ;  /* 0x00080000cc1c783b */ /* 0x000eaa0000004200 */
[----:B------:R-:W2:Y:S01]  /*94b0*/  LDSM.16.MT88.4 R164, [R2+0x1e800] ;  /* 0x01e8000002a4783b */ /* 0x000ea20000004200 */
        /* <DEDUP_REMOVED lines=10> */
[----:B----4-:R-:W-:Y:S01]  /*9560*/  @P3 STL [R1+0x40], R243 ;  /* 0x000040f301003387 */ /* 0x010fe20000100800 */
[-C--:B--2---:R-:W-:Y:S04]  /*9570*/  HMMA.16816.F32 R116, R4, R16.reuse, R116 ;  /* 0x000000100474723c */ /* 0x084fe80000001874 */
        /* <DEDUP_REMOVED lines=302> */
.L_x_2087:
[----:B------:R-:W2:Y:S01]  /*a860*/  LDCU.64 UR10, c[0x0][0x5c0] ;  /* 0x0000b800ff0a77ac */ /* 0x000ea20008000a00 */
[----:B------:R-:W-:-:S04]  /*a870*/  UIADD3 UR5, UPT, UPT, UR38, UR40, URZ ;  /* 0x0000002826057290 */ /* 0x000fc8000fffe0ff */
[----:B--2---:R-:W-:Y:S02]  /*a880*/  UIMAD.WIDE.U32 UR44, UR5, UR10, URZ ;  /* 0x0000000a052c72a5 */ /* 0x004fe4000f8e00ff */
[----:B------:R-:W-:-:S04]  /*a890*/  UIMAD UR5, UR5, UR11, URZ ;  /* 0x0000000b050572a4 */ /* 0x000fc8000f8e02ff */
[----:B------:R-:W-:-:S06]  /*a8a0*/  UIADD3 UR5, UPT, UPT, UR45, UR5, URZ ;  /* 0x000000052d057290 */ /* 0x000fcc000fffe0ff */
[----:B-1----:R-:W-:Y:S02]  /*a8b0*/  MOV R4, UR5 ;  /* 0x0000000500047c02 */ /* 0x002fe40008000f00 */
.L_x_2088:
        /* <DEDUP_REMOVED lines=12> */
.L_x_2089:
[----:B------:R-:W1:Y:S01]  /*a980*/  LDCU.64 UR8, c[0x0][0x5c8] ;  /* 0x0000b900ff0877ac */ /* 0x000e620008000a00 */
[----:B------:R-:W-:-:S04]  /*a990*/  UIADD3 UR5, UPT, UPT, UR38, UR40, URZ ;  /* 0x0000002826057290 */ /* 0x000fc8000fffe0ff */
[----:B-1----:R-:W-:Y:S02]  /*a9a0*/  UIMAD.WIDE.U32 UR16, UR5, UR8, URZ ;  /* 0x00000008051072a5 */ /* 0x002fe4000f8e00ff */
[----:B------:R-:W-:-:S04]  /*a9b0*/  UIMAD UR5, UR5, UR9, URZ ;  /* 0x00000009050572a4 */ /* 0x000fc8000f8e02ff */
[----:B------:R-:W-:-:S06]  /*a9c0*/  UIADD3 UR5, UPT, UPT, UR17, UR5, URZ ;  /* 0x0000000511057290 */ /* 0x000fcc000fffe0ff */
[----:B------:R-:W-:-:S07]  /*a9d0*/  MOV R30, UR5 ;  /* 0x00000005001e7c02 */ /* 0x000fce0008000f00 */
.L_x_2090:
        /* <DEDUP_REMOVED lines=57> */
.L_x_2092:
[----:B------:R-:W-:Y:S05]  /*ad70*/  BSYNC.RECONVERGENT B0 ;  /* 0x0000000000007941 */ /* 0x000fea0003800200 */
.L_x_2091:
        /* <DEDUP_REMOVED lines=16> */
.L_x_2094:
[----:B------:R-:W-:Y:S05]  /*ae80*/  BSYNC.RECONVERGENT B0 ;  /* 0x0000000000007941 */ /* 0x000fea0003800200 */
.L_x_2093:
        /* <DEDUP_REMOVED lines=25> */
.L_x_2096:
[----:B------:R-:W-:Y:S05]  /*b020*/  BSYNC.RECONVERGENT B0 ;  /* 0x0000000000007941 */ /* 0x000fea0003800200 */
.L_x_2095:
        /* <DEDUP_REMOVED lines=19> */
.L_x_2098:
[----:B------:R-:W-:Y:S05]  /*b160*/  BSYNC.RECONVERGENT B0 ;  /* 0x0000000000007941 */ /* 0x000fea0003800200 */
.L_x_2097:
        /* <DEDUP_REMOVED lines=22> */
.L_x_2100:
[----:B------:R-:W-:Y:S05]  /*b2d0*/  BSYNC.RECONVERGENT B0 ;  /* 0x0000000000007941 */ /* 0x000fea0003800200 */
.L_x_2099:
        /* <DEDUP_REMOVED lines=16> */
.L_x_2102:
[----:B------:R-:W-:Y:S05]  /*b3e0*/  BSYNC.RECONVERGENT B0 ;  /* 0x0000000000007941 */ /* 0x000fea0003800200 */
.L_x_2101:
        /* <DEDUP_REMOVED lines=16> */
.L_x_2104:
[----:B------:R-:W-:Y:S05]  /*b4f0*/  BSYNC.RECONVERGENT B0 ;  /* 0x0000000000007941 */ /* 0x000fea0003800200 */
.L_x_2103:
        /* <DEDUP_REMOVED lines=15> */
.L_x_2055:
[----:B------:R-:W-:Y:S05]  /*b5f0*/  BSYNC.RECONVERGENT B1 ;  /* 0x0000000000017941 */ /* 0x000fea0003800200 */
.L_x_2025:
        /* <DEDUP_REMOVED lines=11> */
.L_x_2106:
        /* <DEDUP_REMOVED lines=13> */
.L_x_2452:


//--------------------- .text._ZN5flash44flash_bwd_dq_dk_dv_loop_seqk_parallel_kernelI23Flash_bwd_kernel_traitsILi128ELi64ELi128ELi8ELi2ELi4ELi2ELb0ELb0EN7cutlass6half_tE19Flash_kernel_traitsILi128ELi64ELi128ELi8ES3_EELb1ELb0ELb1ELb0ELb0ELb1ELb0EEEvNS_16Flash_bwd_paramsE --------------------------
	.section	.text._ZN5flash44flash_bwd_dq_dk_dv_loop_seqk_parallel_kernelI23Flash_bwd_kernel_traitsILi128ELi64ELi128ELi8ELi2ELi4ELi2ELb0ELb0EN7cutlass6half_tE19Flash_kernel_traitsILi128ELi64ELi128ELi8ES3_EELb1ELb0ELb1ELb0ELb0ELb1ELb0EEEvNS_16Flash_bwd_paramsE,"ax",@progbits
	.align	128
        .global         _ZN5flash44flash_bwd_dq_dk_dv_loop_seqk_parallel_kernelI23Flash_bwd_kernel_traitsILi128ELi64ELi128ELi8ELi2ELi4ELi2ELb0ELb0EN7cutlass6half_tE19Flash_kernel_traitsILi128ELi64ELi128ELi8ES3_EELb1ELb0ELb1ELb0ELb0ELb1ELb0EEEvNS_16Flash_bwd_paramsE
        .type           _ZN5flash44flash_bwd_dq_dk_dv_loop_seqk_parallel_kernelI23Flash_bwd_kernel_traitsILi128ELi64ELi128ELi8ELi2ELi4ELi2ELb0ELb0EN7cutlass6half_tE19Flash_kernel_traitsILi128ELi64ELi128ELi8ES3_EELb1ELb0ELb1ELb0ELb0ELb1ELb0EEEvNS_16Flash_bwd_paramsE,@function
        .size           _ZN5flash44flash_bwd_dq_dk_dv_loop_seqk_parallel_kernelI23Flash_bwd_kernel_traitsILi128ELi64ELi128ELi8ELi2ELi4ELi2ELb0ELb0EN7cutlass6half_tE19Flash_kernel_traitsILi128ELi64ELi128ELi8ES3_EELb1ELb0ELb1ELb0ELb0ELb1ELb0EEEvNS_16Flash_bwd_paramsE,(.L_x_2453 - _ZN5flash44flash_bwd_dq_dk_dv_loop_seqk_parallel_kernelI23Flash_bwd_kernel_traitsILi128ELi64ELi128ELi8ELi2ELi4ELi2ELb0ELb0EN7cutlass6half_tE19Flash_kernel_traitsILi128ELi64ELi128ELi8ES3_EELb1ELb0ELb1ELb0ELb0ELb1ELb0EEEvNS_16Flash_bwd_paramsE)
        .other          _ZN5flash44flash_bwd_dq_dk_dv_loop_seqk_parallel_kernelI23Flash_bwd_kernel_traitsILi128ELi64ELi128ELi8ELi2ELi4ELi2ELb0ELb0EN7cutlass6half_tE19Flash_kernel_traitsILi128ELi64ELi128ELi8ES3_EELb1ELb0ELb1ELb0ELb0ELb1ELb0EEEvNS_16Flash_bwd_paramsE,@"STO_CUDA_ENTRY STV_DEFAULT"
_ZN5flash44flash_bwd_dq_dk_dv_loop_seqk_parallel_kernelI23Flash_bwd_kernel_traitsILi128ELi64ELi128ELi8ELi2ELi4ELi2ELb0ELb0EN7cutlass6half_tE19Flash_kernel_traitsILi128ELi64ELi128ELi8ES3_EELb1ELb0ELb1ELb0ELb0ELb1ELb0EEEvNS_16Flash_bwd_paramsE:
.text._ZN5flash44flash_bwd_dq_dk_dv_loop_seqk_parallel_kernelI23Flash_bwd_kernel_traitsILi128ELi64ELi128ELi8ELi2ELi4ELi2ELb0ELb0EN7cutlass6half_tE19Flash_kernel_traitsILi128ELi64ELi128ELi8ES3_EELb1ELb0ELb1ELb0ELb0ELb1ELb0EEEvNS_16Flash_bwd_paramsE:
        /* <DEDUP_REMOVED lines=49> */
.L_x_2161:
[----:B-1----:R-:W1:Y:S01]  /*0310*/  LDCU.64 UR8, c[0x0][0x478] ;  /* 0x00008f00ff0877ac */ /* 0x002e620008000a00 */
[----:B------:R-:W-:Y:S02]  /*0320*/  PLOP3.LUT P1, PT, PT, PT, UP3, 0x80, 0x8 ;  /* 0x000000000008781c */ /* 0x000fe40003f2f038 */
[----:B------:R-:W-:Y:S01]  /*0330*/  PLOP3.LUT P4, PT, PT, PT, UP5, 0x80, 0x8 ;  /* 0x000000000008781c */ /* 0x000fe20003f8f058 */
[----:B------:R-:W-:Y:S01]  /*0340*/  @UP3 ULEA UR12, UP0, UR24, UR6, 0x2 ;  /* 0x00000006180c3291 */ /* 0x000fe2000f8010ff */
[----:B------:R-:W-:Y:S01]  /*0350*/  PLOP3.LUT P2, PT, PT, PT, UP4, 0x80, 0x8 ;  /* 0x000000000008781c */ /* 0x000fe20003f4f048 */
[----:B------:R-:W-:Y:S02]  /*0360*/  UISETP.NE.AND UP2, UPT, UR27, URZ, UPT ;  /* 0x000000ff1b00728c */ /* 0x000fe4000bf45270 */
[----:B------:R-:W-:Y:S02]  /*0370*/  @UP3 ULEA.HI.X UR13, UR24, UR7, URZ, 0x2, UP0 ;  /* 0x00000007180d3291 */ /* 0x000fe400080f14ff */
[----:B---3--:R-:W-:-:S04]  /*0380*/  IMAD.U32 R4, RZ, RZ, UR12 ;  /* 0x0000000cff047e24 */ /* 0x008fc8000f8e00ff */
        /* <DEDUP_REMOVED lines=10> */
[----:B------:R-:W-:Y:S01]  /*0430*/  IMAD.U32 R2, RZ, RZ, UR14 ;  /* 0x0000000eff027e24 */ /* 0x000fe2000f8e00ff */
[----:B------:R-:W4:Y:S03]  /*0440*/  @!UP0 LDCU.64 UR8, c[0x0][0x488] ;  /* 0x00009100ff0887ac */ /* 0x000f260008000a00 */
[----:B------:R-:W-:-:S05]  /*0450*/  IMAD.U32 R3, RZ, RZ, UR15 ;  /* 0x0000000fff037e24 */ /* 0x000fca000f8e00ff */
[----:B-----5:R5:W2:Y:S01]  /*0460*/  @P0 LDG.E R4, desc[UR34][R2.64] ;  /* 0x0000002202040981 */ /* 0x020aa2000c1e1900 */
[----:B------:R-:W-:Y:S01]  /*0470*/  UMOV UR37, URZ ;  /* 0x000000ff00257c82 */ /* 0x000fe20008000000 */
[----:B------:R-:W-:Y:S01]  /*0480*/  UMOV UR16, 0xffffffff ;  /* 0xffffffff00107882 */ /* 0x000fe20000000000 */
[----:B------:R-:W-:Y:S01]  /*0490*/  UMOV UR40, 0xffffffff ;  /* 0xffffffff00287882 */ /* 0x000fe20000000000 */
[----:B----4-:R-:W-:-:S04]  /*04a0*/  @!UP0 UISETP.NE.U32.AND UP1, UPT, UR8, URZ, UPT ;  /* 0x000000ff0800828c */ /* 0x010fc8000bf25070 */
[----:B------:R-:W-:-:S04]  /*04b0*/  @!UP0 UISETP.NE.AND.EX UP1, UPT, UR9, URZ, UPT, UP1 ;  /* 0x000000ff0900828c */ /* 0x000fc8000bf25310 */
        /* <DEDUP_REMOVED lines=25> */
.L_x_2107:
        /* <DEDUP_REMOVED lines=44> */
.L_x_2109:
[----:B------:R-:W1:Y:S01]  /*0910*/  LDCU.64 UR14, c[0x0][0x3b8] ;  /* 0x00007700ff0e77ac */ /* 0x000e620008000a00 */
[----:B------:R-:W-:-:S04]  /*0920*/  UIADD3 UR8, UPT, UPT, UR37, UR40, URZ ;  /* 0x0000002825087290 */ /* 0x000fc8000fffe0ff */
[----:B-1----:R-:W-:Y:S02]  /*0930*/  UIMAD.WIDE.U32 UR10, UR8, UR14, URZ ;  /* 0x0000000e080a72a5 */ /* 0x002fe4000f8e00ff */
[----:B------:R-:W-:-:S04]  /*0940*/  UIMAD UR8, UR8, UR15, URZ ;  /* 0x0000000f080872a4 */ /* 0x000fc8000f8e02ff */
[----:B------:R-:W-:Y:S01]  /*0950*/  UIADD3 UR8, UPT, UPT, UR11, UR8, URZ ;  /* 0x000000080b087290 */ /* 0x000fe2000fffe0ff */
[----:B------:R-:W-:-:S05]  /*0960*/  UMOV UR46, UR10 ;  /* 0x0000000a002e7c82 */ /* 0x000fca0008000000 */
[----:B------:R-:W-:Y:S02]  /*0970*/  MOV R22, UR8 ;  /* 0x0000000800167c02 */ /* 0x000fe40008000f00 */
.L_x_2110:
        /* <DEDUP_REMOVED lines=43> */
.L_x_2111:
[----:B------:R-:W1:Y:S01]  /*0c30*/  LDCU.64 UR12, c[0x0][0x3c0] ;  /* 0x00007800ff0c77ac */ /* 0x000e620008000a00 */
[----:B------:R-:W-:-:S04]  /*0c40*/  UIADD3 UR8, UPT, UPT, UR37, UR40, URZ ;  /* 0x0000002825087290 */ /* 0x000fc8000fffe0ff */
[----:B-1----:R-:W-:Y:S02]  /*0c50*/  UIMAD.WIDE.U32 UR48, UR8, UR12, URZ ;  /* 0x0000000c083072a5 */ /* 0x002fe4000f8e00ff */
[----:B------:R-:W-:-:S04]  /*0c60*/  UIMAD UR8, UR8, UR13, URZ ;  /* 0x0000000d080872a4 */ /* 0x000fc8000f8e02ff */
[----:B------:R-:W-:-:S06]  /*0c70*/  UIADD3 UR8, UPT, UPT, UR49, UR8, URZ ;  /* 0x0000000831087290 */ /* 0x000fcc000fffe0ff */
[----:B------:R-:W-:-:S07]  /*0c80*/  MOV R18, UR8 ;  /* 0x0000000800127c02 */ /* 0x000fce0008000f00 */
.L_x_2112:
        /* <DEDUP_REMOVED lines=27> */
.L_x_2113:
[----:B------:R-:W-:Y:S02]  /*0e40*/  UIMAD.WIDE.U32 UR56, UR50, UR16, URZ ;  /* 0x00000010323872a5 */ /* 0x000fe4000f8e00ff */
[----:B------:R-:W-:-:S04]  /*0e50*/  UIMAD UR8, UR51, UR16, URZ ;  /* 0x00000010330872a4 */ /* 0x000fc8000f8e02ff */
[----:B------:R-:W-:Y:S02]  /*0e60*/  UIADD3 UR8, UPT, UPT, UR57, UR8, URZ ;  /* 0x0000000839087290 */ /* 0x000fe4000fffe0ff */
.L_x_2114:
        /* <DEDUP_REMOVED lines=20> */
.L_x_2115:
[----:B------:R-:W1:Y:S01]  /*0fb0*/  LDCU UR58, c[0x0][0x434] ;  /* 0x00008680ff3a77ac */ /* 0x000e620008000800 */
[----:B------:R-:W-:-:S04]  /*0fc0*/  UIMAD UR10, UR24, UR45, UR23 ;  /* 0x0000002d180a72a4 */ /* 0x000fc8000f8e0217 */
[----:B-1----:R-:W-:Y:S02]  /*0fd0*/  UIMAD UR58, UR10, UR58, URZ ;  /* 0x0000003a0a3a72a4 */ /* 0x002fe4000f8e02ff */
.L_x_2116:
        /* <DEDUP_REMOVED lines=11> */
.L_x_2117:
[----:B------:R-:W1:Y:S01]  /*1090*/  LDCU UR57, c[0x0][0x444] ;  /* 0x00008880ff3977ac */ /* 0x000e620008000800 */
[----:B------:R-:W-:-:S04]  /*10a0*/  UIMAD UR10, UR24, UR45, UR23 ;  /* 0x0000002d180a72a4 */ /* 0x000fc8000f8e0217 */
[----:B-1----:R-:W-:-:S12]  /*10b0*/  UIMAD UR57, UR10, UR57, URZ ;  /* 0x000000390a3972a4 */ /* 0x002fd8000f8e02ff */
.L_x_2118:
        /* <DEDUP_REMOVED lines=9> */
[----:B------:R-:W-:Y:S01]  /*1150*/  UIADD3.X UR55, UPT, UPT, UR55, UR8, UR10, UP1, UP0 ;  /* 0x0000000837377290 */ /* 0x000fe20008fe040a */
[----:B------:R-:W4:Y:S01]  /*1160*/  LDC.64 R8, c[0x0][0x5f8] ;  /* 0x00017e00ff087b82 */ /* 0x000f220000000a00 */
[----:B------:R-:W-:-:S02]  /*1170*/  ULEA UR58, UR51, UR58, 0x6 ;  /* 0x0000003a333a7291 */ /* 0x000fc4000f8e30ff */
[----:B-1----:R-:W-:-:S04]  /*1180*/  UIADD3 UR50, UPT, UPT, UR33, UR50, URZ ;  /* 0x0000003221327290 */ /* 0x002fc8000fffe0ff */
[----:B------:R-:W-:-:S04]  /*1190*/  UIADD3 UR9, UPT, UPT, UR42, -0x80, -UR50 ;  /* 0xffffff802a097890 */ /* 0x000fc8000fffe832 */
[----:B------:R-:W-:Y:S01]  /*11a0*/  USHF.R.S32.HI UR8, URZ, 0x1f, UR9 ;  /* 0x0000001fff087899 */ /* 0x000fe20008011409 */
[----:B---3--:R-:W-:-:S03]  /*11b0*/  IMAD R6, R14, UR53, RZ ;  /* 0x000000350e067c24 */ /* 0x008fc6000f8e02ff */
        /* <DEDUP_REMOVED lines=8> */
[----:B------:R-:W-:Y:S01]  /*1240*/  IADD3 R2, P0, PT, R12, UR62, RZ ;  /* 0x0000003e0c027c10 */ /* 0x000fe2000ff1e0ff */
[----:B------:R-:W-:Y:S01]  /*1250*/  IMAD.WIDE.U32 R4, R14, UR52, R12 ;  /* 0x000000340e047c25 */ /* 0x000fe2000f8e000c */
[----:B------:R-:W-:Y:S01]  /*1260*/  USEL UR49, URZ, UR49, !UP0 ;  /* 0x00000031ff317287 */ /* 0x000fe2000c000000 */
[----:B------:R-:W2:Y:S02]  /*1270*/  LDCU.64 UR62, c[0x0][0x420] ;  /* 0x00008400ff3e77ac */ /* 0x000ea40008000a00 */
[----:B------:R-:W-:Y:S01]  /*1280*/  IMAD.X R3, RZ, RZ, UR17, P0 ;  /* 0x00000011ff037e24 */ /* 0x000fe200080e06ff */
[----:B------:R-:W-:-:S02]  /*1290*/  UISETP.GT.AND UP0, UPT, UR44, UR49, UPT ;  /* 0x000000312c00728c */ /* 0x000fc4000bf04270 */
[----:B-1----:R-:W-:Y:S01]  /*12a0*/  UIMAD UR16, UR53, UR8, URZ ;  /* 0x00000008351072a4 */ /* 0x002fe2000f8e02ff */
[----:B------:R-:W-:Y:S01]  /*12b0*/  IMAD.U32 R0, RZ, RZ, UR8 ;  /* 0x00000008ff007e24 */ /* 0x000fe2000f8e00ff */
[----:B------:R-:W-:Y:S02]  /*12c0*/  UIMAD UR53, UR45, UR60, URZ ;  /* 0x0000003c2d3572a4 */ /* 0x000fe4000f8e02ff */
[----:B------:R-:W-:Y:S01]  /*12d0*/  UIMAD UR16, UR52, UR9, UR16 ;  /* 0x00000009341072a4 */ /* 0x000fe2000f8e0210 */
[----:B------:R-:W-:Y:S01]  /*12e0*/  IMAD.WIDE.U32 R2, R0, UR52, R2 ;  /* 0x0000003400027c25 */ /* 0x000fe2000f8e0002 */
[----:B------:R-:W1:Y:S03]  /*12f0*/  LDCU.64 UR60, c[0x0][0x5e8] ;  /* 0x0000bd00ff3c77ac */ /* 0x000e660008000a00 */
[----:B------:R-:W-:Y:S01]  /*1300*/  IMAD.U32 R0, RZ, RZ, UR10 ;  /* 0x0000000aff007e24 */ /* 0x000fe2000f8e00ff */
[----:B------:R-:W-:-:S05]  /*1310*/  IADD3 R3, PT, PT, R3, UR16, RZ ;  /* 0x0000001003037c10 */ /* 0x000fca000fffe0ff */
[----:B------:R-:W3:Y:S01]  /*1320*/  LDCU.64 UR16, c[0x0][0x3c8] ;  /* 0x00007900ff1077ac */ /* 0x000ee20008000a00 */
[----:B------:R-:W-:-:S04]  /*1330*/  IMAD.WIDE.U32 R2, R0, UR23, R2 ;  /* 0x0000001700027c25 */ /* 0x000fc8000f8e0002 */
[----:B------:R-:W-:Y:S01]  /*1340*/  IMAD.U32 R0, RZ, RZ, UR11 ;  /* 0x0000000bff007e24 */ /* 0x000fe2000f8e00ff */
[----:B------:R-:W5:Y:S03]  /*1350*/  LDCU.64 UR10, c[0x0][0x550] ;  /* 0x0000aa00ff0a77ac */ /* 0x000f660008000a00 */
[----:B------:R-:W-:Y:S01]  /*1360*/  IMAD R3, R0, UR23, R3 ;  /* 0x0000001700037c24 */ /* 0x000fe2000f8e0203 */
[----:B-1----:R-:W-:Y:S01]  /*1370*/  UIMAD.WIDE UR60, UR57, 0x4, UR60 ;  /* 0x00000004393c78a5 */ /* 0x002fe2000f8e023c */
[----:B------:R-:W-:Y:S01]  /*1380*/  IMAD R0, R15, UR52, R6 ;  /* 0x000000340f007c24 */ /* 0x000fe2000f8e0206 */
[----:B------:R-:W-:Y:S01]  /*1390*/  IADD3 R6, P0, PT, R4, UR54, RZ ;  /* 0x0000003604067c10 */ /* 0x000fe2000ff1e0ff */
[----:B------:R-:W-:Y:S01]  /*13a0*/  IMAD.WIDE.U32 R2, R41, UR8, R2 ;  /* 0x0000000829027c25 */ /* 0x000fe2000f8e0002 */
[----:B------:R-:W-:Y:S02]  /*13b0*/  USHF.L.U32 UR52, UR8, 0x5, URZ ;  /* 0x0000000508347899 */ /* 0x000fe400080006ff */
[----:B------:R-:W-:Y:S01]  /*13c0*/  IADD3.X R7, PT, PT, R5, UR47, R0, P0, !PT ;  /* 0x0000002f05077c10 */ /* 0x000fe200087fe400 */
[----:B------:R-:W-:Y:S01]  /*13d0*/  IMAD R11, R41, UR9, R3 ;  /* 0x00000009290b7c24 */ /* 0x000fe2000f8e0203 */
[----:B---3--:R-:W-:Y:S01]  /*13e0*/  MOV R0, UR16 ;  /* 0x0000001000007c02 */ /* 0x008fe20008000f00 */
[----:B----4-:R-:W-:Y:S01]  /*13f0*/  IMAD.WIDE.U32 R4, R8, UR21, RZ ;  /* 0x0000001508047c25 */ /* 0x010fe2000f8e00ff */
[----:B------:R-:W-:Y:S01]  /*1400*/  USHF.L.U64.HI UR47, UR8, 0x5, UR9 ;  /* 0x00000005082f7899 */ /* 0x000fe20008010209 */
[----:B------:R-:W1:Y:S02]  /*1410*/  LDCU.64 UR8, c[0x0][0x380] ;  /* 0x00007000ff0877ac */ /* 0x000e640008000a00 */
[----:B------:R-:W-:Y:S01]  /*1420*/  IMAD.WIDE.U32 R6, R0, UR23, R6 ;  /* 0x0000001700067c25 */ /* 0x000fe2000f8e0006 */
[----:B------:R-:W-:-:S02]  /*1430*/  SHF.R.U32.HI R0, RZ, 0x5, R42 ;  /* 0x00000005ff007819 */ /* 0x000fc4000001162a */
[----:B------:R-:W-:Y:S01]  /*1440*/  SEL R4, R4, RZ, P6 ;  /* 0x000000ff04047207 */ /* 0x000fe20003000000 */
[----:B------:R-:W-:Y:S01]  /*1450*/  IMAD.U32 R3, RZ, RZ, UR17 ;  /* 0x00000011ff037e24 */ /* 0x000fe2000f8e00ff */
[----:B------:R-:W3:Y:S01]  /*1460*/  LDCU.64 UR16, c[0x0][0x570] ;  /* 0x0000ae00ff1077ac */ /* 0x000ee20008000a00 */
[----:B------:R-:W-:Y:S01]  /*1470*/  IMAD R0, R0, UR53, R44 ;  /* 0x0000003500007c24 */ /* 0x000fe2000f8e022c */
[----:B-----5:R-:W-:Y:S01]  /*1480*/  LEA R250, P2, R2, UR10, 0x1 ;  /* 0x0000000a02fa7c11 */ /* 0x020fe2000f8408ff */
[----:B------:R-:W-:Y:S01]  /*1490*/  IMAD R8, R9, UR21, R5 ;  /* 0x0000001509087c24 */ /* 0x000fe2000f8e0205 */
[----:B------:R-:W-:Y:S01]  /*14a0*/  USHF.L.U32 UR54, UR53, 0x6, URZ ;  /* 0x0000000635367899 */ /* 0x000fe200080006ff */
[----:B------:R-:W-:Y:S01]  /*14b0*/  IMAD R3, R3, UR23, R7 ;  /* 0x0000001703037c24 */ /* 0x000fe2000f8e0207 */
[----:B------:R-:W-:Y:S02]  /*14c0*/  IADD3 R9, P1, P0, R0, UR56, R4 ;  /* 0x0000003800097c10 */ /* 0x000fe4000f83e004 */
[----:B------:R-:W-:-:S02]  /*14d0*/  SHF.R.S32.HI R5, RZ, 0x1f, R0 ;  /* 0x0000001fff057819 */ /* 0x000fc40000011400 */
[----:B------:R-:W-:Y:S02]  /*14e0*/  SEL R0, R8, RZ, P6 ;  /* 0x000000ff08007207 */ /* 0x000fe40003000000 */
[----:B------:R-:W-:Y:S01]  /*14f0*/  LEA.HI.X R249, R2, UR11, R11, 0x1, P2 ;  /* 0x0000000b02f97c11 */ /* 0x000fe200090f0c0b */
[----:B------:R-:W-:Y:S01]  /*1500*/  IMAD.MOV.U32 R2, RZ, RZ, R6 ;  /* 0x000000ffff027224 */ /* 0x000fe200078e0006 */
[----:B------:R-:W-:Y:S01]  /*1510*/  IADD3.X R5, PT, PT, R5, UR55, R0, P1, P0 ;  /* 0x0000003705057c10 */ /* 0x000fe20008fe0400 */
[C---:B------:R-:W-:Y:S01]  /*1520*/  VIADD R11, R41.reuse, 0x40 ;  /* 0x00000040290b7836 */ /* 0x040fe20000000000 */
[----:B------:R-:W-:Y:S01]  /*1530*/  MOV R4, UR54 ;  /* 0x0000003600047c02 */ /* 0x000fe20008000f00 */
[----:B------:R-:W-:Y:S01]  /*1540*/  IMAD.WIDE.U32 R2, R41, R14, R2 ;  /* 0x0000000e29027225 */ /* 0x000fe200078e0002 */
[----:B------:R-:W-:Y:S01]  /*1550*/  IADD3 R0, P0, PT, R9, UR54, RZ ;  /* 0x0000003609007c10 */ /* 0x000fe2000ff1e0ff */
[----:B--2---:R-:W-:Y:S01]  /*1560*/  UIMAD.WIDE UR54, UR58, 0x4, UR62 ;  /* 0x000000043a3678a5 */ /* 0x004fe2000f8e023e */
[C---:B------:R-:W-:Y:S01]  /*1570*/  IADD3 R20, P2, PT, R41.reuse, 0x40, RZ ;  /* 0x0000004029147810 */ /* 0x040fe20007f5e0ff */
[C---:B------:R-:W-:Y:S01]  /*1580*/  IMAD R3, R41.reuse, R15, R3 ;  /* 0x0000000f29037224 */ /* 0x040fe200078e0203 */
[----:B------:R-:W-:Y:S01]  /*1590*/  LEA.HI.X.SX32 R4, R4, R5, 0x1, P0 ;  /* 0x0000000504047211 */ /* 0x000fe200000f0eff */
[C---:B------:R-:W-:Y:S01]  /*15a0*/  VIADD R5, R41.reuse, 0x20 ;  /* 0x0000002029057836 */ /* 0x040fe20000000000 */
[----:B---3--:R-:W-:Y:S01]  /*15b0*/  LEA R244, P0, R0, UR16, 0x2 ;  /* 0x0000001000f47c11 */ /* 0x008fe2000f8010ff */
[----:B------:R-:W-:Y:S01]  /*15c0*/  IMAD.X R21, RZ, RZ, RZ, P2 ;  /* 0x000000ffff157224 */ /* 0x000fe200010e06ff */
[----:B-1----:R-:W-:Y:S01]  /*15d0*/  LEA R248, P1, R2, UR8, 0x1 ;  /* 0x0000000802f87c11 */ /* 0x002fe2000f8208ff */
[----:B------:R-:W-:Y:S01]  /*15e0*/  UMOV UR16, UR60 ;  /* 0x0000003c00107c82 */ /* 0x000fe20008000000 */
[----:B------:R-:W-:Y:S01]  /*15f0*/  LEA.HI.X R245, R0, UR17, R4, 0x2, P0 ;  /* 0x0000001100f57c11 */ /* 0x000fe200080f1404 */
[----:B------:R-:W-:Y:S01]  /*1600*/  IMAD.SHL.U32 R0, R14, 0x20, RZ ;  /* 0x000000200e007824 */ /* 0x000fe200078e00ff */
[----:B------:R-:W-:Y:S01]  /*1610*/  LEA.HI.X R247, R2, UR9, R3, 0x1, P1 ;  /* 0x0000000902f77c11 */ /* 0x000fe200088f0c03 */
[----:B------:R-:W-:Y:S01]  /*1620*/  UMOV UR17, UR61 ;  /* 0x0000003d00117c82 */ /* 0x000fe20008000000 */
[----:B------:R-:W-:-:S02]  /*1630*/  IADD3 R16, P0, PT, R41, 0x20, RZ ;  /* 0x0000002029107810 */ /* 0x000fc40007f1e0ff */
[C---:B------:R-:W-:Y:S02]  /*1640*/  IADD3 R28, P1, PT, R41.reuse, 0x60, RZ ;  /* 0x00000060291c7810 */ /* 0x040fe40007f3e0ff */
[----:B------:R-:W-:Y:S01]  /*1650*/  SHF.L.U64.HI R15, R14, 0x5, R15 ;  /* 0x000000050e0f7819 */ /* 0x000fe2000001020f */
[----:B------:R-:W-:Y:S01]  /*1660*/  IMAD.X R17, RZ, RZ, RZ, P0 ;  /* 0x000000ffff117224 */ /* 0x000fe200000e06ff */
[----:B------:R-:W-:Y:S02]  /*1670*/  IADD3 R14, PT, PT, R41, 0x60, RZ ;  /* 0x00000060290e7810 */ /* 0x000fe40007ffe0ff */
        /* <DEDUP_REMOVED lines=15> */
.L_x_2120:
[----:B------:R-:W1:Y:S01]  /*1770*/  LDCU.64 UR12, c[0x0][0x5c0] ;  /* 0x0000b800ff0c77ac */ /* 0x000e620008000a00 */
[----:B------:R-:W-:-:S04]  /*1780*/  UIADD3 UR8, UPT, UPT, UR37, UR40, URZ ;  /* 0x0000002825087290 */ /* 0x000fc8000fffe0ff */
[----:B-1----:R-:W-:Y:S02]  /*1790*/  UIMAD.WIDE.U32 UR16, UR8, UR12, URZ ;  /* 0x0000000c081072a5 */ /* 0x002fe4000f8e00ff */
[----:B------:R-:W-:-:S04]  /*17a0*/  UIMAD UR8, UR8, UR13, URZ ;  /* 0x0000000d080872a4 */ /* 0x000fc8000f8e02ff */
[----:B------:R-:W-:-:S06]  /*17b0*/  UIADD3 UR8, UPT, UPT, UR17, UR8, URZ ;  /* 0x0000000811087290 */ /* 0x000fcc000fffe0ff */
[----:B------:R-:W-:Y:S02]  /*17c0*/  MOV R0, UR8 ;  /* 0x0000000800007c02 */ /* 0x000fe40008000f00 */
.L_x_2121:
        /* <DEDUP_REMOVED lines=13> */
.L_x_2122:
[----:B------:R-:W1:Y:S01]  /*18a0*/  LDCU.64 UR10, c[0x0][0x5c8] ;  /* 0x0000b900ff0a77ac */ /* 0x000e620008000a00 */
[----:B------:R-:W-:-:S04]  /*18b0*/  UIADD3 UR37, UPT, UPT, UR37, UR40, URZ ;  /* 0x0000002825257290 */ /* 0x000fc8000fffe0ff */
[----:B-1----:R-:W-:Y:S02]  /*18c0*/  UIMAD.WIDE.U32 UR14, UR37, UR10, URZ ;  /* 0x0000000a250e72a5 */ /* 0x002fe4000f8e00ff */
[----:B------:R-:W-:-:S04]  /*18d0*/  UIMAD UR37, UR37, UR11, URZ ;  /* 0x0000000b252572a4 */ /* 0x000fc8000f8e02ff */
[----:B------:R-:W-:-:S06]  /*18e0*/  UIADD3 UR37, UPT, UPT, UR15, UR37, URZ ;  /* 0x000000250f257290 */ /* 0x000fcc000fffe0ff */
[----:B------:R-:W-:-:S07]  /*18f0*/  MOV R9, UR37 ;  /* 0x0000002500097c02 */ /* 0x000fce0008000f00 */
.L_x_2123:
        /* <DEDUP_REMOVED lines=27> */
.L_x_2125:
[----:B------:R-:W-:Y:S05]  /*1ab0*/  BSYNC.RECONVERGENT B0 ;  /* 0x0000000000007941 */ /* 0x000fea0003800200 */
.L_x_2124:
        /* <DEDUP_REMOVED lines=13> */
.L_x_2127:
[----:B------:R-:W-:Y:S05]  /*1b90*/  BSYNC.RECONVERGENT B0 ;  /* 0x0000000000007941 */ /* 0x000fea0003800200 */
.L_x_2126:
        /* <DEDUP_REMOVED lines=13> */
.L_x_2129:
[----:B------:R-:W-:Y:S05]  /*1c70*/  BSYNC.RECONVERGENT B0 ;  /* 0x0000000000007941 */ /* 0x000fea0003800200 */
.L_x_2128:
        /* <DEDUP_REMOVED lines=13> */
.L_x_2131:
[----:B------:R-:W-:Y:S05]  /*1d50*/  BSYNC.RECONVERGENT B0 ;  /* 0x0000000000007941 */ /* 0x000fea0003800200 */
.L_x_2130:
        /* <DEDUP_REMOVED lines=22> */
.L_x_2133:
[----:B------:R-:W-:Y:S05]  /*1ec0*/  BSYNC.RECONVERGENT B0 ;  /* 0x0000000000007941 */ /* 0x000fea0003800200 */
.L_x_2132:
        /* <DEDUP_REMOVED lines=13> */
.L_x_2135:
[----:B------:R-:W-:Y:S05]  /*1fa0*/  BSYNC.RECONVERGENT B0 ;  /* 0x0000000000007941 */ /* 0x000fea0003800200 */
.L_x_2134:
        /* <DEDUP_REMOVED lines=13> */
.L_x_2137:
[----:B------:R-:W-:Y:S05]  /*2080*/  BSYNC.RECONVERGENT B0 ;  /* 0x0000000000007941 */ /* 0x000fea0003800200 */
.L_x_2136:
        /* <DEDUP_REMOVED lines=13> */
.L_x_2119:
        /* <DEDUP_REMOVED lines=25> */
[----:B------:R-:W-:Y:S01]  /*22f0*/  ULOP3.LUT UR5, UR51, 0x80000001, URZ, 0xc0, !UPT ;  /* 0x8000000133057892 */ /* 0x000fe2000f8ec0ff */
[----:B------:R-:W-:Y:S01]  /*2300*/  ISETP.GE.AND P4, PT, R41, UR56, PT ;  /* 0x0000003829007c0c */ /* 0x000fe2000bf86270 */
[----:B------:R-:W-:Y:S01]  /*2310*/  IMAD R0, R19, UR10, RZ ;  /* 0x0000000a13007c24 */ /* 0x000fe2000f8e02ff */
[----:B------:R-:W-:Y:S01]  /*2320*/  @!P5 LEA.HI.X R9, R7, R249, R6, 0x1, P1 ;  /* 0x000000f90709d211 */ /* 0x000fe200008f0c06 */
[----:B------:R-:W-:Y:S01]  /*2330*/  UISETP.NE.AND UP0, UPT, UR5, 0x1, UPT ;  /* 0x000000010500788c */ /* 0x000fe2000bf05270 */
[----:B------:R-:W-:Y:S01]  /*2340*/  LOP3.LUT R6, R43, 0x1f8, RZ, 0xc0, !PT ;  /* 0x000001f82b067812 */ /* 0x000fe200078ec0ff */
[----:B--2---:R-:W-:Y:S01]  /*2350*/  IMAD R7, R19, UR8, RZ ;  /* 0x0000000813077c24 */ /* 0x004fe2000f8e02ff */
[----:B------:R-:W-:Y:S01]  /*2360*/  ISETP.GE.AND P2, PT, R11, UR56, PT ;  /* 0x000000380b007c0c */ /* 0x000fe2000bf46270 */
[----:B------:R-:W-:Y:S01]  /*2370*/  IMAD R11, R10, UR11, R0 ;  /* 0x0000000b0a0b7c24 */ /* 0x000fe2000f8e0200 */
[----:B------:R-:W-:Y:S01]  /*2380*/  LOP3.LUT R6, R6, 0x38, R42, 0x78, !PT ;  /* 0x0000003806067812 */ /* 0x000fe200078e782a */
[----:B------:R-:W-:Y:S01]  /*2390*/  IMAD R12, R10, UR9, R7 ;  /* 0x000000090a0c7c24 */ /* 0x000fe2000f8e0207 */
[----:B------:R-:W-:Y:S01]  /*23a0*/  IADD3 R4, P0, PT, R4, UR48, RZ ;  /* 0x0000003004047c10 */ /* 0x000fe2000ff1e0ff */
[----:B------:R-:W-:Y:S01]  /*23b0*/  @!P6 IMAD.MOV.U32 R7, RZ, RZ, R249 ;  /* 0x000000ffff07e224 */ /* 0x000fe200078e00f9 */
[----:B------:R-:W-:Y:S01]  /*23c0*/  LOP3.LUT R6, R6, 0x1e00, R43, 0xf8, !PT ;  /* 0x00001e0006067812 */ /* 0x000fe200078ef82b */
[----:B------:R-:W1:Y:S01]  /*23d0*/  @!P4 LDC.64 R34, c[0x0][0x388] ;  /* 0x0000e200ff22cb82 */ /* 0x000e620000000a00 */
[----:B------:R-:W-:Y:S01]  /*23e0*/  ISETP.GE.AND P1, PT, R14, UR56, PT ;  /* 0x000000380e007c0c */ /* 0x000fe2000bf26270 */
[----:B------:R-:W-:Y:S01]  /*23f0*/  IMAD.IADD R3, R3, 0x1, R11 ;  /* 0x0000000103037824 */ /* 0x000fe200078e020b */
[----:B------:R-:W-:Y:S01]  /*2400*/  LEA R0, R6, UR25, 0x1 ;  /* 0x0000001906007c11 */ /* 0x000fe2000f8e08ff */
[----:B------:R-:W-:Y:S01]  /*2410*/  @!P6 IMAD.MOV.U32 R6, RZ, RZ, R250 ;  /* 0x000000ffff06e224 */ /* 0x000fe200078e00fa */
[----:B------:R-:W-:Y:S01]  /*2420*/  IADD3.X R5, PT, PT, R18, UR41, R5, P0, !PT ;  /* 0x0000002912057c10 */ /* 0x000fe200087fe405 */
[----:B------:R-:W-:Y:S01]  /*2430*/  @!P4 IMAD.MOV.U32 R18, RZ, RZ, R2 ;  /* 0x000000ffff12c224 */ /* 0x000fe200078e0002 */
[----:B------:R-:W-:Y:S01]  /*2440*/  USEL UR5, URZ, 0x4000, UP0 ;  /* 0x00004000ff057887 */ /* 0x000fe20008000000 */
[----:B------:R-:W2:Y:S01]  /*2450*/  @!P3 LDC.64 R32, c[0x0][0x388] ;  /* 0x0000e200ff20bb82 */ /* 0x000ea20000000a00 */
[----:B------:R-:W-:Y:S01]  /*2460*/  @!PT LDS RZ, [RZ] ;  /* 0x00000000fffff984 */ /* 0x000fe20000000800 */
[----:B------:R-:W-:Y:S01]  /*2470*/  @!PT LDS RZ, [RZ] ;  /* 0x00000000fffff984 */ /* 0x000fe20000000800 */
[----:B------:R-:W-:Y:S01]  /*2480*/  @!PT LDS RZ, [RZ] ;  /* 0x00000000fffff984 */ /* 0x000fe20000000800 */
[----:B------:R-:W-:Y:S01]  /*2490*/  @!P6 LDGSTS.E.BYPASS.LTC128B.128 [R0+0x8000], desc[UR34][R6.64] ;  /* 0x080000000600efae */ /* 0x000fe2000b981a22 */
[----:B------:R-:W-:-:S04]  /*24a0*/  IMAD.WIDE.U32 R4, R10, UR8, R4 ;  /* 0x000000080a047c25 */ /* 0x000fc8000f8e0004 */
[----:B------:R-:W-:Y:S01]  /*24b0*/  IMAD.MOV.U32 R46, RZ, RZ, 0x7f800000 ;  /* 0x7f800000ff2e7424 */ /* 0x000fe200078e00ff */
[----:B------:R3:W-:Y:S01]  /*24c0*/  @!P6 LDGSTS.E.BYPASS.LTC128B.128 [R0+0xa000], desc[UR34][R6.64+0x80] ;  /* 0x0a0000800600efae */ /* 0x0007e2000b981a22 */
[----:B------:R-:W-:Y:S01]  /*24d0*/  IMAD.IADD R5, R5, 0x1, R12 ;  /* 0x0000000105057824 */ /* 0x000fe200078e020c */
[----:B------:R-:W4:Y:S01]  /*24e0*/  @!P2 LDC.64 R30, c[0x0][0x388] ;  /* 0x0000e200ff1eab82 */ /* 0x000f220000000a00 */
[--C-:B------:R-:W-:Y:S01]  /*24f0*/  @!P4 IMAD.MOV.U32 R19, RZ, RZ, R3.reuse ;  /* 0x000000ffff13c224 */ /* 0x100fe200078e0003 */
[----:B------:R-:W-:Y:S01]  /*2500*/  @P6 STS.128 [R0+0x8000], RZ ;  /* 0x008000ff00006388 */ /* 0x000fe20000000c00 */
[----:B------:R-:W-:Y:S02]  /*2510*/  @!P2 IMAD.MOV.U32 R14, RZ, RZ, R2 ;  /* 0x000000ffff0ea224 */ /* 0x000fe400078e0002 */
[----:B------:R-:W-:Y:S01]  /*2520*/  IMAD.MOV.U32 R45, RZ, RZ, 0x7f800000 ;  /* 0x7f800000ff2d7424 */ /* 0x000fe200078e00ff */
[----:B------:R-:W-:Y:S01]  /*2530*/  @P6 STS.128 [R0+0xa000], RZ ;  /* 0x00a000ff00006388 */ /* 0x000fe20000000c00 */
[----:B------:R-:W-:-:S02]  /*2540*/  @!P2 IMAD.MOV.U32 R15, RZ, RZ, R3 ;  /* 0x000000ffff0fa224 */ /* 0x000fc400078e0003 */
[----:B------:R-:W-:Y:S01]  /*2550*/  IMAD.MOV.U32 R252, RZ, RZ, 0x7f800000 ;  /* 0x7f800000fffc7424 */ /* 0x000fe200078e00ff */
[----:B------:R-:W-:Y:S01]  /*2560*/  @P5 STS.128 [R0+0x9000], RZ ;  /* 0x009000ff00005388 */ /* 0x000fe20000000c00 */
[----:B------:R-:W-:Y:S02]  /*2570*/  @!P1 IMAD.MOV.U32 R26, RZ, RZ, R2 ;  /* 0x000000ffff1a9224 */ /* 0x000fe400078e0002 */
[----:B------:R-:W-:Y:S01]  /*2580*/  IMAD.MOV.U32 R251, RZ, RZ, 0x7f800000 ;  /* 0x7f800000fffb7424 */ /* 0x000fe200078e00ff */
[----:B------:R-:W-:Y:S01]  /*2590*/  @P5 STS.128 [R0+0xb000], RZ ;  /* 0x00b000ff00005388 */ /* 0x000fe20000000c00 */
[----:B------:R-:W-:Y:S01]  /*25a0*/  @!P1 IMAD.MOV.U32 R27, RZ, RZ, R3 ;  /* 0x000000ffff1b9224 */ /* 0x000fe200078e0003 */
[----:B------:R-:W-:Y:S01]  /*25b0*/  UIMAD UR45, UR24, UR45, UR23 ;  /* 0x0000002d182d72a4 */ /* 0x000fe2000f8e0217 */
[----:B------:R-:W-:Y:S01]  /*25c0*/  @!P2 IMAD.MOV.U32 R12, RZ, RZ, R4 ;  /* 0x000000ffff0ca224 */ /* 0x000fe200078e0004 */
[----:B------:R-:W-:Y:S01]  /*25d0*/  @!PT LDS RZ, [RZ] ;  /* 0x00000000fffff984 */ /* 0x000fe20000000800 */
[----:B------:R-:W-:Y:S01]  /*25e0*/  @!PT LDS RZ, [RZ] ;  /* 0x00000000fffff984 */ /* 0x000fe20000000800 */
[----:B------:R-:W-:Y:S01]  /*25f0*/  @!PT LDS RZ, [RZ] ;  /* 0x00000000fffff984 */ /* 0x000fe20000000800 */
[----:B------:R-:W-:Y:S01]  /*2600*/  @!P5 LDGSTS.E.BYPASS.LTC128B.128 [R0+0x9000], desc[UR34][R8.64] ;  /* 0x090000000800dfae */ /* 0x000fe2000b981a22 */
[----:B------:R-:W-:-:S02]  /*2610*/  @!P2 IMAD.MOV.U32 R13, RZ, RZ, R5 ;  /* 0x000000ffff0da224 */ /* 0x000fc400078e0005 */
[----:B------:R-:W-:Y:S01]  /*2620*/  IMAD.MOV.U32 R218, RZ, RZ, 0x40 ;  /* 0x00000040ffda7424 */ /* 0x000fe200078e00ff */
[----:B------:R1:W-:Y:S01]  /*2630*/  @!P5 LDGSTS.E.BYPASS.LTC128B.128 [R0+0xb000], desc[UR34][R8.64+0x80] ;  /* 0x0b0000800800dfae */ /* 0x0003e2000b981a22 */
[----:B------:R-:W-:Y:S02]  /*2640*/  @!P1 IMAD.MOV.U32 R24, RZ, RZ, R4 ;  /* 0x000000ffff189224 */ /* 0x000fe400078e0004 */
[----:B------:R-:W-:Y:S01]  /*2650*/  IMAD.MOV.U32 R216, RZ, RZ, 0x20 ;  /* 0x00000020ffd87424 */ /* 0x000fe200078e00ff */
[----:B------:R-:W-:Y:S01]  /*2660*/  CS2R R158, SRZ ;  /* 0x00000000009e7805 */ /* 0x000fe2000001ff00 */
[C---:B---3--:R-:W-:Y:S01]  /*2670*/  @!P3 IMAD R7, R17.reuse, UR14, RZ ;  /* 0x0000000e1107bc24 */ /* 0x048fe2000f8e02ff */
[----:B------:R-:W-:Y:S01]  /*2680*/  CS2R R156, SRZ ;  /* 0x00000000009c7805 */ /* 0x000fe2000001ff00 */
[----:B------:R-:W-:Y:S01]  /*2690*/  @!P3 IMAD R6, R17, UR12, RZ ;  /* 0x0000000c1106bc24 */ /* 0x000fe2000f8e02ff */
        /* <DEDUP_REMOVED lines=13> */
[--C-:B------:R-:W-:Y:S01]  /*2770*/  @!P1 IMAD.MOV.U32 R25, RZ, RZ, R5.reuse ;  /* 0x000000ffff199224 */ /* 0x100fe200078e0005 */
[----:B------:R-:W-:Y:S01]  /*2780*/  CS2R R146, SRZ ;  /* 0x0000000000927805 */ /* 0x000fe2000001ff00 */
[----:B------:R-:W-:Y:S01]  /*2790*/  @!P3 IMAD.MOV.U32 R10, RZ, RZ, R4 ;  /* 0x000000ffff0ab224 */ /* 0x000fe200078e0004 */
[----:B------:R-:W-:Y:S01]  /*27a0*/  CS2R R144, SRZ ;  /* 0x0000000000907805 */ /* 0x000fe2000001ff00 */
[----:B------:R-:W-:Y:S01]  /*27b0*/  @!P3 IMAD.MOV.U32 R11, RZ, RZ, R5 ;  /* 0x000000ffff0bb224 */ /* 0x000fe200078e0005 */
[----:B------:R-:W-:Y:S01]  /*27c0*/  CS2R R138, SRZ ;  /* 0x00000000008a7805 */ /* 0x000fe2000001ff00 */
[C---:B-1----:R-:W-:Y:S01]  /*27d0*/  @!P1 IMAD R9, R29.reuse, UR14, RZ ;  /* 0x0000000e1d099c24 */ /* 0x042fe2000f8e02ff */
        /* <DEDUP_REMOVED lines=11> */
[C---:B------:R-:W-:Y:S01]  /*2890*/  @!P2 IMAD R29, R20.reuse, UR15, R3 ;  /* 0x0000000f141dac24 */ /* 0x040fe2000f8e0203 */
[----:B------:R-:W-:Y:S01]  /*28a0*/  CS2R R122, SRZ ;  /* 0x00000000007a7805 */ /* 0x000fe2000001ff00 */
[C---:B------:R-:W-:Y:S01]  /*28b0*/  @!P2 IMAD R39, R20.reuse, UR13, R2 ;  /* 0x0000000d1427ac24 */ /* 0x040fe2000f8e0202 */
[----:B------:R-:W-:Y:S01]  /*28c0*/  CS2R R120, SRZ ;  /* 0x0000000000787805 */ /* 0x000fe2000001ff00 */
[----:B------:R-:W-:Y:S01]  /*28d0*/  @!P2 IMAD.WIDE.U32 R2, R20, UR14, R14 ;  /* 0x0000000e1402ac25 */ /* 0x000fe2000f8e000e */
[----:B------:R-:W-:Y:S02]  /*28e0*/  CS2R R118, SRZ ;  /* 0x0000000000767805 */ /* 0x000fe4000001ff00 */
[----:B------:R-:W-:-:S02]  /*28f0*/  CS2R R116, SRZ ;  /* 0x0000000000747805 */ /* 0x000fc4000001ff00 */
[----:B------:R-:W-:Y:S01]  /*2900*/  CS2R R110, SRZ ;  /* 0x00000000006e7805 */ /* 0x000fe2000001ff00 */
[----:B------:R-:W-:Y:S01]  /*2910*/  @!P2 IMAD.WIDE.U32 R20, R20, UR12, R12 ;  /* 0x0000000c1414ac25 */ /* 0x000fe2000f8e000c */
[----:B------:R-:W-:Y:S02]  /*2920*/  CS2R R108, SRZ ;  /* 0x00000000006c7805 */ /* 0x000fe4000001ff00 */
[----:B------:R-:W-:Y:S02]  /*2930*/  CS2R R114, SRZ ;  /* 0x0000000000727805 */ /* 0x000fe4000001ff00 */
[----:B------:R-:W-:Y:S01]  /*2940*/  CS2R R112, SRZ ;  /* 0x0000000000707805 */ /* 0x000fe2000001ff00 */
[----:B------:R-:W-:Y:S01]  /*2950*/  @!P3 IMAD.WIDE.U32 R16, R16, UR12, R10 ;  /* 0x0000000c1010bc25 */ /* 0x000fe2000f8e000a */
[----:B------:R-:W-:Y:S02]  /*2960*/  @!P4 LEA R10, P0, R8, R34, 0x1 ;  /* 0x00000022080ac211 */ /* 0x000fe400078008ff */
[----:B------:R-:W-:-:S02]  /*2970*/  CS2R R106, SRZ ;  /* 0x00000000006a7805 */ /* 0x000fc4000001ff00 */
[----:B------:R-:W-:Y:S01]  /*2980*/  CS2R R104, SRZ ;  /* 0x0000000000687805 */ /* 0x000fe2000001ff00 */
[----:B------:R-:W-:Y:S01]  /*2990*/  VIADD R242, R0, UR5 ;  /* 0x0000000500f27c36 */ /* 0x000fe20008000000 */
[----:B------:R-:W-:Y:S01]  /*29a0*/  CS2R R102, SRZ ;  /* 0x0000000000667805 */ /* 0x000fe2000001ff00 */
[----:B------:R-:W-:Y:S01]  /*29b0*/  @!P1 IMAD.WIDE.U32 R18, R28, UR12, R24 ;  /* 0x0000000c1c129c25 */ /* 0x000fe2000f8e0018 */
[----:B------:R-:W-:Y:S01]  /*29c0*/  CS2R R100, SRZ ;  /* 0x0000000000647805 */ /* 0x000fe2000001ff00 */
[----:B------:R-:W1:Y:S01]  /*29d0*/  @!P1 LDC.64 R24, c[0x0][0x388] ;  /* 0x0000e200ff189b82 */ /* 0x000e620000000a00 */
        /* <DEDUP_REMOVED lines=8> */
[C---:B--2---:R-:W-:Y:S01]  /*2a60*/  @!P3 LEA R8, P0, R6.reuse, R32, 0x1 ;  /* 0x000000200608b211 */ /* 0x044fe200078008ff */
[----:B------:R-:W2:Y:S01]  /*2a70*/  @!P4 LDC.64 R26, c[0x0][0x390] ;  /* 0x0000e400ff1acb82 */ /* 0x000ea20000000a00 */
[----:B------:R-:W-:Y:S01]  /*2a80*/  @!P6 LDGSTS.E.BYPASS.LTC128B.128 [R242], desc[UR34][R12.64] ;  /* 0x000000000cf2efae */ /* 0x000fe2000b981a22 */
[----:B------:R-:W-:Y:S01]  /*2a90*/  @!P3 IMAD.IADD R7, R7, 0x1, R37 ;  /* 0x000000010707b824 */ /* 0x000fe200078e0225 */
[----:B------:R-:W-:Y:S01]  /*2aa0*/  CS2R R96, SRZ ;  /* 0x0000000000607805 */ /* 0x000fe2000001ff00 */
[----:B------:R-:W-:Y:S01]  /*2ab0*/  @!P2 IMAD.IADD R3, R3, 0x1, R29 ;  /* 0x000000010303a824 */ /* 0x000fe200078e021d */
[----:B------:R3:W-:Y:S01]  /*2ac0*/  @!P6 LDGSTS.E.BYPASS.LTC128B.128 [R242+0x2000], desc[UR34][R12.64+0x80] ;  /* 0x020000800cf2efae */ /* 0x0007e2000b981a22 */
[C---:B------:R-:W-:Y:S01]  /*2ad0*/  @!P4 IMAD.WIDE.U32 R4, R41.reuse, UR12, R4 ;  /* 0x0000000c2904cc25 */ /* 0x040fe2000f8e0004 */
[----:B------:R-:W-:Y:S01]  /*2ae0*/  @!P3 LEA.HI.X R9, R6, R33, R7, 0x1, P0 ;  /* 0x000000210609b211 */ /* 0x000fe200000f0c07 */
[----:B------:R-:W-:Y:S01]  /*2af0*/  USHF.L.U32 UR45, UR45, 0x5, URZ ;  /* 0x000000052d2d7899 */ /* 0x000fe200080006ff */
[----:B------:R-:W-:Y:S01]  /*2b00*/  @P6 STS.128 [R242], RZ ;  /* 0x000000fff2006388 */ /* 0x000fe20000000c00 */
[C---:B----4-:R-:W-:Y:S01]  /*2b10*/  @!P2 LEA R6, P0, R2.reuse, R30, 0x1 ;  /* 0x0000001e0206a211 */ /* 0x050fe200078008ff */
[----:B------:R-:W-:Y:S01]  /*2b20*/  @!P4 IMAD R5, R41, UR13, R5 ;  /* 0x0000000d2905cc24 */ /* 0x000fe2000f8e0205 */
[----:B------:R-:W-:Y:S01]  /*2b30*/  CS2R R90, SRZ ;  /* 0x00000000005a7805 */ /* 0x000fe2000001ff00 */
[----:B------:R-:W-:Y:S01]  /*2b40*/  @P6 STS.128 [R242+0x2000], RZ ;  /* 0x002000fff2006388 */ /* 0x000fe20000000c00 */
[----:B------:R-:W-:Y:S01]  /*2b50*/  @!P2 LEA.HI.X R7, R2, R31, R3, 0x1, P0 ;  /* 0x0000001f0207a211 */ /* 0x000fe200000f0c03 */
[----:B------:R-:W-:Y:S01]  /*2b60*/  @!P1 IMAD.IADD R3, R15, 0x1, R36 ;  /* 0x000000010f039824 */ /* 0x000fe200078e0224 */
[----:B-1----:R-:W-:Y:S01]  /*2b70*/  @!P1 LEA R2, P0, R14, R24, 0x1 ;  /* 0x000000180e029211 */ /* 0x002fe200078008ff */
[----:B------:R-:W-:Y:S01]  /*2b80*/  @P5 STS.128 [R242+0x1000], RZ ;  /* 0x001000fff2005388 */ /* 0x000fe20000000c00 */
[----:B------:R-:W-:-:S02]  /*2b90*/  CS2R R88, SRZ ;  /* 0x0000000000587805 */ /* 0x000fc4000001ff00 */
[----:B------:R-:W-:Y:S02]  /*2ba0*/  CS2R R86, SRZ ;  /* 0x0000000000567805 */ /* 0x000fe4000001ff00 */
[----:B------:R-:W-:Y:S01]  /*2bb0*/  @!P1 LEA.HI.X R3, R14, R25, R3, 0x1, P0 ;  /* 0x000000190e039211 */ /* 0x000fe200000f0c03 */
[----:B------:R-:W-:Y:S01]  /*2bc0*/  @P5 STS.128 [R242+0x3000], RZ ;  /* 0x003000fff2005388 */ /* 0x000fe20000000c00 */
[----:B------:R-:W1:Y:S01]  /*2bd0*/  LDC.64 R14, c[0x0][0x528] ;  /* 0x00014a00ff0e7b82 */ /* 0x000e620000000a00 */
        /* <DEDUP_REMOVED lines=9> */
[----:B------:R4:W-:Y:S01]  /*2c70*/  @!P5 LDGSTS.E.BYPASS.LTC128B.128 [R242+0x3000], desc[UR34][R22.64+0x80] ;  /* 0x0300008016f2dfae */ /* 0x0009e2000b981a22 */
[----:B------:R-:W-:Y:S02]  /*2c80*/  CS2R R74, SRZ ;  /* 0x00000000004a7805 */ /* 0x000fe4000001ff00 */
[----:B------:R-:W-:Y:S01]  /*2c90*/  CS2R R72, SRZ ;  /* 0x0000000000487805 */ /* 0x000fe2000001ff00 */
[----:B---3--:R-:W3:Y:S01]  /*2ca0*/  @!P2 LDC.64 R12, c[0x0][0x390] ;  /* 0x0000e400ff0cab82 */ /* 0x008ee20000000a00 */
        /* <DEDUP_REMOVED lines=17> */
[----:B------:R-:W-:Y:S02]  /*2dc0*/  UIADD3 UR42, UPT, UPT, -UR50, UR42, URZ ;  /* 0x0000002a322a7290 */ /* 0x000fe4000fffe1ff */
[----:B------:R-:W-:Y:S01]  /*2dd0*/  USHF.L.U32 UR53, UR53, 0x3, URZ ;  /* 0x0000000335357899 */ /* 0x000fe200080006ff */
[----:B------:R-:W-:Y:S01]  /*2de0*/  @P3 STS.128 [R0+0x11000], RZ ;  /* 0x011000ff00003388 */ /* 0x000fe20000000c00 */
[----:B------:R-:W1:Y:S01]  /*2df0*/  LDCU UR10, c[0x0][0x504] ;  /* 0x0000a080ff0a77ac */ /* 0x000e620008000800 */
[----:B----4-:R-:W4:Y:S02]  /*2e00*/  @!P1 LDC.64 R22, c[0x0][0x390] ;  /* 0x0000e400ff169b82 */ /* 0x010f240000000a00 */
[----:B------:R-:W-:Y:S01]  /*2e10*/  @!PT LDS RZ, [RZ] ;  /* 0x00000000fffff984 */ /* 0x000fe20000000800 */
[----:B------:R-:W-:Y:S01]  /*2e20*/  @!PT LDS RZ, [RZ] ;  /* 0x00000000fffff984 */ /* 0x000fe20000000800 */
[----:B------:R-:W-:Y:S01]  /*2e30*/  @!PT LDS RZ, [RZ] ;  /* 0x00000000fffff984 */ /* 0x000fe20000000800 */
[----:B------:R-:W-:Y:S01]  /*2e40*/  @!P3 LDGSTS.E.BYPASS.LTC128B.128 [R0+0xd000], desc[UR34][R8.64] ;  /* 0x0d0000000800bfae */ /* 0x000fe2000b981a22 */
[----:B------:R-:W1:Y:S03]  /*2e50*/  LDCU UR9, c[0x0][0x508] ;  /* 0x0000a100ff0977ac */ /* 0x000e660008000800 */
[----:B------:R3:W-:Y:S01]  /*2e60*/  @!P3 LDGSTS.E.BYPASS.LTC128B.128 [R0+0x11000], desc[UR34][R8.64+0x80] ;  /* 0x110000800800bfae */ /* 0x0007e2000b981a22 */
[----:B------:R-:W1:Y:S01]  /*2e70*/  LDCU UR8, c[0x0][0x3e0] ;  /* 0x00007c00ff0877ac */ /* 0x000e620008000800 */
[----:B--2---:R-:W2:Y:S02]  /*2e80*/  @!P3 LDC.64 R10, c[0x0][0x390] ;  /* 0x0000e400ff0abb82 */ /* 0x004ea40000000a00 */
        /* <DEDUP_REMOVED lines=11> */
[----:B---3--:R-:W-:-:S03]  /*2f40*/  @!P4 LEA R8, P0, R4, R26, 0x1 ;  /* 0x0000001a0408c211 */ /* 0x008fc600078008ff */
        /* <DEDUP_REMOVED lines=12> */
[----:B------:R-:W-:Y:S02]  /*3010*/  @!P3 LEA.HI.X R7, R16, R11, R4, 0x1, P0 ;  /* 0x0000000b1007b211 */ /* 0x000fe400000f0c04 */
[----:B------:R-:W-:Y:S01]  /*3020*/  @!P2 LEA R4, P5, R20, R12, 0x1 ;  /* 0x0000000c1404a211 */ /* 0x000fe200078a08ff */
[----:B------:R-:W-:Y:S04]  /*3030*/  @P4 STS.128 [R0+0x18000], RZ ;  /* 0x018000ff00004388 */ /* 0x000fe80000000c00 */
[----:B------:R-:W-:Y:S04]  /*3040*/  @P3 STS.128 [R0+0x15000], RZ ;  /* 0x015000ff00003388 */ /* 0x000fe80000000c00 */
[----:B------:R-:W-:Y:S01]  /*3050*/  @P3 STS.128 [R0+0x19000], RZ ;  /* 0x019000ff00003388 */ /* 0x000fe20000000c00 */
[----:B----4-:R-:W-:Y:S01]  /*3060*/  @!P1 LEA R2, P0, R18, R22, 0x1 ;  /* 0x0000001612029211 */ /* 0x010fe200078008ff */
[----:B------:R-:W-:-:S02]  /*3070*/  @!P2 IMAD.IADD R3, R21, 0x1, R39 ;  /* 0x000000011503a824 */ /* 0x000fc400078e0227 */
[----:B------:R-:W-:Y:S01]  /*3080*/  @!PT LDS RZ, [RZ] ;  /* 0x00000000fffff984 */ /* 0x000fe20000000800 */
[----:B------:R-:W-:Y:S01]  /*3090*/  @!PT LDS RZ, [RZ] ;  /* 0x00000000fffff984 */ /* 0x000fe20000000800 */
[----:B------:R-:W-:Y:S01]  /*30a0*/  @!PT LDS RZ, [RZ] ;  /* 0x00000000fffff984 */ /* 0x000fe20000000800 */
[----:B------:R-:W-:Y:S03]  /*30b0*/  @!P3 LDGSTS.E.BYPASS.LTC128B.128 [R0+0x15000], desc[UR34][R6.64] ;  /* 0x150000000600bfae */ /* 0x000fe6000b981a22 */
[----:B------:R-:W-:Y:S01]  /*30c0*/  @!P2 LEA.HI.X R5, R20, R13, R3, 0x1, P5 ;  /* 0x0000000d1405a211 */ /* 0x000fe200028f0c03 */
[----:B------:R-:W-:Y:S01]  /*30d0*/  @!P3 LDGSTS.E.BYPASS.LTC128B.128 [R0+0x19000], desc[UR34][R6.64+0x80] ;  /* 0x190000800600bfae */ /* 0x000fe2000b981a22 */
[----:B------:R-:W-:-:S03]  /*30e0*/  @!P1 LEA.HI.X R3, R18, R23, R10, 0x1, P0 ;  /* 0x0000001712039211 */ /* 0x000fc600000f0c0a */
[----:B------:R-:W-:Y:S01]  /*30f0*/  @P2 STS.128 [R0+0x16000], RZ ;  /* 0x016000ff00002388 */ /* 0x000fe20000000c00 */
[----:B------:R-:W-:-:S03]  /*3100*/  SHF.R.U32.HI R11, RZ, 0x1, R42 ;  /* 0x00000001ff0b7819 */ /* 0x000fc6000001162a */
[----:B------:R-:W-:Y:S04]  /*3110*/  @P2 STS.128 [R0+0x1a000], RZ ;  /* 0x01a000ff00002388 */ /* 0x000fe80000000c00 */
[----:B------:R-:W-:Y:S01]  /*3120*/  @!PT LDS RZ, [RZ] ;  /* 0x00000000fffff984 */ /* 0x000fe20000000800 */
[----:B------:R-:W-:Y:S01]  /*3130*/  @!PT LDS RZ, [RZ] ;  /* 0x00000000fffff984 */ /* 0x000fe20000000800 */
[----:B------:R-:W-:Y:S01]  /*3140*/  @!PT LDS RZ, [RZ] ;  /* 0x00000000fffff984 */ /* 0x000fe20000000800 */
[----:B------:R-:W-:Y:S04]  /*3150*/  @!P2 LDGSTS.E.BYPASS.LTC128B.128 [R0+0x16000], desc[UR34][R4.64] ;  /* 0x160000000400afae */ /* 0x000fe8000b981a22 */
[----:B------:R-:W-:Y:S04]  /*3160*/  @!P2 LDGSTS.E.BYPASS.LTC128B.128 [R0+0x1a000], desc[UR34][R4.64+0x80] ;  /* 0x1a0000800400afae */ /* 0x000fe8000b981a22 */
[----:B------:R-:W-:Y:S04]  /*3170*/  @P1 STS.128 [R0+0x17000], RZ ;  /* 0x017000ff00001388 */ /* 0x000fe80000000c00 */
[----:B------:R2:W-:Y:S04]  /*3180*/  @P1 STS.128 [R0+0x1b000], RZ ;  /* 0x01b000ff00001388 */ /* 0x0005e80000000c00 */
[----:B------:R-:W-:Y:S01]  /*3190*/  @!PT LDS RZ, [RZ] ;  /* 0x00000000fffff984 */ /* 0x000fe20000000800 */
[----:B------:R-:W-:Y:S01]  /*31a0*/  @!PT LDS RZ, [RZ] ;  /* 0x00000000fffff984 */ /* 0x000fe20000000800 */
[----:B------:R-:W-:Y:S01]  /*31b0*/  @!PT LDS RZ, [RZ] ;  /* 0x00000000fffff984 */ /* 0x000fe20000000800 */
[----:B------:R-:W-:Y:S04]  /*31c0*/  @!P1 LDGSTS.E.BYPASS.LTC128B.128 [R0+0x17000], desc[UR34][R2.64] ;  /* 0x1700000002009fae */ /* 0x000fe8000b981a22 */
[----:B------:R2:W-:Y:S04]  /*31d0*/  @!P1 LDGSTS.E.BYPASS.LTC128B.128 [R0+0x1b000], desc[UR34][R2.64+0x80] ;  /* 0x1b00008002009fae */ /* 0x0005e8000b981a22 */
[----:B------:R-:W0:Y:S01]  /*31e0*/  LDGDEPBAR ;  /* 0x00000000000079af */ /* 0x000e220000000000 */
[----:B------:R-:W-:-:S03]  /*31f0*/  LOP3.LUT R246, R11, 0x10, RZ, 0xc0, !PT ;  /* 0x000000100bf67812 */ /* 0x000fc600078ec0ff */
[----:B-1----:R-:W3:Y:S04]  /*3200*/  LDG.E.64 R8, desc[UR34][R14.64] ;  /* 0x000000220e087981 */ /* 0x002ee8000c1e1b00 */
[----:B------:R-:W4:Y:S01]  /*3210*/  LDG.E.64 R4, desc[UR34][R14.64+0x8] ;  /* 0x000008220e047981 */ /* 0x000f22000c1e1b00 */
[----:B--2---:R-:W-:-:S04]  /*3220*/  SHF.R.U32.HI R0, RZ, 0x2, R42 ;  /* 0x00000002ff007819 */ /* 0x004fc8000001162a */
[----:B------:R-:W-:-:S05]  /*3230*/  LOP3.LUT R246, R246, 0x7, R0, 0xf8, !PT ;  /* 0x00000007f6f67812 */ /* 0x000fca00078ef800 */
[C---:B------:R-:W-:Y:S01]  /*3240*/  VIADD R3, R246.reuse, 0x8 ;  /* 0x00000008f6037836 */ /* 0x040fe20000000000 */
[C---:B------:R-:W-:Y:S02]  /*3250*/  LOP3.LUT R2, R246.reuse, 0x20, RZ, 0xfc, !PT ;  /* 0x00000020f6027812 */ /* 0x040fe400078efcff */
[----:B------:R-:W-:Y:S02]  /*3260*/  ISETP.GE.AND P3, PT, R246, UR44, PT ;  /* 0x0000002cf6007c0c */ /* 0x000fe4000bf66270 */
[----:B------:R-:W-:Y:S02]  /*3270*/  ISETP.GE.AND P2, PT, R3, UR44, PT ;  /* 0x0000002c03007c0c */ /* 0x000fe4000bf46270 */
[----:B------:R-:W-:Y:S01]  /*3280*/  ISETP.GE.AND P1, PT, R2, UR44, PT ;  /* 0x0000002c02007c0c */ /* 0x000fe2000bf26270 */
[----:B------:R-:W-:-:S04]  /*3290*/  IMAD.MOV.U32 R2, RZ, RZ, 0x4 ;  /* 0x00000004ff027424 */ /* 0x000fc800078e00ff */
[----:B------:R-:W-:-:S05]  /*32a0*/  IMAD.WIDE.U32 R2, R246, R2, UR54 ;  /* 0x00000036f6027e25 */ /* 0x000fca000f8e0002 */
[----:B------:R-:W2:Y:S04]  /*32b0*/  @!P3 LDG.E R46, desc[UR34][R2.64] ;  /* 0x00000022022eb981 */ /* 0x000ea8000c1e1900 */
[----:B------:R-:W2:Y:S01]  /*32c0*/  @!P2 LDG.E R45, desc[UR34][R2.64+0x20] ;  /* 0x00002022022da981 */ /* 0x000ea2000c1e1900 */
[----:B------:R-:W-:Y:S02]  /*32d0*/  VIADD R0, R246, 0x28 ;  /* 0x00000028f6007836 */ /* 0x000fe40000000000 */
[----:B------:R-:W-:Y:S01]  /*32e0*/  IMAD.SHL.U32 R7, R42, 0x40, RZ ;  /* 0x000000402a077824 */ /* 0x000fe200078e00ff */
[----:B------:R-:W5:Y:S02]  /*32f0*/  @!P1 LDG.E R252, desc[UR34][R2.64+0x80] ;  /* 0x0000802202fc9981 */ /* 0x000f64000c1e1900 */
[----:B------:R-:W-:-:S02]  /*3300*/  ISETP.GE.AND P0, PT, R0, UR44, PT ;  /* 0x0000002c00007c0c */ /* 0x000fc4000bf06270 */
[C---:B------:R-:W-:Y:S01]  /*3310*/  LOP3.LUT R0, R7.reuse, 0x1c0, RZ, 0xc0, !PT ;  /* 0x000001c007007812 */ /* 0x040fe200078ec0ff */
[----:B------:R-:W-:Y:S01]  /*3320*/  IMAD.SHL.U32 R10, R42, 0x20, RZ ;  /* 0x000000202a0a7824 */ /* 0x000fe200078e00ff */
[----:B------:R-:W-:Y:S02]  /*3330*/  LOP3.LUT R6, R7, 0x200, RZ, 0xc0, !PT ;  /* 0x0000020007067812 */ /* 0x000fe400078ec0ff */
[----:B------:R-:W-:Y:S02]  /*3340*/  LOP3.LUT R0, R0, 0x38, R43, 0xf8, !PT ;  /* 0x0000003800007812 */ /* 0x000fe400078ef82b */
[----:B------:R-:W-:Y:S01]  /*3350*/  LOP3.LUT R6, R6, 0x400, R10, 0xf8, !PT ;  /* 0x0000040006067812 */ /* 0x000fe200078ef80a */
[----:B------:R-:W-:-:S04]  /*3360*/  USHF.R.S32.HI UR13, URZ, 0x1f, UR45 ;  /* 0x0000001fff0d7899 */ /* 0x000fc8000801142d */
[----:B------:R1:W5:Y:S01]  /*3370*/  @!P0 LDG.E R251, desc[UR34][R2.64+0xa0] ;  /* 0x0000a02202fb8981 */ /* 0x000362000c1e1900 */
[----:B------:R-:W-:Y:S02]  /*3380*/  R2P PR, R42, 0x6 ;  /* 0x000000062a007804 */ /* 0x000fe40000000000 */
[----:B-1----:R-:W-:Y:S02]  /*3390*/  LOP3.LUT R3, R0, 0x8, R11, 0x78, !PT ;  /* 0x0000000800037812 */ /* 0x002fe400078e780b */
[----:B------:R-:W-:Y:S02]  /*33a0*/  SHF.R.U32.HI R2, RZ, 0x4, R42 ;  /* 0x00000004ff027819 */ /* 0x000fe4000001162a */
[----:B------:R-:W-:Y:S02]  /*33b0*/  LOP3.LUT R3, R6, R3, RZ, 0xfc, !PT ;  /* 0x0000000306037212 */ /* 0x000fe400078efcff */
[----:B------:R-:W-:-:S04]  /*33c0*/  LOP3.LUT R2, R2, 0x8, RZ, 0xc0, !PT ;  /* 0x0000000802027812 */ /* 0x000fc800078ec0ff */
[----:B------:R-:W-:-:S04]  /*33d0*/  LOP3.LUT R2, R2, 0x10, R42, 0xf8, !PT ;  /* 0x0000001002027812 */ /* 0x000fc800078ef82a */
[----:B------:R-:W-:Y:S02]  /*33e0*/  LOP3.LUT R2, R2, R0, RZ, 0x3c, !PT ;  /* 0x0000000002027212 */ /* 0x000fe400078e3cff */
[----:B------:R-:W-:-:S04]  /*33f0*/  LOP3.LUT R0, R0, 0x8, R42, 0x78, !PT ;  /* 0x0000000800007812 */ /* 0x000fc800078e782a */
[----:B------:R-:W-:Y:S02]  /*3400*/  LOP3.LUT R0, R0, 0x7a00, R10, 0xf8, !PT ;  /* 0x00007a0000007812 */ /* 0x000fe400078ef80a */
[----:B------:R-:W-:Y:S02]  /*3410*/  LOP3.LUT R2, R2, 0x200, R7, 0xf8, !PT ;  /* 0x0000020002027812 */ /* 0x000fe400078ef807 */
[----:B------:R-:W-:Y:S02]  /*3420*/  SEL R218, R218, 0xffffffc0, !P2 ;  /* 0xffffffc0dada7807 */ /* 0x000fe40005000000 */
[----:B------:R-:W-:Y:S02]  /*3430*/  LEA R212, R0, UR25, 0x1 ;  /* 0x0000001900d47c11 */ /* 0x000fe4000f8e08ff */
[----:B------:R-:W-:Y:S02]  /*3440*/  SEL R216, R216, 0xffffffe0, !P1 ;  /* 0xffffffe0d8d87807 */ /* 0x000fe40004800000 */
[----:B------:R-:W-:Y:S01]  /*3450*/  LEA R217, R3, UR25, 0x1 ;  /* 0x0000001903d97c11 */ /* 0x000fe2000f8e08ff */
[----:B------:R-:W-:Y:S01]  /*3460*/  IMAD.IADD R213, R218, 0x1, R212 ;  /* 0x00000001dad57824 */ /* 0x000fe200078e02d4 */
[----:B------:R-:W-:-:S02]  /*3470*/  LEA R211, R2, UR25, 0x1 ;  /* 0x0000001902d37c11 */ /* 0x000fc4000f8e08ff */
[----:B------:R-:W-:Y:S02]  /*3480*/  CS2R R42, SRZ ;  /* 0x00000000002a7805 */ /* 0x000fe4000001ff00 */
[----:B------:R-:W-:Y:S02]  /*3490*/  CS2R R40, SRZ ;  /* 0x0000000000287805 */ /* 0x000fe4000001ff00 */
[----:B------:R-:W-:Y:S02]  /*34a0*/  CS2R R38, SRZ ;  /* 0x0000000000267805 */ /* 0x000fe4000001ff00 */
[----:B------:R-:W-:Y:S01]  /*34b0*/  CS2R R36, SRZ ;  /* 0x0000000000247805 */ /* 0x000fe2000001ff00 */
[----:B------:R-:W-:Y:S02]  /*34c0*/  VIADD R217, R217, UR5 ;  /* 0x00000005d9d97c36 */ /* 0x000fe40008000000 */
[----:B------:R-:W-:Y:S02]  /*34d0*/  VIADD R211, R211, UR5 ;  /* 0x00000005d3d37c36 */ /* 0x000fe40008000000 */
[----:B------:R-:W-:-:S02]  /*34e0*/  IMAD.IADD R214, R216, 0x1, R212 ;  /* 0x00000001d8d67824 */ /* 0x000fc400078e02d4 */
[----:B------:R-:W-:Y:S01]  /*34f0*/  IMAD.IADD R215, R216, 0x1, R213 ;  /* 0x00000001d8d77824 */ /* 0x000fe200078e02d5 */
[----:B----4-:R-:W-:-:S04]  /*3500*/  IADD3 R6, P3, P0, R4, UR45, R44 ;  /* 0x0000002d04067c10 */ /* 0x010fc8000f87e02c */
[----:B------:R-:W-:Y:S01]  /*3510*/  IADD3.X R4, PT, PT, R5, UR13, RZ, P3, P0 ;  /* 0x0000000d05047c10 */ /* 0x000fe20009fe04ff */
[----:B------:R-:W-:Y:S01]  /*3520*/  STL [R1+0xc], R6 ;  /* 0x00000c0601007387 */ /* 0x000fe20000100800 */
[----:B------:R-:W1:Y:S01]  /*3530*/  LDCU UR13, c[0x0][0x590] ;  /* 0x0000b200ff0d77ac */ /* 0x000e620008000800 */
[----:B---3--:R-:W-:Y:S02]  /*3540*/  R2UR UR59, R9 ;  /* 0x00000000093b72ca */ /* 0x008fe400000e0000 */
[----:B------:R-:W-:Y:S01]  /*3550*/  R2UR UR60, R8 ;  /* 0x00000000083c72ca */ /* 0x000fe200000e0000 */
[----:B--2---:R2:W-:Y:S04]  /*3560*/  STL [R1+0x4], R46 ;  /* 0x0000042e01007387 */ /* 0x0045e80000100800 */
[----:B------:R3:W-:Y:S04]  /*3570*/  STL [R1], R45 ;  /* 0x0000002d01007387 */ /* 0x0007e80000100800 */
[----:B------:R4:W-:Y:S01]  /*3580*/  STL [R1+0x8], R4 ;  /* 0x0000080401007387 */ /* 0x0009e20000100800 */
[----:B-1----:R-:W-:-:S03]  /*3590*/  USHF.L.U32 UR13, UR13, 0x6, URZ ;  /* 0x000000060d0d7899 */ /* 0x002fc600080006ff */
[----:B------:R-:W-:Y:S02]  /*35a0*/  UIADD3 UR58, UPT, UPT, UR60, -0x61c88647, URZ ;  /* 0x9e3779b93c3a7890 */ /* 0x000fe4000fffe0ff */
[----:B------:R-:W-:Y:S02]  /*35b0*/  UIADD3 UR57, UPT, UPT, UR59, -0x4498517b, URZ ;  /* 0xbb67ae853b397890 */ /* 0x000fe4000fffe0ff */
[----:B------:R-:W-:Y:S02]  /*35c0*/  UIADD3 UR56, UPT, UPT, UR60, 0x3c6ef372, URZ ;  /* 0x3c6ef3723c387890 */ /* 0x000fe4000fffe0ff */
[----:B------:R-:W-:Y:S02]  /*35d0*/  UIADD3 UR50, UPT, UPT, UR59, 0x76cf5d0a, URZ ;  /* 0x76cf5d0a3b327890 */ /* 0x000fe4000fffe0ff */
[----:B------:R-:W-:Y:S02]  /*35e0*/  UIADD3 UR48, UPT, UPT, UR60, -0x255992d5, URZ ;  /* 0xdaa66d2b3c307890 */ /* 0x000fe4000fffe0ff */
[----:B------:R-:W-:Y:S01]  /*35f0*/  UIADD3 UR46, UPT, UPT, UR59, 0x32370b8f, URZ ;  /* 0x32370b8f3b2e7890 */ /* 0x000fe2000fffe0ff */
[----:B--2---:R-:W-:Y:S01]  /*3600*/  CS2R R46, SRZ ;  /* 0x00000000002e7805 */ /* 0x004fe2000001ff00 */
[----:B------:R-:W-:Y:S01]  /*3610*/  UIADD3 UR45, UPT, UPT, UR60, 0x78dde6e4, URZ ;  /* 0x78dde6e43c2d7890 */ /* 0x000fe2000fffe0ff */
[----:B---3--:R-:W-:Y:S01]  /*3620*/  CS2R R44, SRZ ;  /* 0x00000000002c7805 */ /* 0x008fe2000001ff00 */
[----:B------:R-:W-:-:S02]  /*3630*/  UIADD3 UR44, UPT, UPT, UR59, -0x126145ec, URZ ;  /* 0xed9eba143b2c7890 */ /* 0x000fc4000fffe0ff */
[----:B------:R-:W-:Y:S02]  /*3640*/  UIADD3 UR41, UPT, UPT, UR60, 0x1715609d, URZ ;  /* 0x1715609d3c297890 */ /* 0x000fe4000fffe0ff */
[----:B------:R-:W-:Y:S02]  /*3650*/  UIADD3 UR24, UPT, UPT, UR59, -0x56f99767, URZ ;  /* 0xa90668993b187890 */ /* 0x000fe4000fffe0ff */
[----:B------:R-:W-:Y:S02]  /*3660*/  UIADD3 UR15, UPT, UPT, UR60, -0x4ab325aa, URZ ;  /* 0xb54cda563c0f7890 */ /* 0x000fe4000fffe0ff */
[----:B----4-:R-:W-:-:S12]  /*3670*/  UIADD3 UR14, UPT, UPT, UR59, 0x646e171e, URZ ;  /* 0x646e171e3b0e7890 */ /* 0x010fd8000fffe0ff */
.L_x_2143:
[----:B------:R-:W0:Y:S01]  /*3680*/  LDGDEPBAR ;  /* 0x00000000000079af */ /* 0x000e220000000000 */
[C---:B------:R-:W-:Y:S01]  /*3690*/  IMAD.IADD R0, R217.reuse, 0x1, R216 ;  /* 0x00000001d9007824 */ /* 0x040fe200078e02d8 */
[----:B------:R-:W-:Y:S01]  /*36a0*/  MOV R3, UR17 ;  /* 0x0000001100037c02 */ /* 0x000fe20008000f00 */
[----:B------:R-:W-:Y:S01]  /*36b0*/  IMAD.U32 R2, RZ, RZ, UR16 ;  /* 0x00000010ff027e24 */ /* 0x000fe2000f8e00ff */
[----:B------:R-:W-:Y:S04]  /*36c0*/  USHF.L.U32 UR61, UR51, 0x6, URZ ;  /* 0x00000006333d7899 */ /* 0x000fe800080006ff */
[C---:B------:R-:W-:Y:S01]  /*36d0*/  LEA R2, P0, R246.reuse, R2, 0x2 ;  /* 0x00000002f6027211 */ /* 0x040fe200078010ff */
[----:B------:R-:W-:Y:S03]  /*36e0*/  UISETP.GE.AND UP0, UPT, UR61, UR42, UPT ;  /* 0x0000002a3d00728c */ /* 0x000fe6000bf06270 */
[----:B------:R-:W-:Y:S01]  /*36f0*/  LEA.HI.X R3, R246, R3, RZ, 0x2, P0 ;  /* 0x00000003f6037211 */ /* 0x000fe200000f14ff */
        /* <DEDUP_REMOVED lines=18> */
[----:B-----5:R-:W5:Y:S06]  /*3820*/  LDG.E R223, desc[UR34][R2.64] ;  /* 0x0000002202df7981 */ /* 0x020f6c000c1e1900 */
[----:B------:R-:W5:Y:S01]  /*3830*/  LDG.E R222, desc[UR34][R2.64+0x20] ;  /* 0x0000202202de7981 */ /* 0x000f62000c1e1900 */
[-C--:B---3--:R-:W-:Y:S05]  /*3840*/  HMMA.16816.F32 R20, R32, R164.reuse, RZ ;  /* 0x000000a42014723c */ /* 0x088fea00000018ff */
[----:B------:R-:W5:Y:S06]  /*3850*/  LDG.E R221, desc[UR34][R2.64+0x80] ;  /* 0x0000802202dd7981 */ /* 0x000f6c000c1e1900 */
[----:B------:R1:W5:Y:S01]  /*3860*/  LDG.E R209, desc[UR34][R2.64+0xa0] ;  /* 0x0000a02202d17981 */ /* 0x000362000c1e1900 */
[C---:B------:R-:W-:Y:S08]  /*3870*/  HMMA.16816.F32 R24, R28.reuse, R164, RZ ;  /* 0x000000a41c18723c */ /* 0x040ff000000018ff */
[-C--:B------:R-:W-:Y:S08]  /*3880*/  HMMA.16816.F32 R28, R28, R166.reuse, RZ ;  /* 0x000000a61c1c723c */ /* 0x080ff000000018ff */
[----:B------:R-:W-:Y:S08]  /*3890*/  HMMA.16816.F32 R32, R32, R166, RZ ;  /* 0x000000a62020723c */ /* 0x000ff000000018ff */
[-C--:B----4-:R-:W-:Y:S05]  /*38a0*/  HMMA.16816.F32 R4, R168, R172.reuse, R4 ;  /* 0x000000aca804723c */ /* 0x090fea0000001804 */
[----:B-1----:R-:W-:Y:S03]  /*38b0*/  IADD3 R3, PT, PT, R217, R218, RZ ;  /* 0x000000dad9037210 */ /* 0x002fe60007ffe0ff */
[C---:B------:R-:W-:Y:S02]  /*38c0*/  HMMA.16816.F32 R8, R176.reuse, R172, R8 ;  /* 0x000000acb008723c */ /* 0x040fe40000001808 */
[----:B------:R-:W1:Y:S02]  /*38d0*/  LDSM.16.M88.4 R164, [R3] ;  /* 0x0000000003a4783b */ /* 0x000e640000000200 */
[----:B------:R-:W-:Y:S04]  /*38e0*/  IMAD.IADD R2, R216, 0x1, R3 ;  /* 0x00000001d8027824 */ /* 0x000fe800078e0203 */
[-C--:B------:R-:W-:Y:S01]  /*38f0*/  HMMA.16816.F32 R12, R176, R174.reuse, R12 ;  /* 0x000000aeb00c723c */ /* 0x080fe2000000180c */
[----:B------:R-:W2:Y:S06]  /*3900*/  LDSM.16.M88.4 R188, [R3+0x1000] ;  /* 0x0010000003bc783b */ /* 0x000eac0000000200 */
[----:B------:R-:W-:Y:S01]  /*3910*/  LDSM.16.M88.4 R200, [R2+0x1000] ;  /* 0x0010000002c8783b */ /* 0x000fe20000000200 */
[C---:B------:R-:W-:Y:S05]  /*3920*/  HMMA.16816.F32 R16, R168.reuse, R174, R16 ;  /* 0x000000aea810723c */ /* 0x040fea0000001810 */
[----:B------:R-:W3:Y:S03]  /*3930*/  LDSM.16.M88.4 R172, [R2] ;  /* 0x0000000002ac783b */ /* 0x000ee60000000200 */
[-C--:B------:R-:W-:Y:S08]  /*3940*/  HMMA.16816.F32 R20, R168, R180.reuse, R20 ;  /* 0x000000b4a814723c */ /* 0x080ff00000001814 */
[C---:B------:R-:W-:Y:S08]  /*3950*/  HMMA.16816.F32 R24, R176.reuse, R180, R24 ;  /* 0x000000b4b018723c */ /* 0x040ff00000001818 */
[-C--:B------:R-:W-:Y:S01]  /*3960*/  HMMA.16816.F32 R28, R176, R182.reuse, R28 ;  /* 0x000000b6b01c723c */ /* 0x080fe2000000181c */
[----:B------:R-:W-:Y:S07]  /*3970*/  LDSM.16.M88.4 R176, [R212+0x10000] ;  /* 0x01000000d4b0783b */ /* 0x000fee0000000200 */
[----:B------:R-:W-:Y:S01]  /*3980*/  HMMA.16816.F32 R32, R168, R182, R32 ;  /* 0x000000b6a820723c */ /* 0x000fe20000001820 */
[----:B------:R-:W4:Y:S06]  /*3990*/  LDSM.16.M88.4 R168, [R217+0x2000] ;  /* 0x00200000d9a8783b */ /* 0x000f2c0000000200 */
[----:B------:R-:W4:Y:S01]  /*39a0*/  LDSM.16.M88.4 R180, [R217+0x3000] ;  /* 0x00300000d9b4783b */ /* 0x000f220000000200 */
[-C--:B-1----:R-:W-:Y:S08]  /*39b0*/  HMMA.16816.F32 R4, R164, R184.reuse, R4 ;  /* 0x000000b8a404723c */ /* 0x082ff00000001804 */
[C---:B--2---:R-:W-:Y:S08]  /*39c0*/  HMMA.16816.F32 R8, R188.reuse, R184, R8 ;  /* 0x000000b8bc08723c */ /* 0x044ff00000001808 */
[-C--:B------:R-:W-:Y:S08]  /*39d0*/  HMMA.16816.F32 R12, R188, R186.reuse, R12 ;  /* 0x000000babc0c723c */ /* 0x080ff0000000180c */
[C---:B------:R-:W-:Y:S01]  /*39e0*/  HMMA.16816.F32 R16, R164.reuse, R186, R16 ;  /* 0x000000baa410723c */ /* 0x040fe20000001810 */
[----:B------:R-:W1:Y:S07]  /*39f0*/  LDSM.16.M88.4 R184, [R212+0x10800] ;  /* 0x01080000d4b8783b */ /* 0x000e6e0000000200 */
        /* <DEDUP_REMOVED lines=26> */
[----:B------:R-:W1:Y:S07]  /*3ba0*/  LDSM.16.M88.4 R180, [R3+0x3000] ;  /* 0x0030000003b4783b */ /* 0x000e6e0000000200 */
[----:B------:R-:W-:Y:S01]  /*3bb0*/  HMMA.16816.F32 R32, R168, R186, R32 ;  /* 0x000000baa820723c */ /* 0x000fe20000001820 */
[----:B------:R-:W1:Y:S06]  /*3bc0*/  LDSM.16.M88.4 R168, [R213+0x10800] ;  /* 0x01080000d5a8783b */ /* 0x000e6c0000000200 */
        /* <DEDUP_REMOVED lines=10> */
[----:B------:R-:W-:Y:S08]  /*3c70*/  HMMA.16816.F32 R32, R164, R198, R32 ;  /* 0x000000c6a420723c */ /* 0x000ff00000001820 */
[-C--:B----4-:R-:W-:Y:S08]  /*3c80*/  HMMA.16816.F32 R4, R172, R176.reuse, R4 ;  /* 0x000000b0ac04723c */ /* 0x090ff00000001804 */
[C---:B-1----:R-:W-:Y:S08]  /*3c90*/  HMMA.16816.F32 R8, R180.reuse, R176, R8 ;  /* 0x000000b0b408723c */ /* 0x042ff00000001808 */
        /* <DEDUP_REMOVED lines=29> */
.L_x_2139:
[----:B------:R-:W1:Y:S01]  /*3e70*/  S2R R0, SR_TID.X ;  /* 0x0000000000007919 */ /* 0x000e620000002100 */
[----:B------:R-:W-:Y:S01]  /*3e80*/  UIADD3 UR5, UPT, UPT, UR33, UR9, -UR43 ;  /* 0x0000000921057290 */ /* 0x000fe2000fffe82b */
[----:B------:R-:W-:Y:S01]  /*3e90*/  VIADD R175, R246, UR61 ;  /* 0x0000003df6af7c36 */ /* 0x000fe20008000000 */
[----:B------:R-:W-:Y:S01]  /*3ea0*/  UIADD3 UR61, UPT, UPT, UR33, -UR10, -UR43 ;  /* 0x8000000a213d7290 */ /* 0x000fe2000fffe82b */
[----:B------:R-:W-:Y:S02]  /*3eb0*/  IMAD.MOV.U32 R174, RZ, RZ, 0x1 ;  /* 0x00000001ffae7424 */ /* 0x000fe400078e00ff */
[----:B------:R-:W-:Y:S02]  /*3ec0*/  IMAD.MOV.U32 R166, RZ, RZ, 0x9 ;  /* 0x00000009ffa67424 */ /* 0x000fe400078e00ff */
[C---:B------:R-:W-:Y:S02]  /*3ed0*/  VIADD R164, R175.reuse, UR5 ;  /* 0x00000005afa47c36 */ /* 0x040fe40008000000 */
[----:B------:R-:W-:Y:S02]  /*3ee0*/  VIADD R175, R175, UR61 ;  /* 0x0000003dafaf7c36 */ /* 0x000fe40008000000 */
[----:B------:R-:W-:Y:S01]  /*3ef0*/  IMAD.MOV.U32 R165, RZ, RZ, 0x21 ;  /* 0x00000021ffa57424 */ /* 0x000fe200078e00ff */
[C---:B------:R-:W-:Y:S01]  /*3f00*/  VIADDMNMX R174, R164.reuse, R174, UR33, PT ;  /* 0x00000021a4ae7e46 */ /* 0x040fe2000b8001ae */
[----:B------:R-:W-:Y:S01]  /*3f10*/  IMAD.MOV.U32 R167, RZ, RZ, 0x29 ;  /* 0x00000029ffa77424 */ /* 0x000fe200078e00ff */
[C---:B------:R-:W-:Y:S02]  /*3f20*/  VIADDMNMX R166, R164.reuse, R166, UR33, PT ;  /* 0x00000021a4a67e46 */ /* 0x040fe4000b8001a6 */
[C---:B------:R-:W-:Y:S02]  /*3f30*/  VIADDMNMX R165, R164.reuse, R165, UR33, PT ;  /* 0x00000021a4a57e46 */ /* 0x040fe4000b8001a5 */
[----:B------:R-:W-:Y:S02]  /*3f40*/  VIADDMNMX R164, R164, R167, UR33, PT ;  /* 0x00000021a4a47e46 */ /* 0x000fe4000b8001a7 */
[----:B-1----:R-:W-:Y:S01]  /*3f50*/  SHF.R.U32.HI R3, RZ, 0x1, R0 ;  /* 0x00000001ff037819 */ /* 0x002fe20000011600 */
[----:B------:R-:W-:Y:S02]  /*3f60*/  IMAD.SHL.U32 R2, R0, 0x2, RZ ;  /* 0x0000000200027824 */ /* 0x000fe400078e00ff */
[----:B------:R-:W-:Y:S03]  /*3f70*/  IMAD.U32 R0, RZ, RZ, UR36 ;  /* 0x00000024ff007e24 */ /* 0x000fe6000f8e00ff */
[----:B------:R-:W-:Y:S04]  /*3f80*/  LOP3.LUT R2, R2, 0x6, RZ, 0xc0, !PT ;  /* 0x0000000602027812 */ /* 0x000fe800078ec0ff */
[----:B------:R-:W-:Y:S02]  /*3f90*/  LOP3.LUT R2, R2, 0x1e0, R3, 0xf8, !PT ;  /* 0x000001e002027812 */ /* 0x000fe400078ef803 */
[----:B------:R-:W-:Y:S03]  /*3fa0*/  VIMNMX R3, PT, PT, RZ, R175, !PT ;  /* 0x000000afff037248 */ /* 0x000fe60007fe0100 */
[----:B------:R-:W-:Y:S01]  /*3fb0*/  IMAD R0, R0, 0x80, R2 ;  /* 0x0000008000007824 */ /* 0x000fe200078e0202 */
[----:B------:R-:W-:Y:S03]  /*3fc0*/  VIADDMNMX R2, R175, 0x8, RZ, !PT ;  /* 0x00000008af027846 */ /* 0x000fe600078001ff */
[C---:B------:R-:W-:Y:S01]  /*3fd0*/  VIADD R173, R0.reuse, 0x1 ;  /* 0x0000000100ad7836 */ /* 0x040fe20000000000 */
[CC--:B------:R-:W-:Y:S01]  /*3fe0*/  ISETP.GE.AND P3, PT, R0.reuse, R3.reuse, PT ;  /* 0x000000030000720c */ /* 0x0c0fe20003f66270 */
[C---:B------:R-:W-:Y:S01]  /*3ff0*/  VIADD R172, R0.reuse, 0x8 ;  /* 0x0000000800ac7836 */ /* 0x040fe20000000000 */
[CC--:B------:R-:W-:Y:S01]  /*4000*/  ISETP.GE.AND P1, PT, R0.reuse, R2.reuse, PT ;  /* 0x000000020000720c */ /* 0x0c0fe20003f26270 */
[C---:B------:R-:W-:Y:S01]  /*4010*/  VIADD R171, R0.reuse, 0x9 ;  /* 0x0000000900ab7836 */ /* 0x040fe20000000000 */
[-C--:B------:R-:W-:Y:S01]  /*4020*/  ISETP.GE.AND P2, PT, R173, R3.reuse, PT ;  /* 0x00000003ad00720c */ /* 0x080fe20003f46270 */
[----:B------:R-:W-:Y:S01]  /*4030*/  VIADD R170, R0, 0x10 ;  /* 0x0000001000aa7836 */ /* 0x000fe20000000000 */
[----:B------:R-:W-:Y:S01]  /*4040*/  FSEL R4, R4, -INF , P3 ;  /* 0xff80000004047808 */ /* 0x000fe20001800000 */
[C---:B------:R-:W-:Y:S01]  /*4050*/  VIADD R169, R0.reuse, 0x11 ;  /* 0x0000001100a97836 */ /* 0x040fe20000000000 */
[----:B------:R-:W-:Y:S01]  /*4060*/  FSEL R5, R5, -INF , P2 ;  /* 0xff80000005057808 */ /* 0x000fe20001000000 */
[C---:B------:R-:W-:Y:S01]  /*4070*/  VIADD R168, R0.reuse, 0x18 ;  /* 0x0000001800a87836 */ /* 0x040fe20000000000 */
[-C--:B------:R-:W-:Y:S01]  /*4080*/  ISETP.GE.AND P0, PT, R173, R2.reuse, PT ;  /* 0x00000002ad00720c */ /* 0x080fe20003f06270 */
[----:B------:R-:W-:Y:S01]  /*4090*/  VIADD R167, R0, 0x19 ;  /* 0x0000001900a77836 */ /* 0x000fe20000000000 */
[CC--:B------:R-:W-:Y:S02]  /*40a0*/  ISETP.GE.AND P4, PT, R172.reuse, R3.reuse, PT ;  /* 0x00000003ac00720c */ /* 0x0c0fe40003f86270 */
        /* <DEDUP_REMOVED lines=14> */
[----:B------:R-:W-:Y:S02]  /*4190*/  VIADDMNMX R3, R175, 0x20, RZ, !PT ;  /* 0x00000020af037846 */ /* 0x000fe400078001ff */
        /* <DEDUP_REMOVED lines=108> */
.L_x_2140:
[----:B------:R-:W2:Y:S01]  /*4860*/  LDL R0, [R1+0x4] ;  /* 0x0000040001007983 */ /* 0x000ea20000100800 */
[----:B------:R-:W-:Y:S01]  /*4870*/  FSETP.NEU.FTZ.AND P1, PT, R252, -INF , PT ;  /* 0xff800000fc00780b */ /* 0x000fe20003f3d000 */
[----:B------:R-:W-:Y:S01]  /*4880*/  IMAD.MOV.U32 R216, RZ, RZ, 0x20 ;  /* 0x00000020ffd87424 */ /* 0x000fe200078e00ff */
[----:B------:R-:W-:Y:S01]  /*4890*/  UISETP.GT.AND UP0, UPT, UR51, UR49, UPT ;  /* 0x000000313300728c */ /* 0x000fe2000bf04270 */
[----:B------:R-:W3:Y:S01]  /*48a0*/  LDL R2, [R1] ;  /* 0x0000000001027983 */ /* 0x000ee20000100800 */
[----:B------:R-:W-:Y:S03]  /*48b0*/  IMAD.MOV.U32 R218, RZ, RZ, 0x40 ;  /* 0x00000040ffda7424 */ /* 0x000fe600078e00ff */
[----:B------:R-:W4:Y:S04]  /*48c0*/  LDL R165, [R1+0xc] ;  /* 0x00000c0001a57983 */ /* 0x000f280000100800 */
[----:B------:R-:W4:Y:S01]  /*48d0*/  LDL R164, [R1+0x8] ;  /* 0x0000080001a47983 */ /* 0x000f220000100800 */
[----:B------:R-:W1:Y:S02]  /*48e0*/  S2R R219, SR_TID.X ;  /* 0x0000000000db7919 */ /* 0x000e640000002100 */
[----:B-1----:R-:W-:Y:S02]  /*48f0*/  IMAD.SHL.U32 R220, R219, 0x8, RZ ;  /* 0x00000008dbdc7824 */ /* 0x002fe400078e00ff */
[C---:B--2---:R-:W-:Y:S01]  /*4900*/  FMUL.FTZ R3, R0.reuse, 1.4426950216293334961 ;  /* 0x3fb8aa3b00037820 */ /* 0x044fe20000410000 */
[----:B------:R-:W-:Y:S01]  /*4910*/  FSETP.NEU.FTZ.AND P0, PT, R0, -INF , PT ;  /* 0xff8000000000780b */ /* 0x000fe20003f1d000 */
[C---:B---3--:R-:W-:Y:S03]  /*4920*/  FMUL.FTZ R0, R2.reuse, 1.4426950216293334961 ;  /* 0x3fb8aa3b02007820 */ /* 0x048fe60000410000 */
[----:B------:R-:W-:Y:S02]  /*4930*/  FSEL R3, R3, RZ, P0 ;  /* 0x000000ff03037208 */ /* 0x000fe40000000000 */
[----:B------:R-:W-:Y:S01]  /*4940*/  FSETP.NEU.FTZ.AND P0, PT, R2, -INF , PT ;  /* 0xff8000000200780b */ /* 0x000fe20003f1d000 */
[----:B------:R-:W-:Y:S02]  /*4950*/  IMAD.U32 R2, RZ, RZ, UR36 ;  /* 0x00000024ff027e24 */ /* 0x000fe4000f8e00ff */
[--C-:B------:R-:W-:Y:S01]  /*4960*/  FFMA.FTZ R32, R32, UR12, -R3.reuse ;  /* 0x0000000c20207c23 */ /* 0x100fe20008010803 */
[--C-:B------:R-:W-:Y:S01]  /*4970*/  FFMA.FTZ R33, R33, UR12, -R3.reuse ;  /* 0x0000000c21217c23 */ /* 0x100fe20008010803 */
[----:B------:R-:W-:Y:S01]  /*4980*/  FSEL R0, R0, RZ, P0 ;  /* 0x000000ff00007208 */ /* 0x000fe20000000000 */
[--C-:B------:R-:W-:Y:S01]  /*4990*/  FFMA.FTZ R20, R20, UR12, -R3.reuse ;  /* 0x0000000c14147c23 */ /* 0x100fe20008010803 */
[----:B------:R1:W-:Y:S01]  /*49a0*/  MUFU.EX2 R238, R32 ;  /* 0x0000002000ee7308 */ /* 0x0003e20000000800 */
[----:B------:R-:W-:Y:S01]  /*49b0*/  FSETP.NEU.FTZ.AND P0, PT, R251, -INF , PT ;  /* 0xff800000fb00780b */ /* 0x000fe20003f1d000 */
[--C-:B------:R-:W-:Y:S01]  /*49c0*/  FFMA.FTZ R16, R16, UR12, -R3.reuse ;  /* 0x0000000c10107c23 */ /* 0x100fe20008010803 */
[--C-:B------:R-:W-:Y:S01]  /*49d0*/  FFMA.FTZ R34, R34, UR12, -R0.reuse ;  /* 0x0000000c22227c23 */ /* 0x100fe20008010800 */
[--C-:B------:R-:W-:Y:S01]  /*49e0*/  FFMA.FTZ R35, R35, UR12, -R0.reuse ;  /* 0x0000000c23237c23 */ /* 0x100fe20008010800 */
[--C-:B------:R-:W-:Y:S01]  /*49f0*/  FFMA.FTZ R23, R23, UR12, -R0.reuse ;  /* 0x0000000c17177c23 */ /* 0x100fe20008010800 */
[--C-:B------:R-:W-:Y:S01]  /*4a00*/  FFMA.FTZ R19, R19, UR12, -R0.reuse ;  /* 0x0000000c13137c23 */ /* 0x100fe20008010800 */
[--C-:B------:R-:W-:Y:S03]  /*4a10*/  FFMA.FTZ R22, R22, UR12, -R0.reuse ;  /* 0x0000000c16167c23 */ /* 0x100fe60008010800 */
[----:B------:R2:W3:Y:S01]  /*4a20*/  MUFU.EX2 R239, R33 ;  /* 0x0000002100ef7308 */ /* 0x0004e20000000800 */
[--C-:B------:R-:W-:Y:S01]  /*4a30*/  FFMA.FTZ R195, R6, UR12, -R0.reuse ;  /* 0x0000000c06c37c23 */ /* 0x100fe20008010800 */
[----:B------:R-:W-:Y:S01]  /*4a40*/  FFMA.FTZ R18, R18, UR12, -R0 ;  /* 0x0000000c12127c23 */ /* 0x000fe20008010800 */
[--C-:B------:R-:W-:Y:S01]  /*4a50*/  FFMA.FTZ R17, R17, UR12, -R3.reuse ;  /* 0x0000000c11117c23 */ /* 0x100fe20008010803 */
[--C-:B------:R-:W-:Y:S01]  /*4a60*/  FFMA.FTZ R227, R21, UR12, -R3.reuse ;  /* 0x0000000c15e37c23 */ /* 0x100fe20008010803 */
[--C-:B------:R-:W-:Y:S01]  /*4a70*/  FFMA.FTZ R202, R4, UR12, -R3.reuse ;  /* 0x0000000c04ca7c23 */ /* 0x100fe20008010803 */
[----:B------:R-:W-:Y:S01]  /*4a80*/  FFMA.FTZ R193, R5, UR12, -R3 ;  /* 0x0000000c05c17c23 */ /* 0x000fe20008010803 */
[--C-:B------:R-:W-:Y:S03]  /*4a90*/  SHF.R.U32.HI R3, RZ, 0x5, R219.reuse ;  /* 0x00000005ff037819 */ /* 0x100fe600000116db */
[----:B------:R3:W-:Y:S01]  /*4aa0*/  MUFU.EX2 R235, R20 ;  /* 0x0000001400eb7308 */ /* 0x0007e20000000800 */
[----:B-1----:R-:W-:Y:S01]  /*4ab0*/  SHF.R.U32.HI R32, RZ, 0x6, R219 ;  /* 0x00000006ff207819 */ /* 0x002fe200000116db */
[----:B------:R-:W-:Y:S01]  /*4ac0*/  IMAD.SHL.U32 R5, R219, 0x10, RZ ;  /* 0x00000010db057824 */ /* 0x000fe200078e00ff */
[----:B------:R-:W-:Y:S01]  /*4ad0*/  LOP3.LUT R3, R3, 0x1, RZ, 0xc0, !PT ;  /* 0x0000000103037812 */ /* 0x000fe200078ec0ff */
[----:B------:R-:W-:Y:S02]  /*4ae0*/  IMAD.SHL.U32 R4, R219, 0x20, RZ ;  /* 0x00000020db047824 */ /* 0x000fe400078e00ff */
[----:B------:R-:W-:Y:S02]  /*4af0*/  IMAD R32, R2, 0x4, R32 ;  /* 0x0000000402207824 */ /* 0x000fe400078e0220 */
[----:B------:R-:W-:Y:S02]  /*4b00*/  FMUL.FTZ R2, R252, 1.4426950216293334961 ;  /* 0x3fb8aa3bfc027820 */ /* 0x000fe40000410000 */
[----:B------:R-:W-:Y:S01]  /*4b10*/  MUFU.EX2 R233, R16 ;  /* 0x0000001000e97308 */ /* 0x000fe20000000800 */
[----:B--2---:R-:W-:Y:S01]  /*4b20*/  FFMA.FTZ R33, R7, UR12, -R0 ;  /* 0x0000000c07217c23 */ /* 0x004fe20008010800 */
[----:B------:R-:W-:Y:S01]  /*4b30*/  FMUL.FTZ R0, R251, 1.4426950216293334961 ;  /* 0x3fb8aa3bfb007820 */ /* 0x000fe20000410000 */
[----:B------:R-:W-:Y:S04]  /*4b40*/  FSEL R2, R2, RZ, P1 ;  /* 0x000000ff02027208 */ /* 0x000fe80000800000 */
[----:B------:R-:W-:Y:S03]  /*4b50*/  FSEL R0, R0, RZ, P0 ;  /* 0x000000ff00007208 */ /* 0x000fe60000000000 */
[----:B------:R1:W-:Y:S01]  /*4b60*/  MUFU.EX2 R230, R17 ;  /* 0x0000001100e67308 */ /* 0x0003e20000000800 */
[--C-:B------:R-:W-:Y:S01]  /*4b70*/  FFMA.FTZ R196, R8, UR12, -R2.reuse ;  /* 0x0000000c08c47c23 */ /* 0x100fe20008010802 */
[----:B------:R-:W-:Y:S01]  /*4b80*/  FFMA.FTZ R191, R9, UR12, -R2 ;  /* 0x0000000c09bf7c23 */ /* 0x000fe20008010802 */
[----:B----4-:R-:W-:Y:S04]  /*4b90*/  IMAD.WIDE.U32 R8, R165, -0x2daee0ad, RZ ;  /* 0xd2511f53a5087825 */ /* 0x010fe800078e00ff */
[--C-:B------:R-:W-:Y:S01]  /*4ba0*/  FFMA.FTZ R30, R30, UR12, -R0.reuse ;  /* 0x0000000c1e1e7c23 */ /* 0x100fe20008010800 */
[----:B------:R-:W-:Y:S01]  /*4bb0*/  LOP3.LUT P0, RZ, R219, 0x8, RZ, 0xc0, !PT ;  /* 0x00000008dbff7812 */ /* 0x000fe2000780c0ff */
[--C-:B------:R-:W-:Y:S01]  /*4bc0*/  FFMA.FTZ R31, R31, UR12, -R0.reuse ;  /* 0x0000000c1f1f7c23 */ /* 0x100fe20008010800 */
[--C-:B------:R-:W-:Y:S01]  /*4bd0*/  FFMA.FTZ R27, R27, UR12, -R0.reuse ;  /* 0x0000000c1b1b7c23 */ /* 0x100fe20008010800 */
[--C-:B------:R-:W-:Y:S01]  /*4be0*/  FFMA.FTZ R26, R26, UR12, -R0.reuse ;  /* 0x0000000c1a1a7c23 */ /* 0x100fe20008010800 */
[--C-:B------:R-:W-:Y:S01]  /*4bf0*/  FFMA.FTZ R194, R11, UR12, -R0.reuse ;  /* 0x0000000c0bc27c23 */ /* 0x100fe20008010800 */
[--C-:B------:R-:W-:Y:S01]  /*4c00*/  FFMA.FTZ R192, R10, UR12, -R0.reuse ;  /* 0x0000000c0ac07c23 */ /* 0x100fe20008010800 */
[--C-:B------:R-:W-:Y:S01]  /*4c10*/  FFMA.FTZ R203, R14, UR12, -R0.reuse ;  /* 0x0000000c0ecb7c23 */ /* 0x100fe20008010800 */
[----:B------:R-:W-:Y:S01]  /*4c20*/  FFMA.FTZ R201, R15, UR12, -R0 ;  /* 0x0000000c0fc97c23 */ /* 0x000fe20008010800 */
[--C-:B------:R-:W-:Y:S01]  /*4c30*/  FFMA.FTZ R28, R28, UR12, -R2.reuse ;  /* 0x0000000c1c1c7c23 */ /* 0x100fe20008010802 */
[--C-:B------:R-:W-:Y:S01]  /*4c40*/  FFMA.FTZ R29, R29, UR12, -R2.reuse ;  /* 0x0000000c1d1d7c23 */ /* 0x100fe20008010802 */
[--C-:B------:R-:W-:Y:S01]  /*4c50*/  FFMA.FTZ R24, R24, UR12, -R2.reuse ;  /* 0x0000000c18187c23 */ /* 0x100fe20008010802 */
[--C-:B------:R-:W-:Y:S01]  /*4c60*/  FFMA.FTZ R225, R12, UR12, -R2.reuse ;  /* 0x0000000c0ce17c23 */ /* 0x100fe20008010802 */
[--C-:B------:R-:W-:Y:S01]  /*4c70*/  FFMA.FTZ R25, R25, UR12, -R2.reuse ;  /* 0x0000000c19197c23 */ /* 0x100fe20008010802 */
[----:B------:R-:W-:Y:S01]  /*4c80*/  FFMA.FTZ R205, R13, UR12, -R2 ;  /* 0x0000000c0dcd7c23 */ /* 0x000fe20008010802 */
[----:B------:R-:W-:Y:S01]  /*4c90*/  IMAD.U32 R0, RZ, RZ, UR51 ;  /* 0x00000033ff007e24 */ /* 0x000fe2000f8e00ff */
[----:B------:R-:W-:Y:S01]  /*4ca0*/  LOP3.LUT R6, R32, UR59, R9, 0x96, !PT ;  /* 0x0000003b20067c12 */ /* 0x000fe2000f8e9609 */
[----:B------:R-:W-:Y:S01]  /*4cb0*/  IMAD.SHL.U32 R2, R219, 0x2, RZ ;  /* 0x00000002db027824 */ /* 0x000fe200078e00ff */
[----:B------:R2:W-:Y:S01]  /*4cc0*/  MUFU.EX2 R229, R18 ;  /* 0x0000001200e57308 */ /* 0x0005e20000000800 */
[----:B------:R-:W-:Y:S01]  /*4cd0*/  IMAD R0, R0, 0x4, R3 ;  /* 0x0000000400007824 */ /* 0x000fe200078e0203 */
[----:B------:R-:W-:Y:S01]  /*4ce0*/  LOP3.LUT R3, R5, 0x1c0, RZ, 0xc0, !PT ;  /* 0x000001c005037812 */ /* 0x000fe200078ec0ff */
[----:B------:R-:W-:Y:S01]  /*4cf0*/  IMAD.WIDE.U32 R6, R6, -0x326172a9, RZ ;  /* 0xcd9e8d5706067825 */ /* 0x000fe200078e00ff */
[----:B------:R-:W-:Y:S02]  /*4d00*/  LOP3.LUT R5, R2, 0x7006, R4, 0xc8, !PT ;  /* 0x0000700602057812 */ /* 0x000fe400078ec804 */
[----:B------:R-:W-:Y:S01]  /*4d10*/  LOP3.LUT R2, R3, 0x38, R2, 0xf8, !PT ;  /* 0x0000003803027812 */ /* 0x000fe200078ef802 */
[C---:B------:R-:W-:Y:S01]  /*4d20*/  IMAD.WIDE.U32 R10, R0.reuse, -0x326172a9, RZ ;  /* 0xcd9e8d57000a7825 */ /* 0x040fe200078e00ff */
[----:B------:R-:W-:Y:S02]  /*4d30*/  LOP3.LUT R9, R5, 0x400, R4, 0xf8, !PT ;  /* 0x0000040005097812 */ /* 0x000fe400078ef804 */
[----:B------:R4:W-:Y:S01]  /*4d40*/  MUFU.EX2 R228, R19 ;  /* 0x0000001300e47308 */ /* 0x0009e20000000800 */
[----:B------:R-:W-:Y:S01]  /*4d50*/  SHF.R.U32.HI R3, RZ, 0x1, R219 ;  /* 0x00000001ff037819 */ /* 0x000fe200000116db */
[----:B------:R-:W-:Y:S01]  /*4d60*/  VIADD R5, R0, 0x2 ;  /* 0x0000000200057836 */ /* 0x000fe20000000000 */
[----:B------:R-:W-:Y:S01]  /*4d70*/  LOP3.LUT R12, R164, UR60, R11, 0x96, !PT ;  /* 0x0000003ca40c7c12 */ /* 0x000fe2000f8e960b */
[----:B------:R-:W-:Y:S01]  /*4d80*/  IMAD.SHL.U32 R0, R219, 0x40, RZ ;  /* 0x00000040db007824 */ /* 0x000fe200078e00ff */
[----:B---3--:R-:W-:Y:S01]  /*4d90*/  LOP3.LUT R20, R10, UR58, R7, 0x96, !PT ;  /* 0x0000003a0a147c12 */ /* 0x008fe2000f8e9607 */
[----:B------:R-:W-:Y:S01]  /*4da0*/  IMAD.WIDE.U32 R10, R5, -0x326172a9, RZ ;  /* 0xcd9e8d57050a7825 */ /* 0x000fe200078e00ff */
[----:B------:R-:W-:Y:S03]  /*4db0*/  LOP3.LUT R2, R2, 0x20, R3, 0x78, !PT ;  /* 0x0000002002027812 */ /* 0x000fe600078e7803 */
[----:B------:R-:W3:Y:S01]  /*4dc0*/  MUFU.EX2 R237, R34 ;  /* 0x0000002200ed7308 */ /* 0x000ee20000000800 */
[----:B------:R-:W-:Y:S01]  /*4dd0*/  LOP3.LUT R5, R0, 0x1c0, RZ, 0xc0, !PT ;  /* 0x000001c000057812 */ /* 0x000fe200078ec0ff */
[----:B------:R-:W-:Y:S01]  /*4de0*/  IMAD.WIDE.U32 R14, R12, -0x2daee0ad, RZ ;  /* 0xd2511f530c0e7825 */ /* 0x000fe200078e00ff */
[----:B------:R-:W-:Y:S02]  /*4df0*/  LOP3.LUT R188, R9, R2, RZ, 0xfc, !PT ;  /* 0x0000000209bc7212 */ /* 0x000fe400078efcff */
[----:B------:R-:W-:Y:S01]  /*4e00*/  LOP3.LUT R9, R164, UR60, R11, 0x96, !PT ;  /* 0x0000003ca4097c12 */ /* 0x000fe2000f8e960b */
[----:B------:R-:W-:Y:S01]  /*4e10*/  IMAD.WIDE.U32 R20, R20, -0x2daee0ad, RZ ;  /* 0xd2511f5314147825 */ /* 0x000fe200078e00ff */
[----:B------:R-:W-:Y:S03]  /*4e20*/  LOP3.LUT R12, R10, UR58, R7, 0x96, !PT ;  /* 0x0000003a0a0c7c12 */ /* 0x000fe6000f8e9607 */
[----:B------:R-:W3:Y:S01]  /*4e30*/  MUFU.EX2 R236, R35 ;  /* 0x0000002300ec7308 */ /* 0x000ee20000000800 */
[----:B------:R-:W-:Y:S01]  /*4e40*/  LOP3.LUT R10, R8, UR57, R15, 0x96, !PT ;  /* 0x00000039080a7c12 */ /* 0x000fe2000f8e960f */
[----:B-1----:R-:W-:Y:S01]  /*4e50*/  IMAD.WIDE.U32 R16, R9, -0x2daee0ad, RZ ;  /* 0xd2511f5309107825 */ /* 0x002fe200078e00ff */
[----:B------:R-:W-:Y:S02]  /*4e60*/  LOP3.LUT R14, R14, UR50, R21, 0x96, !PT ;  /* 0x000000320e0e7c12 */ /* 0x000fe4000f8e9615 */
[----:B------:R-:W-:Y:S01]  /*4e70*/  LOP3.LUT R2, R0, 0x200, RZ, 0xc0, !PT ;  /* 0x0000020000027812 */ /* 0x000fe200078ec0ff */
[----:B------:R-:W-:Y:S01]  /*4e80*/  IMAD.WIDE.U32 R12, R12, -0x2daee0ad, RZ ;  /* 0xd2511f530c0c7825 */ /* 0x000fe200078e00ff */
[----:B------:R-:W-:Y:S03]  /*4e90*/  LOP3.LUT R9, R8, UR57, R17, 0x96, !PT ;  /* 0x0000003908097c12 */ /* 0x000fe6000f8e9611 */
[----:B------:R-:W1:Y:S01]  /*4ea0*/  MUFU.EX2 R234, R23 ;  /* 0x0000001700ea7308 */ /* 0x000e620000000800 */
[----:B------:R-:W-:Y:S01]  /*4eb0*/  LOP3.LUT R0, R5, 0x38, R220, 0xf8, !PT ;  /* 0x0000003805007812 */ /* 0x000fe200078ef8dc */
[----:B------:R-:W-:Y:S01]  /*4ec0*/  IMAD.WIDE.U32 R10, R10, -0x326172a9, RZ ;  /* 0xcd9e8d570a0a7825 */ /* 0x000fe200078e00ff */
[----:B------:R-:W-:Y:S02]  /*4ed0*/  LOP3.LUT R16, R16, UR50, R13, 0x96, !PT ;  /* 0x0000003210107c12 */ /* 0x000fe4000f8e960d */
[----:B------:R-:W-:Y:S01]  /*4ee0*/  LOP3.LUT R3, R0, 0x8, R3, 0x78, !PT ;  /* 0x0000000800037812 */ /* 0x000fe200078e7803 */
[----:B------:R-:W-:Y:S01]  /*4ef0*/  IMAD.WIDE.U32 R14, R14, -0x326172a9, RZ ;  /* 0xcd9e8d570e0e7825 */ /* 0x000fe200078e00ff */
[----:B------:R-:W-:Y:S03]  /*4f00*/  LOP3.LUT R8, R6, UR56, R11, 0x96, !PT ;  /* 0x0000003806087c12 */ /* 0x000fe6000f8e960b */
[----:B------:R-:W-:Y:S01]  /*4f10*/  MUFU.EX2 R232, R22 ;  /* 0x0000001600e87308 */ /* 0x000fe20000000800 */
[----:B------:R-:W-:Y:S01]  /*4f20*/  LOP3.LUT R0, R0, 0x8, R219, 0x78, !PT ;  /* 0x0000000800007812 */ /* 0x000fe200078e78db */
[----:B------:R-:W-:Y:S01]  /*4f30*/  IMAD.WIDE.U32 R16, R16, -0x326172a9, RZ ;  /* 0xcd9e8d5710107825 */ /* 0x000fe200078e00ff */
[----:B--2---:R-:W-:Y:S02]  /*4f40*/  LOP3.LUT R18, R10, UR48, R15, 0x96, !PT ;  /* 0x000000300a127c12 */ /* 0x004fe4000f8e960f */
[--C-:B------:R-:W-:Y:S01]  /*4f50*/  LOP3.LUT R212, R0, 0x7a00, R4.reuse, 0xf8, !PT ;  /* 0x00007a0000d47812 */ /* 0x100fe200078ef804 */
[----:B------:R-:W-:Y:S01]  /*4f60*/  IMAD.WIDE.U32 R10, R9, -0x326172a9, RZ ;  /* 0xcd9e8d57090a7825 */ /* 0x000fe200078e00ff */
[----:B------:R-:W-:Y:S03]  /*4f70*/  LOP3.LUT R2, R2, 0x400, R4, 0xf8, !PT ;  /* 0x0000040002027812 */ /* 0x000fe600078ef804 */
[----:B------:R-:W-:Y:S01]  /*4f80*/  MUFU.EX2 R226, R33 ;  /* 0x0000002100e27308 */ /* 0x000fe20000000800 */
[----:B------:R-:W-:Y:S01]  /*4f90*/  LEA R188, R188, UR4, 0x1 ;  /* 0x00000004bcbc7c11 */ /* 0x000fe2000f8e08ff */
[----:B------:R-:W-:Y:S01]  /*4fa0*/  IMAD.WIDE.U32 R8, R8, -0x2daee0ad, RZ ;  /* 0xd2511f5308087825 */ /* 0x000fe200078e00ff */
[----:B------:R-:W-:Y:S02]  /*4fb0*/  LOP3.LUT R4, R6, UR56, R11, 0x96, !PT ;  /* 0x0000003806047c12 */ /* 0x000fe4000f8e960b */
[----:B------:R-:W-:Y:S01]  /*4fc0*/  LOP3.LUT R10, R10, UR48, R17, 0x96, !PT ;  /* 0x000000300a0a7c12 */ /* 0x000fe2000f8e9611 */
[----:B----4-:R-:W-:Y:S01]  /*4fd0*/  IMAD.WIDE.U32 R18, R18, -0x2daee0ad, RZ ;  /* 0xd2511f5312127825 */ /* 0x010fe200078e00ff */
[----:B------:R-:W-:Y:S03]  /*4fe0*/  LOP3.LUT R6, R20, UR46, R9, 0x96, !PT ;  /* 0x0000002e14067c12 */ /* 0x000fe6000f8e9609 */
[----:B------:R-:W2:Y:S01]  /*4ff0*/  MUFU.EX2 R231, R24 ;  /* 0x0000001800e77308 */ /* 0x000ea20000000800 */
[----:B------:R-:W-:Y:S01]  /*5000*/  LOP3.LUT R2, R2, R3, RZ, 0xfc, !PT ;  /* 0x0000000302027212 */ /* 0x000fe200078efcff */
        /* <DEDUP_REMOVED lines=10> */
[----:B------:R-:W-:Y:S03]  /*50b0*/  LOP3.LUT R8, R14, UR45, R7, 0x96, !PT ;  /* 0x0000002d0e087c12 */ /* 0x000fe6000f8e9607 */
[----:B------:R-:W4:Y:S01]  /*50c0*/  MUFU.EX2 R205, R205 ;  /* 0x000000cd00cd7308 */ /* 0x000f220000000800 */
[----:B------:R-:W-:Y:S01]  /*50d0*/  VIADD R0, R188, 0x20000 ;  /* 0x00020000bc007836 */ /* 0x000fe20000000000 */
[----:B------:R-:W-:Y:S01]  /*50e0*/  LOP3.LUT R4, R6, UR41, R21, 0x96, !PT ;  /* 0x0000002906047c12 */ /* 0x000fe2000f8e9615 */
[----:B------:R-:W-:Y:S04]  /*50f0*/  IMAD.WIDE.U32 R6, R13, -0x326172a9, RZ ;  /* 0xcd9e8d570d067825 */ /* 0x000fe800078e00ff */
[----:B------:R-:W-:Y:S01]  /*5100*/  IMAD.WIDE.U32 R12, R12, -0x326172a9, RZ ;  /* 0xcd9e8d570c0c7825 */ /* 0x000fe200078e00ff */
[----:B------:R-:W-:Y:S02]  /*5110*/  LOP3.LUT R7, R16, UR45, R7, 0x96, !PT ;  /* 0x0000002d10077c12 */ /* 0x000fe4000f8e9607 */
[----:B------:R-:W4:Y:S01]  /*5120*/  MUFU.EX2 R225, R225 ;  /* 0x000000e100e17308 */ /* 0x000f220000000800 */
[----:B------:R-:W-:Y:S01]  /*5130*/  IMAD.WIDE.U32 R8, R8, -0x2daee0ad, RZ ;  /* 0xd2511f5308087825 */ /* 0x000fe200078e00ff */
[----:B------:R-:W-:Y:S03]  /*5140*/  LOP3.LUT R13, R6, UR41, R13, 0x96, !PT ;  /* 0x00000029060d7c12 */ /* 0x000fe6000f8e960d */
[----:B------:R-:W-:Y:S01]  /*5150*/  IMAD.WIDE.U32 R4, R4, -0x2daee0ad, RZ ;  /* 0xd2511f5304047825 */ /* 0x000fe200078e00ff */
[----:B------:R-:W-:Y:S04]  /*5160*/  LOP3.LUT R18, R18, UR24, R9, 0x96, !PT ;  /* 0x0000001812127c12 */ /* 0x000fe8000f8e9609 */
[----:B------:R-:W4:Y:S01]  /*5170*/  MUFU.EX2 R203, R203 ;  /* 0x000000cb00cb7308 */ /* 0x000f220000000800 */
[----:B------:R-:W-:Y:S01]  /*5180*/  VIADD R189, R188, 0x20020 ;  /* 0x00020020bcbd7836 */ /* 0x000fe20000000000 */
[----:B------:R-:W-:Y:S01]  /*5190*/  LOP3.LUT R9, R8, UR14, R5, 0x96, !PT ;  /* 0x0000000e08097c12 */ /* 0x000fe2000f8e9605 */
[----:B------:R-:W-:Y:S01]  /*51a0*/  @P0 VIADD R189, R0, 0xffffffe0 ;  /* 0xffffffe000bd0836 */ /* 0x000fe20000000000 */
[C---:B------:R-:W-:Y:S01]  /*51b0*/  PRMT R11, R4.reuse, 0x7771, RZ ;  /* 0x00007771040b7816 */ /* 0x040fe200000000ff */
[----:B------:R-:W-:Y:S01]  /*51c0*/  IMAD.WIDE.U32 R6, R7, -0x2daee0ad, RZ ;  /* 0xd2511f5307067825 */ /* 0x000fe200078e00ff */
[C---:B------:R-:W-:Y:S04]  /*51d0*/  PRMT R8, R4.reuse, 0x7772, RZ ;  /* 0x0000777204087816 */ /* 0x040fe800000000ff */
[----:B------:R-:W4:Y:S01]  /*51e0*/  MUFU.EX2 R201, R201 ;  /* 0x000000c900c97308 */ /* 0x000f220000000800 */
[C---:B------:R-:W-:Y:S02]  /*51f0*/  PRMT R3, R4.reuse, 0x7773, RZ ;  /* 0x0000777304037816 */ /* 0x040fe400000000ff */
[----:B------:R-:W-:Y:S01]  /*5200*/  PRMT R0, R4, 0x7770, RZ ;  /* 0x0000777004007816 */ /* 0x000fe200000000ff */
[----:B------:R-:W-:Y:S01]  /*5210*/  IMAD.WIDE.U32 R4, R13, -0x2daee0ad, RZ ;  /* 0xd2511f530d047825 */ /* 0x000fe200078e00ff */
[----:B------:R-:W-:Y:S02]  /*5220*/  ISETP.GT.U32.AND P3, PT, R11, UR11, PT ;  /* 0x0000000b0b007c0c */ /* 0x000fe4000bf64070 */
[----:B------:R-:W-:Y:S03]  /*5230*/  ISETP.GT.U32.AND P4, PT, R8, UR11, PT ;  /* 0x0000000b08007c0c */ /* 0x000fe6000bf84070 */
[----:B------:R-:W4:Y:S01]  /*5240*/  MUFU.EX2 R227, R227 ;  /* 0x000000e300e37308 */ /* 0x000f220000000800 */
[----:B------:R-:W-:Y:S02]  /*5250*/  LOP3.LUT R13, R10, UR24, R7, 0x96, !PT ;  /* 0x000000180a0d7c12 */ /* 0x000fe4000f8e9607 */
[----:B------:R-:W-:Y:S01]  /*5260*/  LOP3.LUT R8, R6, UR14, R5, 0x96, !PT ;  /* 0x0000000e06087c12 */ /* 0x000fe2000f8e9605 */
[----:B------:R-:W-:Y:S01]  /*5270*/  IMAD.WIDE.U32 R6, R18, -0x326172a9, RZ ;  /* 0xcd9e8d5712067825 */ /* 0x000fe200078e00ff */
[----:B------:R-:W-:Y:S02]  /*5280*/  ISETP.LE.U32.AND P6, PT, R0, UR11, PT ;  /* 0x0000000b00007c0c */ /* 0x000fe4000bfc3070 */
[----:B------:R-:W-:Y:S03]  /*5290*/  LOP3.LUT R0, R9, 0xff, RZ, 0xc0, !PT ;  /* 0x000000ff09007812 */ /* 0x000fe600078ec0ff */
[----:B------:R-:W-:Y:S01]  /*52a0*/  MUFU.EX2 R195, R195 ;  /* 0x000000c300c37308 */ /* 0x000fe20000000800 */
[----:B------:R-:W-:Y:S01]  /*52b0*/  ISETP.GT.U32.AND P0, PT, R3, UR11, PT ;  /* 0x0000000b03007c0c */ /* 0x000fe2000bf04070 */
[----:B------:R-:W-:Y:S01]  /*52c0*/  @P3 FADD.FTZ R239, -R239, -RZ ;  /* 0x800000ffefef3221 */ /* 0x000fe20000010100 */
[----:B------:R-:W-:Y:S01]  /*52d0*/  ISETP.LE.U32.AND P5, PT, R0, UR11, PT ;  /* 0x0000000b00007c0c */ /* 0x000fe2000bfa3070 */
[----:B---3--:R-:W-:Y:S01]  /*52e0*/  @P4 FADD.FTZ R237, -R237, -RZ ;  /* 0x800000ffeded4221 */ /* 0x008fe20000010100 */
[----:B------:R-:W-:Y:S02]  /*52f0*/  LOP3.LUT R3, R20, UR15, R7, 0x96, !PT ;  /* 0x0000000f14037c12 */ /* 0x000fe4000f8e9607 */
[----:B------:R-:W-:Y:S03]  /*5300*/  PRMT R7, R6, 0x7770, RZ ;  /* 0x0000777006077816 */ /* 0x000fe600000000ff */
[----:B------:R-:W-:Y:S01]  /*5310*/  MUFU.EX2 R194, R194 ;  /* 0x000000c200c27308 */ /* 0x000fe20000000800 */
[----:B------:R-:W-:Y:S01]  /*5320*/  SHF.R.U32.HI R0, RZ, 0x18, R9 ;  /* 0x00000018ff007819 */ /* 0x000fe20000011609 */
[----:B------:R-:W-:Y:S01]  /*5330*/  @!P6 FADD.FTZ R238, -R238, -RZ ;  /* 0x800000ffeeeee221 */ /* 0x000fe20000010100 */
[----:B------:R-:W-:Y:S02]  /*5340*/  ISETP.LE.U32.AND P3, PT, R7, UR11, PT ;  /* 0x0000000b07007c0c */ /* 0x000fe4000bf63070 */
[----:B------:R-:W-:Y:S01]  /*5350*/  ISETP.LE.U32.AND P2, PT, R0, UR11, PT ;  /* 0x0000000b00007c0c */ /* 0x000fe2000bf43070 */
[----:B------:R-:W-:Y:S01]  /*5360*/  @P0 FADD.FTZ R236, -R236, -RZ ;  /* 0x800000ffecec0221 */ /* 0x000fe20000010100 */
[C---:B------:R-:W-:Y:S01]  /*5370*/  PRMT R15, R4.reuse, 0x7772, RZ ;  /* 0x00007772040f7816 */ /* 0x040fe200000000ff */
[----:B------:R-:W-:Y:S01]  /*5380*/  @!P5 FADD.FTZ R235, -R235, -RZ ;  /* 0x800000ffebebd221 */ /* 0x000fe20000010100 */
[C---:B------:R-:W-:Y:S01]  /*5390*/  PRMT R14, R4.reuse, 0x7773, RZ ;  /* 0x00007773040e7816 */ /* 0x040fe200000000ff */
[----:B------:R-:W-:Y:S01]  /*53a0*/  MUFU.EX2 R196, R196 ;  /* 0x000000c400c47308 */ /* 0x000fe20000000800 */
[C---:B------:R-:W-:Y:S02]  /*53b0*/  PRMT R11, R4.reuse, 0x7770, RZ ;  /* 0x00007770040b7816 */ /* 0x040fe400000000ff */
[----:B------:R-:W-:Y:S02]  /*53c0*/  PRMT R10, R4, 0x7771, RZ ;  /* 0x00007771040a7816 */ /* 0x000fe400000000ff */
[C---:B------:R-:W-:Y:S01]  /*53d0*/  PRMT R5, R6.reuse, 0x7771, RZ ;  /* 0x0000777106057816 */ /* 0x040fe200000000ff */
[----:B------:R-:W-:Y:S01]  /*53e0*/  @!P3 FADD.FTZ R233, -R233, -RZ ;  /* 0x800000ffe9e9b221 */ /* 0x000fe20000010100 */
[----:B------:R-:W-:Y:S01]  /*53f0*/  PRMT R4, R6, 0x7772, RZ ;  /* 0x0000777206047816 */ /* 0x000fe200000000ff */
[----:B-1----:R-:W-:Y:S01]  /*5400*/  @!P2 FADD.FTZ R234, -R234, -RZ ;  /* 0x800000ffeaeaa221 */ /* 0x002fe20000010100 */
[----:B------:R-:W-:Y:S01]  /*5410*/  PRMT R6, R6, 0x7773, RZ ;  /* 0x0000777306067816 */ /* 0x000fe200000000ff */
[----:B------:R-:W-:Y:S01]  /*5420*/  MUFU.EX2 R193, R193 ;  /* 0x000000c100c17308 */ /* 0x000fe20000000800 */
[----:B------:R-:W-:Y:S02]  /*5430*/  PRMT R0, R9, 0x7632, R0 ;  /* 0x0000763209007816 */ /* 0x000fe40000000000 */
[----:B------:R-:W-:Y:S02]  /*5440*/  ISETP.GT.U32.AND P4, PT, R5, UR11, PT ;  /* 0x0000000b05007c0c */ /* 0x000fe4000bf84070 */
[----:B------:R-:W-:Y:S01]  /*5450*/  ISETP.GT.U32.AND P0, PT, R4, UR11, PT ;  /* 0x0000000b04007c0c */ /* 0x000fe2000bf04070 */
[----:B------:R-:W-:Y:S01]  /*5460*/  IMAD.WIDE.U32 R4, R13, -0x326172a9, RZ ;  /* 0xcd9e8d570d047825 */ /* 0x000fe200078e00ff */
[----:B------:R-:W-:Y:S03]  /*5470*/  ISETP.GT.U32.AND P5, PT, R6, UR11, PT ;  /* 0x0000000b06007c0c */ /* 0x000fe6000bfa4070 */
[----:B------:R-:W-:Y:S01]  /*5480*/  MUFU.EX2 R191, R191 ;  /* 0x000000bf00bf7308 */ /* 0x000fe20000000800 */
[----:B------:R-:W-:Y:S02]  /*5490*/  LOP3.LUT R6, R0, 0xff, RZ, 0xc0, !PT ;  /* 0x000000ff00067812 */ /* 0x000fe400078ec0ff */
[----:B------:R-:W-:Y:S02]  /*54a0*/  LOP3.LUT R0, R8, 0xff, RZ, 0xc0, !PT ;  /* 0x000000ff08007812 */ /* 0x000fe400078ec0ff */
[----:B------:R-:W-:Y:S02]  /*54b0*/  ISETP.LE.U32.AND P1, PT, R11, UR11, PT ;  /* 0x0000000b0b007c0c */ /* 0x000fe4000bf23070 */
[----:B------:R-:W-:Y:S01]  /*54c0*/  ISETP.LE.U32.AND P3, PT, R0, UR11, PT ;  /* 0x0000000b00007c0c */ /* 0x000fe2000bf63070 */
[----:B------:R-:W-:Y:S01]  /*54d0*/  @P4 FADD.FTZ R230, -R230, -RZ ;  /* 0x800000ffe6e64221 */ /* 0x000fe20000010100 */
[----:B------:R-:W-:Y:S01]  /*54e0*/  ISETP.GT.U32.AND P6, PT, R10, UR11, PT ;  /* 0x0000000b0a007c0c */ /* 0x000fe2000bfc4070 */
[----:B------:R-:W-:Y:S01]  /*54f0*/  @P0 FADD.FTZ R229, -R229, -RZ ;  /* 0x800000ffe5e50221 */ /* 0x000fe20000010100 */
[----:B------:R-:W-:Y:S01]  /*5500*/  ISETP.LE.U32.AND P2, PT, R6, UR11, PT ;  /* 0x0000000b06007c0c */ /* 0x000fe2000bf43070 */
[----:B------:R-:W-:Y:S01]  /*5510*/  @P5 FADD.FTZ R228, -R228, -RZ ;  /* 0x800000ffe4e45221 */ /* 0x000fe20000010100 */
[----:B------:R-:W-:Y:S01]  /*5520*/  LOP3.LUT R0, R12, UR15, R5, 0x96, !PT ;  /* 0x0000000f0c007c12 */ /* 0x000fe2000f8e9605 */
[----:B------:R-:W-:Y:S01]  /*5530*/  MUFU.EX2 R192, R192 ;  /* 0x000000c000c07308 */ /* 0x000fe20000000800 */
[C---:B------:R-:W-:Y:S02]  /*5540*/  PRMT R11, R4.reuse, 0x7772, RZ ;  /* 0x00007772040b7816 */ /* 0x040fe400000000ff */
[C---:B------:R-:W-:Y:S02]  /*5550*/  PRMT R10, R4.reuse, 0x7773, RZ ;  /* 0x00007773040a7816 */ /* 0x040fe400000000ff */
[----:B------:R-:W-:Y:S01]  /*5560*/  SHF.R.U32.HI R7, RZ, 0x18, R3 ;  /* 0x00000018ff077819 */ /* 0x000fe20000011603 */
[----:B--2---:R-:W-:Y:S01]  /*5570*/  @!P3 FADD.FTZ R231, -R231, -RZ ;  /* 0x800000ffe7e7b221 */ /* 0x004fe20000010100 */
[C---:B------:R-:W-:Y:S03]  /*5580*/  PRMT R6, R4.reuse, 0x7770, RZ ;  /* 0x0000777004067816 */ /* 0x040fe600000000ff */
[----:B------:R-:W-:Y:S01]  /*5590*/  MUFU.EX2 R207, R25 ;  /* 0x0000001900cf7308 */ /* 0x000fe20000000800 */
[----:B------:R-:W-:Y:S01]  /*55a0*/  PRMT R5, R4, 0x7771, RZ ;  /* 0x0000777104057816 */ /* 0x000fe200000000ff */
[----:B------:R-:W-:Y:S01]  /*55b0*/  @!P2 FADD.FTZ R232, -R232, -RZ ;  /* 0x800000ffe8e8a221 */ /* 0x000fe20000010100 */
[----:B------:R-:W-:Y:S02]  /*55c0*/  LOP3.LUT R4, R3, 0xff, RZ, 0xc0, !PT ;  /* 0x000000ff03047812 */ /* 0x000fe400078ec0ff */
[----:B------:R-:W-:Y:S01]  /*55d0*/  ISETP.LE.U32.AND P4, PT, R7, UR11, PT ;  /* 0x0000000b07007c0c */ /* 0x000fe2000bf83070 */
[----:B------:R-:W-:Y:S01]  /*55e0*/  IMAD.MOV.U32 R7, RZ, RZ, 0x10 ;  /* 0x00000010ff077424 */ /* 0x000fe200078e00ff */
[----:B------:R-:W-:Y:S03]  /*55f0*/  ISETP.LE.U32.AND P0, PT, R4, UR11, PT ;  /* 0x0000000b04007c0c */ /* 0x000fe6000bf03070 */
[----:B------:R-:W-:Y:S01]  /*5600*/  MUFU.EX2 R198, R27 ;  /* 0x0000001b00c67308 */ /* 0x000fe20000000800 */
[----:B------:R-:W-:Y:S02]  /*5610*/  LOP3.LUT R9, R9, 0xffff, RZ, 0xc0, !PT ;  /* 0x0000ffff09097812 */ /* 0x000fe400078ec0ff */
[----:B------:R-:W-:Y:S02]  /*5620*/  ISETP.GT.U32.AND P2, PT, R5, UR11, PT ;  /* 0x0000000b05007c0c */ /* 0x000fe4000bf44070 */
[----:B------:R-:W-:Y:S02]  /*5630*/  SHF.R.U32.HI R4, RZ, 0x8, R9 ;  /* 0x00000008ff047819 */ /* 0x000fe40000011609 */
[----:B------:R-:W-:Y:S03]  /*5640*/  ISETP.LE.U32.AND P5, PT, R6, UR11, PT ;  /* 0x0000000b06007c0c */ /* 0x000fe6000bfa3070 */
[----:B------:R-:W-:Y:S01]  /*5650*/  MUFU.EX2 R197, R26 ;  /* 0x0000001a00c57308 */ /* 0x000fe20000000800 */
[----:B------:R-:W-:Y:S01]  /*5660*/  LOP3.LUT R4, R4, 0xffff, RZ, 0xc0, !PT ;  /* 0x0000ffff04047812 */ /* 0x000fe200078ec0ff */
[----:B------:R-:W-:Y:S01]  /*5670*/  @!P4 FADD.FTZ R226, -R226, -RZ ;  /* 0x800000ffe2e2c221 */ /* 0x000fe20000010100 */
[----:B------:R-:W-:Y:S01]  /*5680*/  ISETP.GT.U32.AND P3, PT, R11, UR11, PT ;  /* 0x0000000b0b007c0c */ /* 0x000fe2000bf64070 */
[----:B----4-:R-:W-:Y:S01]  /*5690*/  @!P0 FADD.FTZ R202, -R202, -RZ ;  /* 0x800000ffcaca8221 */ /* 0x010fe20000010100 */
[----:B------:R-:W-:Y:S02]  /*56a0*/  ISETP.GT.U32.AND P4, PT, R10, UR11, PT ;  /* 0x0000000b0a007c0c */ /* 0x000fe4000bf84070 */
[----:B------:R-:W-:Y:S01]  /*56b0*/  ISETP.LE.U32.AND P0, PT, R4, UR11, PT ;  /* 0x0000000b04007c0c */ /* 0x000fe2000bf03070 */
[----:B------:R-:W-:Y:S01]  /*56c0*/  @P2 FADD.FTZ R205, -R205, -RZ ;  /* 0x800000ffcdcd2221 */ /* 0x000fe20000010100 */
[----:B------:R-:W-:Y:S01]  /*56d0*/  LOP3.LUT R4, R8, 0xffff, RZ, 0xc0, !PT ;  /* 0x0000ffff08047812 */ /* 0x000fe200078ec0ff */
[----:B------:R-:W1:Y:S01]  /*56e0*/  MUFU.EX2 R204, R28 ;  /* 0x0000001c00cc7308 */ /* 0x000e620000000800 */
[----:B------:R-:W-:Y:S01]  /*56f0*/  PRMT R6, R3, 0x7632, R6 ;  /* 0x0000763203067816 */ /* 0x000fe20000000006 */
[----:B------:R-:W-:Y:S01]  /*5700*/  @!P5 FADD.FTZ R225, -R225, -RZ ;  /* 0x800000ffe1e1d221 */ /* 0x000fe20000010100 */
[----:B------:R-:W-:Y:S02]  /*5710*/  LOP3.LUT R5, R0, 0xff, RZ, 0xc0, !PT ;  /* 0x000000ff00057812 */ /* 0x000fe400078ec0ff */
[----:B------:R-:W-:Y:S01]  /*5720*/  SHF.R.U32.HI R4, RZ, 0x8, R4 ;  /* 0x00000008ff047819 */ /* 0x000fe20000011604 */
[----:B------:R-:W-:Y:S01]  /*5730*/  @P3 FADD.FTZ R203, -R203, -RZ ;  /* 0x800000ffcbcb3221 */ /* 0x000fe20000010100 */
[----:B------:R-:W-:Y:S01]  /*5740*/  LOP3.LUT R6, R6, 0xff, RZ, 0xc0, !PT ;  /* 0x000000ff06067812 */ /* 0x000fe200078ec0ff */
[----:B------:R-:W-:Y:S01]  /*5750*/  @P4 FADD.FTZ R201, -R201, -RZ ;  /* 0x800000ffc9c94221 */ /* 0x000fe20000010100 */
[----:B------:R-:W-:Y:S01]  /*5760*/  LOP3.LUT R3, R3, 0xffff, RZ, 0xc0, !PT ;  /* 0x0000ffff03037812 */ /* 0x000fe200078ec0ff */
[----:B------:R-:W-:Y:S01]  /*5770*/  @!P0 FADD.FTZ R227, -R227, -RZ ;  /* 0x800000ffe3e38221 */ /* 0x000fe20000010100 */
[----:B------:R-:W-:Y:S01]  /*5780*/  ISETP.LE.U32.AND P2, PT, R5, UR11, PT ;  /* 0x0000000b05007c0c */ /* 0x000fe2000bf43070 */
[----:B------:R-:W2:Y:S01]  /*5790*/  MUFU.EX2 R206, R29 ;  /* 0x0000001d00ce7308 */ /* 0x000ea20000000800 */
[--C-:B------:R-:W-:Y:S02]  /*57a0*/  SHF.R.U32.HI R5, RZ, 0x18, R0.reuse ;  /* 0x00000018ff057819 */ /* 0x100fe40000011600 */
[----:B------:R-:W-:Y:S02]  /*57b0*/  LOP3.LUT R4, R4, 0xffff, RZ, 0xc0, !PT ;  /* 0x0000ffff04047812 */ /* 0x000fe400078ec0ff */
[----:B------:R-:W-:Y:S01]  /*57c0*/  ISETP.LE.U32.AND P5, PT, R6, UR11, PT ;  /* 0x0000000b06007c0c */ /* 0x000fe2000bfa3070 */
[----:B-1----:R-:W-:Y:S01]  /*57d0*/  @!P1 FADD.FTZ R204, -R204, -RZ ;  /* 0x800000ffcccc9221 */ /* 0x002fe20000010100 */
[----:B------:R-:W-:Y:S03]  /*57e0*/  SHF.R.U32.HI R3, RZ, 0x8, R3 ;  /* 0x00000008ff037819 */ /* 0x000fe60000011603 */
[----:B------:R-:W1:Y:S01]  /*57f0*/  MUFU.EX2 R199, R30 ;  /* 0x0000001e00c77308 */ /* 0x000e620000000800 */
[----:B------:R-:W-:Y:S02]  /*5800*/  ISETP.LE.U32.AND P3, PT, R5, UR11, PT ;  /* 0x0000000b05007c0c */ /* 0x000fe4000bf63070 */
[----:B------:R-:W-:Y:S01]  /*5810*/  ISETP.LE.U32.AND P4, PT, R4, UR11, PT ;  /* 0x0000000b04007c0c */ /* 0x000fe2000bf83070 */
[----:B------:R-:W-:Y:S01]  /*5820*/  @!P2 FADD.FTZ R196, -R196, -RZ ;  /* 0x800000ffc4c4a221 */ /* 0x000fe20000010100 */
[----:B------:R-:W-:Y:S02]  /*5830*/  LOP3.LUT R4, R3, 0xffff, RZ, 0xc0, !PT ;  /* 0x0000ffff03047812 */ /* 0x000fe400078ec0ff */
[C---:B------:R-:W-:Y:S03]  /*5840*/  LOP3.LUT R3, R0.reuse, 0xffff, RZ, 0xc0, !PT ;  /* 0x0000ffff00037812 */ /* 0x040fe600078ec0ff */
[----:B------:R-:W3:Y:S01]  /*5850*/  MUFU.EX2 R200, R31 ;  /* 0x0000001f00c87308 */ /* 0x000ee20000000800 */
[----:B------:R-:W-:Y:S01]  /*5860*/  PRMT R0, R0, 0x7632, R0 ;  /* 0x0000763200007816 */ /* 0x000fe20000000000 */
[----:B------:R-:W-:Y:S01]  /*5870*/  @!P5 FADD.FTZ R195, -R195, -RZ ;  /* 0x800000ffc3c3d221 */ /* 0x000fe20000010100 */
[----:B------:R-:W-:Y:S01]  /*5880*/  SHF.R.U32.HI R3, RZ, 0x8, R3 ;  /* 0x00000008ff037819 */ /* 0x000fe20000011603 */
[----:B--2---:R-:W-:Y:S01]  /*5890*/  @P6 FADD.FTZ R206, -R206, -RZ ;  /* 0x800000ffcece6221 */ /* 0x004fe20000010100 */
[----:B------:R-:W-:Y:S01]  /*58a0*/  ISETP.LE.U32.AND P0, PT, R4, UR11, PT ;  /* 0x0000000b04007c0c */ /* 0x000fe2000bf03070 */
[----:B------:R-:W-:Y:S01]  /*58b0*/  @!P3 FADD.FTZ R194, -R194, -RZ ;  /* 0x800000ffc2c2b221 */ /* 0x000fe20000010100 */
[----:B------:R-:W-:Y:S01]  /*58c0*/  LOP3.LUT R4, R0, 0xff, RZ, 0xc0, !PT ;  /* 0x000000ff00047812 */ /* 0x000fe200078ec0ff */
[----:B------:R-:W-:Y:S01]  /*58d0*/  @!P4 FADD.FTZ R207, -R207, -RZ ;  /* 0x800000ffcfcfc221 */ /* 0x000fe20000010100 */
[----:B------:R-:W-:Y:S02]  /*58e0*/  LOP3.LUT R0, R3, 0xffff, RZ, 0xc0, !PT ;  /* 0x0000ffff03007812 */ /* 0x000fe400078ec0ff */
[----:B------:R-:W-:Y:S02]  /*58f0*/  ISETP.LE.U32.AND P2, PT, R4, UR11, PT ;  /* 0x0000000b04007c0c */ /* 0x000fe4000bf43070 */
[----:B------:R-:W-:Y:S02]  /*5900*/  ISETP.LE.U32.AND P3, PT, R0, UR11, PT ;  /* 0x0000000b00007c0c */ /* 0x000fe4000bf63070 */
[----:B------:R-:W-:Y:S02]  /*5910*/  F2FP.RELU.F16.F32.PACK_AB R0, R226, R195 ;  /* 0x000000c3e200723e */ /* 0x000fe400000008ff */
[----:B------:R-:W-:Y:S01]  /*5920*/  PRMT R3, R8, 0x7632, R3 ;  /* 0x0000763208037816 */ /* 0x000fe20000000003 */
[----:B------:R-:W-:Y:S01]  /*5930*/  @!P0 FADD.FTZ R193, -R193, -RZ ;  /* 0x800000ffc1c18221 */ /* 0x000fe20000010100 */
[----:B------:R-:W-:Y:S01]  /*5940*/  LOP3.LUT P0, RZ, R219, 0x4, RZ, 0xc0, !PT ;  /* 0x00000004dbff7812 */ /* 0x000fe2000780c0ff */
[----:B------:R2:W-:Y:S01]  /*5950*/  STS [R188+0x20400], R0 ;  /* 0x02040000bc007388 */ /* 0x0005e20000000800 */
[----:B------:R-:W-:Y:S02]  /*5960*/  LOP3.LUT R3, R3, 0xff, RZ, 0xc0, !PT ;  /* 0x000000ff03037812 */ /* 0x000fe400078ec0ff */
[----:B------:R-:W-:Y:S01]  /*5970*/  SEL R7, R7, 0xfffffff0, !P0 ;  /* 0xfffffff007077807 */ /* 0x000fe20004000000 */
[----:B------:R-:W-:Y:S01]  /*5980*/  @!P2 FADD.FTZ R192, -R192, -RZ ;  /* 0x800000ffc0c0a221 */ /* 0x000fe20000010100 */
[----:B------:R-:W-:Y:S01]  /*5990*/  F2FP.RELU.F16.F32.PACK_AB R6, R193, R202 ;  /* 0x000000cac106723e */ /* 0x000fe200000008ff */
[----:B------:R-:W-:Y:S01]  /*59a0*/  @!P3 FADD.FTZ R191, -R191, -RZ ;  /* 0x800000ffbfbfb221 */ /* 0x000fe20000010100 */
[----:B------:R-:W-:Y:S01]  /*59b0*/  ISETP.LE.U32.AND P3, PT, R3, UR11, PT ;  /* 0x0000000b03007c0c */ /* 0x000fe2000bf63070 */
[----:B------:R-:W-:Y:S01]  /*59c0*/  IMAD.IADD R190, R188, 0x1, R7 ;  /* 0x00000001bcbe7824 */ /* 0x000fe200078e0207 */
[----:B------:R-:W-:Y:S01]  /*59d0*/  F2FP.RELU.F16.F32.PACK_AB R3, R230, R233 ;  /* 0x000000e9e603723e */ /* 0x000fe200000008ff */
[----:B------:R4:W-:Y:S01]  /*59e0*/  STS [R188+0x20000], R6 ;  /* 0x02000006bc007388 */ /* 0x0009e20000000800 */
[----:B------:R-:W-:Y:S02]  /*59f0*/  F2FP.RELU.F16.F32.PACK_AB R5, R191, R196 ;  /* 0x000000c4bf05723e */ /* 0x000fe400000008ff */
[----:B------:R-:W-:Y:S01]  /*5a00*/  F2FP.RELU.F16.F32.PACK_AB R4, R194, R192 ;  /* 0x000000c0c204723e */ /* 0x000fe200000008ff */
[----:B------:R3:W-:Y:S01]  /*5a10*/  STS [R190+0x20000], R3 ;  /* 0x02000003be007388 */ /* 0x0007e20000000800 */
[----:B------:R-:W-:Y:S02]  /*5a20*/  SHF.R.U32.HI R8, RZ, 0x18, R8 ;  /* 0x00000018ff087819 */ /* 0x000fe40000011608 */
[----:B------:R-:W-:Y:S02]  /*5a30*/  ISETP.GT.U32.AND P5, PT, R15, UR11, PT ;  /* 0x0000000b0f007c0c */ /* 0x000fe4000bfa4070 */
[----:B------:R-:W-:Y:S01]  /*5a40*/  ISETP.LE.U32.AND P2, PT, R8, UR11, PT ;  /* 0x0000000b08007c0c */ /* 0x000fe2000bf43070 */
[----:B------:R-:W-:Y:S01]  /*5a50*/  @!P3 FADD.FTZ R197, -R197, -RZ ;  /* 0x800000ffc5c5b221 */ /* 0x000fe20000010100 */
[----:B------:R-:W-:Y:S02]  /*5a60*/  ISETP.GT.U32.AND P4, PT, R14, UR11, PT ;  /* 0x0000000b0e007c0c */ /* 0x000fe4000bf84070 */
[----:B------:R-:W-:Y:S02]  /*5a70*/  LOP3.LUT P1, RZ, R219, 0x2, RZ, 0xc0, !PT ;  /* 0x00000002dbff7812 */ /* 0x000fe4000782c0ff */
[----:B--2---:R-:W-:Y:S02]  /*5a80*/  F2FP.RELU.F16.F32.PACK_AB R0, R228, R229 ;  /* 0x000000e5e400723e */ /* 0x004fe400000008ff */
[----:B------:R-:W-:Y:S02]  /*5a90*/  SEL R216, R216, 0xffffffe0, !P1 ;  /* 0xffffffe0d8d87807 */ /* 0x000fe40004800000 */
[----:B------:R-:W-:Y:S01]  /*5aa0*/  SEL R218, R218, 0xffffffc0, !P0 ;  /* 0xffffffc0dada7807 */ /* 0x000fe20004000000 */
[----:B------:R2:W-:Y:S01]  /*5ab0*/  STS [R190+0x20400], R0 ;  /* 0x02040000be007388 */ /* 0x0005e20000000800 */
[----:B-1----:R-:W-:Y:S01]  /*5ac0*/  @P5 FADD.FTZ R199, -R199, -RZ ;  /* 0x800000ffc7c75221 */ /* 0x002fe20000010100 */
[----:B------:R-:W-:Y:S01]  /*5ad0*/  @!P2 FADD.FTZ R198, -R198, -RZ ;  /* 0x800000ffc6c6a221 */ /* 0x000fe20000010100 */
[----:B------:R-:W-:Y:S01]  /*5ae0*/  IMAD.IADD R210, R208, 0x1, R216 ;  /* 0x00000001d0d27824 */ /* 0x000fe200078e02d8 */
[----:B------:R1:W-:Y:S01]  /*5af0*/  STS [R188+0x21000], R5 ;  /* 0x02100005bc007388 */ /* 0x0003e20000000800 */
[----:B----4-:R-:W-:Y:S01]  /*5b00*/  F2FP.RELU.F16.F32.PACK_AB R6, R201, R203 ;  /* 0x000000cbc906723e */ /* 0x010fe200000008ff */
[----:B---3--:R-:W-:Y:S01]  /*5b10*/  @P4 FADD.FTZ R200, -R200, -RZ ;  /* 0x800000ffc8c84221 */ /* 0x008fe20000010100 */
[--C-:B------:R-:W-:Y:S01]  /*5b20*/  IMAD.IADD R214, R216, 0x1, R212.reuse ;  /* 0x00000001d8d67824 */ /* 0x100fe200078e02d4 */
[----:B------:R3:W-:Y:S01]  /*5b30*/  STS [R188+0x21400], R4 ;  /* 0x02140004bc007388 */ /* 0x0007e20000000800 */
[----:B------:R-:W-:Y:S01]  /*5b40*/  F2FP.RELU.F16.F32.PACK_AB R3, R239, R238 ;  /* 0x000000eeef03723e */ /* 0x000fe200000008ff */
[----:B------:R-:W-:Y:S01]  /*5b50*/  IMAD.IADD R213, R218, 0x1, R212 ;  /* 0x00000001dad57824 */ /* 0x000fe200078e02d4 */
[----:B------:R-:W-:Y:S01]  /*5b60*/  FSETP.GE.FTZ.AND P2, PT, R195, RZ, PT ;  /* 0x000000ffc300720b */ /* 0x000fe20003f56000 */
[----:B------:R-:W-:Y:S01]  /*5b70*/  STS [R190+0x21400], R6 ;  /* 0x02140006be007388 */ /* 0x000fe20000000800 */
[----:B------:R-:W-:Y:S01]  /*5b80*/  FSETP.GE.FTZ.AND P4, PT, R202, RZ, PT ;  /* 0x000000ffca00720b */ /* 0x000fe20003f96000 */
[----:B------:R-:W-:Y:S01]  /*5b90*/  IMAD.IADD R215, R216, 0x1, R213 ;  /* 0x00000001d8d77824 */ /* 0x000fe200078e02d5 */
[----:B------:R-:W-:Y:S02]  /*5ba0*/  FSETP.GE.FTZ.AND P1, PT, R226, RZ, PT ;  /* 0x000000ffe200720b */ /* 0x000fe40003f36000 */
[----:B------:R-:W-:Y:S02]  /*5bb0*/  FSETP.GE.FTZ.AND P3, PT, R193, RZ, PT ;  /* 0x000000ffc100720b */ /* 0x000fe40003f76000 */
[----:B------:R-:W-:Y:S01]  /*5bc0*/  FSETP.GE.FTZ.AND P5, PT, R239, RZ, PT ;  /* 0x000000ffef00720b */ /* 0x000fe20003fb6000 */
[----:B--2---:R-:W-:Y:S01]  /*5bd0*/  IMAD.IADD R0, R7, 0x1, R189 ;  /* 0x0000000107007824 */ /* 0x004fe200078e02bd */
[----:B------:R-:W-:Y:S02]  /*5be0*/  F2FP.RELU.F16.F32.PACK_AB R7, R205, R225 ;  /* 0x000000e1cd07723e */ /* 0x000fe400000008ff */
[----:B-1----:R-:W-:Y:S03]  /*5bf0*/  F2FP.RELU.F16.F32.PACK_AB R5, R227, R235 ;  /* 0x000000ebe305723e */ /* 0x002fe600000008ff */
[----:B------:R-:W-:Y:S01]  /*5c00*/  STS [R190+0x21000], R7 ;  /* 0x02100007be007388 */ /* 0x000fe20000000800 */
[----:B---3--:R-:W-:Y:S03]  /*5c10*/  F2FP.RELU.F16.F32.PACK_AB R4, R234, R232 ;  /* 0x000000e8ea04723e */ /* 0x008fe600000008ff */
        /* <DEDUP_REMOVED lines=25> */
[-C--:B------:R-:W-:Y:S07]  /*5db0*/  HMMA.16816.F32 R12, R28, R18.reuse, RZ ;  /* 0x000000121c0c723c */ /* 0x080fee00000018ff */
[----:B------:R-:W-:Y:S01]  /*5dc0*/  LDSM.16.M88.4 R184, [R0+0x9000] ;  /* 0x0090000000b8783b */ /* 0x000fe20000000200 */
        /* <DEDUP_REMOVED lines=70> */
[----:B------:R3:W4:Y:S07]  /*6230*/  LDSM.16.M88.4 R176, [R2+0xb000] ;  /* 0x00b0000002b0783b */ /* 0x00072e0000000200 */
[-C--:B--2---:R-:W-:Y:S08]  /*6240*/  HMMA.16816.F32 R20, R172, R180.reuse, R20 ;  /* 0x000000b4ac14723c */ /* 0x084ff00000001814 */
[C---:B------:R-:W-:Y:S04]  /*6250*/  HMMA.16816.F32 R24, R184.reuse, R180, R24 ;  /* 0x000000b4b818723c */ /* 0x040fe80000001818 */
[----:B------:R-:W-:Y:S01]  /*6260*/  IMAD.SHL.U32 R180, R219, 0x40, RZ ;  /* 0x00000040dbb47824 */ /* 0x000fe200078e00ff */
[--C-:B---3--:R-:W-:Y:S03]  /*6270*/  SHF.R.U32.HI R2, RZ, 0x4, R219.reuse ;  /* 0x00000004ff027819 */ /* 0x108fe600000116db */
[-C--:B------:R-:W-:Y:S03]  /*6280*/  HMMA.16816.F32 R28, R184, R182.reuse, R28 ;  /* 0x000000b6b81c723c */ /* 0x080fe6000000181c */
[----:B------:R-:W-:Y:S02]  /*6290*/  LOP3.LUT R0, R180, 0x1c0, RZ, 0xc0, !PT ;  /* 0x000001c0b4007812 */ /* 0x000fe400078ec0ff */
[----:B------:R-:W-:Y:S02]  /*62a0*/  LOP3.LUT R224, R2, 0x8, RZ, 0xc0, !PT ;  /* 0x0000000802e07812 */ /* 0x000fe400078ec0ff */
[----:B------:R-:W-:Y:S01]  /*62b0*/  LOP3.LUT R0, R0, 0x38, R220, 0xf8, !PT ;  /* 0x0000003800007812 */ /* 0x000fe200078ef8dc */
[----:B------:R-:W-:Y:S01]  /*62c0*/  HMMA.16816.F32 R32, R172, R182, R32 ;  /* 0x000000b6ac20723c */ /* 0x000fe20000001820 */
[----:B------:R-:W2:Y:S03]  /*62d0*/  LDSM.16.M88.4 R172, [R215+0x18800] ;  /* 0x01880000d7ac783b */ /* 0x000ea60000000200 */
[----:B------:R-:W-:Y:S04]  /*62e0*/  LOP3.LUT R2, R224, 0x10, R219, 0xf8, !PT ;  /* 0x00000010e0027812 */ /* 0x000fe800078ef8db */
[----:B------:R-:W-:Y:S01]  /*62f0*/  LOP3.LUT R2, R2, R0, RZ, 0x3c, !PT ;  /* 0x0000000002027212 */ /* 0x000fe200078e3cff */
[-C--:B-1----:R-:W-:Y:S08]  /*6300*/  HMMA.16816.F32 R4, R164, R168.reuse, R4 ;  /* 0x000000a8a404723c */ /* 0x082ff00000001804 */
[C---:B----4-:R-:W-:Y:S08]  /*6310*/  HMMA.16816.F32 R8, R176.reuse, R168, R8 ;  /* 0x000000a8b008723c */ /* 0x050ff00000001808 */
[-C--:B------:R-:W-:Y:S03]  /*6320*/  HMMA.16816.F32 R12, R176, R170.reuse, R12 ;  /* 0x000000aab00c723c */ /* 0x080fe6000000180c */
[C---:B-----5:R-:W-:Y:S01]  /*6330*/  FADD.FTZ R3, -R222.reuse, R6 ;  /* 0x00000006de037221 */ /* 0x060fe20000010100 */
[C---:B------:R-:W-:Y:S01]  /*6340*/  FADD.FTZ R0, -R223.reuse, R4 ;  /* 0x00000004df007221 */ /* 0x040fe20000010100 */
[----:B------:R-:W-:Y:S01]  /*6350*/  FADD.FTZ R7, -R222, R7 ;  /* 0x00000007de077221 */ /* 0x000fe20000010100 */
[----:B------:R-:W-:Y:S02]  /*6360*/  FADD.FTZ R5, -R223, R5 ;  /* 0x00000005df057221 */ /* 0x000fe40000010100 */
[-C--:B------:R-:W-:Y:S01]  /*6370*/  FSEL R3, R3, R222.reuse, P2 ;  /* 0x000000de03037208 */ /* 0x080fe20001000000 */
[C---:B------:R-:W-:Y:S04]  /*6380*/  HMMA.16816.F32 R16, R164.reuse, R170, R16 ;  /* 0x000000aaa410723c */ /* 0x040fe80000001810 */
[-C--:B------:R-:W-:Y:S01]  /*6390*/  FSEL R0, R0, R223.reuse, P4 ;  /* 0x000000df00007208 */ /* 0x080fe20002000000 */
[----:B------:R-:W-:Y:S01]  /*63a0*/  FADD.FTZ R10, -R209, R10 ;  /* 0x0000000ad10a7221 */ /* 0x000fe20000010100 */
[----:B------:R-:W-:Y:S01]  /*63b0*/  FSEL R168, R7, R222, P1 ;  /* 0x000000de07a87208 */ /* 0x000fe20000800000 */
[----:B------:R-:W-:Y:S01]  /*63c0*/  FADD.FTZ R11, -R209, R11 ;  /* 0x0000000bd10b7221 */ /* 0x000fe20000010100 */
[----:B------:R-:W-:Y:S01]  /*63d0*/  FSETP.GE.FTZ.AND P2, PT, R192, RZ, PT ;  /* 0x000000ffc000720b */ /* 0x000fe20003f56000 */
[-C--:B--2---:R-:W-:Y:S03]  /*63e0*/  HMMA.16816.F32 R20, R164, R172.reuse, R20 ;  /* 0x000000aca414723c */ /* 0x084fe60000001814 */
[----:B------:R-:W-:Y:S01]  /*63f0*/  FSEL R169, R5, R223, P3 ;  /* 0x000000df05a97208 */ /* 0x000fe20001800000 */
[C---:B------:R-:W-:Y:S01]  /*6400*/  FADD.FTZ R8, -R221.reuse, R8 ;  /* 0x00000008dd087221 */ /* 0x040fe20000010100 */
[----:B------:R-:W-:Y:S01]  /*6410*/  FSETP.GE.FTZ.AND P1, PT, R194, RZ, PT ;  /* 0x000000ffc200720b */ /* 0x000fe20003f36000 */
[----:B------:R-:W-:Y:S01]  /*6420*/  FADD.FTZ R4, -R221, R9 ;  /* 0x00000009dd047221 */ /* 0x000fe20000010100 */
[----:B------:R-:W-:Y:S01]  /*6430*/  FSETP.GE.FTZ.AND P4, PT, R196, RZ, PT ;  /* 0x000000ffc400720b */ /* 0x000fe20003f96000 */
[----:B------:R-:W-:Y:S01]  /*6440*/  FMUL.FTZ R195, R195, R3 ;  /* 0x00000003c3c37220 */ /* 0x000fe20000410000 */
[----:B------:R-:W-:Y:S01]  /*6450*/  FSETP.GE.FTZ.AND P3, PT, R191, RZ, PT ;  /* 0x000000ffbf00720b */ /* 0x000fe20003f76000 */
[----:B------:R-:W-:Y:S01]  /*6460*/  FMUL.FTZ R6, R202, R0 ;  /* 0x00000000ca067220 */ /* 0x000fe20000410000 */
[-C--:B------:R-:W-:Y:S01]  /*6470*/  FSEL R3, R10, R209.reuse, P2 ;  /* 0x000000d10a037208 */ /* 0x080fe20001000000 */
[C---:B------:R-:W-:Y:S04]  /*6480*/  HMMA.16816.F32 R24, R176.reuse, R172, R24 ;  /* 0x000000acb018723c */ /* 0x040fe80000001818 */
[----:B------:R-:W-:Y:S01]  /*6490*/  FSEL R0, R11, R209, P1 ;  /* 0x000000d10b007208 */ /* 0x000fe20000800000 */
[C---:B------:R-:W-:Y:S01]  /*64a0*/  FADD.FTZ R14, -R209.reuse, R14 ;  /* 0x0000000ed10e7221 */ /* 0x040fe20000010100 */
        /* <DEDUP_REMOVED lines=16> */
[-C--:B------:R-:W-:Y:S01]  /*65b0*/  FSEL R5, R12, R221.reuse, P4 ;  /* 0x000000dd0c057208 */ /* 0x080fe20002000000 */
[C---:B------:R-:W-:Y:S01]  /*65c0*/  FADD.FTZ R18, -R222.reuse, R18 ;  /* 0x00000012de127221 */ /* 0x040fe20000010100 */
[----:B------:R-:W-:Y:S01]  /*65d0*/  FSEL R4, R13, R221, P3 ;  /* 0x000000dd0d047208 */ /* 0x000fe20001800000 */
[----:B------:R-:W-:Y:S01]  /*65e0*/  FADD.FTZ R19, -R222, R19 ;  /* 0x00000013de137221 */ /* 0x000fe20000010100 */
[----:B------:R-:W-:Y:S01]  /*65f0*/  FSETP.GE.FTZ.AND P2, PT, R229, RZ, PT ;  /* 0x000000ffe500720b */ /* 0x000fe20003f56000 */
[----:B------:R-:W-:Y:S01]  /*6600*/  FMUL.FTZ R14, R201, R0 ;  /* 0x00000000c90e7220 */ /* 0x000fe20000410000 */
[----:B------:R-:W-:Y:S01]  /*6610*/  FSETP.GE.FTZ.AND P1, PT, R228, RZ, PT ;  /* 0x000000ffe400720b */ /* 0x000fe20003f36000 */
[----:B------:R-:W-:Y:S01]  /*6620*/  FMUL.FTZ R10, R225, R5 ;  /* 0x00000005e10a7220 */ /* 0x000fe20000410000 */
[----:B------:R-:W-:Y:S01]  /*6630*/  F2FP.F16.F32.PACK_AB R169, R169, R6 ;  /* 0x00000006a9a9723e */ /* 0x000fe200000000ff */
[----:B------:R-:W-:Y:S01]  /*6640*/  FMUL.FTZ R6, R203, R3 ;  /* 0x00000003cb067220 */ /* 0x000fe20000410000 */
[----:B------:R-:W-:Y:S01]  /*6650*/  FSEL R3, R18, R222, P2 ;  /* 0x000000de12037208 */ /* 0x000fe20001000000 */
[----:B------:R-:W-:Y:S01]  /*6660*/  FMUL.FTZ R13, R205, R4 ;  /* 0x00000004cd0d7220 */ /* 0x000fe20000410000 */
[----:B------:R-:W-:Y:S01]  /*6670*/  FSEL R0, R19, R222, P1 ;  /* 0x000000de13007208 */ /* 0x000fe20000800000 */
[C---:B------:R-:W-:Y:S01]  /*6680*/  FADD.FTZ R17, -R223.reuse, R17 ;  /* 0x00000011df117221 */ /* 0x040fe20000010100 */
[----:B------:R-:W-:Y:S01]  /*6690*/  FSETP.GE.FTZ.AND P3, PT, R230, RZ, PT ;  /* 0x000000ffe600720b */ /* 0x000fe20003f76000 */
[----:B------:R-:W-:Y:S01]  /*66a0*/  FADD.FTZ R23, -R222, R23 ;  /* 0x00000017de177221 */ /* 0x000fe20000010100 */
[----:B------:R-:W-:Y:S01]  /*66b0*/  FSETP.GE.FTZ.AND P1, PT, R234, RZ, PT ;  /* 0x000000ffea00720b */ /* 0x000fe20003f36000 */
[----:B------:R-:W-:Y:S01]  /*66c0*/  FADD.FTZ R7, -R223, R16 ;  /* 0x00000010df077221 */ /* 0x000fe20000010100 */
[----:B------:R-:W-:Y:S01]  /*66d0*/  FSETP.GE.FTZ.AND P4, PT, R233, RZ, PT ;  /* 0x000000ffe900720b */ /* 0x000fe20003f96000 */
[-C--:B------:R-:W-:Y:S03]  /*66e0*/  HMMA.16816.F32 R28, R176, R174.reuse, R28 ;  /* 0x000000aeb01c723c */ /* 0x080fe6000000181c */
[----:B------:R-:W-:Y:S01]  /*66f0*/  F2FP.F16.F32.PACK_AB R13, R13, R10 ;  /* 0x0000000a0d0d723e */ /* 0x000fe200000000ff */
[----:B------:R-:W-:Y:S01]  /*6700*/  FMUL.FTZ R11, R229, R3 ;  /* 0x00000003e50b7220 */ /* 0x000fe20000410000 */
[-C--:B------:R-:W-:Y:S01]  /*6710*/  FSEL R4, R17, R223.reuse, P3 ;  /* 0x000000df11047208 */ /* 0x080fe20001800000 */
[----:B------:R-:W-:Y:S01]  /*6720*/  FMUL.FTZ R3, R228, R0 ;  /* 0x00000000e4037220 */ /* 0x000fe20000410000 */
[----:B------:R-:W-:Y:S01]  /*6730*/  FSEL R10, R23, R222, P1 ;  /* 0x000000de170a7208 */ /* 0x000fe20000800000 */
        /* <DEDUP_REMOVED lines=8> */
[----:B------:R-:W-:Y:S01]  /*67c0*/  FADD.FTZ R27, -R209, R27 ;  /* 0x0000001bd11b7221 */ /* 0x000fe20000010100 */
[----:B------:R-:W-:Y:S01]  /*67d0*/  FSEL R0, R0, R221, P1 ;  /* 0x000000dd00007208 */ /* 0x000fe20000800000 */
[----:B------:R-:W-:Y:S01]  /*67e0*/  FADD.FTZ R22, -R222, R22 ;  /* 0x00000016de167221 */ /* 0x000fe20000010100 */
[-C--:B------:R-:W-:Y:S01]  /*67f0*/  FSEL R4, R20, R223.reuse, P4 ;  /* 0x000000df14047208 */ /* 0x080fe20002000000 */
[----:B------:R-:W-:Y:S04]  /*6800*/  HMMA.16816.F32 R32, R164, R174, R32 ;  /* 0x000000aea420723c */ /* 0x000fe80000001820 */
[----:B------:R-:W-:Y:S01]  /*6810*/  FSEL R12, R12, R223, P3 ;  /* 0x000000df0c0c7208 */ /* 0x000fe20001800000 */
[----:B------:R-:W-:Y:S01]  /*6820*/  FMUL.FTZ R9, R233, R5 ;  /* 0x00000005e9097220 */ /* 0x000fe20000410000 */
[----:B------:R-:W-:Y:S01]  /*6830*/  FSETP.GE.FTZ.AND P1, PT, R198, RZ, PT ;  /* 0x000000ffc600720b */ /* 0x000fe20003f36000 */
[----:B------:R-:W-:Y:S01]  /*6840*/  FMUL.FTZ R4, R235, R4 ;  /* 0x00000004eb047220 */ /* 0x000fe20000410000 */
[----:B------:R-:W-:Y:S01]  /*6850*/  F2FP.F16.F32.PACK_AB R14, R14, R6 ;  /* 0x000000060e0e723e */ /* 0x000fe200000000ff */
[----:B------:R-:W-:Y:S01]  /*6860*/  FADD.FTZ R6, -R221, R25 ;  /* 0x00000019dd067221 */ /* 0x000fe20000010100 */
[----:B------:R-:W-:Y:S01]  /*6870*/  FSETP.GE.FTZ.AND P2, PT, R232, RZ, PT ;  /* 0x000000ffe800720b */ /* 0x000fe20003f56000 */
[----:B------:R-:W-:Y:S01]  /*6880*/  FMUL.FTZ R12, R227, R12 ;  /* 0x0000000ce30c7220 */ /* 0x000fe20000410000 */
[----:B------:R-:W-:Y:S01]  /*6890*/  F2FP.F16.F32.PACK_AB R3, R3, R11 ;  /* 0x0000000b0303723e */ /* 0x000fe200000000ff */
[----:B------:R-:W-:Y:S01]  /*68a0*/  FMUL.FTZ R11, R231, R0 ;  /* 0x00000000e70b7220 */ /* 0x000fe20000410000 */
[----:B------:R-:W-:Y:S01]  /*68b0*/  FSETP.GE.FTZ.AND P3, PT, R207, RZ, PT ;  /* 0x000000ffcf00720b */ /* 0x000fe20003f76000 */
[----:B------:R-:W-:Y:S01]  /*68c0*/  FADD.FTZ R5, -R209, R26 ;  /* 0x0000001ad1057221 */ /* 0x000fe20000010100 */
[----:B------:R-:W-:Y:S01]  /*68d0*/  FSEL R0, R27, R209, P1 ;  /* 0x000000d11b007208 */ /* 0x000fe20000800000 */
[----:B------:R-:W-:Y:S01]  /*68e0*/  FMUL.FTZ R168, R226, R168 ;  /* 0x000000a8e2a87220 */ /* 0x000fe20000410000 */
[----:B------:R-:W-:Y:S01]  /*68f0*/  FSEL R7, R22, R222, P2 ;  /* 0x000000de16077208 */ /* 0x000fe20001000000 */
[----:B------:R-:W-:Y:S01]  /*6900*/  FMUL.FTZ R10, R234, R10 ;  /* 0x0000000aea0a7220 */ /* 0x000fe20000410000 */
[----:B------:R-:W-:Y:S02]  /*6910*/  FSETP.GE.FTZ.AND P2, PT, R197, RZ, PT ;  /* 0x000000ffc500720b */ /* 0x000fe40003f56000 */
[----:B------:R-:W-:Y:S01]  /*6920*/  FSEL R6, R6, R221, P3 ;  /* 0x000000dd06067208 */ /* 0x000fe20001800000 */
[----:B------:R-:W-:Y:S01]  /*6930*/  FMUL.FTZ R7, R232, R7 ;  /* 0x00000007e8077220 */ /* 0x000fe20000410000 */
[----:B------:R-:W-:Y:S01]  /*6940*/  F2FP.F16.F32.PACK_AB R8, R8, R9 ;  /* 0x000000090808723e */ /* 0x000fe200000000ff */
[----:B------:R-:W-:Y:S01]  /*6950*/  FMUL.FTZ R9, R198, R0 ;  /* 0x00000000c6097220 */ /* 0x000fe20000410000 */
[----:B------:R-:W-:Y:S01]  /*6960*/  FSETP.GE.FTZ.AND P3, PT, R206, RZ, PT ;  /* 0x000000ffce00720b */ /* 0x000fe20003f76000 */
[----:B------:R-:W-:Y:S01]  /*6970*/  FADD.FTZ R0, -R209, R30 ;  /* 0x0000001ed1007221 */ /* 0x000fe20000010100 */
[----:B------:R-:W-:Y:S01]  /*6980*/  FSETP.GE.FTZ.AND P1, PT, R200, RZ, PT ;  /* 0x000000ffc800720b */ /* 0x000fe20003f36000 */
[----:B------:R-:W-:Y:S01]  /*6990*/  FMUL.FTZ R6, R207, R6 ;  /* 0x00000006cf067220 */ /* 0x000fe20000410000 */
[----:B------:R-:W-:Y:S01]  /*69a0*/  F2FP.F16.F32.PACK_AB R12, R12, R4 ;  /* 0x000000040c0c723e */ /* 0x000fe200000000ff */
[----:B------:R-:W-:Y:S01]  /*69b0*/  FADD.FTZ R4, -R221, R28 ;  /* 0x0000001cdd047221 */ /* 0x000fe20000010100 */
[----:B------:R-:W-:Y:S02]  /*69c0*/  FSEL R5, R5, R209, P2 ;  /* 0x000000d105057208 */ /* 0x000fe40001000000 */
[----:B------:R-:W-:Y:S02]  /*69d0*/  FSETP.GE.FTZ.AND P4, PT, R204, RZ, PT ;  /* 0x000000ffcc00720b */ /* 0x000fe40003f96000 */
[----:B------:R-:W-:Y:S01]  /*69e0*/  FSETP.GE.FTZ.AND P2, PT, R199, RZ, PT ;  /* 0x000000ffc700720b */ /* 0x000fe20003f56000 */
[----:B------:R-:W-:Y:S01]  /*69f0*/  FMUL.FTZ R5, R197, R5 ;  /* 0x00000005c5057220 */ /* 0x000fe20000410000 */
[----:B------:R-:W-:Y:S01]  /*6a00*/  FSEL R4, R4, R221, P4 ;  /* 0x000000dd04047208 */ /* 0x000fe20002000000 */
[----:B------:R-:W-:Y:S01]  /*6a10*/  @P3 FADD.FTZ R221, -R221, R29 ;  /* 0x0000001ddddd3221 */ /* 0x000fe20000010100 */
[----:B------:R-:W-:Y:S01]  /*6a20*/  FSEL R0, R0, R209, P2 ;  /* 0x000000d100007208 */ /* 0x000fe20001000000 */
[----:B------:R-:W-:Y:S01]  /*6a30*/  @P1 FADD.FTZ R209, -R209, R31 ;  /* 0x0000001fd1d11221 */ /* 0x000fe20000010100 */
[----:B------:R-:W-:Y:S01]  /*6a40*/  FSETP.GE.FTZ.AND P2, PT, R236, RZ, PT ;  /* 0x000000ffec00720b */ /* 0x000fe20003f56000 */
[----:B------:R-:W-:Y:S01]  /*6a50*/  FMUL.FTZ R20, R204, R4 ;  /* 0x00000004cc147220 */ /* 0x000fe20000410000 */
[----:B------:R-:W-:Y:S01]  /*6a60*/  FSETP.GE.FTZ.AND P3, PT, R238, RZ, PT ;  /* 0x000000ffee00720b */ /* 0x000fe20003f76000 */
[----:B------:R-:W-:Y:S01]  /*6a70*/  FMUL.FTZ R19, R199, R0 ;  /* 0x00000000c7137220 */ /* 0x000fe20000410000 */
[----:B------:R-:W-:Y:S01]  /*6a80*/  FSETP.GE.FTZ.AND P1, PT, R237, RZ, PT ;  /* 0x000000ffed00720b */ /* 0x000fe20003f36000 */
[----:B------:R-:W-:Y:S01]  /*6a90*/  FADD.FTZ R4, -R223, R32 ;  /* 0x00000020df047221 */ /* 0x000fe20000010100 */
[----:B------:R-:W-:Y:S01]  /*6aa0*/  F2FP.F16.F32.PACK_AB R168, R168, R195 ;  /* 0x000000c3a8a8723e */ /* 0x000fe200000000ff */
[----:B------:R-:W-:Y:S01]  /*6ab0*/  FADD.FTZ R0, -R222, R34 ;  /* 0x00000022de007221 */ /* 0x000fe20000010100 */
[----:B------:R-:W-:Y:S01]  /*6ac0*/  F2FP.F16.F32.PACK_AB R15, R191, R196 ;  /* 0x000000c4bf0f723e */ /* 0x000fe200000000ff */
        /* <DEDUP_REMOVED lines=38> */
.L_x_2141:
[----:B------:R-:W-:Y:S01]  /*6d30*/  STS [R188+0x1c000], R169 ;  /* 0x01c000a9bc007388 */ /* 0x000fe20000000800 */
[----:B-1----:R-:W-:Y:S02]  /*6d40*/  IMAD.MOV.U32 R4, RZ, RZ, 0x10 ;  /* 0x00000010ff047424 */ /* 0x002fe400078e00ff */
[----:B------:R-:W-:Y:S01]  /*6d50*/  FMUL.FTZ R223, R239, R223 ;  /* 0x000000dfefdf7220 */ /* 0x000fe20000410000 */
[----:B------:R-:W-:Y:S01]  /*6d60*/  FMUL.FTZ R5, R236, R222 ;  /* 0x000000deec057220 */ /* 0x000fe20000410000 */
[----:B------:R-:W-:Y:S01]  /*6d70*/  STS [R188+0x1c400], R168 ;  /* 0x01c400a8bc007388 */ /* 0x000fe20000000800 */
[----:B------:R-:W-:Y:S01]  /*6d80*/  F2FP.F16.F32.PACK_AB R6, R221, R20 ;  /* 0x00000014dd06723e */ /* 0x000fe200000000ff */
[----:B------:R-:W-:Y:S01]  /*6d90*/  IMAD.SHL.U32 R225, R219, 0x20, RZ ;  /* 0x00000020dbe17824 */ /* 0x000fe200078e00ff */
[----:B------:R-:W-:Y:S02]  /*6da0*/  SEL R4, R4, 0xfffffff0, !P0 ;  /* 0xfffffff004047807 */ /* 0x000fe40004000000 */
[----:B------:R1:W-:Y:S01]  /*6db0*/  STS [R190+0x1c400], R3 ;  /* 0x01c40003be007388 */ /* 0x0003e20000000800 */
[----:B------:R-:W-:Y:S01]  /*6dc0*/  F2FP.F16.F32.PACK_AB R5, R5, R18 ;  /* 0x000000120505723e */ /* 0x000fe200000000ff */
[----:B------:R-:W2:Y:S01]  /*6dd0*/  LDC R243, c[0x0][0x44c] ;  /* 0x00011300fff37b82 */ /* 0x000ea20000000800 */
[----:B------:R-:W-:Y:S02]  /*6de0*/  F2FP.F16.F32.PACK_AB R7, R209, R19 ;  /* 0x00000013d107723e */ /* 0x000fe400000000ff */
[----:B------:R-:W-:Y:S01]  /*6df0*/  STS [R190+0x1c000], R8 ;  /* 0x01c00008be007388 */ /* 0x000fe20000000800 */
[----:B------:R-:W-:Y:S01]  /*6e00*/  IMAD.IADD R4, R4, 0x1, R189 ;  /* 0x0000000104047824 */ /* 0x000fe200078e02bd */
[--C-:B------:R-:W-:Y:S03]  /*6e10*/  SHF.R.U32.HI R221, RZ, 0x1, R219.reuse ;  /* 0x00000001ffdd7819 */ /* 0x100fe600000116db */
[----:B------:R-:W-:Y:S01]  /*6e20*/  STS [R188+0x1d000], R15 ;  /* 0x01d0000fbc007388 */ /* 0x000fe20000000800 */
[--C-:B------:R-:W-:Y:S02]  /*6e30*/  LOP3.LUT R2, R2, 0x200, R180.reuse, 0xf8, !PT ;  /* 0x0000020002027812 */ /* 0x100fe400078ef8b4 */
[----:B------:R-:W-:Y:S02]  /*6e40*/  LOP3.LUT R0, R221, 0x30, RZ, 0xc0, !PT ;  /* 0x00000030dd007812 */ /* 0x000fe400078ec0ff */
[----:B------:R-:W-:Y:S02]  /*6e50*/  STS [R188+0x1d400], R16 ;  /* 0x01d40010bc007388 */ /* 0x000fe40000000800 */
[----:B------:R-:W-:Y:S03]  /*6e60*/  LOP3.LUT R0, R0, 0x8, R219, 0xf8, !PT ;  /* 0x0000000800007812 */ /* 0x000fe600078ef8db */
[----:B------:R-:W-:Y:S01]  /*6e70*/  STS [R190+0x1d000], R13 ;  /* 0x01d0000dbe007388 */ /* 0x000fe20000000800 */
[----:B------:R-:W-:Y:S04]  /*6e80*/  LOP3.LUT R0, R0, 0x1c0, R180, 0xf8, !PT ;  /* 0x000001c000007812 */ /* 0x000fe800078ef8b4 */
[----:B------:R-:W-:Y:S01]  /*6e90*/  STS [R190+0x1d400], R14 ;  /* 0x01d4000ebe007388 */ /* 0x000fe20000000800 */
[----:B------:R-:W-:Y:S04]  /*6ea0*/  LOP3.LUT R0, R0, 0x38, R220, 0x78, !PT ;  /* 0x0000003800007812 */ /* 0x000fe800078e78dc */
[----:B------:R-:W-:Y:S01]  /*6eb0*/  STS [R189+-0x4000], R12 ;  /* 0xffc0000cbd007388 */ /* 0x000fe20000000800 */
[----:B-1----:R-:W-:Y:S01]  /*6ec0*/  F2FP.F16.F32.PACK_AB R3, R223, R17 ;  /* 0x00000011df03723e */ /* 0x002fe200000000ff */
[----:B--2---:R-:W-:Y:S03]  /*6ed0*/  IMAD R243, R243, UR8, RZ ;  /* 0x00000008f3f37c24 */ /* 0x004fe6000f8e02ff */
[----:B------:R-:W-:Y:S05]  /*6ee0*/  STS [R189+-0x3c00], R10 ;  /* 0xffc4000abd007388 */ /* 0x000fea0000000800 */
[----:B------:R1:W-:Y:S05]  /*6ef0*/  STS [R4+-0x4000], R3 ;  /* 0xffc0000304007388 */ /* 0x0003ea0000000800 */
[----:B------:R-:W-:Y:S05]  /*6f00*/  STS [R4+-0x3c00], R5 ;  /* 0xffc4000504007388 */ /* 0x000fea0000000800 */
[----:B------:R-:W-:Y:S05]  /*6f10*/  STS [R189+-0x3000], R11 ;  /* 0xffd0000bbd007388 */ /* 0x000fea0000000800 */
[----:B------:R-:W-:Y:S05]  /*6f20*/  STS [R189+-0x2c00], R9 ;  /* 0xffd40009bd007388 */ /* 0x000fea0000000800 */
[----:B------:R-:W-:Y:S05]  /*6f30*/  STS [R4+-0x3000], R6 ;  /* 0xffd0000604007388 */ /* 0x000fea0000000800 */
[----:B------:R-:W-:Y:S01]  /*6f40*/  STS [R4+-0x2c00], R7 ;  /* 0xffd4000704007388 */ /* 0x000fe20000000800 */
[----:B------:R-:W-:Y:S01]  /*6f50*/  BAR.SYNC.DEFER_BLOCKING 0x0 ;  /* 0x0000000000007b1d */ /* 0x000fe20000010000 */
[----:B-1----:R-:W-:Y:S02]  /*6f60*/  LOP3.LUT R3, R0, 0x200, R225, 0xf8, !PT ;  /* 0x0000020000037812 */ /* 0x002fe400078ef8e1 */
[----:B------:R-:W-:Y:S02]  /*6f70*/  LEA R0, R2, UR4, 0x1 ;  /* 0x0000000402007c11 */ /* 0x000fe4000f8e08ff */
[----:B------:R-:W-:Y:S03]  /*6f80*/  LEA R3, R3, UR4, 0x1 ;  /* 0x0000000403037c11 */ /* 0x000fe6000f8e08ff */
[C---:B------:R-:W-:Y:S02]  /*6f90*/  VIADD R16, R0.reuse, 0x8000 ;  /* 0x0000800000107836 */ /* 0x040fe40000000000 */
[----:B------:R-:W-:Y:S02]  /*6fa0*/  VIADD R2, R0, 0x8040 ;  /* 0x0000804000027836 */ /* 0x000fe40000000000 */
[----:B------:R-:W-:Y:S01]  /*6fb0*/  @P0 VIADD R2, R16, 0xffffffc0 ;  /* 0xffffffc010020836 */ /* 0x000fe20000000000 */
        /* <DEDUP_REMOVED lines=58> */
[----:B-----5:R-:W-:Y:S05]  /*7360*/  IMAD.U32 R0, R243, -0x40, RZ ;  /* 0xffffffc0f3007824 */ /* 0x020fea00078e00ff */
[C---:B------:R-:W-:Y:S01]  /*7370*/  HMMA.16816.F32 R48, R4.reuse, R14, R48 ;  /* 0x0000000e0430723c */ /* 0x040fe20000001830 */
[----:B------:R2:W5:Y:S01]  /*7380*/  LDSM.16.MT88.4 R12, [R2+0x3800] ;  /* 0x00380000020c783b */ /* 0x0005620000004200 */
        /* <DEDUP_REMOVED lines=9> */
[-C--:B---3--:R-:W-:Y:S08]  /*7420*/  HMMA.16816.F32 R68, R4, R24.reuse, R68 ;  /* 0x000000180444723c */ /* 0x088ff00000001844 */
        /* <DEDUP_REMOVED lines=29> */
[----:B------:R-:W-:Y:S05]  /*7600*/  IMAD.X R0, RZ, RZ, ~UR13, P1 ;  /* 0x8000000dff007e24 */ /* 0x000fea00088e06ff */
[----:B------:R-:W-:Y:S04]  /*7610*/  SHF.R.S64 R2, R2, 0x1f, R0 ;  /* 0x0000001f02027819 */ /* 0x000fe80000001000 */
[----:B------:R-:W-:Y:S02]  /*7620*/  IADD3 R250, P1, PT, R2, R250, RZ ;  /* 0x000000fa02fa7210 */ /* 0x000fe40007f3e0ff */
[----:B------:R-:W-:Y:S01]  /*7630*/  LOP3.LUT R2, R5, 0x38, R219, 0x78, !PT ;  /* 0x0000003805027812 */ /* 0x000fe200078e78db */
[----:B------:R-:W-:Y:S01]  /*7640*/  IMAD.U32 R5, RZ, RZ, UR47 ;  /* 0x0000002fff057e24 */ /* 0x000fe2000f8e00ff */
[----:B------:R-:W-:Y:S02]  /*7650*/  LEA.HI.X.SX32 R249, R0, R249, 0x1, P1 ;  /* 0x000000f900f97211 */ /* 0x000fe400008f0eff */
[----:B------:R-:W-:Y:S02]  /*7660*/  LEA R4, P1, R4, R250, 0x1 ;  /* 0x000000fa04047211 */ /* 0x000fe400078208ff */
[----:B------:R-:W-:Y:S01]  /*7670*/  LOP3.LUT R0, R2, 0x1e00, R220, 0xf8, !PT ;  /* 0x00001e0002007812 */ /* 0x000fe200078ef8dc */
[----:B------:R-:W-:Y:S01]  /*7680*/  IMAD.MOV.U32 R7, RZ, RZ, R249 ;  /* 0x000000ffff077224 */ /* 0x000fe200078e00f9 */
[----:B------:R-:W-:Y:S01]  /*7690*/  LEA.HI.X R5, R6, R249, R5, 0x1, P1 ;  /* 0x000000f906057211 */ /* 0x000fe200008f0c05 */
[----:B------:R-:W-:Y:S01]  /*76a0*/  IMAD.MOV.U32 R6, RZ, RZ, R250 ;  /* 0x000000ffff067224 */ /* 0x000fe200078e00fa */
[----:B------:R-:W-:Y:S05]  /*76b0*/  LEA R0, R0, UR4, 0x1 ;  /* 0x0000000400007c11 */ /* 0x000fea000f8e08ff */
        /* <DEDUP_REMOVED lines=8> */
.L_x_2142:
        /* <DEDUP_REMOVED lines=11> */
[----:B------:R-:W-:Y:S01]  /*77f0*/  IMAD.U32 R234, RZ, RZ, UR53 ;  /* 0x00000035ffea7e24 */ /* 0x000fe2000f8e00ff */
[----:B------:R-:W-:Y:S01]  /*7800*/  LDSM.16.M88.4 R168, [R210+0x1c000] ;  /* 0x01c00000d2a8783b */ /* 0x000fe20000000200 */
[----:B------:R-:W-:Y:S01]  /*7810*/  IMAD.IADD R209, R216, 0x1, R2 ;  /* 0x00000001d8d17824 */ /* 0x000fe200078e0202 */
[----:B------:R-:W-:Y:S01]  /*7820*/  LOP3.LUT R0, R0, 0x1c0, R180, 0xf8, !PT ;  /* 0x000001c000007812 */ /* 0x000fe200078ef8b4 */
[----:B------:R-:W-:Y:S01]  /*7830*/  @UP0 UIADD3.X UR61, UPT, UPT, UR55, -0x1, URZ, UP1, !UPT ;  /* 0xffffffff373d0890 */ /* 0x000fe20008ffe4ff */
[----:B------:R-:W-:Y:S01]  /*7840*/  LEA R234, P1, R234, R244, 0x2 ;  /* 0x000000f4eaea7211 */ /* 0x000fe200078210ff */
[----:B------:R-:W-:Y:S01]  /*7850*/  LDSM.16.M88.4 R176, [R210+0x1d000] ;  /* 0x01d00000d2b0783b */ /* 0x000fe20000000200 */
[----:B------:R-:W-:Y:S01]  /*7860*/  LOP3.LUT R0, R0, 0x38, R220, 0x78, !PT ;  /* 0x0000003800007812 */ /* 0x000fe200078e78dc */
[----:B------:R-:W-:Y:S01]  /*7870*/  @UP0 UIADD3 UR16, UP1, UPT, UR16, -0x100, URZ ;  /* 0xffffff0010100890 */ /* 0x000fe2000ff3e0ff */
[----:B------:R-:W-:Y:S01]  /*7880*/  @P3 LOP3.LUT R221, R221, 0x10, RZ, 0xc0, !PT ;  /* 0x00000010dddd3812 */ /* 0x000fe200078ec0ff */
[----:B------:R-:W-:Y:S01]  /*7890*/  ULOP3.LUT UR5, UR51, 0x1, URZ, 0xc0, !UPT ;  /* 0x0000000133057892 */ /* 0x000fe2000f8ec0ff */
        /* <DEDUP_REMOVED lines=64> */
[----:B------:R3:W4:Y:S03]  /*7ca0*/  LDSM.16.M88.4 R176, [R210+0x1f000] ;  /* 0x01f00000d2b0783b */ /* 0x0007260000000200 */
        /* <DEDUP_REMOVED lines=8> */
[----:B---3--:R-:W3:Y:S02]  /*7d30*/  LDL R210, [R1] ;  /* 0x0000000001d27983 */ /* 0x008ee40000100800 */
[C---:B------:R-:W-:Y:S03]  /*7d40*/  LEA.HI.X.SX32 R207, R243.reuse, R229, 0x5, P1 ;  /* 0x000000e5f3cf7211 */ /* 0x040fe600008f2eff */
[----:B------:R-:W-:Y:S01]  /*7d50*/  LDSM.16.MT88.4 R180, [R0+0xf000] ;  /* 0x00f0000000b4783b */ /* 0x000fe20000004200 */
[C---:B------:R-:W-:Y:S01]  /*7d60*/  LEA R204, P1, R243.reuse, R206, 0x5 ;  /* 0x000000cef3cc7211 */ /* 0x040fe200078228ff */
[----:B------:R-:W-:Y:S03]  /*7d70*/  HMMA.16816.F32 R32, R172, R166, R32 ;  /* 0x000000a6ac20723c */ /* 0x000fe60000001820 */
[----:B------:R-:W-:Y:S01]  /*7d80*/  LDSM.16.M88.4 R172, [R2+0x16000] ;  /* 0x0160000002ac783b */ /* 0x000fe20000000200 */
[C---:B------:R-:W-:Y:S02]  /*7d90*/  LEA.HI.X.SX32 R205, R243.reuse, R207, 0x5, P1 ;  /* 0x000000cff3cd7211 */ /* 0x040fe400008f2eff */
[C---:B------:R-:W-:Y:S02]  /*7da0*/  LEA R236, P1, R243.reuse, R204, 0x5 ;  /* 0x000000ccf3ec7211 */ /* 0x040fe400078228ff */
[----:B------:R-:W1:Y:S01]  /*7db0*/  LDSM.16.MT88.4 R164, [R0+0x12800] ;  /* 0x0128000000a4783b */ /* 0x000e620000004200 */
[-C--:B--2---:R-:W-:Y:S05]  /*7dc0*/  HMMA.16816.F32 R4, R168, R184.reuse, R4 ;  /* 0x000000b8a804723c */ /* 0x084fea0000001804 */
[C---:B------:R-:W-:Y:S03]  /*7dd0*/  LEA.HI.X.SX32 R237, R243.reuse, R205, 0x5, P1 ;  /* 0x000000cdf3ed7211 */ /* 0x040fe600008f2eff */
[C---:B----4-:R-:W-:Y:S04]  /*7de0*/  HMMA.16816.F32 R8, R176.reuse, R184, R8 ;  /* 0x000000b8b008723c */ /* 0x050fe80000001808 */
[C---:B------:R-:W-:Y:S04]  /*7df0*/  IMAD.WIDE R240, R243.reuse, -0xc0, R236 ;  /* 0xffffff40f3f07825 */ /* 0x040fe800078e02ec */
[-C--:B------:R-:W-:Y:S03]  /*7e00*/  HMMA.16816.F32 R12, R176, R186.reuse, R12 ;  /* 0x000000bab00c723c */ /* 0x080fe6000000180c */
[C---:B------:R-:W-:Y:S04]  /*7e10*/  LEA R202, P1, R243.reuse, R240, 0x5 ;  /* 0x000000f0f3ca7211 */ /* 0x040fe800078228ff */
[C---:B------:R-:W-:Y:S01]  /*7e20*/  LEA.HI.X.SX32 R203, R243.reuse, R241, 0x5, P1 ;  /* 0x000000f1f3cb7211 */ /* 0x040fe200008f2eff */
[C---:B------:R-:W-:Y:S01]  /*7e30*/  HMMA.16816.F32 R16, R168.reuse, R186, R16 ;  /* 0x000000baa810723c */ /* 0x040fe20000001810 */
[----:B------:R2:W4:Y:S03]  /*7e40*/  LDSM.16.M88.4 R184, [R2+0x17000] ;  /* 0x0170000002b8783b */ /* 0x0005260000000200 */
[C---:B------:R-:W-:Y:S04]  /*7e50*/  LEA R200, P1, R243.reuse, R202, 0x5 ;  /* 0x000000caf3c87211 */ /* 0x040fe800078228ff */
[C---:B------:R-:W-:Y:S02]  /*7e60*/  LEA.HI.X.SX32 R201, R243.reuse, R203, 0x5, P1 ;  /* 0x000000cbf3c97211 */ /* 0x040fe400008f2eff */
[C---:B------:R-:W-:Y:S04]  /*7e70*/  LEA R198, P1, R243.reuse, R200, 0x5 ;  /* 0x000000c8f3c67211 */ /* 0x040fe800078228ff */
[C---:B------:R-:W-:Y:S01]  /*7e80*/  LEA.HI.X.SX32 R199, R243.reuse, R201, 0x5, P1 ;  /* 0x000000c9f3c77211 */ /* 0x040fe200008f2eff */
[-C--:B-1----:R-:W-:Y:S03]  /*7e90*/  HMMA.16816.F32 R20, R168, R164.reuse, R20 ;  /* 0x000000a4a814723c */ /* 0x082fe60000001814 */
[C---:B------:R-:W-:Y:S04]  /*7ea0*/  LEA R196, P1, R243.reuse, R198, 0x5 ;  /* 0x000000c6f3c47211 */ /* 0x040fe800078228ff */
[C---:B------:R-:W-:Y:S01]  /*7eb0*/  LEA.HI.X.SX32 R197, R243.reuse, R199, 0x5, P1 ;  /* 0x000000c7f3c57211 */ /* 0x040fe200008f2eff */
[C---:B------:R-:W-:Y:S01]  /*7ec0*/  HMMA.16816.F32 R24, R176.reuse, R164, R24 ;  /* 0x000000a4b018723c */ /* 0x040fe20000001818 */
[----:B--2---:R-:W2:Y:S03]  /*7ed0*/  LDL R2, [R1+0x4] ;  /* 0x0000040001027983 */ /* 0x004ea60000100800 */
[C---:B------:R-:W-:Y:S04]  /*7ee0*/  LEA R194, P1, R243.reuse, R196, 0x5 ;  /* 0x000000c4f3c27211 */ /* 0x040fe800078228ff */
[-C--:B------:R-:W-:Y:S01]  /*7ef0*/  HMMA.16816.F32 R28, R176, R166.reuse, R28 ;  /* 0x000000a6b01c723c */ /* 0x080fe2000000181c */
[----:B------:R-:W-:Y:S02]  /*7f00*/  LDSM.16.M88.4 R176, [R209+0x17000] ;  /* 0x01700000d1b0783b */ /* 0x000fe40000000200 */
[C---:B------:R-:W-:Y:S02]  /*7f10*/  LEA.HI.X.SX32 R195, R243.reuse, R197, 0x5, P1 ;  /* 0x000000c5f3c37211 */ /* 0x040fe400008f2eff */
[C---:B------:R-:W-:Y:S03]  /*7f20*/  LEA R226, P1, R243.reuse, R194, 0x5 ;  /* 0x000000c2f3e27211 */ /* 0x040fe600078228ff */
[----:B------:R-:W-:Y:S01]  /*7f30*/  HMMA.16816.F32 R32, R168, R166, R32 ;  /* 0x000000a6a820723c */ /* 0x000fe20000001820 */
[----:B------:R-:W-:Y:S03]  /*7f40*/  LDSM.16.M88.4 R164, [R209+0x16000] ;  /* 0x01600000d1a4783b */ /* 0x000fe60000000200 */
[C---:B------:R-:W-:Y:S02]  /*7f50*/  LEA.HI.X.SX32 R227, R243.reuse, R195, 0x5, P1 ;  /* 0x000000c3f3e37211 */ /* 0x040fe400008f2eff */
[----:B------:R-:W1:Y:S02]  /*7f60*/  LDSM.16.MT88.4 R168, [R0+0xf800] ;  /* 0x00f8000000a8783b */ /* 0x000e640000004200 */
[-C--:B------:R-:W-:Y:S05]  /*7f70*/  HMMA.16816.F32 R4, R172, R180.reuse, R4 ;  /* 0x000000b4ac04723c */ /* 0x080fea0000001804 */
[C---:B------:R-:W-:Y:S03]  /*7f80*/  IMAD.WIDE R238, R243.reuse, -0xc0, R226 ;  /* 0xffffff40f3ee7825 */ /* 0x040fe600078e02e2 */
[C---:B----4-:R-:W-:Y:S04]  /*7f90*/  HMMA.16816.F32 R8, R184.reuse, R180, R8 ;  /* 0x000000b4b808723c */ /* 0x050fe80000001808 */
[C---:B------:R-:W-:Y:S04]  /*7fa0*/  LEA R192, P1, R243.reuse, R238, 0x5 ;  /* 0x000000eef3c07211 */ /* 0x040fe800078228ff */
[-C--:B------:R-:W-:Y:S03]  /*7fb0*/  HMMA.16816.F32 R12, R184, R182.reuse, R12 ;  /* 0x000000b6b80c723c */ /* 0x080fe6000000180c */
[C---:B------:R-:W-:Y:S05]  /*7fc0*/  LEA.HI.X.SX32 R193, R243.reuse, R239, 0x5, P1 ;  /* 0x000000eff3c17211 */ /* 0x040fea00008f2eff */
[C---:B------:R-:W-:Y:S01]  /*7fd0*/  HMMA.16816.F32 R16, R172.reuse, R182, R16 ;  /* 0x000000b6ac10723c */ /* 0x040fe20000001810 */
[----:B------:R4:W1:Y:S07]  /*7fe0*/  LDSM.16.MT88.4 R180, [R0+0x13800] ;  /* 0x0138000000b4783b */ /* 0x00086e0000004200 */
[-C--:B------:R-:W-:Y:S08]  /*7ff0*/  HMMA.16816.F32 R20, R172, R188.reuse, R20 ;  /* 0x000000bcac14723c */ /* 0x080ff00000001814 */
[C---:B------:R-:W-:Y:S04]  /*8000*/  HMMA.16816.F32 R24, R184.reuse, R188, R24 ;  /* 0x000000bcb818723c */ /* 0x040fe80000001818 */
[C---:B------:R-:W-:Y:S04]  /*8010*/  LEA R188, P1, R243.reuse, R192, 0x5 ;  /* 0x000000c0f3bc7211 */ /* 0x040fe800078228ff */
[-C--:B------:R-:W-:Y:S03]  /*8020*/  HMMA.16816.F32 R28, R184, R190.reuse, R28 ;  /* 0x000000beb81c723c */ /* 0x080fe6000000181c */
[C---:B------:R-:W-:Y:S02]  /*8030*/  LEA.HI.X.SX32 R189, R243.reuse, R193, 0x5, P1 ;  /* 0x000000c1f3bd7211 */ /* 0x040fe400008f2eff */
[C---:B------:R-:W-:Y:S02]  /*8040*/  LEA R186, P1, R243.reuse, R188, 0x5 ;  /* 0x000000bcf3ba7211 */ /* 0x040fe400078228ff */
[----:B----4-:R-:W-:Y:S01]  /*8050*/  @P3 SHF.R.U32.HI R0, RZ, 0x2, R219 ;  /* 0x00000002ff003819 */ /* 0x010fe200000116db */
[----:B------:R-:W-:Y:S04]  /*8060*/  HMMA.16816.F32 R32, R172, R190, R32 ;  /* 0x000000beac20723c */ /* 0x000fe80000001820 */
[C---:B------:R-:W-:Y:S02]  /*8070*/  LEA.HI.X.SX32 R187, R243.reuse, R189, 0x5, P1 ;  /* 0x000000bdf3bb7211 */ /* 0x040fe400008f2eff */
[C---:B------:R-:W-:Y:S02]  /*8080*/  LEA R184, P1, R243.reuse, R186, 0x5 ;  /* 0x000000baf3b87211 */ /* 0x040fe400078228ff */
[-C--:B-1----:R-:W-:Y:S05]  /*8090*/  HMMA.16816.F32 R4, R164, R168.reuse, R4 ;  /* 0x000000a8a404723c */ /* 0x082fea0000001804 */
[C---:B------:R-:W-:Y:S02]  /*80a0*/  LEA.HI.X.SX32 R185, R243.reuse, R187, 0x5, P1 ;  /* 0x000000bbf3b97211 */ /* 0x040fe400008f2eff */
[C---:B------:R-:W-:Y:S01]  /*80b0*/  LEA R174, P1, R243.reuse, R184, 0x5 ;  /* 0x000000b8f3ae7211 */ /* 0x040fe200078228ff */
[C---:B------:R-:W-:Y:S01]  /*80c0*/  HMMA.16816.F32 R8, R176.reuse, R168, R8 ;  /* 0x000000a8b008723c */ /* 0x040fe20000001808 */
[----:B------:R-:W-:Y:S03]  /*80d0*/  IMAD.MOV.U32 R169, RZ, RZ, 0x4 ;  /* 0x00000004ffa97424 */ /* 0x000fe600078e00ff */
[C---:B------:R-:W-:Y:S02]  /*80e0*/  LEA.HI.X.SX32 R175, R243.reuse, R185, 0x5, P1 ;  /* 0x000000b9f3af7211 */ /* 0x040fe400008f2eff */
[----:B------:R-:W-:Y:S02]  /*80f0*/  LEA R190, P1, R243, R174, 0x5 ;  /* 0x000000aef3be7211 */ /* 0x000fe400078228ff */
[-C--:B------:R-:W-:Y:S03]  /*8100*/  HMMA.16816.F32 R12, R176, R170.reuse, R12 ;  /* 0x000000aab00c723c */ /* 0x080fe6000000180c */
[----:B------:R-:W-:Y:S01]  /*8110*/  @P3 LOP3.LUT R246, R221, 0x7, R0, 0xf8, !PT ;  /* 0x00000007ddf63812 */ /* 0x000fe200078ef800 */
[----:B------:R-:W-:Y:S01]  /*8120*/  VIADD R0, R211, 0x40 ;  /* 0x00000040d3007836 */ /* 0x000fe20000000000 */
[----:B------:R-:W-:Y:S01]  /*8130*/  LEA.HI.X.SX32 R191, R243, R175, 0x5, P1 ;  /* 0x000000aff3bf7211 */ /* 0x000fe200008f2eff */
[----:B------:R-:W-:Y:S02]  /*8140*/  @P0 VIADD R0, R211, 0xffffffc0 ;  /* 0xffffffc0d3000836 */ /* 0x000fe40000000000 */
[C---:B------:R-:W-:Y:S04]  /*8150*/  HMMA.16816.F32 R16, R164.reuse, R170, R16 ;  /* 0x000000aaa410723c */ /* 0x040fe80000001810 */
[----:B------:R-:W-:Y:S01]  /*8160*/  @P3 IMAD.WIDE.U32 R170, R246, R169, UR54 ;  /* 0x00000036f6aa3e25 */ /* 0x000fe2000f8e00a9 */
[----:B------:R-:W-:Y:S01]  /*8170*/  @UP0 UMOV UR54, UR62 ;  /* 0x0000003e00360c82 */ /* 0x000fe20008000000 */
[----:B------:R-:W-:Y:S01]  /*8180*/  @UP0 UMOV UR55, UR61 ;  /* 0x0000003d00370c82 */ /* 0x000fe20008000000 */
[----:B------:R-:W-:Y:S01]  /*8190*/  UISETP.GT.AND UP0, UPT, UR51, UR49, UPT ;  /* 0x000000313300728c */ /* 0x000fe2000bf04270 */
[-C--:B------:R-:W-:Y:S01]  /*81a0*/  HMMA.16816.F32 R20, R164, R180.reuse, R20 ;  /* 0x000000b4a414723c */ /* 0x080fe20000001814 */
[----:B------:R-:W5:Y:S01]  /*81b0*/  @P3 LDG.E R252, desc[UR34][R170.64+-0x80] ;  /* 0xffff8022aafc3981 */ /* 0x000f62000c1e1900 */
[----:B------:R-:W-:Y:S01]  /*81c0*/  UIADD3 UR51, UPT, UPT, UR51, -0x1, URZ ;  /* 0xffffffff33337890 */ /* 0x000fe2000fffe0ff */
[C---:B------:R-:W-:Y:S03]  /*81d0*/  IMAD.WIDE R208, R243.reuse, -0xc0, R190 ;  /* 0xffffff40f3d07825 */ /* 0x040fe600078e02be */
[----:B------:R-:W5:Y:S02]  /*81e0*/  @P3 LDG.E R251, desc[UR34][R170.64+-0x60] ;  /* 0xffffa022aafb3981 */ /* 0x000f64000c1e1900 */
[C---:B------:R-:W-:Y:S04]  /*81f0*/  HMMA.16816.F32 R24, R176.reuse, R180, R24 ;  /* 0x000000b4b018723c */ /* 0x040fe80000001818 */
[C---:B------:R-:W-:Y:S04]  /*8200*/  LEA R172, P1, R243.reuse, R208, 0x5 ;  /* 0x000000d0f3ac7211 */ /* 0x040fe800078228ff */
[-C--:B------:R-:W-:Y:S01]  /*8210*/  HMMA.16816.F32 R28, R176, R182.reuse, R28 ;  /* 0x000000b6b01c723c */ /* 0x080fe2000000181c */
[----:B------:R-:W-:Y:S02]  /*8220*/  LDSM.16.MT88.4 R176, [R3+0x1f800] ;  /* 0x01f8000003b0783b */ /* 0x000fe40000004200 */
[C---:B------:R-:W-:Y:S02]  /*8230*/  LEA.HI.X.SX32 R173, R243.reuse, R209, 0x5, P1 ;  /* 0x000000d1f3ad7211 */ /* 0x040fe400008f2eff */
[C---:B------:R-:W-:Y:S03]  /*8240*/  LEA R168, P1, R243.reuse, R172, 0x5 ;  /* 0x000000acf3a87211 */ /* 0x040fe600078228ff */
[----:B------:R-:W-:Y:S01]  /*8250*/  HMMA.16816.F32 R32, R164, R182, R32 ;  /* 0x000000b6a420723c */ /* 0x000fe20000001820 */
[----:B------:R-:W-:Y:S03]  /*8260*/  LDSM.16.MT88.4 R180, [R211+0x3800] ;  /* 0x00380000d3b4783b */ /* 0x000fe60000004200 */
[C---:B------:R-:W-:Y:S02]  /*8270*/  LEA.HI.X.SX32 R169, R243.reuse, R173, 0x5, P1 ;  /* 0x000000adf3a97211 */ /* 0x040fe400008f2eff */
[C---:B------:R-:W-:Y:S04]  /*8280*/  LEA R164, P1, R243.reuse, R168, 0x5 ;  /* 0x000000a8f3a47211 */ /* 0x040fe800078228ff */
[C---:B------:R-:W-:Y:S01]  /*8290*/  LEA.HI.X.SX32 R165, R243.reuse, R169, 0x5, P1 ;  /* 0x000000a9f3a57211 */ /* 0x040fe200008f2eff */
[----:B---3--:R-:W3:Y:S05]  /*82a0*/  @P3 LDG.E R210, desc[UR34][R170.64+-0xe0] ;  /* 0xffff2022aad23981 */ /* 0x008eea000c1e1900 */
[----:B--2---:R1:W2:Y:S05]  /*82b0*/  @P3 LDG.E R2, desc[UR34][R170.64+-0x100] ;  /* 0xffff0022aa023981 */ /* 0x0042aa000c1e1900 */
[----:B------:R-:W-:Y:S05]  /*82c0*/  REDG.E.ADD.F32.FTZ.RN.STRONG.GPU desc[UR34][R244.64], R4 ;  /* 0x00000004f40079a6 */ /* 0x000fea000c12f322 */
[----:B------:R-:W-:Y:S05]  /*82d0*/  REDG.E.ADD.F32.FTZ.RN.STRONG.GPU desc[UR34][R234.64], R5 ;  /* 0x00000005ea0079a6 */ /* 0x000fea000c12f322 */
[----:B------:R4:W-:Y:S05]  /*82e0*/  REDG.E.ADD.F32.FTZ.RN.STRONG.GPU desc[UR34][R232.64], R6 ;  /* 0x00000006e80079a6 */ /* 0x0009ea000c12f322 */
[----:B------:R1:W-:Y:S05]  /*82f0*/  REDG.E.ADD.F32.FTZ.RN.STRONG.GPU desc[UR34][R230.64], R7 ;  /* 0x00000007e60079a6 */ /* 0x0003ea000c12f322 */
[----:B------:R1:W-:Y:S05]  /*8300*/  REDG.E.ADD.F32.FTZ.RN.STRONG.GPU desc[UR34][R228.64], R8 ;  /* 0x00000008e40079a6 */ /* 0x0003ea000c12f322 */
[----:B------:R1:W-:Y:S05]  /*8310*/  REDG.E.ADD.F32.FTZ.RN.STRONG.GPU desc[UR34][R206.64], R9 ;  /* 0x00000009ce0079a6 */ /* 0x0003ea000c12f322 */
[----:B------:R-:W-:Y:S05]  /*8320*/  REDG.E.ADD.F32.FTZ.RN.STRONG.GPU desc[UR34][R204.64], R10 ;  /* 0x0000000acc0079a6 */ /* 0x000fea000c12f322 */
[----:B------:R-:W-:Y:S05]  /*8330*/  REDG.E.ADD.F32.FTZ.RN.STRONG.GPU desc[UR34][R236.64], R11 ;  /* 0x0000000bec0079a6 */ /* 0x000fea000c12f322 */
[----:B------:R-:W-:Y:S01]  /*8340*/  REDG.E.ADD.F32.FTZ.RN.STRONG.GPU desc[UR34][R244.64+0x80], R16 ;  /* 0x00008010f40079a6 */ /* 0x000fe2000c12f322 */
[C---:B----4-:R-:W-:Y:S04]  /*8350*/  LEA R6, P1, R243.reuse, R164, 0x5 ;  /* 0x000000a4f3067211 */ /* 0x050fe800078228ff */
[----:B------:R-:W-:Y:S01]  /*8360*/  REDG.E.ADD.F32.FTZ.RN.STRONG.GPU desc[UR34][R240.64+0x80], R17 ;  /* 0x00008011f00079a6 */ /* 0x000fe2000c12f322 */
[C---:B-1----:R-:W-:Y:S04]  /*8370*/  LEA.HI.X.SX32 R7, R243.reuse, R165, 0x5, P1 ;  /* 0x000000a5f3077211 */ /* 0x042fe800008f2eff */
[----:B------:R-:W-:Y:S01]  /*8380*/  REDG.E.ADD.F32.FTZ.RN.STRONG.GPU desc[UR34][R202.64+0x80], R18 ;  /* 0x00008012ca0079a6 */ /* 0x000fe2000c12f322 */
[C---:B------:R-:W-:Y:S04]  /*8390*/  LEA R4, P1, R243.reuse, R6, 0x5 ;  /* 0x00000006f3047211 */ /* 0x040fe800078228ff */
[----:B------:R-:W-:Y:S01]  /*83a0*/  REDG.E.ADD.F32.FTZ.RN.STRONG.GPU desc[UR34][R200.64+0x80], R19 ;  /* 0x00008013c80079a6 */ /* 0x000fe2000c12f322 */
[C---:B------:R-:W-:Y:S02]  /*83b0*/  LEA.HI.X.SX32 R5, R243.reuse, R7, 0x5, P1 ;  /* 0x00000007f3057211 */ /* 0x040fe400008f2eff */
[C---:B------:R-:W-:Y:S02]  /*83c0*/  LEA R8, P1, R243.reuse, R4, 0x5 ;  /* 0x00000004f3087211 */ /* 0x040fe400078228ff */
        /* <DEDUP_REMOVED lines=23> */
[----:B------:R-:W4:Y:S05]  /*8540*/  LDSM.16.MT88.4 R12, [R3+0x1e000] ;  /* 0x01e00000030c783b */ /* 0x000f2a0000004200 */
[----:B------:R-:W3:Y:S05]  /*8550*/  LDSM.16.MT88.4 R16, [R0] ;  /* 0x000000000010783b */ /* 0x000eea0000004200 */
[----:B------:R-:W3:Y:S05]  /*8560*/  LDSM.16.MT88.4 R20, [R211+0x2000] ;  /* 0x00200000d314783b */ /* 0x000eea0000004200 */
[----:B------:R-:W3:Y:S05]  /*8570*/  LDSM.16.MT88.4 R24, [R0+0x2000] ;  /* 0x002000000018783b */ /* 0x000eea0000004200 */
[----:B------:R-:W-:Y:S05]  /*8580*/  LDSM.16.MT88.4 R32, [R3+0x1c800] ;  /* 0x01c800000320783b */ /* 0x000fea0000004200 */
[----:B------:R-:W2:Y:S05]  /*8590*/  LDSM.16.MT88.4 R28, [R211+0x800] ;  /* 0x00080000d31c783b */ /* 0x000eaa0000004200 */
[----:B------:R-:W2:Y:S01]  /*85a0*/  LDSM.16.MT88.4 R164, [R3+0x1e800] ;  /* 0x01e8000003a4783b */ /* 0x000ea20000004200 */
[-C--:B-1----:R-:W-:Y:S04]  /*85b0*/  HMMA.16816.F32 R100, R4, R8.reuse, R100 ;  /* 0x000000080464723c */ /* 0x082fe80000001864 */
[----:B------:R-:W1:Y:S05]  /*85c0*/  LDSM.16.MT88.4 R168, [R0+0x800] ;  /* 0x0008000000a8783b */ /* 0x000e6a0000004200 */
[----:B------:R-:W1:Y:S01]  /*85d0*/  LDSM.16.MT88.4 R172, [R211+0x2800] ;  /* 0x00280000d3ac783b */ /* 0x000e620000004200 */
[C---:B----4-:R-:W-:Y:S08]  /*85e0*/  HMMA.16816.F32 R104, R12.reuse, R8, R104 ;  /* 0x000000080c68723c */ /* 0x050ff00000001868 */
[-C--:B------:R-:W-:Y:S08]  /*85f0*/  HMMA.16816.F32 R108, R12, R10.reuse, R108 ;  /* 0x0000000a0c6c723c */ /* 0x080ff0000000186c */
[C---:B------:R-:W-:Y:S01]  /*8600*/  HMMA.16816.F32 R112, R4.reuse, R10, R112 ;  /* 0x0000000a0470723c */ /* 0x040fe20000001870 */
[----:B------:R-:W4:Y:S07]  /*8610*/  LDSM.16.MT88.4 R8, [R0+0x2800] ;  /* 0x002800000008783b */ /* 0x000f2e0000004200 */
[-C--:B---3--:R-:W-:Y:S08]  /*8620*/  HMMA.16816.F32 R116, R4, R16.reuse, R116 ;  /* 0x000000100474723c */ /* 0x088ff00000001874 */
[C---:B------:R-:W-:Y:S08]  /*8630*/  HMMA.16816.F32 R120, R12.reuse, R16, R120 ;  /* 0x000000100c78723c */ /* 0x040ff00000001878 */
[-C--:B------:R-:W-:Y:S08]  /*8640*/  HMMA.16816.F32 R124, R12, R18.reuse, R124 ;  /* 0x000000120c7c723c */ /* 0x080ff0000000187c */
[C---:B------:R-:W-:Y:S01]  /*8650*/  HMMA.16816.F32 R128, R4.reuse, R18, R128 ;  /* 0x000000120480723c */ /* 0x040fe20000001880 */
[----:B------:R-:W-:Y:S05]  /*8660*/  LDSM.16.MT88.4 R16, [R3+0x1f000] ;  /* 0x01f000000310783b */ /* 0x000fea0000004200 */
[----:B------:R-:W-:Y:S02]  /*8670*/  @P3 STL [R1], R210 ;  /* 0x000000d201003387 */ /* 0x000fe40000100800 */
        /* <DEDUP_REMOVED lines=11> */
[----:B------:R-:W3:Y:S02]  /*8730*/  LDSM.16.MT88.4 R24, [R211+0x3000] ;  /* 0x00300000d318783b */ /* 0x000ee40000004200 */
[-C--:B--2---:R-:W-:Y:S03]  /*8740*/  HMMA.16816.F32 R100, R32, R28.reuse, R100 ;  /* 0x0000001c2064723c */ /* 0x084fe60000001864 */
[----:B------:R-:W-:Y:S05]  /*8750*/  @P3 STL [R1+0x4], R2 ;  /* 0x0000040201003387 */ /* 0x000fea0000100800 */
[C---:B------:R-:W-:Y:S08]  /*8760*/  HMMA.16816.F32 R104, R164.reuse, R28, R104 ;  /* 0x0000001ca468723c */ /* 0x040ff00000001868 */
[-C--:B------:R-:W-:Y:S08]  /*8770*/  HMMA.16816.F32 R108, R164, R30.reuse, R108 ;  /* 0x0000001ea46c723c */ /* 0x080ff0000000186c */
[C---:B------:R-:W-:Y:S01]  /*8780*/  HMMA.16816.F32 R112, R32.reuse, R30, R112 ;  /* 0x0000001e2070723c */ /* 0x040fe20000001870 */
[----:B------:R-:W2:Y:S07]  /*8790*/  LDSM.16.MT88.4 R28, [R0+0x3000] ;  /* 0x00300000001c783b */ /* 0x000eae0000004200 */
        /* <DEDUP_REMOVED lines=10> */
[-C--:B----4-:R-:W-:Y:S08]  /*8840*/  HMMA.16816.F32 R148, R32, R8.reuse, R148 ;  /* 0x000000082094723c */ /* 0x090ff00000001894 */
[C---:B------:R-:W-:Y:S08]  /*8850*/  HMMA.16816.F32 R152, R164.reuse, R8, R152 ;  /* 0x00000008a498723c */ /* 0x040ff00000001898 */
[-C--:B------:R-:W-:Y:S01]  /*8860*/  HMMA.16816.F32 R156, R164, R10.reuse, R156 ;  /* 0x0000000aa49c723c */ /* 0x080fe2000000189c */
[----:B------:R-:W4:Y:S07]  /*8870*/  LDSM.16.MT88.4 R164, [R0+0x1800] ;  /* 0x0018000000a4783b */ /* 0x000f2e0000004200 */
[----:B------:R-:W-:Y:S01]  /*8880*/  HMMA.16816.F32 R160, R32, R10, R160 ;  /* 0x0000000a20a0723c */ /* 0x000fe200000018a0 */
[----:B------:R2:W4:Y:S07]  /*8890*/  LDSM.16.MT88.4 R8, [R0+0x3800] ;  /* 0x003800000008783b */ /* 0x00052e0000004200 */
[-C--:B---3--:R-:W-:Y:S08]  /*88a0*/  HMMA.16816.F32 R100, R4, R12.reuse, R100 ;  /* 0x0000000c0464723c */ /* 0x088ff00000001864 */
[C---:B------:R-:W-:Y:S08]  /*88b0*/  HMMA.16816.F32 R104, R16.reuse, R12, R104 ;  /* 0x0000000c1068723c */ /* 0x040ff00000001868 */
[-C--:B------:R-:W-:Y:S03]  /*88c0*/  HMMA.16816.F32 R108, R16, R14.reuse, R108 ;  /* 0x0000000e106c723c */ /* 0x080fe6000000186c */
[C---:B--2---:R-:W-:Y:S02]  /*88d0*/  VIADD R0, R211.reuse, 0xffffc000 ;  /* 0xffffc000d3007836 */ /* 0x044fe40000000000 */
        /* <DEDUP_REMOVED lines=34> */
[C---:B------:R-:W-:Y:S02]  /*8b00*/  LOP3.LUT P1, RZ, R219.reuse, 0x10, RZ, 0xc0, !PT ;  /* 0x00000010dbff7812 */ /* 0x040fe4000782c0ff */
[----:B------:R-:W-:Y:S01]  /*8b10*/  LOP3.LUT P0, RZ, R219, 0x8, RZ, 0xc0, !PT ;  /* 0x00000008dbff7812 */ /* 0x000fe2000780c0ff */
[----:B------:R-:W2:Y:S01]  /*8b20*/  LDCU UR5, c[0x0][0x500] ;  /* 0x0000a000ff0577ac */ /* 0x000ea20008000800 */
[----:B------:R-:W-:Y:S01]  /*8b30*/  UISETP.NE.AND UP0, UPT, UR40, -0x1, UPT ;  /* 0xffffffff2800788c */ /* 0x000fe2000bf05270 */
[----:B------:R-:W-:Y:S01]  /*8b40*/  UMOV UR24, UR18 ;  /* 0x0000001200187c82 */ /* 0x000fe20008000000 */
[----:B------:R-:W-:Y:S01]  /*8b50*/  UISETP.NE.AND UP1, UPT, UR40, -0x1, UPT ;  /* 0xffffffff2800788c */ /* 0x000fe2000bf25270 */
        /* <DEDUP_REMOVED lines=251> */
[----:B------:R-:W-:-:S03]  /*9b10*/  @UP0 UIADD3 UR15, UPT, UPT, UR43, UR15, URZ ;  /* 0x0000000f2b0f0290 */ /* 0x000fc6000fffe0ff */
        /* <DEDUP_REMOVED lines=33> */
[----:B------:R-:W-:-:S12]  /*9d30*/  UIMAD UR15, UR24, UR9, UR43 ;  /* 0x00000009180f72a4 */ /* 0x000fd8000f8e022b */
.L_x_2144:
        /* <DEDUP_REMOVED lines=12> */
.L_x_2145:
[----:B------:R-:W2:Y:S01]  /*9e00*/  LDCU.64 UR8, c[0x0][0x5c8] ;  /* 0x0000b900ff0877ac */ /* 0x000ea20008000a00 */
[----:B------:R-:W-:-:S04]  /*9e10*/  UIADD3 UR5, UPT, UPT, UR37, UR40, URZ ;  /* 0x0000002825057290 */ /* 0x000fc8000fffe0ff */
[----:B--2---:R-:W-:Y:S02]  /*9e20*/  UIMAD.WIDE.U32 UR16, UR5, UR8, URZ ;  /* 0x00000008051072a5 */ /* 0x004fe4000f8e00ff */
[----:B------:R-:W-:-:S04]  /*9e30*/  UIMAD UR5, UR5, UR9, URZ ;  /* 0x00000009050572a4 */ /* 0x000fc8000f8e02ff */
[----:B------:R-:W-:-:S06]  /*9e40*/  UIADD3 UR5, UPT, UPT, UR17, UR5, URZ ;  /* 0x0000000511057290 */ /* 0x000fcc000fffe0ff */
[----:B-1----:R-:W-:-:S07]  /*9e50*/  MOV R31, UR5 ;  /* 0x00000005001f7c02 */ /* 0x002fce0008000f00 */
.L_x_2146:
        /* <DEDUP_REMOVED lines=12> */
[----:B------:R-:W-:Y:S01]  /*9f20*/  IMAD.U32 R2, RZ, RZ, UR40 ;  /* 0x00000028ff027e24 */ /* 0x000fe2000f8e00ff */
[----:B------:R-:W-:Y:S01]  /*9f30*/  LEA R0, R0, UR4, 0x1 ;  /* 0x0000000400007c11 */ /* 0x000fe2000f8e08ff */
[----:B------:R-:W-:Y:S01]  /*9f40*/  UIMAD UR12, UR14, UR10, URZ ;  /* 0x0000000a0e0c72a4 */ /* 0x000fe2000f8e02ff */
[----:B------:R-:W3:Y:S01]  /*9f50*/  LDC.64 R56, c[0x0][0x5e0] ;  /* 0x00017800ff387b82 */ /* 0x000ee20000000a00 */
[----:B------:R-:W-:Y:S01]  /*9f60*/  ISETP.GE.AND P3, PT, R222, UR33, PT ;  /* 0x00000021de007c0c */ /* 0x000fe2000bf66270 */
[----:B------:R-:W-:Y:S01]  /*9f70*/  IMAD.U32 R3, RZ, RZ, UR41 ;  /* 0x00000029ff037e24 */ /* 0x000fe2000f8e00ff */
[----:B------:R-:W-:Y:S01]  /*9f80*/  UIMAD UR12, UR5, UR11, UR12 ;  /* 0x0000000b050c72a4 */ /* 0x000fe2000f8e020c */
[----:B------:R-:W-:Y:S01]  /*9f90*/  LOP3.LUT R4, R2, 0x38, R220, 0xf8, !PT ;  /* 0x0000003802047812 */ /* 0x000fe200078ef8dc */
[C---:B------:R-:W-:Y:S01]  /*9fa0*/  VIADD R6, R222.reuse, 0x40 ;  /* 0x00000040de067836 */ /* 0x040fe20000000000 */
[----:B------:R-:W-:Y:S01]  /*9fb0*/  ISETP.GE.AND P6, PT, R7, UR33, PT ;  /* 0x0000002107007c0c */ /* 0x000fe2000bfc6270 */
[----:B------:R-:W-:Y:S01]  /*9fc0*/  VIADD R5, R222, 0x60 ;  /* 0x00000060de057836 */ /* 0x000fe20000000000 */
[----:B------:R-:W-:Y:S01]  /*9fd0*/  IADD3 R2, P0, PT, R4, UR42, RZ ;  /* 0x0000002a04027c10 */ /* 0x000fe2000ff1e0ff */
[----:B------:R4:W2:Y:S01]  /*9fe0*/  LDS.128 R24, [R0+0xd000] ;  /* 0x00d0000000187984 */ /* 0x0008a20000000c00 */
[----:B------:R-:W-:Y:S01]  /*9ff0*/  IMAD.U32 R4, RZ, RZ, UR12 ;  /* 0x0000000cff047e24 */ /* 0x000fe2000f8e00ff */
[----:B------:R-:W-:Y:S01]  /*a000*/  ISETP.GE.AND P5, PT, R6, UR33, PT ;  /* 0x0000002106007c0c */ /* 0x000fe2000bfa6270 */
[----:B------:R-:W-:Y:S01]  /*a010*/  BSSY.RECONVERGENT B0, `(.L_x_2147) ;  /* 0x000001c000007945 */ /* 0x000fe20003800200 */
[----:B------:R4:W2:Y:S01]  /*a020*/  LDS.128 R20, [R0+0x11000] ;  /* 0x0110000000147984 */ /* 0x0008a20000000c00 */
[----:B------:R-:W-:-:S02]  /*a030*/  IADD3 R18, P2, PT, R222, 0x20, RZ ;  /* 0x00000020de127810 */ /* 0x000fc40007f5e0ff */
[----:B------:R-:W-:Y:S01]  /*a040*/  IADD3.X R3, PT, PT, R3, UR15, R4, P0, !PT ;  /* 0x0000000f03037c10 */ /* 0x000fe200087fe404 */
[----:B------:R4:W2:Y:S01]  /*a050*/  LDS.128 R36, [R0+0x15000] ;  /* 0x0150000000247984 */ /* 0x0008a20000000c00 */
[----:B------:R-:W-:Y:S01]  /*a060*/  ISETP.GE.AND P4, PT, R5, UR33, PT ;  /* 0x0000002105007c0c */ /* 0x000fe2000bf86270 */
[----:B------:R-:W-:Y:S01]  /*a070*/  IMAD.X R30, RZ, RZ, RZ, P2 ;  /* 0x000000ffff1e7224 */ /* 0x000fe200010e06ff */
[----:B------:R-:W-:Y:S01]  /*a080*/  IADD3 R28, P1, PT, R222, 0x40, RZ ;  /* 0x00000040de1c7810 */ /* 0x000fe20007f3e0ff */
[----:B------:R4:W2:Y:S01]  /*a090*/  LDS.128 R44, [R0+0x16000] ;  /* 0x01600000002c7984 */ /* 0x0008a20000000c00 */
[----:B-1----:R-:W-:Y:S01]  /*a0a0*/  IMAD.WIDE.U32 R6, R8, UR20, R2 ;  /* 0x0000001408067c25 */ /* 0x002fe2000f8e0002 */
[----:B------:R-:W-:Y:S02]  /*a0b0*/  IADD3 R29, P0, PT, R222, 0x60, RZ ;  /* 0x00000060de1d7810 */ /* 0x000fe40007f1e0ff */
[----:B------:R4:W1:Y:S01]  /*a0c0*/  LDS.128 R52, [R0+0x17000] ;  /* 0x0170000000347984 */ /* 0x0008620000000c00 */
[----:B------:R-:W-:-:S03]  /*a0d0*/  IMAD R16, R9, UR20, R7 ;  /* 0x0000001409107c24 */ /* 0x000fc6000f8e0207 */
[----:B------:R4:W1:Y:S04]  /*a0e0*/  LDS.128 R32, [R0+0x19000] ;  /* 0x0190000000207984 */ /* 0x0008680000000c00 */
[----:B------:R4:W1:Y:S04]  /*a0f0*/  LDS.128 R40, [R0+0x1a000] ;  /* 0x01a0000000287984 */ /* 0x0008680000000c00 */
[----:B------:R4:W1:Y:S01]  /*a100*/  LDS.128 R48, [R0+0x1b000] ;  /* 0x01b0000000307984 */ /* 0x0008620000000c00 */
[----:B---3--:R-:W-:Y:S05]  /*a110*/  @P3 BRA `(.L_x_2148) ;  /* 0x00000000002c3947 */ /* 0x008fea0003800000 */
        /* <DEDUP_REMOVED lines=11> */
.L_x_2148:
[----:B------:R-:W-:Y:S05]  /*a1d0*/  BSYNC.RECONVERGENT B0 ;  /* 0x0000000000007941 */ /* 0x000fea0003800200 */
.L_x_2147:
[----:B------:R-:W-:Y:S04]  /*a1e0*/  BSSY.RECONVERGENT B0, `(.L_x_2149) ;  /* 0x000000d000007945 */ /* 0x000fe80003800200 */
[----:B------:R-:W-:Y:S05]  /*a1f0*/  @P6 BRA `(.L_x_2150) ;  /* 0x00000000002c6947 */ /* 0x000fea0003800000 */
[----:B------:R-:W2:Y:S01]  /*a200*/  LDCU.64 UR12, c[0x0][0x560] ;  /* 0x0000ac00ff0c77ac */ /* 0x000ea20008000a00 */
[----:B------:R-:W-:Y:S01]  /*a210*/  MOV R2, R6 ;  /* 0x0000000600027202 */ /* 0x000fe20000000f00 */
[----:B---3--:R-:W-:Y:S01]  /*a220*/  IMAD R4, R30, UR10, RZ ;  /* 0x0000000a1e047c24 */ /* 0x008fe2000f8e02ff */
[----:B------:R-:W-:-:S03]  /*a230*/  MOV R3, R16 ;  /* 0x0000001000037202 */ /* 0x000fc60000000f00 */
[C---:B------:R-:W-:Y:S02]  /*a240*/  IMAD R4, R18.reuse, UR11, R4 ;  /* 0x0000000b12047c24 */ /* 0x040fe4000f8e0204 */
[----:B------:R-:W-:-:S05]  /*a250*/  IMAD.WIDE.U32 R2, R18, UR10, R2 ;  /* 0x0000000a12027c25 */ /* 0x000fca000f8e0002 */
[----:B------:R-:W-:Y:S02]  /*a260*/  IADD3 R3, PT, PT, R4, R3, RZ ;  /* 0x0000000304037210 */ /* 0x000fe40007ffe0ff */
[----:B--2---:R-:W-:-:S04]  /*a270*/  LEA R4, P2, R2, UR12, 0x1 ;  /* 0x0000000c02047c11 */ /* 0x004fc8000f8408ff */
[----:B------:R-:W-:-:S05]  /*a280*/  LEA.HI.X R5, R2, UR13, R3, 0x1, P2 ;  /* 0x0000000d02057c11 */ /* 0x000fca00090f0c03 */
[----:B------:R2:W-:Y:S04]  /*a290*/  STG.E.128 desc[UR34][R4.64], R24 ;  /* 0x0000001804007986 */ /* 0x0005e8000c101d22 */
[----:B------:R2:W-:Y:S02]  /*a2a0*/  STG.E.128 desc[UR34][R4.64+0x80], R20 ;  /* 0x0000801404007986 */ /* 0x0005e4000c101d22 */
.L_x_2150:
[----:B------:R-:W-:Y:S05]  /*a2b0*/  BSYNC.RECONVERGENT B0 ;  /* 0x0000000000007941 */ /* 0x000fea0003800200 */
.L_x_2149:
        /* <DEDUP_REMOVED lines=17> */
.L_x_2152:
[----:B------:R-:W-:Y:S05]  /*a3d0*/  BSYNC.RECONVERGENT B0 ;  /* 0x0000000000007941 */ /* 0x000fea0003800200 */
.L_x_2151:
        /* <DEDUP_REMOVED lines=11> */
[----:B------:R-:W-:-:S04]  /*a490*/  IMAD.WIDE.U32 R4, R29, UR10, R2 ;  /* 0x0000000a1d047c25 */ /* 0x000fc8000f8e0002 */
[----:B------:R-:W-:-:S05]  /*a4a0*/  IMAD R2, R29, UR11, R7 ;  /* 0x0000000b1d027c24 */ /* 0x000fca000f8e0207 */
[----:B------:R-:W-:Y:S02]  /*a4b0*/  IADD3 R3, PT, PT, R2, R5, RZ ;  /* 0x0000000502037210 */ /* 0x000fe40007ffe0ff */
[----:B---3--:R-:W-:-:S04]  /*a4c0*/  LEA R2, P0, R4, UR12, 0x1 ;  /* 0x0000000c04027c11 */ /* 0x008fc8000f8008ff */
[----:B------:R-:W-:-:S05]  /*a4d0*/  LEA.HI.X R3, R4, UR13, R3, 0x1, P0 ;  /* 0x0000000d04037c11 */ /* 0x000fca00080f0c03 */
[----:B-1----:R1:W-:Y:S04]  /*a4e0*/  STG.E.128 desc[UR34][R2.64], R12 ;  /* 0x0000000c02007986 */ /* 0x0023e8000c101d22 */
[----:B------:R1:W-:Y:S02]  /*a4f0*/  STG.E.128 desc[UR34][R2.64+0x80], R8 ;  /* 0x0000800802007986 */ /* 0x0003e4000c101d22 */
.L_x_2154:
[----:B------:R-:W-:Y:S05]  /*a500*/  BSYNC.RECONVERGENT B0 ;  /* 0x0000000000007941 */ /* 0x000fea0003800200 */
.L_x_2153:
        /* <DEDUP_REMOVED lines=22> */
.L_x_2156:
[----:B------:R-:W-:Y:S05]  /*a670*/  BSYNC.RECONVERGENT B0 ;  /* 0x0000000000007941 */ /* 0x000fea0003800200 */
.L_x_2155:
        /* <DEDUP_REMOVED lines=13> */
.L_x_2158:
[----:B------:R-:W-:Y:S05]  /*a750*/  BSYNC.RECONVERGENT B0 ;  /* 0x0000000000007941 */ /* 0x000fea0003800200 */
.L_x_2157:
        /* <DEDUP_REMOVED lines=13> */
.L_x_2160:
[----:B------:R-:W-:Y:S05]  /*a830*/  BSYNC.RECONVERGENT B0 ;  /* 0x0000000000007941 */ /* 0x000fea0003800200 */
.L_x_2159:
        /* <DEDUP_REMOVED lines=12> */
.L_x_2138:
[----:B------:R-:W-:Y:S05]  /*a900*/  BSYNC.RECONVERGENT B1 ;  /* 0x0000000000017941 */ /* 0x000fea0003800200 */
.L_x_2108:
[----:B------:R-:W2:Y:S01]  /*a910*/  LDCU UR8, c[0x0][0x438] ;  /* 0x00008700ff0877ac */ /* 0x000ea20008000800 */
[----:B------:R-:W4:Y:S01]  /*a920*/  LDCU UR9, c[0x0][0x370] ;  /* 0x00006e00ff0977ac */ /* 0x000f220008000800 */
[----:B------:R-:W-:Y:S01]  /*a930*/  UMOV UR10, UR19 ;  /* 0x00000013000a7c82 */ /* 0x000fe20008000000 */
[----:B--2---:R-:W-:-:S04]  /*a940*/  UIADD3 UR8, UPT, UPT, UR8, 0x7f, URZ ;  /* 0x0000007f08087890 */ /* 0x004fc8000fffe0ff */
[----:B------:R-:W-:Y:S02]  /*a950*/  USHF.R.S32.HI UR5, URZ, 0x1f, UR8 ;  /* 0x0000001fff057899 */ /* 0x000fe40008011408 */
[----:B----4-:R-:W-:Y:S02]  /*a960*/  UIADD3 UR36, UPT, UPT, UR9, UR36, URZ ;  /* 0x0000002409247290 */ /* 0x010fe4000fffe0ff */
[----:B------:R-:W-:-:S04]  /*a970*/  ULEA.HI UR5, UR5, UR8, URZ, 0x7 ;  /* 0x0000000805057291 */ /* 0x000fc8000f8f38ff */
[----:B------:R-:W-:-:S04]  /*a980*/  USHF.R.S32.HI UR5, URZ, 0x7, UR5 ;  /* 0x00000007ff057899 */ /* 0x000fc80008011405 */
[----:B------:R-:W-:-:S09]  /*a990*/  UISETP.GE.AND UP0, UPT, UR36, UR5, UPT ;  /* 0x000000052400728c */ /* 0x000fd2000bf06270 */
[----:B------:R-:W-:Y:S05]  /*a9a0*/  BRA.U !UP0, `(.L_x_2161) ;  /* 0xffffff5908587547 */ /* 0x000fea000b83ffff */
[----:B------:R-:W-:Y:S05]  /*a9b0*/  EXIT ;  /* 0x000000000000794d */ /* 0x000fea0003800000 */
.L_x_2162:
        /* <DEDUP_REMOVED lines=12> */
.L_x_2453:


//--------------------- .text._ZN5flash44flash_bwd_dq_dk_dv_loop_seqk_parallel_kernelI23Flash_bwd_kernel_traitsILi128ELi64ELi128ELi8ELi2ELi4ELi2ELb0ELb0EN7cutlass6half_tE19Flash_kernel_traitsILi128ELi64ELi128ELi8ES3_EELb0ELb0ELb1ELb0ELb0ELb1ELb1EEEvNS_16Flash_bwd_paramsE --------------------------
	.section	.text._ZN5flash44flash_bwd_dq_dk_dv_loop_seqk_parallel_kernelI23Flash_bwd_kernel_traitsILi128ELi64ELi128ELi8ELi2ELi4ELi2ELb0ELb0EN7cutlass6half_tE19Flash_kernel_traitsILi128ELi64ELi128ELi8ES3_EELb0ELb0ELb1ELb0ELb0ELb1ELb1EEEvNS_16Flash_bwd_paramsE,"ax",@progbits
	.align	128
        .global         _ZN5flash44flash_bwd_dq_dk_dv_loop_seqk_parallel_kernelI23Flash_bwd_kernel_traitsILi128ELi64ELi128ELi8ELi2ELi4ELi2ELb0ELb0EN7cutlass6half_tE19Flash_kernel_traitsILi128ELi64ELi128ELi8ES3_EELb0ELb0ELb1ELb0ELb0ELb1ELb1EEEvNS_16Flash_bwd_paramsE
        .type           _ZN5flash44flash_bwd_dq_dk_dv_loop_seqk_parallel_kernelI23Flash_bwd_kernel_traitsILi128ELi64ELi128ELi8ELi2ELi4ELi2ELb0ELb0EN7cutlass6half_tE19Flash_kernel_traitsILi128ELi64ELi128ELi8ES3_EELb0ELb0ELb1ELb0ELb0ELb1ELb1EEEvNS_16Flash_bwd_paramsE,@function
        .size           _ZN5flash44flash_bwd_dq_dk_dv_loop_seqk_parallel_kernelI23Flash_bwd_kernel_traitsILi128ELi64ELi128ELi8ELi2ELi4ELi2ELb0ELb0EN7cutlass6half_tE19Flash_kernel_traitsILi128ELi64ELi128ELi8ES3_EELb0ELb0ELb1ELb0ELb0ELb1ELb1EEEvNS_16Flash_bwd_paramsE,(.L_x_2454 - _ZN5flash44flash_bwd_dq_dk_dv_loop_seqk_parallel_kernelI23Flash_bwd_kernel_traitsILi128ELi64ELi128ELi8ELi2ELi4ELi2ELb0ELb0EN7cutlass6half_tE19Flash_kernel_traitsILi128ELi64ELi128ELi8ES3_EELb0ELb0ELb1ELb0ELb0ELb1ELb1EEEvNS_16Flash_bwd_paramsE)
        .other          _ZN5flash44flash_bwd_dq_dk_dv_loop_seqk_parallel_kernelI23Flash_bwd_kernel_traitsILi128ELi64ELi128ELi8ELi2ELi4ELi2ELb0ELb0EN7cutlass6half_tE19Flash_kernel_traitsILi128ELi64ELi128ELi8ES3_EELb0ELb0ELb1ELb0ELb0ELb1ELb1EEEvNS_16Flash_bwd_paramsE,@"STO_CUDA_ENTRY STV_DEFAULT"
_ZN5flash44flash_bwd_dq_dk_dv_loop_seqk_parallel_kernelI23Flash_bwd_kernel_traitsILi128ELi64ELi128ELi8ELi2ELi4ELi2ELb0ELb0EN7cutlass6half_tE19Flash_kernel_traitsILi128ELi64ELi128ELi8ES3_EELb0ELb0ELb1ELb0ELb0ELb1ELb1EEEvNS_16Flash_bwd_paramsE:
.text._ZN5flash44flash_bwd_dq_dk_dv_loop_seqk_parallel_kernelI23Flash_bwd_kernel_traitsILi128ELi64ELi128ELi8ELi2ELi4ELi2ELb0ELb0EN7cutlass6half_tE19Flash_kernel_traitsILi128ELi64ELi128ELi8ES3_EELb0ELb0ELb1ELb0ELb0ELb1ELb1EEEvNS_16Flash_bwd_paramsE:
        /* <DEDUP_REMOVED lines=49> */
.L_x_2217:
[----:B-----5:R-:W5:Y:S01]  /*0310*/  LDCU.64 UR8, c[0x0][0x478] ;  /* 0x00008f00ff0877ac */ /* 0x020f620008000a00 */
[----:B------:R-:W-:Y:S02]  /*0320*/  PLOP3.LUT P1, PT, PT, PT, UP3, 0x80, 0x8 ;  /* 0x000000000008781c */ /* 0x000fe40003f2f038 */
[----:B------:R-:W-:Y:S01]  /*0330*/  PLOP3.LUT P4, PT, PT, PT, UP5, 0x80, 0x8 ;  /* 0x000000000008781c */ /* 0x000fe20003f8f058 */
[----:B------:R-:W-:Y:S01]  /*0340*/  @UP3 ULEA UR12, UP0, UR38, UR6, 0x2 ;  /* 0x00000006260c3291 */ /* 0x000fe2000f8010ff */
[----:B------:R-:W-:Y:S01]  /*0350*/  PLOP3.LUT P2, PT, PT, PT, UP4, 0x80, 0x8 ;  /* 0x000000000008781c */ /* 0x000fe20003f4f048 */
[----:B------:R-:W-:Y:S02]  /*0360*/  UISETP.NE.AND UP2, UPT, UR26, URZ, UPT ;  /* 0x000000ff1a00728c */ /* 0x000fe4000bf45270 */
[----:B------:R-:W-:Y:S02]  /*0370*/  @UP3 ULEA.HI.X UR13, UR38, UR7, URZ, 0x2, UP0 ;  /* 0x00000007260d3291 */ /* 0x000fe400080f14ff */
[----:B-1----:R-:W-:-:S02]  /*0380*/  IMAD.U32 R12, RZ, RZ, UR12 ;  /* 0x0000000cff0c7e24 */ /* 0x002fc4000f8e00ff */
[----:B------:R-:W-:Y:S02]  /*0390*/  PLOP3.LUT P3, PT, PT, PT, UP2, 0x80, 0x8 ;  /* 0x000000000008781c */ /* 0x000fe40003f6f028 */
[----:B------:R-:W-:Y:S01]  /*03a0*/  IMAD.U32 R13, RZ, RZ, UR13 ;  /* 0x0000000dff0d7e24 */ /* 0x000fe2000f8e00ff */
[----:B----4-:R-:W-:Y:S02]  /*03b0*/  UIMAD.WIDE.U32 UR12, UR38, 0x4, UR28 ;  /* 0x00000004260c78a5 */ /* 0x010fe4000f8e001c */
[----:B-----5:R-:W-:Y:S01]  /*03c0*/  UISETP.NE.U32.AND UP0, UPT, UR8, URZ, UPT ;  /* 0x000000ff0800728c */ /* 0x020fe2000bf05070 */
[----:B------:R-:W-:Y:S01]  /*03d0*/  IMAD.U32 R6, RZ, RZ, UR36 ;  /* 0x00000024ff067e24 */ /* 0x000fe2000f8e00ff */
[----:B------:R-:W4:Y:S02]  /*03e0*/  @P1 LDG.E R3, desc[UR32][R12.64] ;  /* 0x000000200c031981 */ /* 0x000f24000c1e1900 */
[----:B------:R-:W-:-:S06]  /*03f0*/  UISETP.NE.AND.EX UP0, UPT, UR9, URZ, UPT, UP0 ;  /* 0x000000ff0900728c */ /* 0x000fcc000bf05300 */
[----:B------:R-:W-:-:S05]  /*0400*/  PLOP3.LUT P0, PT, PT, PT, UP0, 0x80, 0x8 ;  /* 0x000000000008781c */ /* 0x000fca0003f0f008 */
[----:B------:R-:W-:Y:S01]  /*0410*/  @UP0 ULEA UR14, UP1, UR38, UR8, 0x2 ;  /* 0x00000008260e0291 */ /* 0x000fe2000f8210ff */
[----:B------:R-:W-:Y:S01]  /*0420*/  IMAD.U32 R8, RZ, RZ, UR12 ;  /* 0x0000000cff087e24 */ /* 0x000fe2000f8e00ff */
[----:B------:R-:W5:Y:S02]  /*0430*/  @!UP0 LDCU UR11, c[0x0][0x43c] ;  /* 0x00008780ff0b87ac */ /* 0x000f640008000800 */
[----:B------:R-:W-:Y:S02]  /*0440*/  @UP0 ULEA.HI.X UR15, UR38, UR9, URZ, 0x2, UP1 ;  /* 0x00000009260f0291 */ /* 0x000fe400088f14ff */
[----:B------:R-:W-:Y:S01]  /*0450*/  IMAD.U32 R10, RZ, RZ, UR14 ;  /* 0x0000000eff0a7e24 */ /* 0x000fe2000f8e00ff */
[----:B------:R-:W2:Y:S01]  /*0460*/  @!UP0 LDCU.64 UR8, c[0x0][0x488] ;  /* 0x00009100ff0887ac */ /* 0x000ea20008000a00 */
[----:B------:R-:W-:Y:S02]  /*0470*/  IMAD.U32 R9, RZ, RZ, UR13 ;  /* 0x0000000dff097e24 */ /* 0x000fe4000f8e00ff */
[----:B------:R-:W-:-:S02]  /*0480*/  IMAD.U32 R7, RZ, RZ, UR37 ;  /* 0x00000025ff077e24 */ /* 0x000fc4000f8e00ff */
[----:B------:R-:W-:Y:S01]  /*0490*/  IMAD.U32 R11, RZ, RZ, UR15 ;  /* 0x0000000fff0b7e24 */ /* 0x000fe2000f8e00ff */
[----:B------:R-:W3:Y:S04]  /*04a0*/  @P4 LDG.E R4, desc[UR32][R8.64] ;  /* 0x0000002008044981 */ /* 0x000ee8000c1e1900 */
[----:B------:R-:W3:Y:S04]  /*04b0*/  @P0 LDG.E R0, desc[UR32][R10.64] ;  /* 0x000000200a000981 */ /* 0x000ee8000c1e1900 */
[----:B------:R-:W3:Y:S04]  /*04c0*/  @P2 LDG.E R2, desc[UR32][R8.64+0x4] ;  /* 0x0000042008022981 */ /* 0x000ee8000c1e1900 */
[----:B------:R-:W3:Y:S01]  /*04d0*/  @!P3 LDG.E R6, desc[UR32][R6.64] ;  /* 0x000000200606b981 */ /* 0x000ee2000c1e1900 */
[----:B------:R-:W-:Y:S01]  /*04e0*/  UMOV UR39, URZ ;  /* 0x000000ff00277c82 */ /* 0x000fe20008000000 */
[----:B--2---:R-:W-:Y:S01]  /*04f0*/  @!UP0 UISETP.NE.U32.AND UP1, UPT, UR8, URZ, UPT ;  /* 0x000000ff0800828c */ /* 0x004fe2000bf25070 */
[----:B------:R-:W-:Y:S01]  /*0500*/  UMOV UR17, 0xffffffff ;  /* 0xffffffff00117882 */ /* 0x000fe20000000000 */
[----:B------:R-:W-:-:S02]  /*0510*/  UMOV UR40, 0xffffffff ;  /* 0xffffffff00287882 */ /* 0x000fc40000000000 */
[----:B------:R-:W-:Y:S02]  /*0520*/  @!UP0 UISETP.NE.AND.EX UP1, UPT, UR9, URZ, UPT, UP1 ;  /* 0x000000ff0900828c */ /* 0x000fe4000bf25310 */
[----:B------:R-:W-:Y:S02]  /*0530*/  USHF.L.U32 UR35, UR34, 0x7, URZ ;  /* 0x0000000722237899 */ /* 0x000fe400080006ff */
[----:B-----5:R-:W-:Y:S01]  /*0540*/  @!UP0 USEL UR9, UR11, URZ, UP1 ;  /* 0x000000ff0b098287 */ /* 0x020fe20008800000 */
[----:B----4-:R-:W-:Y:S02]  /*0550*/  @P1 R2UR UR39, R3 ;  /* 0x00000000032712ca */ /* 0x010fe400000e0000 */
[----:B---3--:R-:W-:Y:S02]  /*0560*/  @P4 R2UR UR17, R4 ;  /* 0x00000000041142ca */ /* 0x008fe400000e0000 */
[----:B------:R-:W-:Y:S02]  /*0570*/  @P0 R2UR UR31, R0 ;  /* 0x00000000001f02ca */ /* 0x000fe400000e0000 */
[----:B------:R-:W-:-:S02]  /*0580*/  @P2 R2UR UR8, R2 ;  /* 0x00000000020822ca */ /* 0x000fc400000e0000 */
        /* <DEDUP_REMOVED lines=14> */
.L_x_2163:
        /* <DEDUP_REMOVED lines=44> */
.L_x_2165:
[----:B------:R-:W1:Y:S01]  /*0930*/  LDCU.64 UR14, c[0x0][0x3b8] ;  /* 0x00007700ff0e77ac */ /* 0x000e620008000a00 */
[----:B------:R-:W-:-:S04]  /*0940*/  UIADD3 UR8, UPT, UPT, UR39, UR40, URZ ;  /* 0x0000002827087290 */ /* 0x000fc8000fffe0ff */
[----:B-1----:R-:W-:Y:S02]  /*0950*/  UIMAD.WIDE.U32 UR10, UR8, UR14, URZ ;  /* 0x0000000e080a72a5 */ /* 0x002fe4000f8e00ff */
[----:B------:R-:W-:-:S04]  /*0960*/  UIMAD UR8, UR8, UR15, URZ ;  /* 0x0000000f080872a4 */ /* 0x000fc8000f8e02ff */
[----:B------:R-:W-:Y:S01]  /*0970*/  UIADD3 UR8, UPT, UPT, UR11, UR8, URZ ;  /* 0x000000080b087290 */ /* 0x000fe2000fffe0ff */
[----:B------:R-:W-:-:S05]  /*0980*/  UMOV UR46, UR10 ;  /* 0x0000000a002e7c82 */ /* 0x000fca0008000000 */
[----:B------:R-:W-:Y:S02]  /*0990*/  MOV R4, UR8 ;  /* 0x0000000800047c02 */ /* 0x000fe40008000f00 */
.L_x_2166:
[----:B------:R-:W1:Y:S01]  /*09a0*/  LDC R0, c[0x0][0x3e8] ;  /* 0x0000fa00ff007b82 */ /* 0x000e620000000800 */
[----:B------:R-:W2:Y:S01]  /*09b0*/  S2R R2, SR_CTAID.Z ;  /* 0x0000000000027919 */ /* 0x000ea20000002700 */
[----:B------:R-:W-:Y:S01]  /*09c0*/  IMAD.MOV.U32 R6, RZ, RZ, RZ ;  /* 0x000000ffff067224 */ /* 0x000fe200078e00ff */
[----:B------:R-:W-:Y:S01]  /*09d0*/  USHF.R.S32.HI UR41, URZ, 0x1f, UR35 ;  /* 0x0000001fff297899 */ /* 0x000fe20008011423 */
[----:B-1----:R-:W-:-:S04]  /*09e0*/  IABS R5, R0 ;  /* 0x0000000000057213 */ /* 0x002fc80000000000 */
[----:B------:R-:W1:Y:S01]  /*09f0*/  I2F.RP R8, R5 ;  /* 0x0000000500087306 */ /* 0x000e620000209400 */
[----:B--2---:R-:W-:-:S07]  /*0a00*/  IABS R2, R2 ;  /* 0x0000000200027213 */ /* 0x004fce0000000000 */
[----:B-1----:R-:W1:Y:S02]  /*0a10*/  MUFU.RCP R7, R8 ;  /* 0x0000000800077308 */ /* 0x002e640000001000 */
[----:B-1----:R-:W-:-:S06]  /*0a20*/  VIADD R7, R7, 0xffffffe ;  /* 0x0ffffffe07077836 */ /* 0x002fcc0000000000 */
[----:B------:R-:W1:Y:S02]  /*0a30*/  F2I.FTZ.U32.TRUNC.NTZ R7, R7 ;  /* 0x0000000700077305 */ /* 0x000e64000021f000 */
[----:B-1----:R-:W-:-:S04]  /*0a40*/  IMAD.MOV R3, RZ, RZ, -R7 ;  /* 0x000000ffff037224 */ /* 0x002fc800078e0a07 */
        /* <DEDUP_REMOVED lines=30> */
.L_x_2167:
[----:B------:R-:W1:Y:S01]  /*0c30*/  LDCU.64 UR12, c[0x0][0x3c0] ;  /* 0x00007800ff0c77ac */ /* 0x000e620008000a00 */
[----:B------:R-:W-:-:S04]  /*0c40*/  UIADD3 UR8, UPT, UPT, UR39, UR40, URZ ;  /* 0x0000002827087290 */ /* 0x000fc8000fffe0ff */
[----:B-1----:R-:W-:Y:S02]  /*0c50*/  UIMAD.WIDE.U32 UR48, UR8, UR12, URZ ;  /* 0x0000000c083072a5 */ /* 0x002fe4000f8e00ff */
[----:B------:R-:W-:-:S04]  /*0c60*/  UIMAD UR8, UR8, UR13, URZ ;  /* 0x0000000d080872a4 */ /* 0x000fc8000f8e02ff */
[----:B------:R-:W-:-:S06]  /*0c70*/  UIADD3 UR8, UPT, UPT, UR49, UR8, URZ ;  /* 0x0000000831087290 */ /* 0x000fcc000fffe0ff */
[----:B------:R-:W-:-:S07]  /*0c80*/  MOV R5, UR8 ;  /* 0x0000000800057c02 */ /* 0x000fce0008000f00 */
.L_x_2168:
        /* <DEDUP_REMOVED lines=27> */
.L_x_2169:
[----:B------:R-:W-:Y:S02]  /*0e40*/  UIMAD.WIDE.U32 UR56, UR52, UR17, URZ ;  /* 0x00000011343872a5 */ /* 0x000fe4000f8e00ff */
[----:B------:R-:W-:-:S04]  /*0e50*/  UIMAD UR8, UR53, UR17, URZ ;  /* 0x00000011350872a4 */ /* 0x000fc8000f8e02ff */
[----:B------:R-:W-:Y:S02]  /*0e60*/  UIADD3 UR8, UPT, UPT, UR57, UR8, URZ ;  /* 0x0000000839087290 */ /* 0x000fe4000fffe0ff */
.L_x_2170:
        /* <DEDUP_REMOVED lines=20> */
.L_x_2171:
[----:B------:R-:W1:Y:S01]  /*0fb0*/  LDCU UR58, c[0x0][0x434] ;  /* 0x00008680ff3a77ac */ /* 0x000e620008000800 */
[----:B------:R-:W-:-:S04]  /*0fc0*/  UIMAD UR10, UR38, UR16, UR23 ;  /* 0x00000010260a72a4 */ /* 0x000fc8000f8e0217 */
[----:B-1----:R-:W-:Y:S02]  /*0fd0*/  UIMAD UR58, UR10, UR58, URZ ;  /* 0x0000003a0a3a72a4 */ /* 0x002fe4000f8e02ff */
.L_x_2172:
        /* <DEDUP_REMOVED lines=11> */
.L_x_2173:
[----:B------:R-:W1:Y:S01]  /*1090*/  LDCU UR57, c[0x0][0x444] ;  /* 0x00008880ff3977ac */ /* 0x000e620008000800 */
[----:B------:R-:W-:-:S04]  /*10a0*/  UIMAD UR10, UR38, UR16, UR23 ;  /* 0x00000010260a72a4 */ /* 0x000fc8000f8e0217 */
[----:B-1----:R-:W-:-:S12]  /*10b0*/  UIMAD UR57, UR10, UR57, URZ ;  /* 0x000000390a3972a4 */ /* 0x002fd8000f8e02ff */
.L_x_2174:
        /* <DEDUP_REMOVED lines=19> */
[----:B------:R-:W-:Y:S02]  /*11f0*/  SHF.R.U32.HI R17, RZ, 0x3, R210 ;  /* 0x00000003ff117819 */ /* 0x000fe400000116d2 */
[----:B------:R-:W-:Y:S01]  /*1200*/  LOP3.LUT R6, R210, 0x1f, RZ, 0xc0, !PT ;  /* 0x0000001fd2067812 */ /* 0x000fe200078ec0ff */
[----:B------:R-:W-:Y:S01]  /*1210*/  UISETP.LT.AND UP0, UPT, URZ, UR49, UPT ;  /* 0x00000031ff00728c */ /* 0x000fe2000bf01270 */
[----:B------:R-:W-:Y:S02]  /*1220*/  LOP3.LUT R26, R0, 0x38, RZ, 0xc0, !PT ;  /* 0x00000038001a7812 */ /* 0x000fe400078ec0ff */
        /* <DEDUP_REMOVED lines=16> */
[----:B------:R-:W3:Y:S01]  /*1330*/  LDCU.64 UR16, c[0x0][0x3c8] ;  /* 0x00007900ff1077ac */ /* 0x000ee20008000a00 */
[----:B------:R-:W4:Y:S01]  /*1340*/  LDC.64 R8, c[0x0][0x5f8] ;  /* 0x00017e00ff087b82 */ /* 0x000f220000000a00 */
[----:B------:R-:W-:Y:S01]  /*1350*/  IMAD R13, R12, UR23, R11 ;  /* 0x000000170c0d7c24 */ /* 0x000fe2000f8e020b */
[----:B------:R-:W-:Y:S01]  /*1360*/  SHF.R.U32.HI R11, RZ, 0x5, R210 ;  /* 0x00000005ff0b7819 */ /* 0x000fe200000116d2 */
        /* <DEDUP_REMOVED lines=15> */
[----:B------:R-:W2:Y:S01]  /*1460*/  LDCU.64 UR16, c[0x0][0x570] ;  /* 0x0000ae00ff1077ac */ /* 0x000ea20008000a00 */
[----:B------:R-:W-:Y:S01]  /*1470*/  IMAD R6, R11, UR59, R6 ;  /* 0x0000003b0b067c24 */ /* 0x000fe2000f8e0206 */
[----:B------:R-:W-:Y:S01]  /*1480*/  SEL R11, R18, RZ, P6 ;  /* 0x000000ff120b7207 */ /* 0x000fe20003000000 */
[----:B------:R-:W-:Y:S01]  /*1490*/  IMAD R9, R9, UR21, R19 ;  /* 0x0000001509097c24 */ /* 0x000fe2000f8e0213 */
[----:B------:R-:W3:Y:S01]  /*14a0*/  LDCU.64 UR50, c[0x0][0x5e8] ;  /* 0x0000bd00ff3277ac */ /* 0x000ee20008000a00 */
[----:B------:R-:W-:Y:S01]  /*14b0*/  IMAD.WIDE.U32 R14, R14, UR23, R20 ;  /* 0x000000170e0e7c25 */ /* 0x000fe2000f8e0014 */
[----:B------:R-:W-:Y:S01]  /*14c0*/  IADD3 R8, P1, P0, R6, UR56, R11 ;  /* 0x0000003806087c10 */ /* 0x000fe2000f83e00b */
[----:B------:R-:W-:Y:S01]  /*14d0*/  USHF.L.U32 UR59, UR59, 0x6, URZ ;  /* 0x000000063b3b7899 */ /* 0x000fe200080006ff */
[----:B------:R-:W-:Y:S01]  /*14e0*/  SHF.R.S32.HI R6, RZ, 0x1f, R6 ;  /* 0x0000001fff067819 */ /* 0x000fe20000011406 */
[----:B------:R-:W-:Y:S01]  /*14f0*/  IMAD R15, R10, UR23, R15 ;  /* 0x000000170a0f7c24 */ /* 0x000fe2000f8e020f */
[----:B------:R-:W-:Y:S01]  /*1500*/  SEL R9, R9, RZ, P6 ;  /* 0x000000ff09097207 */ /* 0x000fe20003000000 */
[----:B------:R-:W-:-:S03]  /*1510*/  IMAD.WIDE.U32 R10, R17, R2, R14 ;  /* 0x00000002110a7225 */ /* 0x000fc600078e000e */
[----:B------:R-:W-:Y:S02]  /*1520*/  IADD3.X R13, PT, PT, R6, UR55, R9, P1, P0 ;  /* 0x00000037060d7c10 */ /* 0x000fe40008fe0409 */
[----:B------:R-:W-:Y:S01]  /*1530*/  MOV R6, UR59 ;  /* 0x0000003b00067c02 */ /* 0x000fe20008000f00 */
[C---:B------:R-:W-:Y:S01]  /*1540*/  IMAD R229, R17.reuse, R3, R11 ;  /* 0x0000000311e57224 */ /* 0x040fe200078e020b */
[----:B------:R-:W-:Y:S01]  /*1550*/  IADD3 R9, P0, PT, R8, UR59, RZ ;  /* 0x0000003b08097c10 */ /* 0x000fe2000ff1e0ff */
[----:B------:R-:W-:Y:S01]  /*1560*/  VIADD R8, R17, 0x20 ;  /* 0x0000002011087836 */ /* 0x000fe20000000000 */
[----:B-1----:R-:W-:Y:S01]  /*1570*/  LEA R230, P1, R10, UR8, 0x1 ;  /* 0x000000080ae67c11 */ /* 0x002fe2000f8208ff */
[----:B---3--:R-:W-:Y:S01]  /*1580*/  UIMAD.WIDE UR50, UR57, 0x4, UR50 ;  /* 0x00000004393278a5 */ /* 0x008fe2000f8e0232 */
[----:B------:R-:W-:Y:S02]  /*1590*/  LEA.HI.X.SX32 R6, R6, R13, 0x1, P0 ;  /* 0x0000000d06067211 */ /* 0x000fe400000f0eff */
[----:B--2---:R-:W-:-:S02]  /*15a0*/  LEA R242, P0, R9, UR16, 0x2 ;  /* 0x0000001009f27c11 */ /* 0x004fc4000f8010ff */
[----:B------:R-:W-:Y:S02]  /*15b0*/  LEA.HI.X R229, R10, UR9, R229, 0x1, P1 ;  /* 0x000000090ae57c11 */ /* 0x000fe400088f0ce5 */
[----:B------:R-:W-:Y:S01]  /*15c0*/  LEA.HI.X R243, R9, UR17, R6, 0x2, P0 ;  /* 0x0000001109f37c11 */ /* 0x000fe200080f1406 */
[----:B------:R-:W-:Y:S01]  /*15d0*/  UMOV UR16, UR50 ;  /* 0x0000003200107c82 */ /* 0x000fe20008000000 */
[C---:B------:R-:W-:Y:S01]  /*15e0*/  IADD3 R14, P2, PT, R17.reuse, 0x40, RZ ;  /* 0x00000040110e7810 */ /* 0x040fe20007f5e0ff */
[----:B------:R-:W-:Y:S01]  /*15f0*/  UMOV UR17, UR51 ;  /* 0x0000003300117c82 */ /* 0x000fe20008000000 */
[C---:B------:R-:W-:Y:S02]  /*1600*/  IADD3 R16, P0, PT, R17.reuse, 0x60, RZ ;  /* 0x0000006011107810 */ /* 0x040fe40007f1e0ff */
[C---:B------:R-:W-:Y:S01]  /*1610*/  IADD3 R12, P1, PT, R17.reuse, 0x20, RZ ;  /* 0x00000020110c7810 */ /* 0x040fe20007f3e0ff */
[----:B------:R-:W-:Y:S01]  /*1620*/  IMAD.X R23, RZ, RZ, RZ, P2 ;  /* 0x000000ffff177224 */ /* 0x000fe200010e06ff */
[C---:B------:R-:W-:Y:S01]  /*1630*/  SHF.L.U64.HI R6, R2.reuse, 0x5, R3 ;  /* 0x0000000502067819 */ /* 0x040fe20000010203 */
[----:B------:R-:W-:Y:S01]  /*1640*/  IMAD.SHL.U32 R3, R2, 0x20, RZ ;  /* 0x0000002002037824 */ /* 0x000fe200078e00ff */
[C---:B------:R-:W-:Y:S01]  /*1650*/  IADD3 R10, PT, PT, R17.reuse, 0x60, RZ ;  /* 0x00000060110a7810 */ /* 0x040fe20007ffe0ff */
[----:B------:R-:W-:Y:S01]  /*1660*/  VIADD R2, R17, 0x40 ;  /* 0x0000004011027836 */ /* 0x000fe20000000000 */
[----:B------:R-:W-:Y:S01]  /*1670*/  IADD3.X R11, PT, PT, RZ, RZ, RZ, P1, !PT ;  /* 0x000000ffff0b7210 */ /* 0x000fe20000ffe4ff */
[----:B------:R-:W-:Y:S01]  /*1680*/  IMAD.X R15, RZ, RZ, RZ, P0 ;  /* 0x000000ffff0f7224 */ /* 0x000fe200000e06ff */
        /* <DEDUP_REMOVED lines=14> */
.L_x_2176:
[----:B------:R-:W1:Y:S01]  /*1770*/  LDCU.64 UR12, c[0x0][0x5c0] ;  /* 0x0000b800ff0c77ac */ /* 0x000e620008000a00 */
[----:B------:R-:W-:-:S04]  /*1780*/  UIADD3 UR8, UPT, UPT, UR39, UR40, URZ ;  /* 0x0000002827087290 */ /* 0x000fc8000fffe0ff */
[----:B-1----:R-:W-:Y:S02]  /*1790*/  UIMAD.WIDE.U32 UR16, UR8, UR12, URZ ;  /* 0x0000000c081072a5 */ /* 0x002fe4000f8e00ff */
[----:B------:R-:W-:-:S04]  /*17a0*/  UIMAD UR8, UR8, UR13, URZ ;  /* 0x0000000d080872a4 */ /* 0x000fc8000f8e02ff */
[----:B------:R-:W-:-:S06]  /*17b0*/  UIADD3 UR8, UPT, UPT, UR17, UR8, URZ ;  /* 0x0000000811087290 */ /* 0x000fcc000fffe0ff */
[----:B------:R-:W-:Y:S02]  /*17c0*/  MOV R0, UR8 ;  /* 0x0000000800007c02 */ /* 0x000fe40008000f00 */
.L_x_2177:
        /* <DEDUP_REMOVED lines=13> */
.L_x_2178:
[----:B------:R-:W1:Y:S01]  /*18a0*/  LDCU.64 UR10, c[0x0][0x5c8] ;  /* 0x0000b900ff0a77ac */ /* 0x000e620008000a00 */
[----:B------:R-:W-:-:S04]  /*18b0*/  UIADD3 UR39, UPT, UPT, UR39, UR40, URZ ;  /* 0x0000002827277290 */ /* 0x000fc8000fffe0ff */
[----:B-1----:R-:W-:Y:S02]  /*18c0*/  UIMAD.WIDE.U32 UR14, UR39, UR10, URZ ;  /* 0x0000000a270e72a5 */ /* 0x002fe4000f8e00ff */
[----:B------:R-:W-:-:S04]  /*18d0*/  UIMAD UR39, UR39, UR11, URZ ;  /* 0x0000000b272772a4 */ /* 0x000fc8000f8e02ff */
[----:B------:R-:W-:-:S06]  /*18e0*/  UIADD3 UR39, UPT, UPT, UR15, UR39, URZ ;  /* 0x000000270f277290 */ /* 0x000fcc000fffe0ff */
[----:B------:R-:W-:-:S07]  /*18f0*/  MOV R4, UR39 ;  /* 0x0000002700047c02 */ /* 0x000fce0008000f00 */
.L_x_2179:
        /* <DEDUP_REMOVED lines=26> */
.L_x_2181:
[----:B------:R-:W-:Y:S05]  /*1aa0*/  BSYNC.RECONVERGENT B0 ;  /* 0x0000000000007941 */ /* 0x000fea0003800200 */
.L_x_2180:
[----:B------:R-:W-:Y:S04]  /*1ab0*/  BSSY.RECONVERGENT B0, `(.L_x_2182) ;  /* 0x000000c000007945 */ /* 0x000fe80003800200 */
[----:B------:R-:W-:Y:S05]  /*1ac0*/  @P3 BRA `(.L_x_2183) ;  /* 0x0000000000283947 */ /* 0x000fea0003800000 */
[----:B------:R-:W1:Y:S01]  /*1ad0*/  LDCU.64 UR8, c[0x0][0x560] ;  /* 0x0000ac00ff0877ac */ /* 0x000e620008000a00 */
[----:B------:R-:W-:Y:S01]  /*1ae0*/  MOV R2, R6 ;  /* 0x0000000600027202 */ /* 0x000fe20000000f00 */
[----:B------:R-:W-:-:S04]  /*1af0*/  IMAD R5, R11, UR12, RZ ;  /* 0x0000000c0b057c24 */ /* 0x000fc8000f8e02ff */
[----:B------:R-:W-:-:S04]  /*1b00*/  IMAD.WIDE.U32 R8, R12, UR12, R2 ;  /* 0x0000000c0c087c25 */ /* 0x000fc8000f8e0002 */
[----:B------:R-:W-:-:S05]  /*1b10*/  IMAD R0, R12, UR13, R5 ;  /* 0x0000000d0c007c24 */ /* 0x000fca000f8e0205 */
[----:B------:R-:W-:Y:S02]  /*1b20*/  IADD3 R0, PT, PT, R9, R0, RZ ;  /* 0x0000000009007210 */ /* 0x000fe40007ffe0ff */
[----:B-1----:R-:W-:-:S04]  /*1b30*/  LEA R18, P0, R8, UR8, 0x1 ;  /* 0x0000000808127c11 */ /* 0x002fc8000f8008ff */
[----:B------:R-:W-:-:S05]  /*1b40*/  LEA.HI.X R19, R8, UR9, R0, 0x1, P0 ;  /* 0x0000000908137c11 */ /* 0x000fca00080f0c00 */
[----:B------:R2:W-:Y:S04]  /*1b50*/  STG.E.128 desc[UR32][R18.64], RZ ;  /* 0x000000ff12007986 */ /* 0x0005e8000c101d20 */
[----:B------:R2:W-:Y:S02]  /*1b60*/  STG.E.128 desc[UR32][R18.64+0x80], RZ ;  /* 0x000080ff12007986 */ /* 0x0005e4000c101d20 */
.L_x_2183:
[----:B------:R-:W-:Y:S05]  /*1b70*/  BSYNC.RECONVERGENT B0 ;  /* 0x0000000000007941 */ /* 0x000fea0003800200 */
.L_x_2182:
        /* <DEDUP_REMOVED lines=8> */
[----:B-12---:R-:W-:-:S04]  /*1c00*/  LEA R18, P0, R8, UR8, 0x1 ;  /* 0x0000000808127c11 */ /* 0x006fc8000f8008ff */
[----:B------:R-:W-:-:S05]  /*1c10*/  LEA.HI.X R19, R8, UR9, R0, 0x1, P0 ;  /* 0x0000000908137c11 */ /* 0x000fca00080f0c00 */
[----:B------:R3:W-:Y:S04]  /*1c20*/  STG.E.128 desc[UR32][R18.64], RZ ;  /* 0x000000ff12007986 */ /* 0x0007e8000c101d20 */
[----:B------:R3:W-:Y:S02]  /*1c30*/  STG.E.128 desc[UR32][R18.64+0x80], RZ ;  /* 0x000080ff12007986 */ /* 0x0007e4000c101d20 */
.L_x_2185:
[----:B------:R-:W-:Y:S05]  /*1c40*/  BSYNC.RECONVERGENT B0 ;  /* 0x0000000000007941 */ /* 0x000fea0003800200 */
.L_x_2184:
[----:B------:R-:W-:Y:S04]  /*1c50*/  BSSY.RECONVERGENT B0, `(.L_x_2186) ;  /* 0x000000c000007945 */ /* 0x000fe80003800200 */
        /* <DEDUP_REMOVED lines=10> */
[----:B------:R4:W-:Y:S02]  /*1d00*/  STG.E.128 desc[UR32][R6.64+0x80], RZ ;  /* 0x000080ff06007986 */ /* 0x0009e4000c101d20 */
.L_x_2187:
[----:B------:R-:W-:Y:S05]  /*1d10*/  BSYNC.RECONVERGENT B0 ;  /* 0x0000000000007941 */ /* 0x000fea0003800200 */
.L_x_2186:
[----:B------:R-:W5:Y:S01]  /*1d20*/  LDCU.64 UR8, c[0x0][0x5e0] ;  /* 0x0000bc00ff0877ac */ /* 0x000f620008000a00 */
[----:B------:R-:W-:Y:S01]  /*1d30*/  MOV R3, UR10 ;  /* 0x0000000a00037c02 */ /* 0x000fe20008000f00 */
[----:B------:R-:W-:Y:S01]  /*1d40*/  BSSY.RECONVERGENT B0, `(.L_x_2188) ;  /* 0x0000013000007945 */ /* 0x000fe20003800200 */
[----:B------:R-:W-:-:S03]  /*1d50*/  UIMAD UR41, UR41, UR10, URZ ;  /* 0x0000000a292972a4 */ /* 0x000fc6000f8e02ff */
[----:B------:R-:W-:Y:S01]  /*1d60*/  IMAD.WIDE.U32 R26, R3, UR35, R26 ;  /* 0x00000023031a7c25 */ /* 0x000fe2000f8e001a */
[----:B------:R-:W-:Y:S02]  /*1d70*/  UIMAD UR41, UR35, UR11, UR41 ;  /* 0x0000000b232972a4 */ /* 0x000fe4000f8e0229 */
[----:B----4-:R-:W-:-:S04]  /*1d80*/  IADD3 R6, P0, PT, R26, UR14, RZ ;  /* 0x0000000e1a067c10 */ /* 0x010fc8000ff1e0ff */
[----:B------:R-:W-:Y:S02]  /*1d90*/  IADD3.X R7, PT, PT, R4, UR41, R27, P0, !PT ;  /* 0x0000002904077c10 */ /* 0x000fe400087fe41b */
[----:B-----5:R-:W-:Y:S02]  /*1da0*/  MOV R4, UR8 ;  /* 0x0000000800047c02 */ /* 0x020fe40008000f00 */
[----:B------:R-:W-:-:S03]  /*1db0*/  MOV R3, UR9 ;  /* 0x0000000900037c02 */ /* 0x000fc60008000f00 */
[----:B------:R-:W-:-:S04]  /*1dc0*/  IMAD.WIDE.U32 R4, R4, UR23, R6 ;  /* 0x0000001704047c25 */ /* 0x000fc8000f8e0006 */
[----:B------:R-:W-:Y:S01]  /*1dd0*/  IMAD R3, R3, UR23, R5 ;  /* 0x0000001703037c24 */ /* 0x000fe2000f8e0205 */
[----:B------:R-:W-:Y:S06]  /*1de0*/  @P4 BRA `(.L_x_2189) ;  /* 0x0000000000204947 */ /* 0x000fec0003800000 */
[----:B------:R-:W4:Y:S01]  /*1df0*/  LDCU.64 UR8, c[0x0][0x568] ;  /* 0x0000ad00ff0877ac */ /* 0x000f220008000a00 */
[----:B------:R-:W-:-:S05]  /*1e00*/  MOV R2, R4 ;  /* 0x0000000400027202 */ /* 0x000fca0000000f00 */
[----:B------:R-:W-:-:S04]  /*1e10*/  IMAD.WIDE.U32 R6, R17, UR10, R2 ;  /* 0x0000000a11067c25 */ /* 0x000fc8000f8e0002 */
[----:B------:R-:W-:Y:S01]  /*1e20*/  IMAD R17, R17, UR11, R7 ;  /* 0x0000000b11117c24 */ /* 0x000fe2000f8e0207 */
[----:B----4-:R-:W-:-:S04]  /*1e30*/  LEA R8, P0, R6, UR8, 0x1 ;  /* 0x0000000806087c11 */ /* 0x010fc8000f8008ff */
[----:B------:R-:W-:-:S05]  /*1e40*/  LEA.HI.X R9, R6, UR9, R17, 0x1, P0 ;  /* 0x0000000906097c11 */ /* 0x000fca00080f0c11 */
[----:B------:R4:W-:Y:S04]  /*1e50*/  STG.E.128 desc[UR32][R8.64], RZ ;  /* 0x000000ff08007986 */ /* 0x0009e8000c101d20 */
[----:B------:R4:W-:Y:S02]  /*1e60*/  STG.E.128 desc[UR32][R8.64+0x80], RZ ;  /* 0x000080ff08007986 */ /* 0x0009e4000c101d20 */
.L_x_2189:
[----:B------:R-:W-:Y:S05]  /*1e70*/  BSYNC.RECONVERGENT B0 ;  /* 0x0000000000007941 */ /* 0x000fea0003800200 */
.L_x_2188:
[----:B------:R-:W-:Y:S04]  /*1e80*/  BSSY.RECONVERGENT B0, `(.L_x_2190) ;  /* 0x000000c000007945 */ /* 0x000fe80003800200 */
[----:B------:R-:W-:Y:S05]  /*1e90*/  @P3 BRA `(.L_x_2191) ;  /* 0x0000000000283947 */ /* 0x000fea0003800000 */
[----:B------:R-:W5:Y:S01]  /*1ea0*/  LDCU.64 UR8, c[0x0][0x568] ;  /* 0x0000ad00ff0877ac */ /* 0x000f620008000a00 */
        /* <DEDUP_REMOVED lines=9> */
.L_x_2191:
[----:B------:R-:W-:Y:S05]  /*1f40*/  BSYNC.RECONVERGENT B0 ;  /* 0x0000000000007941 */ /* 0x000fea0003800200 */
.L_x_2190:
[----:B------:R-:W-:Y:S04]  /*1f50*/  BSSY.RECONVERGENT B0, `(.L_x_2192) ;  /* 0x000000c000007945 */ /* 0x000fe80003800200 */
[----:B------:R-:W-:Y:S05]  /*1f60*/  @P2 BRA `(.L_x_2193) ;  /* 0x0000000000282947 */ /* 0x000fea0003800000 */
[----:B------:R-:W4:Y:S01]  /*1f70*/  LDCU.64 UR8, c[0x0][0x568] ;  /* 0x0000ad00ff0877ac */ /* 0x000f220008000a00 */
[----:B------:R-:W-:Y:S01]  /*1f80*/  MOV R2, R4 ;  /* 0x0000000400027202 */ /* 0x000fe20000000f00 */
[----:B------:R-:W-:-:S04]  /*1f90*/  IMAD R23, R23, UR10, RZ ;  /* 0x0000000a17177c24 */ /* 0x000fc8000f8e02ff */
[C---:B------:R-:W-:Y:S02]  /*1fa0*/  IMAD R0, R14.reuse, UR11, R23 ;  /* 0x0000000b0e007c24 */ /* 0x040fe4000f8e0217 */
[----:B-1----:R-:W-:-:S05]  /*1fb0*/  IMAD.WIDE.U32 R6, R14, UR10, R2 ;  /* 0x0000000a0e067c25 */ /* 0x002fca000f8e0002 */
[----:B------:R-:W-:Y:S02]  /*1fc0*/  IADD3 R0, PT, PT, R7, R0, RZ ;  /* 0x0000000007007210 */ /* 0x000fe40007ffe0ff */
[----:B----4-:R-:W-:-:S04]  /*1fd0*/  LEA R8, P0, R6, UR8, 0x1 ;  /* 0x0000000806087c11 */ /* 0x010fc8000f8008ff */
[----:B------:R-:W-:-:S05]  /*1fe0*/  LEA.HI.X R9, R6, UR9, R0, 0x1, P0 ;  /* 0x0000000906097c11 */ /* 0x000fca00080f0c00 */
[----:B------:R1:W-:Y:S04]  /*1ff0*/  STG.E.128 desc[UR32][R8.64], RZ ;  /* 0x000000ff08007986 */ /* 0x0003e8000c101d20 */
[----:B------:R1:W-:Y:S02]  /*2000*/  STG.E.128 desc[UR32][R8.64+0x80], RZ ;  /* 0x000080ff08007986 */ /* 0x0003e4000c101d20 */
.L_x_2193:
[----:B------:R-:W-:Y:S05]  /*2010*/  BSYNC.RECONVERGENT B0 ;  /* 0x0000000000007941 */ /* 0x000fea0003800200 */
.L_x_2192:
[----:B------:R-:W-:Y:S05]  /*2020*/  @P1 BRA `(.L_x_2194) ;  /* 0x0000008000a81947 */ /* 0x000fea0003800000 */
[----:B------:R-:W5:Y:S01]  /*2030*/  LDCU.64 UR8, c[0x0][0x568] ;  /* 0x0000ad00ff0877ac */ /* 0x000f620008000a00 */
[----:B------:R-:W-:Y:S01]  /*2040*/  MOV R2, R4 ;  /* 0x0000000400027202 */ /* 0x000fe20000000f00 */
[----:B------:R-:W-:-:S04]  /*2050*/  IMAD R15, R15, UR10, RZ ;  /* 0x0000000a0f0f7c24 */ /* 0x000fc8000f8e02ff */
        /* <DEDUP_REMOVED lines=8> */
.L_x_2175:
[----:B------:R-:W-:Y:S01]  /*20e0*/  UIMAD UR44, UR53, -0x40, UR43 ;  /* 0xffffffc0352c78a4 */ /* 0x000fe2000f8e022b */
[----:B------:R-:W-:Y:S01]  /*20f0*/  IMAD.U32 R13, RZ, RZ, UR45 ;  /* 0x0000002dff0d7e24 */ /* 0x000fe2000f8e00ff */
[----:B------:R-:W-:Y:S01]  /*2100*/  UIADD3 UR38, UPT, UPT, -UR35, UR31, URZ ;  /* 0x0000001f23267290 */ /* 0x000fe2000fffe1ff */
[----:B------:R-:W-:Y:S01]  /*2110*/  IMAD.U32 R21, RZ, RZ, UR14 ;  /* 0x0000000eff157e24 */ /* 0x000fe2000f8e00ff */
[----:B------:R-:W-:Y:S01]  /*2120*/  UIMAD UR8, UR41, UR14, URZ ;  /* 0x0000000e290872a4 */ /* 0x000fe2000f8e02ff */
[----:B------:R-:W-:Y:S01]  /*2130*/  IMAD.U32 R9, RZ, RZ, UR45 ;  /* 0x0000002dff097e24 */ /* 0x000fe2000f8e00ff */
[----:B------:R-:W-:Y:S01]  /*2140*/  ISETP.GE.AND P0, PT, R8, UR44, PT ;  /* 0x0000002c08007c0c */ /* 0x000fe2000bf06270 */
[----:B------:R-:W-:Y:S01]  /*2150*/  IMAD.WIDE.U32 R20, R21, UR35, R26 ;  /* 0x0000002315147c25 */ /* 0x000fe2000f8e001a */
[----:B------:R-:W-:Y:S01]  /*2160*/  ISETP.GE.AND P2, PT, R2, UR38, PT ;  /* 0x0000002602007c0c */ /* 0x000fe2000bf46270 */
[----:B------:R-:W-:Y:S01]  /*2170*/  @P6 BAR.SYNC.DEFER_BLOCKING 0x0 ;  /* 0x0000000000006b1d */ /* 0x000fe20000010000 */
[----:B------:R-:W-:Y:S01]  /*2180*/  ISETP.GE.AND P3, PT, R8, UR38, PT ;  /* 0x0000002608007c0c */ /* 0x000fe2000bf66270 */
[----:B------:R-:W-:Y:S01]  /*2190*/  IMAD.U32 R2, RZ, RZ, UR54 ;  /* 0x00000036ff027e24 */ /* 0x000fe2000f8e00ff */
[----:B------:R-:W-:Y:S01]  /*21a0*/  UIMAD UR8, UR35, UR15, UR8 ;  /* 0x0000000f230872a4 */ /* 0x000fe2000f8e0208 */
[----:B------:R-:W-:Y:S01]  /*21b0*/  IADD3 R20, P4, PT, R20, UR46, RZ ;  /* 0x0000002e14147c10 */ /* 0x000fe2000ff9e0ff */
[----:B------:R-:W-:Y:S01]  /*21c0*/  IMAD.U32 R18, RZ, RZ, UR12 ;  /* 0x0000000cff127e24 */ /* 0x000fe2000f8e00ff */
[----:B------:R-:W1:Y:S01]  /*21d0*/  LDCU.64 UR10, c[0x0][0x3d0] ;  /* 0x00007a00ff0a77ac */ /* 0x000e620008000a00 */
[----:B------:R-:W-:Y:S01]  /*21e0*/  ISETP.GE.AND P1, PT, R10, UR38, PT ;  /* 0x000000260a007c0c */ /* 0x000fe2000bf26270 */
[----:B------:R-:W-:Y:S01]  /*21f0*/  IMAD.MOV.U32 R237, RZ, RZ, 0x7f800000 ;  /* 0x7f800000ffed7424 */ /* 0x000fe200078e00ff */
[----:B------:R-:W-:Y:S01]  /*2200*/  IADD3.X R21, PT, PT, R4, UR8, R21, P4, !PT ;  /* 0x0000000804157c10 */ /* 0x000fe2000a7fe415 */
[----:B------:R-:W-:Y:S01]  /*2210*/  ULOP3.LUT UR8, UR53, 0x80000001, URZ, 0xc0, !UPT ;  /* 0x8000000135087892 */ /* 0x000fe2000f8ec0ff */
[----:B------:R-:W-:Y:S01]  /*2220*/  @!P0 LEA R8, P5, R13, R232, 0x1 ;  /* 0x000000e80d088211 */ /* 0x000fe200078a08ff */
[----:B------:R-:W-:Y:S01]  /*2230*/  UIMAD UR41, UR41, UR12, URZ ;  /* 0x0000000c292972a4 */ /* 0x000fe2000f8e02ff */
[----:B------:R-:W-:Y:S01]  /*2240*/  SHF.R.U32.HI R215, RZ, 0x1, R210 ;  /* 0x00000001ffd77819 */ /* 0x000fe200000116d2 */
[----:B------:R-:W-:Y:S01]  /*2250*/  UISETP.NE.AND UP0, UPT, UR8, 0x1, UPT ;  /* 0x000000010800788c */ /* 0x000fe2000bf05270 */
[----:B------:R-:W-:Y:S01]  /*2260*/  @!P0 LEA.HI.X R9, R9, R233, R2, 0x1, P5 ;  /* 0x000000e909098211 */ /* 0x000fe200028f0c02 */
[----:B------:R-:W-:Y:S01]  /*2270*/  IMAD.WIDE.U32 R18, R18, UR35, R26 ;  /* 0x0000002312127c25 */ /* 0x000fe2000f8e001a */
[C---:B------:R-:W-:Y:S01]  /*2280*/  @!P0 LEA R24, P5, R3.reuse, R230, 0x1 ;  /* 0x000000e603188211 */ /* 0x040fe200078a08ff */
[----:B------:R-:W-:Y:S01]  /*2290*/  UIMAD UR41, UR35, UR13, UR41 ;  /* 0x0000000d232972a4 */ /* 0x000fe2000f8e0229 */
[----:B------:R-:W-:Y:S01]  /*22a0*/  SHF.R.U32.HI R239, RZ, 0x2, R210 ;  /* 0x00000002ffef7819 */ /* 0x000fe200000116d2 */
[----:B------:R-:W-:Y:S01]  /*22b0*/  USEL UR35, URZ, 0x4000, UP0 ;  /* 0x00004000ff237887 */ /* 0x000fe20008000000 */
[----:B------:R-:W-:Y:S01]  /*22c0*/  @!P0 LEA.HI.X R25, R3, R229, R6, 0x1, P5 ;  /* 0x000000e503198211 */ /* 0x000fe200028f0c06 */
[----:B------:R-:W2:Y:S01]  /*22d0*/  LDCU.64 UR8, c[0x0][0x3d8] ;  /* 0x00007b00ff0877ac */ /* 0x000ea20008000a00 */
[----:B------:R-:W-:Y:S01]  /*22e0*/  LOP3.LUT R3, R0, 0x1f8, RZ, 0xc0, !PT ;  /* 0x000001f800037812 */ /* 0x000fe200078ec0ff */
[----:B-1----:R-:W-:Y:S01]  /*22f0*/  IMAD.WIDE.U32 R20, R32, UR10, R20 ;  /* 0x0000000a20147c25 */ /* 0x002fe2000f8e0014 */
[----:B------:R-:W-:-:S02]  /*2300*/  ISETP.GE.AND P5, PT, R17, UR44, PT ;  /* 0x0000002c11007c0c */ /* 0x000fc4000bfa6270 */
[----:B------:R-:W-:Y:S01]  /*2310*/  LOP3.LUT R3, R3, 0x38, R210, 0x78, !PT ;  /* 0x0000003803037812 */ /* 0x000fe200078e78d2 */
[--C-:B------:R-:W-:Y:S01]  /*2320*/  @!P2 IMAD.MOV.U32 R30, RZ, RZ, R20.reuse ;  /* 0x000000ffff1ea224 */ /* 0x100fe200078e0014 */
[----:B------:R-:W-:Y:S01]  /*2330*/  LOP3.LUT R2, R215, 0x10, RZ, 0xc0, !PT ;  /* 0x00000010d7027812 */ /* 0x000fe200078ec0ff */
[----:B------:R-:W-:Y:S01]  /*2340*/  @!P1 IMAD.MOV.U32 R26, RZ, RZ, R20 ;  /* 0x000000ffff1a9224 */ /* 0x000fe200078e0014 */
[----:B------:R-:W-:Y:S01]  /*2350*/  LOP3.LUT R10, R3, 0x1e00, R0, 0xf8, !PT ;  /* 0x00001e00030a7812 */ /* 0x000fe200078ef800 */
[----:B------:R-:W-:Y:S01]  /*2360*/  IMAD R3, R7, UR10, RZ ;  /* 0x0000000a07037c24 */ /* 0x000fe2000f8e02ff */
[----:B------:R-:W-:Y:S01]  /*2370*/  LOP3.LUT R239, R2, 0x7, R239, 0xf8, !PT ;  /* 0x0000000702ef7812 */ /* 0x000fe200078ef8ef */
[----:B------:R-:W-:Y:S01]  /*2380*/  IMAD.MOV.U32 R236, RZ, RZ, 0x7f800000 ;  /* 0x7f800000ffec7424 */ /* 0x000fe200078e00ff */
[----:B------:R-:W-:Y:S01]  /*2390*/  LEA R10, R10, UR24, 0x1 ;  /* 0x000000180a0a7c11 */ /* 0x000fe2000f8e08ff */
[----:B------:R-:W-:Y:S01]  /*23a0*/  IMAD R3, R32, UR11, R3 ;  /* 0x0000000b20037c24 */ /* 0x000fe2000f8e0203 */
[----:B------:R-:W-:Y:S01]  /*23b0*/  LOP3.LUT R2, R239, 0x20, RZ, 0xfc, !PT ;  /* 0x00000020ef027812 */ /* 0x000fe200078efcff */
[----:B------:R-:W-:Y:S01]  /*23c0*/  @!P5 IMAD.MOV.U32 R228, RZ, RZ, R230 ;  /* 0x000000ffffe4d224 */ /* 0x000fe200078e00e6 */
[----:B------:R-:W-:Y:S01]  /*23d0*/  IADD3 R4, P4, PT, R18, UR48, RZ ;  /* 0x0000003012047c10 */ /* 0x000fe2000ff9e0ff */
[----:B------:R-:W-:Y:S01]  /*23e0*/  @!PT LDS RZ, [RZ] ;  /* 0x00000000fffff984 */ /* 0x000fe20000000800 */
[----:B------:R-:W-:Y:S01]  /*23f0*/  @!PT LDS RZ, [RZ] ;  /* 0x00000000fffff984 */ /* 0x000fe20000000800 */
[----:B------:R-:W-:Y:S01]  /*2400*/  @!PT LDS RZ, [RZ] ;  /* 0x00000000fffff984 */ /* 0x000fe20000000800 */
[----:B------:R-:W-:Y:S01]  /*2410*/  @!P5 LDGSTS.E.BYPASS.LTC128B.128 [R10+0x8000], desc[UR32][R232.64] ;  /* 0x08000000e80adfae */ /* 0x000fe2000b981a20 */
[----:B------:R-:W-:-:S02]  /*2420*/  VIADD R241, R10, UR35 ;  /* 0x000000230af17c36 */ /* 0x000fc40008000000 */
[----:B------:R-:W-:Y:S01]  /*2430*/  IMAD.MOV.U32 R235, RZ, RZ, 0x7f800000 ;  /* 0x7f800000ffeb7424 */ /* 0x000fe200078e00ff */
[----:B------:R-:W-:Y:S01]  /*2440*/  @!P5 LDGSTS.E.BYPASS.LTC128B.128 [R10+0xa000], desc[UR32][R232.64+0x80] ;  /* 0x0a000080e80adfae */ /* 0x000fe2000b981a20 */
[----:B------:R-:W-:Y:S01]  /*2450*/  IMAD.IADD R21, R21, 0x1, R3 ;  /* 0x0000000115157824 */ /* 0x000fe200078e0203 */
[----:B------:R-:W-:Y:S01]  /*2460*/  IADD3.X R5, PT, PT, R5, UR41, R19, P4, !PT ;  /* 0x0000002905057c10 */ /* 0x000fe2000a7fe413 */
[----:B--2---:R-:W-:Y:S01]  /*2470*/  IMAD R7, R7, UR8, RZ ;  /* 0x0000000807077c24 */ /* 0x004fe2000f8e02ff */
[----:B------:R1:W-:Y:S01]  /*2480*/  @P5 STS.128 [R10+0x8000], RZ ;  /* 0x008000ff0a005388 */ /* 0x0003e20000000c00 */
[----:B------:R-:W-:Y:S01]  /*2490*/  ISETP.GE.AND P4, PT, R17, UR38, PT ;  /* 0x0000002611007c0c */ /* 0x000fe2000bf86270 */
[----:B------:R-:W-:Y:S02]  /*24a0*/  VIADD R6, R239, 0x8 ;  /* 0x00000008ef067836 */ /* 0x000fe40000000000 */
[----:B------:R-:W-:Y:S01]  /*24b0*/  IMAD.MOV.U32 R234, RZ, RZ, 0x7f800000 ;  /* 0x7f800000ffea7424 */ /* 0x000fe200078e00ff */
[----:B------:R1:W-:Y:S01]  /*24c0*/  @P5 STS.128 [R10+0xa000], RZ ;  /* 0x00a000ff0a005388 */ /* 0x0003e20000000c00 */
[----:B------:R-:W-:Y:S01]  /*24d0*/  IMAD R7, R32, UR9, R7 ;  /* 0x0000000920077c24 */ /* 0x000fe2000f8e0207 */
[----:B------:R-:W-:Y:S01]  /*24e0*/  ISETP.GE.AND P6, PT, R6, UR44, PT ;  /* 0x0000002c06007c0c */ /* 0x000fe2000bfc6270 */
[----:B------:R-:W-:Y:S01]  /*24f0*/  IMAD.WIDE.U32 R32, R32, UR8, R4 ;  /* 0x0000000820207c25 */ /* 0x000fe2000f8e0004 */
[----:B------:R1:W-:Y:S03]  /*2500*/  @P0 STS.128 [R10+0x9000], RZ ;  /* 0x009000ff0a000388 */ /* 0x0003e60000000c00 */
[----:B------:R-:W-:Y:S01]  /*2510*/  IMAD.SHL.U32 R212, R210, 0x40, RZ ;  /* 0x00000040d2d47824 */ /* 0x000fe200078e00ff */
[----:B------:R1:W-:Y:S01]  /*2520*/  @P0 STS.128 [R10+0xb000], RZ ;  /* 0x00b000ff0a000388 */ /* 0x0003e20000000c00 */
[----:B------:R-:W-:-:S02]  /*2530*/  @!P3 IMAD R5, R11, UR14, RZ ;  /* 0x0000000e0b05bc24 */ /* 0x000fc4000f8e02ff */
[----:B------:R-:W-:Y:S01]  /*2540*/  IMAD.MOV.U32 R211, RZ, RZ, 0x40 ;  /* 0x00000040ffd37424 */ /* 0x000fe200078e00ff */
[----:B------:R-:W-:Y:S01]  /*2550*/  @!PT LDS RZ, [RZ] ;  /* 0x00000000fffff984 */ /* 0x000fe20000000800 */
[----:B------:R-:W-:Y:S01]  /*2560*/  @!PT LDS RZ, [RZ] ;  /* 0x00000000fffff984 */ /* 0x000fe20000000800 */
[----:B------:R-:W-:Y:S01]  /*2570*/  @!PT LDS RZ, [RZ] ;  /* 0x00000000fffff984 */ /* 0x000fe20000000800 */
[----:B------:R-:W-:Y:S01]  /*2580*/  @!P0 LDGSTS.E.BYPASS.LTC128B.128 [R10+0x9000], desc[UR32][R8.64] ;  /* 0x09000000080a8fae */ /* 0x000fe2000b981a20 */
[--C-:B------:R-:W-:Y:S02]  /*2590*/  @!P4 IMAD.MOV.U32 R36, RZ, RZ, R20.reuse ;  /* 0x000000ffff24c224 */ /* 0x100fe400078e0014 */
[----:B------:R-:W-:Y:S01]  /*25a0*/  IMAD.MOV.U32 R213, RZ, RZ, 0x20 ;  /* 0x00000020ffd57424 */ /* 0x000fe200078e00ff */
[----:B------:R2:W-:Y:S01]  /*25b0*/  @!P0 LDGSTS.E.BYPASS.LTC128B.128 [R10+0xb000], desc[UR32][R8.64+0x80] ;  /* 0x0b000080080a8fae */ /* 0x0005e2000b981a20 */
[--C-:B------:R-:W-:Y:S01]  /*25c0*/  @!P4 IMAD.MOV.U32 R37, RZ, RZ, R21.reuse ;  /* 0x000000ffff25c224 */ /* 0x100fe200078e0015 */
[----:B------:R-:W-:Y:S01]  /*25d0*/  CS2R R158, SRZ ;  /* 0x00000000009e7805 */ /* 0x000fe2000001ff00 */
[--C-:B------:R-:W-:Y:S01]  /*25e0*/  @!P2 IMAD.MOV.U32 R31, RZ, RZ, R21.reuse ;  /* 0x000000ffff1fa224 */ /* 0x100fe200078e0015 */
[----:B------:R-:W-:Y:S01]  /*25f0*/  @!P5 LDGSTS.E.BYPASS.LTC128B.128 [R241], desc[UR32][R228.64] ;  /* 0x00000000e4f1dfae */ /* 0x000fe2000b981a20 */
[----:B------:R-:W-:Y:S01]  /*2600*/  @!P1 IMAD.MOV.U32 R27, RZ, RZ, R21 ;  /* 0x000000ffff1b9224 */ /* 0x000fe200078e0015 */
[----:B------:R-:W-:Y:S01]  /*2610*/  CS2R R156, SRZ ;  /* 0x00000000009c7805 */ /* 0x000fe2000001ff00 */
[C---:B------:R-:W-:Y:S01]  /*2620*/  @!P3 IMAD R6, R12.reuse, UR15, R5 ;  /* 0x0000000f0c06bc24 */ /* 0x040fe2000f8e0205 */
[----:B------:R-:W-:Y:S01]  /*2630*/  @!P5 LDGSTS.E.BYPASS.LTC128B.128 [R241+0x2000], desc[UR32][R228.64+0x80] ;  /* 0x02000080e4f1dfae */ /* 0x000fe2000b981a20 */
[----:B------:R-:W-:Y:S01]  /*2640*/  @!P3 IMAD.WIDE.U32 R20, R12, UR14, R20 ;  /* 0x0000000e0c14bc25 */ /* 0x000fe2000f8e0014 */
[----:B------:R-:W3:Y:S01]  /*2650*/  @!P2 LDC.64 R4, c[0x0][0x388] ;  /* 0x0000e200ff04ab82 */ /* 0x000ee20000000a00 */
[----:B------:R-:W-:Y:S01]  /*2660*/  CS2R R162, SRZ ;  /* 0x0000000000a27805 */ /* 0x000fe2000001ff00 */
[----:B------:R1:W-:Y:S01]  /*2670*/  @P5 STS.128 [R241], RZ ;  /* 0x000000fff1005388 */ /* 0x0003e20000000c00 */
[----:B------:R-:W-:Y:S01]  /*2680*/  @!P3 IMAD.IADD R6, R21, 0x1, R6 ;  /* 0x000000011506b824 */ /* 0x000fe200078e0206 */
[----:B------:R-:W-:Y:S01]  /*2690*/  CS2R R160, SRZ ;  /* 0x0000000000a07805 */ /* 0x000fe2000001ff00 */
[----:B------:R-:W-:Y:S01]  /*26a0*/  IMAD.IADD R33, R33, 0x1, R7 ;  /* 0x0000000121217824 */ /* 0x000fe200078e0207 */
[----:B------:R1:W-:Y:S01]  /*26b0*/  @P5 STS.128 [R241+0x2000], RZ ;  /* 0x002000fff1005388 */ /* 0x0003e20000000c00 */
[----:B------:R-:W-:Y:S01]  /*26c0*/  ISETP.GE.AND P5, PT, R2, UR44, PT ;  /* 0x0000002c02007c0c */ /* 0x000fe2000bfa6270 */
[----:B------:R-:W-:Y:S01]  /*26d0*/  @!P3 IMAD R11, R11, UR12, RZ ;  /* 0x0000000c0b0bbc24 */ /* 0x000fe2000f8e02ff */
[----:B------:R-:W4:Y:S01]  /*26e0*/  @!P3 LDC.64 R2, c[0x0][0x388] ;  /* 0x0000e200ff02bb82 */ /* 0x000f220000000a00 */
[----:B------:R1:W-:Y:S01]  /*26f0*/  @P0 STS.128 [R241+0x1000], RZ ;  /* 0x001000fff1000388 */ /* 0x0003e20000000c00 */
[----:B------:R-:W-:Y:S01]  /*2700*/  @!P3 IMAD.MOV.U32 R28, RZ, RZ, R32 ;  /* 0x000000ffff1cb224 */ /* 0x000fe200078e0020 */
[----:B------:R-:W-:Y:S01]  /*2710*/  CS2R R154, SRZ ;  /* 0x00000000009a7805 */ /* 0x000fe2000001ff00 */
[----:B------:R-:W-:Y:S01]  /*2720*/  @!P3 IMAD.MOV.U32 R29, RZ, RZ, R33 ;  /* 0x000000ffff1db224 */ /* 0x000fe200078e0021 */
[----:B------:R1:W-:Y:S01]  /*2730*/  @P0 STS.128 [R241+0x3000], RZ ;  /* 0x003000fff1000388 */ /* 0x0003e20000000c00 */
[----:B------:R-:W-:Y:S01]  /*2740*/  @!P3 IMAD R11, R12, UR13, R11 ;  /* 0x0000000d0c0bbc24 */ /* 0x000fe2000f8e020b */
[----:B------:R-:W-:Y:S01]  /*2750*/  CS2R R152, SRZ ;  /* 0x0000000000987805 */ /* 0x000fe2000001ff00 */
[----:B--2---:R-:W2:Y:S01]  /*2760*/  @!P4 LDC.64 R8, c[0x0][0x388] ;  /* 0x0000e200ff08cb82 */ /* 0x004ea20000000a00 */
[----:B------:R-:W-:Y:S01]  /*2770*/  @!PT LDS RZ, [RZ] ;  /* 0x00000000fffff984 */ /* 0x000fe20000000800 */
[----:B------:R-:W-:Y:S01]  /*2780*/  @!PT LDS RZ, [RZ] ;  /* 0x00000000fffff984 */ /* 0x000fe20000000800 */
[----:B------:R-:W-:Y:S01]  /*2790*/  @!PT LDS RZ, [RZ] ;  /* 0x00000000fffff984 */ /* 0x000fe20000000800 */
[----:B------:R-:W-:Y:S01]  /*27a0*/  @!P0 LDGSTS.E.BYPASS.LTC128B.128 [R241+0x1000], desc[UR32][R24.64] ;  /* 0x0100000018f18fae */ /* 0x000fe2000b981a20 */
[----:B------:R-:W-:Y:S01]  /*27b0*/  @!P4 IMAD.WIDE.U32 R36, R17, UR14, R36 ;  /* 0x0000000e1124cc25 */ /* 0x000fe2000f8e0024 */
[----:B------:R-:W-:-:S02]  /*27c0*/  CS2R R150, SRZ ;  /* 0x0000000000967805 */ /* 0x000fc4000001ff00 */
[----:B------:R-:W-:Y:S01]  /*27d0*/  CS2R R148, SRZ ;  /* 0x0000000000947805 */ /* 0x000fe2000001ff00 */
[----:B------:R1:W-:Y:S01]  /*27e0*/  @!P0 LDGSTS.E.BYPASS.LTC128B.128 [R241+0x3000], desc[UR32][R24.64+0x80] ;  /* 0x0300008018f18fae */ /* 0x0003e2000b981a20 */
[----:B------:R-:W-:Y:S01]  /*27f0*/  @!P3 IMAD.WIDE.U32 R12, R12, UR12, R28 ;  /* 0x0000000c0c0cbc25 */ /* 0x000fe2000f8e001c */
[----:B------:R-:W-:Y:S02]  /*2800*/  CS2R R142, SRZ ;  /* 0x00000000008e7805 */ /* 0x000fe4000001ff00 */
[----:B------:R-:W-:Y:S02]  /*2810*/  CS2R R140, SRZ ;  /* 0x00000000008c7805 */ /* 0x000fe4000001ff00 */
[----:B------:R-:W-:Y:S01]  /*2820*/  CS2R R146, SRZ ;  /* 0x0000000000927805 */ /* 0x000fe2000001ff00 */
[----:B------:R-:W-:Y:S01]  /*2830*/  @!P2 IMAD R29, R23, UR14, RZ ;  /* 0x0000000e171dac24 */ /* 0x000fe2000f8e02ff */
[----:B------:R-:W-:Y:S01]  /*2840*/  CS2R R144, SRZ ;  /* 0x0000000000907805 */ /* 0x000fe2000001ff00 */
[----:B------:R-:W-:Y:S01]  /*2850*/  @!P4 IMAD R22, R17, UR15, R37 ;  /* 0x0000000f1116cc24 */ /* 0x000fe2000f8e0225 */
[----:B------:R-:W-:Y:S01]  /*2860*/  CS2R R138, SRZ ;  /* 0x00000000008a7805 */ /* 0x000fe2000001ff00 */
[----:B------:R-:W-:Y:S01]  /*2870*/  @!P2 IMAD R23, R23, UR12, RZ ;  /* 0x0000000c1717ac24 */ /* 0x000fe2000f8e02ff */
[----:B------:R-:W-:-:S02]  /*2880*/  CS2R R136, SRZ ;  /* 0x0000000000887805 */ /* 0x000fc4000001ff00 */
[----:B----4-:R-:W-:Y:S01]  /*2890*/  @!P3 LEA R18, P0, R20, R2, 0x1 ;  /* 0x000000021412b211 */ /* 0x010fe200078008ff */
[----:B------:R-:W-:Y:S01]  /*28a0*/  @!P2 IMAD.WIDE.U32 R30, R14, UR14, R30 ;  /* 0x0000000e0e1eac25 */ /* 0x000fe2000f8e001e */
[----:B------:R-:W-:Y:S02]  /*28b0*/  CS2R R134, SRZ ;  /* 0x0000000000867805 */ /* 0x000fe4000001ff00 */
[----:B------:R-:W-:Y:S02]  /*28c0*/  CS2R R132, SRZ ;  /* 0x0000000000847805 */ /* 0x000fe4000001ff00 */
[----:B------:R-:W-:Y:S01]  /*28d0*/  @!P3 LEA.HI.X R19, R20, R3, R6, 0x1, P0 ;  /* 0x000000031413b211 */ /* 0x000fe200000f0c06 */
[----:B------:R-:W-:Y:S01]  /*28e0*/  @!P2 IMAD R20, R14, UR15, R29 ;  /* 0x0000000f0e14ac24 */ /* 0x000fe2000f8e021d */
[----:B------:R-:W4:Y:S01]  /*28f0*/  @!P4 LDC.64 R6, c[0x0][0x390] ;  /* 0x0000e400ff06cb82 */ /* 0x000f220000000a00 */
[----:B------:R-:W-:Y:S01]  /*2900*/  @!P1 IMAD.MOV.U32 R34, RZ, RZ, R32 ;  /* 0x000000ffff229224 */ /* 0x000fe200078e0020 */
[C---:B--2---:R-:W-:Y:S01]  /*2910*/  @!P4 LEA R28, P0, R36.reuse, R8, 0x1 ;  /* 0x00000008241cc211 */ /* 0x044fe200078008ff */
[----:B------:R-:W-:Y:S01]  /*2920*/  @!P1 IMAD.MOV.U32 R35, RZ, RZ, R33 ;  /* 0x000000ffff239224 */ /* 0x000fe200078e0021 */
[----:B------:R-:W-:Y:S01]  /*2930*/  CS2R R126, SRZ ;  /* 0x00000000007e7805 */ /* 0x000fe2000001ff00 */
[C---:B------:R-:W-:Y:S01]  /*2940*/  @!P1 IMAD R21, R15.reuse, UR14, RZ ;  /* 0x0000000e0f159c24 */ /* 0x040fe2000f8e02ff */
[----:B------:R-:W-:Y:S01]  /*2950*/  @!P4 LEA.HI.X R29, R36, R9, R22, 0x1, P0 ;  /* 0x00000009241dc211 */ /* 0x000fe200000f0c16 */
[C---:B------:R-:W-:Y:S01]  /*2960*/  @!P2 IMAD R8, R14.reuse, UR13, R23 ;  /* 0x0000000d0e08ac24 */ /* 0x040fe2000f8e0217 */
[----:B------:R-:W2:Y:S01]  /*2970*/  @!P1 LDC.64 R2, c[0x0][0x388] ;  /* 0x0000e200ff029b82 */ /* 0x000ea20000000a00 */
[----:B------:R-:W-:Y:S01]  /*2980*/  @!P1 IMAD R9, R15, UR12, RZ ;  /* 0x0000000c0f099c24 */ /* 0x000fe2000f8e02ff */
[----:B------:R-:W-:Y:S01]  /*2990*/  CS2R R124, SRZ ;  /* 0x00000000007c7805 */ /* 0x000fe2000001ff00 */
[----:B-1----:R-:W-:Y:S01]  /*29a0*/  @!P2 IMAD.MOV.U32 R24, RZ, RZ, R32 ;  /* 0x000000ffff18a224 */ /* 0x002fe200078e0020 */
[----:B------:R-:W-:Y:S01]  /*29b0*/  @!P4 LDGSTS.E.BYPASS.LTC128B.128 [R10+0xc000], desc[UR32][R28.64] ;  /* 0x0c0000001c0acfae */ /* 0x000fe2000b981a20 */
[----:B------:R-:W-:Y:S01]  /*29c0*/  @!P2 IMAD.MOV.U32 R25, RZ, RZ, R33 ;  /* 0x000000ffff19a224 */ /* 0x000fe200078e0021 */
[----:B------:R-:W-:Y:S01]  /*29d0*/  CS2R R130, SRZ ;  /* 0x0000000000827805 */ /* 0x000fe2000001ff00 */
[----:B------:R-:W-:Y:S01]  /*29e0*/  @!P2 IMAD.IADD R20, R31, 0x1, R20 ;  /* 0x000000011f14a824 */ /* 0x000fe200078e0214 */
[----:B------:R-:W-:Y:S01]  /*29f0*/  @!P4 LDGSTS.E.BYPASS.LTC128B.128 [R10+0x10000], desc[UR32][R28.64+0x80] ;  /* 0x100000801c0acfae */ /* 0x000fe2000b981a20 */
[----:B------:R-:W-:Y:S01]  /*2a00*/  @!P2 IMAD.WIDE.U32 R24, R14, UR12, R24 ;  /* 0x0000000c0e18ac25 */ /* 0x000fe2000f8e0018 */
[----:B---3--:R-:W-:-:S02]  /*2a10*/  @!P2 LEA R14, P0, R30, R4, 0x1 ;  /* 0x000000041e0ea211 */ /* 0x008fc400078008ff */
[----:B------:R-:W-:Y:S01]  /*2a20*/  CS2R R128, SRZ ;  /* 0x0000000000807805 */ /* 0x000fe2000001ff00 */
[----:B------:R1:W-:Y:S01]  /*2a30*/  @P4 STS.128 [R10+0xc000], RZ ;  /* 0x00c000ff0a004388 */ /* 0x0003e20000000c00 */
[----:B------:R-:W-:Y:S01]  /*2a40*/  @!P4 IMAD.WIDE.U32 R32, R17, UR12, R32 ;  /* 0x0000000c1120cc25 */ /* 0x000fe2000f8e0020 */
[----:B------:R-:W-:Y:S02]  /*2a50*/  @!P2 LEA.HI.X R15, R30, R5, R20, 0x1, P0 ;  /* 0x000000051e0fa211 */ /* 0x000fe400000f0c14 */
[----:B------:R-:W-:Y:S01]  /*2a60*/  CS2R R122, SRZ ;  /* 0x00000000007a7805 */ /* 0x000fe2000001ff00 */
[----:B------:R-:W3:Y:S01]  /*2a70*/  @!P3 LDC.64 R4, c[0x0][0x390] ;  /* 0x0000e400ff04bb82 */ /* 0x000ee20000000a00 */
[----:B------:R-:W-:Y:S01]  /*2a80*/  @!P1 IMAD R21, R16, UR15, R21 ;  /* 0x0000000f10159c24 */ /* 0x000fe2000f8e0215 */
[----:B----4-:R-:W-:Y:S01]  /*2a90*/  @!P4 LEA R22, P0, R32, R6, 0x1 ;  /* 0x000000062016c211 */ /* 0x010fe200078008ff */
[----:B------:R-:W-:Y:S01]  /*2aa0*/  @!P1 IMAD.WIDE.U32 R26, R16, UR14, R26 ;  /* 0x0000000e101a9c25 */ /* 0x000fe2000f8e001a */
[----:B------:R1:W-:Y:S01]  /*2ab0*/  @P4 STS.128 [R10+0x10000], RZ ;  /* 0x010000ff0a004388 */ /* 0x0003e20000000c00 */
[----:B------:R-:W-:-:S02]  /*2ac0*/  CS2R R120, SRZ ;  /* 0x0000000000787805 */ /* 0x000fc4000001ff00 */
[----:B------:R-:W-:Y:S01]  /*2ad0*/  CS2R R118, SRZ ;  /* 0x0000000000767805 */ /* 0x000fe2000001ff00 */
[C---:B------:R-:W-:Y:S01]  /*2ae0*/  @!P1 IMAD R9, R16.reuse, UR13, R9 ;  /* 0x0000000d10099c24 */ /* 0x040fe2000f8e0209 */
[----:B------:R1:W-:Y:S01]  /*2af0*/  @P3 STS.128 [R10+0xd000], RZ ;  /* 0x00d000ff0a003388 */ /* 0x0003e20000000c00 */
[----:B------:R-:W-:Y:S01]  /*2b00*/  @!P1 IMAD.WIDE.U32 R34, R16, UR12, R34 ;  /* 0x0000000c10229c25 */ /* 0x000fe2000f8e0022 */
[----:B------:R-:W-:Y:S02]  /*2b10*/  CS2R R116, SRZ ;  /* 0x0000000000747805 */ /* 0x000fe4000001ff00 */
[----:B------:R-:W-:Y:S01]  /*2b20*/  CS2R R110, SRZ ;  /* 0x00000000006e7805 */ /* 0x000fe2000001ff00 */
[----:B------:R1:W-:Y:S01]  /*2b30*/  @P3 STS.128 [R10+0x11000], RZ ;  /* 0x011000ff0a003388 */ /* 0x0003e20000000c00 */
[----:B------:R-:W-:Y:S01]  /*2b40*/  @!P4 IMAD R16, R17, UR13, R33 ;  /* 0x0000000d1110cc24 */ /* 0x000fe2000f8e0221 */
[----:B------:R-:W4:Y:S01]  /*2b50*/  LDCU UR13, c[0x0][0x590] ;  /* 0x0000b200ff0d77ac */ /* 0x000f220008000800 */
[----:B------:R-:W-:Y:S01]  /*2b60*/  @!P1 IMAD.IADD R21, R27, 0x1, R21 ;  /* 0x000000011b159824 */ /* 0x000fe200078e0215 */
[----:B------:R-:W-:Y:S01]  /*2b70*/  @!PT LDS RZ, [RZ] ;  /* 0x00000000fffff984 */ /* 0x000fe20000000800 */
[----:B------:R-:W-:Y:S01]  /*2b80*/  @!PT LDS RZ, [RZ] ;  /* 0x00000000fffff984 */ /* 0x000fe20000000800 */
[----:B------:R-:W-:Y:S01]  /*2b90*/  @!PT LDS RZ, [RZ] ;  /* 0x00000000fffff984 */ /* 0x000fe20000000800 */
[----:B------:R-:W-:Y:S01]  /*2ba0*/  @!P3 LDGSTS.E.BYPASS.LTC128B.128 [R10+0xd000], desc[UR32][R18.64] ;  /* 0x0d000000120abfae */ /* 0x000fe2000b981a20 */
[----:B------:R-:W-:Y:S01]  /*2bb0*/  @!P3 IMAD.IADD R11, R13, 0x1, R11 ;  /* 0x000000010d0bb824 */ /* 0x000fe200078e020b */
[----:B------:R-:W-:Y:S01]  /*2bc0*/  @!P4 LEA.HI.X R23, R32, R7, R16, 0x1, P0 ;  /* 0x000000072017c211 */ /* 0x000fe200000f0c10 */
[----:B------:R-:W-:Y:S01]  /*2bd0*/  @!P2 IMAD.IADD R8, R25, 0x1, R8 ;  /* 0x000000011908a824 */ /* 0x000fe200078e0208 */
[----:B------:R-:W4:Y:S01]  /*2be0*/  @!P2 LDC.64 R6, c[0x0][0x390] ;  /* 0x0000e400ff06ab82 */ /* 0x000f220000000a00 */
[----:B--2---:R-:W-:Y:S01]  /*2bf0*/  @!P1 LEA R16, P0, R26, R2, 0x1 ;  /* 0x000000021a109211 */ /* 0x004fe200078008ff */
[----:B------:R-:W-:Y:S01]  /*2c00*/  @!P3 LDGSTS.E.BYPASS.LTC128B.128 [R10+0x11000], desc[UR32][R18.64+0x80] ;  /* 0x11000080120abfae */ /* 0x000fe2000b981a20 */
[----:B------:R-:W-:Y:S01]  /*2c10*/  @!P1 IMAD.IADD R9, R35, 0x1, R9 ;  /* 0x0000000123099824 */ /* 0x000fe200078e0209 */
[----:B------:R-:W-:-:S02]  /*2c20*/  CS2R R108, SRZ ;  /* 0x00000000006c7805 */ /* 0x000fc4000001ff00 */
[----:B------:R-:W-:Y:S01]  /*2c30*/  @!P1 LEA.HI.X R17, R26, R3, R21, 0x1, P0 ;  /* 0x000000031a119211 */ /* 0x000fe200000f0c15 */
[----:B------:R1:W-:Y:S01]  /*2c40*/  @P2 STS.128 [R10+0xe000], RZ ;  /* 0x00e000ff0a002388 */ /* 0x0003e20000000c00 */
[C---:B---3--:R-:W-:Y:S01]  /*2c50*/  @!P3 LEA R4, P0, R12.reuse, R4, 0x1 ;  /* 0x000000040c04b211 */ /* 0x048fe200078008ff */
[----:B------:R-:W2:Y:S01]  /*2c60*/  @!P1 LDC.64 R2, c[0x0][0x390] ;  /* 0x0000e400ff029b82 */ /* 0x000ea20000000a00 */
[----:B------:R-:W-:Y:S01]  /*2c70*/  IMAD.MOV.U32 R228, RZ, RZ, 0x4 ;  /* 0x00000004ffe47424 */ /* 0x000fe200078e00ff */
[----:B------:R1:W-:Y:S01]  /*2c80*/  @P2 STS.128 [R10+0x12000], RZ ;  /* 0x012000ff0a002388 */ /* 0x0003e20000000c00 */
[----:B------:R-:W-:Y:S02]  /*2c90*/  @!P3 LEA.HI.X R5, R12, R5, R11, 0x1, P0 ;  /* 0x000000050c05b211 */ /* 0x000fe400000f0c0b */
        /* <DEDUP_REMOVED lines=15> */
[C---:B----4-:R-:W-:Y:S02]  /*2d90*/  @!P2 LEA R6, P0, R24.reuse, R6, 0x1 ;  /* 0x000000061806a211 */ /* 0x050fe400078008ff */
[----:B------:R-:W-:Y:S01]  /*2da0*/  CS2R R96, SRZ ;  /* 0x0000000000607805 */ /* 0x000fe2000001ff00 */
[----:B------:R1:W-:Y:S01]  /*2db0*/  @P1 STS.128 [R10+0x13000], RZ ;  /* 0x013000ff0a001388 */ /* 0x0003e20000000c00 */
[----:B------:R-:W-:Y:S02]  /*2dc0*/  CS2R R90, SRZ ;  /* 0x00000000005a7805 */ /* 0x000fe4000001ff00 */
[----:B------:R-:W-:Y:S01]  /*2dd0*/  @!P2 LEA.HI.X R7, R24, R7, R8, 0x1, P0 ;  /* 0x000000071807a211 */ /* 0x000fe200000f0c08 */
[----:B------:R-:W-:Y:S01]  /*2de0*/  VIADD R8, R239, 0x28 ;  /* 0x00000028ef087836 */ /* 0x000fe20000000000 */
[----:B------:R-:W-:Y:S01]  /*2df0*/  @!PT LDS RZ, [RZ] ;  /* 0x00000000fffff984 */ /* 0x000fe20000000800 */
[----:B------:R-:W-:Y:S01]  /*2e00*/  @!PT LDS RZ, [RZ] ;  /* 0x00000000fffff984 */ /* 0x000fe20000000800 */
[----:B------:R-:W-:Y:S01]  /*2e10*/  @!PT LDS RZ, [RZ] ;  /* 0x00000000fffff984 */ /* 0x000fe20000000800 */
[----:B------:R-:W-:Y:S01]  /*2e20*/  @!P1 LDGSTS.E.BYPASS.LTC128B.128 [R10+0xf000], desc[UR32][R16.64] ;  /* 0x0f000000100a9fae */ /* 0x000fe2000b981a20 */
[----:B------:R-:W-:Y:S02]  /*2e30*/  CS2R R88, SRZ ;  /* 0x0000000000587805 */ /* 0x000fe4000001ff00 */
[----:B--2---:R-:W-:-:S02]  /*2e40*/  @!P1 LEA R2, P0, R34, R2, 0x1 ;  /* 0x0000000222029211 */ /* 0x004fc400078008ff */
[----:B------:R-:W-:Y:S01]  /*2e50*/  CS2R R86, SRZ ;  /* 0x0000000000567805 */ /* 0x000fe2000001ff00 */
[----:B------:R-:W-:Y:S01]  /*2e60*/  @!P1 LDGSTS.E.BYPASS.LTC128B.128 [R10+0x13000], desc[UR32][R16.64+0x80] ;  /* 0x13000080100a9fae */ /* 0x000fe2000b981a20 */
[----:B------:R-:W-:Y:S02]  /*2e70*/  CS2R R84, SRZ ;  /* 0x0000000000547805 */ /* 0x000fe4000001ff00 */
[----:B------:R-:W-:Y:S02]  /*2e80*/  @!P1 LEA.HI.X R3, R34, R3, R9, 0x1, P0 ;  /* 0x0000000322039211 */ /* 0x000fe400000f0c09 */
[----:B------:R-:W-:Y:S01]  /*2e90*/  CS2R R78, SRZ ;  /* 0x00000000004e7805 */ /* 0x000fe2000001ff00 */
[----:B------:R-:W-:Y:S01]  /*2ea0*/  @!P4 LDGSTS.E.BYPASS.LTC128B.128 [R10+0x14000], desc[UR32][R22.64] ;  /* 0x14000000160acfae */ /* 0x000fe2000b981a20 */
[----:B------:R-:W-:Y:S02]  /*2eb0*/  ISETP.GE.AND P0, PT, R239, UR44, PT ;  /* 0x0000002cef007c0c */ /* 0x000fe4000bf06270 */
[----:B------:R-:W-:-:S02]  /*2ec0*/  CS2R R76, SRZ ;  /* 0x00000000004c7805 */ /* 0x000fc4000001ff00 */
[----:B------:R-:W-:Y:S01]  /*2ed0*/  CS2R R82, SRZ ;  /* 0x0000000000527805 */ /* 0x000fe2000001ff00 */
[----:B------:R-:W-:Y:S01]  /*2ee0*/  @!P4 LDGSTS.E.BYPASS.LTC128B.128 [R10+0x18000], desc[UR32][R22.64+0x80] ;  /* 0x18000080160acfae */ /* 0x000fe2000b981a20 */
        /* <DEDUP_REMOVED lines=27> */
[----:B------:R-:W-:Y:S01]  /*30a0*/  ISETP.GE.AND P3, PT, R8, UR44, PT ;  /* 0x0000002c08007c0c */ /* 0x000fe2000bf66270 */
[----:B------:R-:W-:Y:S01]  /*30b0*/  IMAD.MOV.U32 R8, RZ, RZ, 0x4 ;  /* 0x00000004ff087424 */ /* 0x000fe200078e00ff */
[----:B------:R-:W-:Y:S01]  /*30c0*/  CS2R R40, SRZ ;  /* 0x0000000000287805 */ /* 0x000fe2000001ff00 */
[----:B------:R1:W-:Y:S01]  /*30d0*/  @P2 STS.128 [R10+0x16000], RZ ;  /* 0x016000ff0a002388 */ /* 0x0003e20000000c00 */
[----:B------:R-:W-:Y:S01]  /*30e0*/  CS2R R38, SRZ ;  /* 0x0000000000267805 */ /* 0x000fe2000001ff00 */
[----:B------:R-:W-:Y:S01]  /*30f0*/  IMAD.WIDE.U32 R8, R239, R8, UR60 ;  /* 0x0000003cef087e25 */ /* 0x000fe2000f8e0008 */
[----:B------:R-:W-:Y:S01]  /*3100*/  CS2R R36, SRZ ;  /* 0x0000000000247805 */ /* 0x000fe2000001ff00 */
[----:B------:R1:W-:Y:S01]  /*3110*/  @P2 STS.128 [R10+0x1a000], RZ ;  /* 0x01a000ff0a002388 */ /* 0x0003e20000000c00 */
[----:B------:R-:W-:Y:S01]  /*3120*/  UIADD3 UR42, UPT, UPT, -UR52, UR42, URZ ;  /* 0x0000002a342a7290 */ /* 0x000fe2000fffe1ff */
[----:B------:R-:W2:Y:S02]  /*3130*/  LDCU UR10, c[0x0][0x504] ;  /* 0x0000a080ff0a77ac */ /* 0x000ea40008000800 */
[----:B------:R-:W-:Y:S01]  /*3140*/  @!PT LDS RZ, [RZ] ;  /* 0x00000000fffff984 */ /* 0x000fe20000000800 */
[----:B------:R-:W-:Y:S01]  /*3150*/  @!PT LDS RZ, [RZ] ;  /* 0x00000000fffff984 */ /* 0x000fe20000000800 */
[----:B------:R-:W-:Y:S01]  /*3160*/  @!PT LDS RZ, [RZ] ;  /* 0x00000000fffff984 */ /* 0x000fe20000000800 */
[----:B------:R-:W-:Y:S01]  /*3170*/  @!P2 LDGSTS.E.BYPASS.LTC128B.128 [R10+0x16000], desc[UR32][R6.64] ;  /* 0x16000000060aafae */ /* 0x000fe2000b981a20 */
[----:B------:R-:W3:Y:S03]  /*3180*/  LDCU UR9, c[0x0][0x508] ;  /* 0x0000a100ff0977ac */ /* 0x000ee60008000800 */
[----:B------:R4:W-:Y:S01]  /*3190*/  @!P2 LDGSTS.E.BYPASS.LTC128B.128 [R10+0x1a000], desc[UR32][R6.64+0x80] ;  /* 0x1a000080060aafae */ /* 0x0009e2000b981a20 */
[----:B------:R-:W1:Y:S03]  /*31a0*/  LDCU UR8, c[0x0][0x3e0] ;  /* 0x00007c00ff0877ac */ /* 0x000e660008000800 */
[----:B------:R1:W-:Y:S01]  /*31b0*/  @P1 STS.128 [R10+0x17000], RZ ;  /* 0x017000ff0a001388 */ /* 0x0003e20000000c00 */
[----:B------:R-:W1:Y:S03]  /*31c0*/  LDCU UR12, c[0x0][0x50c] ;  /* 0x0000a180ff0c77ac */ /* 0x000e660008000800 */
[----:B------:R1:W-:Y:S01]  /*31d0*/  @P1 STS.128 [R10+0x1b000], RZ ;  /* 0x01b000ff0a001388 */ /* 0x0003e20000000c00 */
[----:B------:R-:W1:Y:S03]  /*31e0*/  LDCU UR11, c[0x0][0x45c] ;  /* 0x00008b80ff0b77ac */ /* 0x000e660008000800 */
[----:B------:R-:W-:Y:S01]  /*31f0*/  @!PT LDS RZ, [RZ] ;  /* 0x00000000fffff984 */ /* 0x000fe20000000800 */
[----:B------:R-:W-:Y:S01]  /*3200*/  @!PT LDS RZ, [RZ] ;  /* 0x00000000fffff984 */ /* 0x000fe20000000800 */
[----:B------:R-:W-:Y:S01]  /*3210*/  @!PT LDS RZ, [RZ] ;  /* 0x00000000fffff984 */ /* 0x000fe20000000800 */
[----:B------:R-:W-:Y:S04]  /*3220*/  @!P1 LDGSTS.E.BYPASS.LTC128B.128 [R10+0x17000], desc[UR32][R2.64] ;  /* 0x17000000020a9fae */ /* 0x000fe8000b981a20 */
[----:B------:R2:W-:Y:S04]  /*3230*/  @!P1 LDGSTS.E.BYPASS.LTC128B.128 [R10+0x1b000], desc[UR32][R2.64+0x80] ;  /* 0x1b000080020a9fae */ /* 0x0005e8000b981a20 */
[----:B------:R-:W0:Y:S04]  /*3240*/  LDGDEPBAR ;  /* 0x00000000000079af */ /* 0x000e280000000000 */
[----:B------:R1:W5:Y:S04]  /*3250*/  @!P0 LDG.E R237, desc[UR32][R8.64] ;  /* 0x0000002008ed8981 */ /* 0x000368000c1e1900 */
[----:B------:R1:W5:Y:S04]  /*3260*/  @!P6 LDG.E R236, desc[UR32][R8.64+0x20] ;  /* 0x0000202008ece981 */ /* 0x000368000c1e1900 */
[----:B------:R1:W5:Y:S04]  /*3270*/  @!P5 LDG.E R235, desc[UR32][R8.64+0x80] ;  /* 0x0000802008ebd981 */ /* 0x000368000c1e1900 */
[----:B------:R1:W5:Y:S01]  /*3280*/  @!P3 LDG.E R234, desc[UR32][R8.64+0xa0] ;  /* 0x0000a02008eab981 */ /* 0x000362000c1e1900 */
[----:B----4-:R-:W-:Y:S01]  /*3290*/  SHF.R.U32.HI R7, RZ, 0x4, R210 ;  /* 0x00000004ff077819 */ /* 0x010fe200000116d2 */
[----:B------:R-:W-:Y:S01]  /*32a0*/  USHF.L.U32 UR13, UR13, 0x6, URZ ;  /* 0x000000060d0d7899 */ /* 0x000fe200080006ff */
[----:B------:R-:W-:-:S02]  /*32b0*/  R2P PR, R210, 0x6 ;  /* 0x00000006d2007804 */ /* 0x000fc40000000000 */
[----:B------:R-:W-:Y:S02]  /*32c0*/  LOP3.LUT R7, R7, 0x8, RZ, 0xc0, !PT ;  /* 0x0000000807077812 */ /* 0x000fe400078ec0ff */
[C---:B--2---:R-:W-:Y:S02]  /*32d0*/  LOP3.LUT R3, R212.reuse, 0x1c0, RZ, 0xc0, !PT ;  /* 0x000001c0d4037812 */ /* 0x044fe400078ec0ff */
[----:B------:R-:W-:Y:S02]  /*32e0*/  LOP3.LUT R2, R212, 0x200, RZ, 0xc0, !PT ;  /* 0x00000200d4027812 */ /* 0x000fe400078ec0ff */
[----:B------:R-:W-:Y:S01]  /*32f0*/  LOP3.LUT R0, R3, 0x38, R0, 0xf8, !PT ;  /* 0x0000003803007812 */ /* 0x000fe200078ef800 */
[----:B------:R-:W-:Y:S01]  /*3300*/  IMAD.SHL.U32 R3, R210, 0x20, RZ ;  /* 0x00000020d2037824 */ /* 0x000fe200078e00ff */
[--C-:B------:R-:W-:Y:S02]  /*3310*/  LOP3.LUT R7, R7, 0x10, R210.reuse, 0xf8, !PT ;  /* 0x0000001007077812 */ /* 0x100fe400078ef8d2 */
[----:B------:R-:W-:-:S02]  /*3320*/  LOP3.LUT R216, R0, 0x8, R210, 0x78, !PT ;  /* 0x0000000800d87812 */ /* 0x000fc400078e78d2 */
[----:B------:R-:W-:Y:S02]  /*3330*/  LOP3.LUT R5, R2, 0x400, R3, 0xf8, !PT ;  /* 0x0000040002057812 */ /* 0x000fe400078ef803 */
[----:B------:R-:W-:Y:S02]  /*3340*/  LOP3.LUT R7, R7, R0, RZ, 0x3c, !PT ;  /* 0x0000000007077212 */ /* 0x000fe400078e3cff */
[----:B------:R-:W-:Y:S01]  /*3350*/  LOP3.LUT R214, R0, 0x8, R215, 0x78, !PT ;  /* 0x0000000800d67812 */ /* 0x000fe200078e78d7 */
[----:B------:R-:W-:Y:S01]  /*3360*/  IMAD.MOV.U32 R0, RZ, RZ, 0x20 ;  /* 0x00000020ff007424 */ /* 0x000fe200078e00ff */
[----:B------:R-:W-:Y:S02]  /*3370*/  LOP3.LUT R216, R216, 0x7a00, R3, 0xf8, !PT ;  /* 0x00007a00d8d87812 */ /* 0x000fe400078ef803 */
[----:B------:R-:W-:Y:S02]  /*3380*/  LOP3.LUT R212, R7, 0x200, R212, 0xf8, !PT ;  /* 0x0000020007d47812 */ /* 0x000fe400078ef8d4 */
[----:B------:R-:W-:-:S02]  /*3390*/  LOP3.LUT R214, R5, R214, RZ, 0xfc, !PT ;  /* 0x000000d605d67212 */ /* 0x000fc400078efcff */
[----:B------:R-:W-:Y:S02]  /*33a0*/  SEL R211, R211, 0xffffffc0, !P2 ;  /* 0xffffffc0d3d37807 */ /* 0x000fe40005000000 */
[----:B------:R-:W-:Y:S02]  /*33b0*/  LEA R216, R216, UR24, 0x1 ;  /* 0x00000018d8d87c11 */ /* 0x000fe4000f8e08ff */
[----:B------:R-:W-:Y:S02]  /*33c0*/  LEA R214, R214, UR24, 0x1 ;  /* 0x00000018d6d67c11 */ /* 0x000fe4000f8e08ff */
[----:B------:R-:W-:Y:S01]  /*33d0*/  LEA R212, R212, UR24, 0x1 ;  /* 0x00000018d4d47c11 */ /* 0x000fe2000f8e08ff */
[----:B------:R-:W-:Y:S01]  /*33e0*/  IMAD.IADD R208, R211, 0x1, R216 ;  /* 0x00000001d3d07824 */ /* 0x000fe200078e02d8 */
[----:B------:R-:W-:Y:S01]  /*33f0*/  SEL R213, R213, 0xffffffe0, !P1 ;  /* 0xffffffe0d5d57807 */ /* 0x000fe20004800000 */
[----:B------:R-:W-:Y:S01]  /*3400*/  VIADD R214, R214, UR35 ;  /* 0x00000023d6d67c36 */ /* 0x000fe20008000000 */
[----:B------:R-:W-:Y:S01]  /*3410*/  SHF.R.U32.HI R3, RZ, 0x3, R210 ;  /* 0x00000003ff037819 */ /* 0x000fe200000116d2 */
[----:B------:R-:W-:-:S02]  /*3420*/  VIADD R212, R212, UR35 ;  /* 0x00000023d4d47c36 */ /* 0x000fc40008000000 */
[C---:B------:R-:W-:Y:S02]  /*3430*/  IMAD.IADD R209, R213.reuse, 0x1, R216 ;  /* 0x00000001d5d17824 */ /* 0x040fe400078e02d8 */
[----:B-1-3--:R-:W-:-:S07]  /*3440*/  IMAD.IADD R2, R213, 0x1, R208 ;  /* 0x00000001d5027824 */ /* 0x00afce00078e02d0 */
.L_x_2199:
[----:B------:R-:W0:Y:S01]  /*3450*/  LDGDEPBAR ;  /* 0x00000000000079af */ /* 0x000e220000000000 */
[C---:B------:R-:W-:Y:S01]  /*3460*/  IADD3 R219, PT, PT, R214.reuse, R213, RZ ;  /* 0x000000d5d6db7210 */ /* 0x040fe20007ffe0ff */
[----:B------:R-:W-:Y:S01]  /*3470*/  USHF.L.U32 UR35, UR53, 0x6, URZ ;  /* 0x0000000635237899 */ /* 0x000fe200080006ff */
[----:B------:R-:W-:Y:S01]  /*3480*/  IADD3 R218, PT, PT, R214, R211, RZ ;  /* 0x000000d3d6da7210 */ /* 0x000fe20007ffe0ff */
[----:B------:R-:W-:Y:S01]  /*3490*/  USHF.L.U32 UR15, UR34, 0x7, URZ ;  /* 0x00000007220f7899 */ /* 0x000fe200080006ff */
[----:B------:R-:W-:Y:S01]  /*34a0*/  MOV R222, UR16 ;  /* 0x0000001000de7c02 */ /* 0x000fe20008000f00 */
[----:B------:R-:W-:Y:S01]  /*34b0*/  UISETP.GE.AND UP0, UPT, UR35, UR42, UPT ;  /* 0x0000002a2300728c */ /* 0x000fe2000bf06270 */
[----:B------:R-:W-:Y:S02]  /*34c0*/  IADD3 R217, PT, PT, R213, R218, RZ ;  /* 0x000000dad5d97210 */ /* 0x000fe40007ffe0ff */
[C---:B------:R-:W-:Y:S02]  /*34d0*/  LEA R220, P0, R239.reuse, R222, 0x2 ;  /* 0x000000deefdc7211 */ /* 0x040fe400078010ff */
[----:B------:R-:W-:Y:S04]  /*34e0*/  MOV R223, UR17 ;  /* 0x0000001100df7c02 */ /* 0x000fe80008000f00 */
[----:B------:R-:W-:Y:S01]  /*34f0*/  LEA.HI.X R221, R239, R223, RZ, 0x2, P0 ;  /* 0x000000dfefdd7211 */ /* 0x000fe200000f14ff */
        /* <DEDUP_REMOVED lines=19> */
[----:B------:R-:W-:Y:S01]  /*3630*/  LDSM.16.M88.4 R168, [R217] ;  /* 0x00000000d9a8783b */ /* 0x000fe20000000200 */
[-C--:B------:R-:W-:Y:S07]  /*3640*/  HMMA.16816.F32 R28, R172, R178.reuse, RZ ;  /* 0x000000b2ac1c723c */ /* 0x080fee00000018ff */
[----:B------:R-:W-:Y:S01]  /*3650*/  LDSM.16.M88.4 R172, [R2+0xc000] ;  /* 0x00c0000002ac783b */ /* 0x000fe20000000200 */
[----:B------:R-:W-:Y:S07]  /*3660*/  HMMA.16816.F32 R32, R164, R178, RZ ;  /* 0x000000b2a420723c */ /* 0x000fee00000018ff */
[----:B------:R-:W3:Y:S01]  /*3670*/  LDSM.16.M88.4 R164, [R208+0xc800] ;  /* 0x00c80000d0a4783b */ /* 0x000ee20000000200 */
[-C--:B----4-:R-:W-:Y:S07]  /*3680*/  HMMA.16816.F32 R4, R180, R184.reuse, R4 ;  /* 0x000000b8b404723c */ /* 0x090fee0000001804 */
[----:B------:R-:W4:Y:S01]  /*3690*/  LDSM.16.M88.4 R176, [R217+0x1000] ;  /* 0x00100000d9b0783b */ /* 0x000f220000000200 */
[C---:B-1----:R-:W-:Y:S07]  /*36a0*/  HMMA.16816.F32 R8, R188.reuse, R184, R8 ;  /* 0x000000b8bc08723c */ /* 0x042fee0000001808 */
[----:B-----5:R-:W5:Y:S04]  /*36b0*/  LDG.E R226, desc[UR32][R220.64] ;  /* 0x00000020dce27981 */ /* 0x020f68000c1e1900 */
[----:B------:R-:W5:Y:S01]  /*36c0*/  LDG.E R225, desc[UR32][R220.64+0x20] ;  /* 0x00002020dce17981 */ /* 0x000f62000c1e1900 */
[-C--:B------:R-:W-:Y:S03]  /*36d0*/  HMMA.16816.F32 R12, R188, R186.reuse, R12 ;  /* 0x000000babc0c723c */ /* 0x080fe6000000180c */
[----:B------:R-:W5:Y:S04]  /*36e0*/  LDG.E R224, desc[UR32][R220.64+0x80] ;  /* 0x00008020dce07981 */ /* 0x000f68000c1e1900 */
[----:B------:R1:W5:Y:S01]  /*36f0*/  LDG.E R222, desc[UR32][R220.64+0xa0] ;  /* 0x0000a020dcde7981 */ /* 0x000362000c1e1900 */
[C---:B------:R-:W-:Y:S03]  /*3700*/  HMMA.16816.F32 R16, R180.reuse, R186, R16 ;  /* 0x000000bab410723c */ /* 0x040fe60000001810 */
[----:B------:R-:W-:Y:S05]  /*3710*/  LDSM.16.M88.4 R184, [R214+0x2000] ;  /* 0x00200000d6b8783b */ /* 0x000fea0000000200 */
[-C--:B--2---:R-:W-:Y:S08]  /*3720*/  HMMA.16816.F32 R20, R180, R192.reuse, R20 ;  /* 0x000000c0b414723c */ /* 0x084ff00000001814 */
[C---:B------:R-:W-:Y:S08]  /*3730*/  HMMA.16816.F32 R24, R188.reuse, R192, R24 ;  /* 0x000000c0bc18723c */ /* 0x040ff00000001818 */
[-C--:B------:R-:W-:Y:S01]  /*3740*/  HMMA.16816.F32 R28, R188, R194.reuse, R28 ;  /* 0x000000c2bc1c723c */ /* 0x080fe2000000181c */
[----:B------:R-:W-:Y:S07]  /*3750*/  LDSM.16.M88.4 R188, [R216+0x10000] ;  /* 0x01000000d8bc783b */ /* 0x000fee0000000200 */
[----:B------:R-:W-:Y:S01]  /*3760*/  HMMA.16816.F32 R32, R180, R194, R32 ;  /* 0x000000c2b420723c */ /* 0x000fe20000001820 */
[----:B------:R-:W2:Y:S07]  /*3770*/  LDSM.16.M88.4 R180, [R2+0xc800] ;  /* 0x00c8000002b4783b */ /* 0x000eae0000000200 */
[-C--:B------:R-:W-:Y:S01]  /*3780*/  HMMA.16816.F32 R4, R196, R200.reuse, R4 ;  /* 0x000000c8c404723c */ /* 0x080fe20000001804 */
[----:B------:R-:W1:Y:S07]  /*3790*/  LDSM.16.M88.4 R192, [R214+0x3000] ;  /* 0x00300000d6c0783b */ /* 0x000e6e0000000200 */
[C---:B---3--:R-:W-:Y:S08]  /*37a0*/  HMMA.16816.F32 R8, R204.reuse, R200, R8 ;  /* 0x000000c8cc08723c */ /* 0x048ff00000001808 */
[-C--:B------:R-:W-:Y:S08]  /*37b0*/  HMMA.16816.F32 R12, R204, R202.reuse, R12 ;  /* 0x000000cacc0c723c */ /* 0x080ff0000000180c */
[C---:B------:R-:W-:Y:S01]  /*37c0*/  HMMA.16816.F32 R16, R196.reuse, R202, R16 ;  /* 0x000000cac410723c */ /* 0x040fe20000001810 */
[----:B------:R-:W-:Y:S07]  /*37d0*/  LDSM.16.M88.4 R200, [R208+0x10000] ;  /* 0x01000000d0c8783b */ /* 0x000fee0000000200 */
[-C--:B------:R-:W-:Y:S08]  /*37e0*/  HMMA.16816.F32 R20, R196, R164.reuse, R20 ;  /* 0x000000a4c414723c */ /* 0x080ff00000001814 */
[C---:B------:R-:W-:Y:S08]  /*37f0*/  HMMA.16816.F32 R24, R204.reuse, R164, R24 ;  /* 0x000000a4cc18723c */ /* 0x040ff00000001818 */
[-C--:B------:R-:W-:Y:S08]  /*3800*/  HMMA.16816.F32 R28, R204, R166.reuse, R28 ;  /* 0x000000a6cc1c723c */ /* 0x080ff0000000181c */
[----:B------:R-:W-:Y:S01]  /*3810*/  HMMA.16816.F32 R32, R196, R166, R32 ;  /* 0x000000a6c420723c */ /* 0x000fe20000001820 */
[----:B------:R-:W3:Y:S07]  /*3820*/  LDSM.16.M88.4 R164, [R216+0x10800] ;  /* 0x01080000d8a4783b */ /* 0x000eee0000000200 */
[-C--:B------:R-:W-:Y:S01]  /*3830*/  HMMA.16816.F32 R4, R168, R172.reuse, R4 ;  /* 0x000000aca804723c */ /* 0x080fe20000001804 */
[----:B------:R-:W-:Y:S07]  /*3840*/  LDSM.16.M88.4 R196, [R209+0x10000] ;  /* 0x01000000d1c4783b */ /* 0x000fee0000000200 */
[C---:B----4-:R-:W-:Y:S08]  /*3850*/  HMMA.16816.F32 R8, R176.reuse, R172, R8 ;  /* 0x000000acb008723c */ /* 0x050ff00000001808 */
[-C--:B------:R-:W-:Y:S08]  /*3860*/  HMMA.16816.F32 R12, R176, R174.reuse, R12 ;  /* 0x000000aeb00c723c */ /* 0x080ff0000000180c */
[C---:B------:R-:W-:Y:S01]  /*3870*/  HMMA.16816.F32 R16, R168.reuse, R174, R16 ;  /* 0x000000aea810723c */ /* 0x040fe20000001810 */
[----:B------:R-:W4:Y:S07]  /*3880*/  LDSM.16.M88.4 R172, [R219+0x2000] ;  /* 0x00200000dbac783b */ /* 0x000f2e0000000200 */
[-C--:B--2---:R-:W-:Y:S08]  /*3890*/  HMMA.16816.F32 R20, R168, R180.reuse, R20 ;  /* 0x000000b4a814723c */ /* 0x084ff00000001814 */
[C---:B------:R-:W-:Y:S08]  /*38a0*/  HMMA.16816.F32 R24, R176.reuse, R180, R24 ;  /* 0x000000b4b018723c */ /* 0x040ff00000001818 */
[-C--:B------:R-:W-:Y:S01]  /*38b0*/  HMMA.16816.F32 R28, R176, R182.reuse, R28 ;  /* 0x000000b6b01c723c */ /* 0x080fe2000000181c */
[----:B------:R-:W-:Y:S07]  /*38c0*/  LDSM.16.M88.4 R176, [R209+0x10800] ;  /* 0x01080000d1b0783b */ /* 0x000fee0000000200 */
[----:B------:R-:W-:Y:S01]  /*38d0*/  HMMA.16816.F32 R32, R168, R182, R32 ;  /* 0x000000b6a820723c */ /* 0x000fe20000001820 */
[----:B------:R-:W2:Y:S07]  /*38e0*/  LDSM.16.M88.4 R168, [R219+0x3000] ;  /* 0x00300000dba8783b */ /* 0x000eae0000000200 */
[-C--:B------:R-:W-:Y:S01]  /*38f0*/  HMMA.16816.F32 R4, R184, R188.reuse, R4 ;  /* 0x000000bcb804723c */ /* 0x080fe20000001804 */
[----:B------:R-:W2:Y:S07]  /*3900*/  LDSM.16.M88.4 R180, [R218+0x2000] ;  /* 0x00200000dab4783b */ /* 0x000eae0000000200 */
[C---:B-1----:R-:W-:Y:S08]  /*3910*/  HMMA.16816.F32 R8, R192.reuse, R188, R8 ;  /* 0x000000bcc008723c */ /* 0x042ff00000001808 */
        /* <DEDUP_REMOVED lines=8> */
[----:B------:R-:W1:Y:S07]  /*39a0*/  LDSM.16.M88.4 R164, [R218+0x3000] ;  /* 0x00300000daa4783b */ /* 0x000e6e0000000200 */
[-C--:B----4-:R-:W-:Y:S01]  /*39b0*/  HMMA.16816.F32 R4, R172, R196.reuse, R4 ;  /* 0x000000c4ac04723c */ /* 0x090fe20000001804 */
[----:B------:R-:W3:Y:S07]  /*39c0*/  LDSM.16.M88.4 R184, [R208+0x10800] ;  /* 0x01080000d0b8783b */ /* 0x000eee0000000200 */
        /* <DEDUP_REMOVED lines=8> */
[-C--:B------:R-:W-:Y:S08]  /*3a50*/  HMMA.16816.F32 R4, R180, R200.reuse, R4 ;  /* 0x000000c8b404723c */ /* 0x080ff00000001804 */
[C---:B-1----:R-:W-:Y:S08]  /*3a60*/  HMMA.16816.F32 R8, R164.reuse, R200, R8 ;  /* 0x000000c8a408723c */ /* 0x042ff00000001808 */
[-C--:B------:R-:W-:Y:S08]  /*3a70*/  HMMA.16816.F32 R12, R164, R202.reuse, R12 ;  /* 0x000000caa40c723c */ /* 0x080ff0000000180c */
[C---:B------:R-:W-:Y:S08]  /*3a80*/  HMMA.16816.F32 R16, R180.reuse, R202, R16 ;  /* 0x000000cab410723c */ /* 0x040ff00000001810 */
[-C--:B---3--:R-:W-:Y:S08]  /*3a90*/  HMMA.16816.F32 R20, R180, R184.reuse, R20 ;  /* 0x000000b8b414723c */ /* 0x088ff00000001814 */
[C---:B------:R-:W-:Y:S08]  /*3aa0*/  HMMA.16816.F32 R24, R164.reuse, R184, R24 ;  /* 0x000000b8a418723c */ /* 0x040ff00000001818 */
[-C--:B------:R-:W-:Y:S01]  /*3ab0*/  HMMA.16816.F32 R28, R164, R186.reuse, R28 ;  /* 0x000000baa41c723c */ /* 0x080fe2000000181c */
[----:B------:R-:W1:Y:S07]  /*3ac0*/  LDSM.16.M88.4 R164, [R2+0x10800] ;  /* 0x0108000002a4783b */ /* 0x000e6e0000000200 */
[----:B------:R-:W-:Y:S08]  /*3ad0*/  HMMA.16816.F32 R32, R180, R186, R32 ;  /* 0x000000bab420723c */ /* 0x000ff00000001820 */
[-C--:B------:R-:W-:Y:S08]  /*3ae0*/  HMMA.16816.F32 R4, R188, R192.reuse, R4 ;  /* 0x000000c0bc04723c */ /* 0x080ff00000001804 */
[C---:B--2---:R-:W-:Y:S08]  /*3af0*/  HMMA.16816.F32 R8, R168.reuse, R192, R8 ;  /* 0x000000c0a808723c */ /* 0x044ff00000001808 */
[-C--:B------:R-:W-:Y:S03]  /*3b00*/  HMMA.16816.F32 R12, R168, R194.reuse, R12 ;  /* 0x000000c2a80c723c */ /* 0x080fe6000000180c */
[----:B------:R-:W-:Y:S01]  /*3b10*/  FMUL.FTZ R227, R4, UR12 ;  /* 0x0000000c04e37c20 */ /* 0x000fe20008410000 */
[----:B------:R-:W-:Y:S01]  /*3b20*/  FMUL.FTZ R231, R5, UR12 ;  /* 0x0000000c05e77c20 */ /* 0x000fe20008410000 */
[----:B------:R-:W-:Y:S01]  /*3b30*/  FMUL.FTZ R240, R6, UR12 ;  /* 0x0000000c06f07c20 */ /* 0x000fe20008410000 */
[----:B------:R-:W-:Y:S02]  /*3b40*/  FMUL.FTZ R244, R7, UR12 ;  /* 0x0000000c07f47c20 */ /* 0x000fe40008410000 */
[C---:B------:R-:W-:Y:S01]  /*3b50*/  HMMA.16816.F32 R16, R188.reuse, R194, R16 ;  /* 0x000000c2bc10723c */ /* 0x040fe20000001810 */
[----:B------:R-:W2:Y:S03]  /*3b60*/  MUFU.TANH R227, R227 ;  /* 0x000000e300e37308 */ /* 0x000ea60000002400 */
[----:B------:R-:W-:Y:S01]  /*3b70*/  FMUL.FTZ R245, R8, UR12 ;  /* 0x0000000c08f57c20 */ /* 0x000fe20008410000 */
[----:B------:R-:W-:Y:S01]  /*3b80*/  FMUL.FTZ R246, R9, UR12 ;  /* 0x0000000c09f67c20 */ /* 0x000fe20008410000 */
[----:B------:R-:W-:Y:S01]  /*3b90*/  FMUL.FTZ R248, R10, UR12 ;  /* 0x0000000c0af87c20 */ /* 0x000fe20008410000 */
[----:B------:R-:W-:Y:S01]  /*3ba0*/  FMUL.FTZ R250, R11, UR12 ;  /* 0x0000000c0bfa7c20 */ /* 0x000fe20008410000 */
[-C--:B-1----:R-:W-:Y:S03]  /*3bb0*/  HMMA.16816.F32 R20, R188, R164.reuse, R20 ;  /* 0x000000a4bc14723c */ /* 0x082fe60000001814 */
[----:B------:R-:W1:Y:S01]  /*3bc0*/  MUFU.TANH R231, R231 ;  /* 0x000000e700e77308 */ /* 0x000e620000002400 */
[----:B------:R-:W-:Y:S01]  /*3bd0*/  FMUL.FTZ R247, R12, UR12 ;  /* 0x0000000c0cf77c20 */ /* 0x000fe20008410000 */
[----:B------:R-:W-:Y:S01]  /*3be0*/  FMUL.FTZ R249, R13, UR12 ;  /* 0x0000000c0df97c20 */ /* 0x000fe20008410000 */
[----:B------:R-:W-:Y:S01]  /*3bf0*/  FMUL.FTZ R251, R14, UR12 ;  /* 0x0000000c0efb7c20 */ /* 0x000fe20008410000 */
[----:B------:R-:W-:Y:S01]  /*3c00*/  FMUL.FTZ R252, R15, UR12 ;  /* 0x0000000c0ffc7c20 */ /* 0x000fe20008410000 */
[C---:B------:R-:W-:Y:S05]  /*3c10*/  HMMA.16816.F32 R24, R168.reuse, R164, R24 ;  /* 0x000000a4a818723c */ /* 0x040fea0000001818 */
[----:B------:R-:W3:Y:S01]  /*3c20*/  MUFU.TANH R240, R240 ;  /* 0x000000f000f07308 */ /* 0x000ee20000002400 */
[----:B------:R-:W-:Y:S01]  /*3c30*/  FMUL.FTZ R221, R16, UR12 ;  /* 0x0000000c10dd7c20 */ /* 0x000fe20008410000 */
[----:B------:R-:W-:Y:S01]  /*3c40*/  FMUL.FTZ R220, R17, UR12 ;  /* 0x0000000c11dc7c20 */ /* 0x000fe20008410000 */
[----:B------:R-:W-:Y:S01]  /*3c50*/  FMUL.FTZ R238, R18, UR12 ;  /* 0x0000000c12ee7c20 */ /* 0x000fe20008410000 */
[----:B------:R-:W-:Y:S01]  /*3c60*/  FMUL.FTZ R223, R19, UR12 ;  /* 0x0000000c13df7c20 */ /* 0x000fe20008410000 */
[-C--:B------:R-:W-:Y:S05]  /*3c70*/  HMMA.16816.F32 R28, R168, R166.reuse, R28 ;  /* 0x000000a6a81c723c */ /* 0x080fea000000181c */
[----:B------:R4:W1:Y:S03]  /*3c80*/  MUFU.TANH R201, R221 ;  /* 0x000000dd00c97308 */ /* 0x0008660000002400 */
[----:B------:R-:W-:Y:S07]  /*3c90*/  HMMA.16816.F32 R32, R188, R166, R32 ;  /* 0x000000a6bc20723c */ /* 0x000fee0000001820 */
[----:B------:R2:W1:Y:S10]  /*3ca0*/  MUFU.TANH R202, R220 ;  /* 0x000000dc00ca7308 */ /* 0x0004740000002400 */
[----:B------:R3:W1:Y:S01]  /*3cb0*/  MUFU.TANH R203, R238 ;  /* 0x000000ee00cb7308 */ /* 0x0006620000002400 */
[----:B----4-:R-:W-:Y:S09]  /*3cc0*/  FMUL.FTZ R221, R22, UR12 ;  /* 0x0000000c16dd7c20 */ /* 0x010ff20008410000 */
[----:B------:R4:W1:Y:S01]  /*3cd0*/  MUFU.TANH R186, R223 ;  /* 0x000000df00ba7308 */ /* 0x0008620000002400 */
[----:B--2---:R-:W-:Y:S09]  /*3ce0*/  FMUL.FTZ R220, R20, UR12 ;  /* 0x0000000c14dc7c20 */ /* 0x004ff20008410000 */
[----:B------:R2:W1:Y:S01]  /*3cf0*/  MUFU.TANH R187, R220 ;  /* 0x000000dc00bb7308 */ /* 0x0004620000002400 */
[----:B---3--:R-:W-:Y:S09]  /*3d00*/  FMUL.FTZ R238, R23, UR12 ;  /* 0x0000000c17ee7c20 */ /* 0x008ff20008410000 */
        /* <DEDUP_REMOVED lines=22> */
[----:B------:R-:W2:Y:S01]  /*3e70*/  MUFU.TANH R244, R244 ;  /* 0x000000f400f47308 */ /* 0x000ea20000002400 */
[----:B---3--:R-:W-:Y:S09]  /*3e80*/  FMUL.FTZ R223, R34, UR12 ;  /* 0x0000000c22df7c20 */ /* 0x008ff20008410000 */
[----:B------:R-:W3:Y:S01]  /*3e90*/  MUFU.TANH R245, R245 ;  /* 0x000000f500f57308 */ /* 0x000ee20000002400 */
[----:B----4-:R-:W-:Y:S09]  /*3ea0*/  FMUL.FTZ R221, R33, UR12 ;  /* 0x0000000c21dd7c20 */ /* 0x010ff20008410000 */
[----:B------:R-:W4:Y:S10]  /*3eb0*/  MUFU.TANH R246, R246 ;  /* 0x000000f600f67308 */ /* 0x000f340000002400 */
[----:B------:R-:W1:Y:S10]  /*3ec0*/  MUFU.TANH R248, R248 ;  /* 0x000000f800f87308 */ /* 0x000e740000002400 */
[----:B------:R-:W1:Y:S10]  /*3ed0*/  MUFU.TANH R250, R250 ;  /* 0x000000fa00fa7308 */ /* 0x000e740000002400 */
[----:B------:R-:W1:Y:S10]  /*3ee0*/  MUFU.TANH R247, R247 ;  /* 0x000000f700f77308 */ /* 0x000e740000002400 */
[----:B------:R-:W1:Y:S10]  /*3ef0*/  MUFU.TANH R249, R249 ;  /* 0x000000f900f97308 */ /* 0x000e740000002400 */
[----:B------:R-:W1:Y:S10]  /*3f00*/  MUFU.TANH R251, R251 ;  /* 0x000000fb00fb7308 */ /* 0x000e740000002400 */
[----:B------:R-:W1:Y:S10]  /*3f10*/  MUFU.TANH R252, R252 ;  /* 0x000000fc00fc7308 */ /* 0x000e740000002400 */
[----:B------:R1:W1:Y:S10]  /*3f20*/  MUFU.TANH R199, R238 ;  /* 0x000000ee00c77308 */ /* 0x0002740000002400 */
[----:B------:R1:W1:Y:S10]  /*3f30*/  MUFU.TANH R200, R221 ;  /* 0x000000dd00c87308 */ /* 0x0002740000002400 */
[----:B------:R1:W1:Y:S10]  /*3f40*/  MUFU.TANH R192, R223 ;  /* 0x000000df00c07308 */ /* 0x0002740000002400 */
[----:B------:R1:W1:Y:S01]  /*3f50*/  MUFU.TANH R204, R220 ;  /* 0x000000dc00cc7308 */ /* 0x0002620000002400 */
[----:B--234-:R-:W-:Y:S05]  /*3f60*/  BRA.U !UP0, `(.L_x_2195) ;  /* 0x0000000108b07547 */ /* 0x01cfea000b800000 */
[----:B-1----:R-:W-:Y:S01]  /*3f70*/  MOV R14, R190 ;  /* 0x000000be000e7202 */ /* 0x002fe20000000f00 */
[----:B------:R-:W-:Y:S01]  /*3f80*/  UIADD3 UR14, UPT, UPT, UR15, 0x80, URZ ;  /* 0x000000800f0e7890 */ /* 0x000fe2000fffe0ff */
[----:B------:R-:W-:Y:S01]  /*3f90*/  MOV R7, R204 ;  /* 0x000000cc00077202 */ /* 0x000fe20000000f00 */
[----:B------:R-:W-:Y:S01]  /*3fa0*/  IMAD.MOV.U32 R6, RZ, RZ, R191 ;  /* 0x000000ffff067224 */ /* 0x000fe200078e00bf */
[----:B------:R-:W-:Y:S01]  /*3fb0*/  MOV R13, R200 ;  /* 0x000000c8000d7202 */ /* 0x000fe20000000f00 */
        /* <DEDUP_REMOVED lines=39> */
.L_x_2195:
[----:B------:R-:W-:Y:S01]  /*4230*/  LOP3.LUT R4, R239, UR35, RZ, 0xfc, !PT ;  /* 0x00000023ef047c12 */ /* 0x000fe2000f8efcff */
[----:B------:R-:W-:Y:S01]  /*4240*/  IMAD.SHL.U32 R6, R210, 0x2, RZ ;  /* 0x00000002d2067824 */ /* 0x000fe200078e00ff */
[----:B------:R-:W-:Y:S01]  /*4250*/  UIADD3 UR14, UPT, UPT, UR31, UR9, -UR43 ;  /* 0x000000091f0e7290 */ /* 0x000fe2000fffe82b */
[----:B------:R-:W-:Y:S01]  /*4260*/  IMAD.MOV.U32 R170, RZ, RZ, 0x1 ;  /* 0x00000001ffaa7424 */ /* 0x000fe200078e00ff */
[----:B------:R-:W-:Y:S01]  /*4270*/  UIADD3 UR35, UPT, UPT, UR31, -UR10, -UR43 ;  /* 0x8000000a1f237290 */ /* 0x000fe2000fffe82b */
[----:B------:R-:W-:Y:S01]  /*4280*/  IMAD.MOV.U32 R168, RZ, RZ, 0x9 ;  /* 0x00000009ffa87424 */ /* 0x000fe200078e00ff */
[----:B------:R-:W-:Y:S01]  /*4290*/  LOP3.LUT R6, R6, 0x6, RZ, 0xc0, !PT ;  /* 0x0000000606067812 */ /* 0x000fe200078ec0ff */
[----:B------:R-:W-:Y:S02]  /*42a0*/  IMAD.MOV.U32 R22, RZ, RZ, 0x21 ;  /* 0x00000021ff167424 */ /* 0x000fe400078e00ff */
[----:B------:R-:W-:Y:S01]  /*42b0*/  VIADD R5, R4, UR14 ;  /* 0x0000000e04057c36 */ /* 0x000fe20008000000 */
[----:B------:R-:W-:Y:S01]  /*42c0*/  LOP3.LUT R165, R6, 0x1e0, R215, 0xf8, !PT ;  /* 0x000001e006a57812 */ /* 0x000fe200078ef8d7 */
[----:B------:R-:W-:Y:S02]  /*42d0*/  VIADD R4, R4, UR35 ;  /* 0x0000002304047c36 */ /* 0x000fe40008000000 */
[----:B------:R-:W-:Y:S01]  /*42e0*/  IMAD.MOV.U32 R20, RZ, RZ, 0x29 ;  /* 0x00000029ff147424 */ /* 0x000fe200078e00ff */
[----:B------:R-:W-:Y:S01]  /*42f0*/  VIADDMNMX R170, R5, R170, UR31, PT ;  /* 0x0000001f05aa7e46 */ /* 0x000fe2000b8001aa */
[----:B------:R-:W-:Y:S01]  /*4300*/  VIADD R165, R165, UR15 ;  /* 0x0000000fa5a57c36 */ /* 0x000fe20008000000 */
[----:B------:R-:W-:Y:S02]  /*4310*/  VIMNMX R10, PT, PT, RZ, R4, !PT ;  /* 0x00000004ff0a7248 */ /* 0x000fe40007fe0100 */
[C---:B------:R-:W-:Y:S01]  /*4320*/  VIADDMNMX R8, R4.reuse, 0x8, RZ, !PT ;  /* 0x0000000804087846 */ /* 0x040fe200078001ff */
[C---:B------:R-:W-:Y:S01]  /*4330*/  VIADD R177, R165.reuse, 0x1 ;  /* 0x00000001a5b17836 */ /* 0x040fe20000000000 */
[C---:B------:R-:W-:Y:S01]  /*4340*/  VIADDMNMX R6, R4.reuse, 0x20, RZ, !PT ;  /* 0x0000002004067846 */ /* 0x040fe200078001ff */
[C---:B------:R-:W-:Y:S01]  /*4350*/  VIADD R175, R165.reuse, 0x8 ;  /* 0x00000008a5af7836 */ /* 0x040fe20000000000 */
[----:B------:R-:W-:Y:S01]  /*4360*/  VIADDMNMX R4, R4, 0x28, RZ, !PT ;  /* 0x0000002804047846 */ /* 0x000fe200078001ff */
[C---:B------:R-:W-:Y:S01]  /*4370*/  VIADD R173, R165.reuse, 0x9 ;  /* 0x00000009a5ad7836 */ /* 0x040fe20000000000 */
[C---:B------:R-:W-:Y:S01]  /*4380*/  ISETP.GE.AND P0, PT, R165.reuse, R10, PT ;  /* 0x0000000aa500720c */ /* 0x040fe20003f06270 */
[----:B------:R-:W-:Y:S01]  /*4390*/  VIADD R171, R165, 0x10 ;  /* 0x00000010a5ab7836 */ /* 0x000fe20000000000 */
[----:B------:R-:W-:Y:S01]  /*43a0*/  VIADDMNMX R168, R5, R168, UR31, PT ;  /* 0x0000001f05a87e46 */ /* 0x000fe2000b8001a8 */
[----:B------:R-:W-:Y:S01]  /*43b0*/  VIADD R169, R165, 0x11 ;  /* 0x00000011a5a97836 */ /* 0x000fe20000000000 */
[----:B------:R-:W-:Y:S01]  /*43c0*/  VIADDMNMX R22, R5, R22, UR31, PT ;  /* 0x0000001f05167e46 */ /* 0x000fe2000b800116 */
[----:B------:R-:W-:Y:S01]  /*43d0*/  VIADD R167, R165, 0x18 ;  /* 0x00000018a5a77836 */ /* 0x000fe20000000000 */
[----:B------:R-:W-:Y:S02]  /*43e0*/  VIADDMNMX R20, R5, R20, UR31, PT ;  /* 0x0000001f05147e46 */ /* 0x000fe4000b800114 */
[C---:B------:R-:W-:Y:S02]  /*43f0*/  ISETP.GE.AND P6, PT, R165.reuse, R8, PT ;  /* 0x00000008a500720c */ /* 0x040fe40003fc6270 */
[C---:B------:R-:W-:Y:S02]  /*4400*/  ISETP.GE.AND P5, PT, R165.reuse, R6, PT ;  /* 0x00000006a500720c */ /* 0x040fe40003fa6270 */
        /* <DEDUP_REMOVED lines=9> */
[----:B-1----:R-:W-:Y:S02]  /*44a0*/  FSEL R34, R248, -INF , P4 ;  /* 0xff800000f8227808 */ /* 0x002fe40002000000 */
        /* <DEDUP_REMOVED lines=116> */
.L_x_2196:
[----:B------:R-:W-:Y:S01]  /*4bf0*/  STL [R1+0x6c], R57 ;  /* 0x00006c3901007387 */ /* 0x000fe20000100800 */
[C---:B------:R-:W-:Y:S01]  /*4c00*/  FMUL.FTZ R22, R237.reuse, 1.4426950216293334961 ;  /* 0x3fb8aa3bed167820 */ /* 0x040fe20000410000 */
[----:B------:R-:W-:Y:S01]  /*4c10*/  FSETP.NEU.FTZ.AND P0, PT, R237, -INF , PT ;  /* 0xff800000ed00780b */ /* 0x000fe20003f1d000 */
[----:B------:R-:W-:Y:S01]  /*4c20*/  FMUL.FTZ R20, R236, 1.4426950216293334961 ;  /* 0x3fb8aa3bec147820 */ /* 0x000fe20000410000 */
[----:B------:R1:W-:Y:S01]  /*4c30*/  STL [R1+0x68], R56 ;  /* 0x0000683801007387 */ /* 0x0003e20000100800 */
[----:B------:R-:W-:Y:S01]  /*4c40*/  MOV R196, 0x10 ;  /* 0x0000001000c47802 */ /* 0x000fe20000000f00 */
[----:B------:R-:W-:Y:S01]  /*4c50*/  FFMA.FTZ R227, -R227, R227, 1 ;  /* 0x3f800000e3e37423 */ /* 0x000fe200000101e3 */
[----:B------:R-:W-:Y:S01]  /*4c60*/  FSEL R22, R22, RZ, P0 ;  /* 0x000000ff16167208 */ /* 0x000fe20000000000 */
[----:B------:R2:W-:Y:S01]  /*4c70*/  STL [R1+0x64], R55 ;  /* 0x0000643701007387 */ /* 0x0005e20000100800 */
[----:B------:R-:W-:Y:S01]  /*4c80*/  FSETP.NEU.FTZ.AND P0, PT, R236, -INF , PT ;  /* 0xff800000ec00780b */ /* 0x000fe20003f1d000 */
[----:B------:R-:W-:Y:S01]  /*4c90*/  FFMA.FTZ R231, -R231, R231, 1 ;  /* 0x3f800000e7e77423 */ /* 0x000fe200000101e7 */
[----:B------:R-:W-:Y:S01]  /*4ca0*/  MOV R181, 0x20 ;  /* 0x0000002000b57802 */ /* 0x000fe20000000f00 */
[----:B------:R3:W-:Y:S01]  /*4cb0*/  STL [R1+0x60], R54 ;  /* 0x0000603601007387 */ /* 0x0007e20000100800 */
[--C-:B------:R-:W-:Y:S01]  /*4cc0*/  FFMA.FTZ R33, R33, UR11, -R22.reuse ;  /* 0x0000000b21217c23 */ /* 0x100fe20008010816 */
[----:B------:R-:W-:Y:S01]  /*4cd0*/  FSEL R20, R20, RZ, P0 ;  /* 0x000000ff14147208 */ /* 0x000fe20000000000 */
[--C-:B------:R-:W-:Y:S01]  /*4ce0*/  FFMA.FTZ R165, R27, UR11, -R22.reuse ;  /* 0x0000000b1ba57c23 */ /* 0x100fe20008010816 */
[----:B------:R4:W-:Y:S01]  /*4cf0*/  STL [R1+0x5c], R53 ;  /* 0x00005c3501007387 */ /* 0x0009e20000100800 */
[----:B------:R-:W-:Y:S01]  /*4d00*/  FSETP.NEU.FTZ.AND P0, PT, R235, -INF , PT ;  /* 0xff800000eb00780b */ /* 0x000fe20003f1d000 */
[----:B------:R-:W-:Y:S01]  /*4d10*/  FFMA.FTZ R15, R15, UR11, -R22 ;  /* 0x0000000b0f0f7c23 */ /* 0x000fe20008010816 */
[--C-:B------:R-:W-:Y:S01]  /*4d20*/  FFMA.FTZ R27, R9, UR11, -R20.reuse ;  /* 0x0000000b091b7c23 */ /* 0x100fe20008010814 */
[----:B------:R-:W-:Y:S01]  /*4d30*/  STL [R1+0x58], R52 ;  /* 0x0000583401007387 */ /* 0x000fe20000100800 */
[----:B------:R-:W-:Y:S01]  /*4d40*/  FMUL.FTZ R9, R235, 1.4426950216293334961 ;  /* 0x3fb8aa3beb097820 */ /* 0x000fe20000410000 */
[--C-:B------:R-:W-:Y:S01]  /*4d50*/  FFMA.FTZ R11, R11, UR11, -R20.reuse ;  /* 0x0000000b0b0b7c23 */ /* 0x100fe20008010814 */
[--C-:B------:R-:W-:Y:S01]  /*4d60*/  FFMA.FTZ R31, R31, UR11, -R20.reuse ;  /* 0x0000000b1f1f7c23 */ /* 0x100fe20008010814 */
[----:B------:R-:W-:Y:S01]  /*4d70*/  STL [R1+0x54], R51 ;  /* 0x0000543301007387 */ /* 0x000fe20000100800 */
[--C-:B------:R-:W-:Y:S01]  /*4d80*/  FFMA.FTZ R29, R29, UR11, -R20.reuse ;  /* 0x0000000b1d1d7c23 */ /* 0x100fe20008010814 */
[----:B------:R-:W-:Y:S01]  /*4d90*/  FSEL R9, R9, RZ, P0 ;  /* 0x000000ff09097208 */ /* 0x000fe20000000000 */
[--C-:B------:R-:W-:Y:S01]  /*4da0*/  FFMA.FTZ R19, R19, UR11, -R20.reuse ;  /* 0x0000000b13137c23 */ /* 0x100fe20008010814 */
[----:B------:R-:W-:Y:S01]  /*4db0*/  STL [R1+0x50], R50 ;  /* 0x0000503201007387 */ /* 0x000fe20000100800 */
[----:B-1----:R1:W-:Y:S01]  /*4dc0*/  MUFU.EX2 R56, R33 ;  /* 0x0000002100387308 */ /* 0x0023e20000000800 */
[----:B------:R-:W-:Y:S01]  /*4dd0*/  FFMA.FTZ R17, R17, UR11, -R20 ;  /* 0x0000000b11117c23 */ /* 0x000fe20008010814 */
[----:B------:R-:W-:Y:S01]  /*4de0*/  FSETP.NEU.FTZ.AND P0, PT, R234, -INF , PT ;  /* 0xff800000ea00780b */ /* 0x000fe20003f1d000 */
[----:B------:R-:W-:Y:S01]  /*4df0*/  STL [R1+0x4c], R49 ;  /* 0x00004c3101007387 */ /* 0x000fe20000100800 */
[--C-:B------:R-:W-:Y:S01]  /*4e00*/  FFMA.FTZ R167, R35, UR11, -R22.reuse ;  /* 0x0000000b23a77c23 */ /* 0x100fe20008010816 */
[--C-:B------:R-:W-:Y:S01]  /*4e10*/  FFMA.FTZ R35, R25, UR11, -R22.reuse ;  /* 0x0000000b19237c23 */ /* 0x100fe20008010816 */
[--C-:B------:R-:W-:Y:S01]  /*4e20*/  FFMA.FTZ R23, R23, UR11, -R22.reuse ;  /* 0x0000000b17177c23 */ /* 0x100fe20008010816 */
[----:B------:R-:W-:Y:S03]  /*4e30*/  STL [R1+0x48], R48 ;  /* 0x0000483001007387 */ /* 0x000fe60000100800 */
[----:B------:R-:W4:Y:S01]  /*4e40*/  MUFU.EX2 R0, R15 ;  /* 0x0000000f00007308 */ /* 0x000f220000000800 */
[--C-:B------:R-:W-:Y:S01]  /*4e50*/  FFMA.FTZ R21, R21, UR11, -R22.reuse ;  /* 0x0000000b15157c23 */ /* 0x100fe20008010816 */
[----:B------:R-:W-:Y:S01]  /*4e60*/  FFMA.FTZ R22, R13, UR11, -R22 ;  /* 0x0000000b0d167c23 */ /* 0x000fe20008010816 */
[----:B------:R-:W-:Y:S01]  /*4e70*/  STL [R1+0x44], R47 ;  /* 0x0000442f01007387 */ /* 0x000fe20000100800 */
[--C-:B------:R-:W-:Y:S01]  /*4e80*/  FFMA.FTZ R10, R10, UR11, -R9.reuse ;  /* 0x0000000b0a0a7c23 */ /* 0x100fe20008010809 */
[--C-:B------:R-:W-:Y:S01]  /*4e90*/  FFMA.FTZ R25, R166, UR11, -R9.reuse ;  /* 0x0000000ba6197c23 */ /* 0x100fe20008010809 */
[--C-:B------:R-:W-:Y:S01]  /*4ea0*/  FFMA.FTZ R30, R30, UR11, -R9.reuse ;  /* 0x0000000b1e1e7c23 */ /* 0x100fe20008010809 */
[----:B------:R-:W-:Y:S03]  /*4eb0*/  STL [R1+0x40], R46 ;  /* 0x0000402e01007387 */ /* 0x000fe60000100800 */
[----:B------:R3:W-:Y:S01]  /*4ec0*/  MUFU.EX2 R3, R11 ;  /* 0x0000000b00037308 */ /* 0x0007e20000000800 */
[--C-:B-1----:R-:W-:Y:S01]  /*4ed0*/  FFMA.FTZ R33, R5, UR11, -R20.reuse ;  /* 0x0000000b05217c23 */ /* 0x102fe20008010814 */
[----:B------:R-:W-:Y:S01]  /*4ee0*/  FFMA.FTZ R20, R7, UR11, -R20 ;  /* 0x0000000b07147c23 */ /* 0x000fe20008010814 */
[----:B------:R-:W-:Y:S01]  /*4ef0*/  STL [R1+0x3c], R45 ;  /* 0x00003c2d01007387 */ /* 0x000fe20000100800 */
[--C-:B------:R-:W-:Y:S01]  /*4f00*/  FFMA.FTZ R7, R16, UR11, -R9.reuse ;  /* 0x0000000b10077c23 */ /* 0x100fe20008010809 */
[----:B------:R-:W-:Y:S01]  /*4f10*/  FMUL.FTZ R5, R234, 1.4426950216293334961 ;  /* 0x3fb8aa3bea057820 */ /* 0x000fe20000410000 */
[--C-:B------:R-:W-:Y:S01]  /*4f20*/  FFMA.FTZ R28, R28, UR11, -R9.reuse ;  /* 0x0000000b1c1c7c23 */ /* 0x100fe20008010809 */
[----:B------:R-:W-:Y:S03]  /*4f30*/  STL [R1+0x38], R44 ;  /* 0x0000382c01007387 */ /* 0x000fe60000100800 */
[----:B--2---:R1:W-:Y:S01]  /*4f40*/  MUFU.EX2 R55, R31 ;  /* 0x0000001f00377308 */ /* 0x0043e20000000800 */
[----:B------:R-:W-:Y:S01]  /*4f50*/  FFMA.FTZ R16, R18, UR11, -R9 ;  /* 0x0000000b12107c23 */ /* 0x000fe20008010809 */
[----:B------:R-:W-:Y:S01]  /*4f60*/  FSEL R5, R5, RZ, P0 ;  /* 0x000000ff05057208 */ /* 0x000fe20000000000 */
[----:B------:R2:W-:Y:S01]  /*4f70*/  STL [R1+0x34], R43 ;  /* 0x0000342b01007387 */ /* 0x0005e20000100800 */
[----:B------:R-:W-:Y:S01]  /*4f80*/  MOV R178, 0x40 ;  /* 0x0000004000b27802 */ /* 0x000fe20000000f00 */
[----:B------:R-:W-:Y:S01]  /*4f90*/  FFMA.FTZ R240, -R240, R240, 1 ;  /* 0x3f800000f0f07423 */ /* 0x000fe200000101f0 */
[----:B------:R-:W-:Y:S01]  /*4fa0*/  FFMA.FTZ R249, -R249, R249, 1 ;  /* 0x3f800000f9f97423 */ /* 0x000fe200000101f9 */
[----:B------:R-:W-:Y:S01]  /*4fb0*/  STL [R1+0x30], R42 ;  /* 0x0000302a01007387 */ /* 0x000fe20000100800 */
[--C-:B------:R-:W-:Y:S01]  /*4fc0*/  FFMA.FTZ R13, R12, UR11, -R5.reuse ;  /* 0x0000000b0c0d7c23 */ /* 0x100fe20008010805 */
[--C-:B---3--:R-:W-:Y:S01]  /*4fd0*/  FFMA.FTZ R11, R8, UR11, -R5.reuse ;  /* 0x0000000b080b7c23 */ /* 0x108fe20008010805 */
[--C-:B------:R-:W-:Y:S01]  /*4fe0*/  FFMA.FTZ R8, R6, UR11, -R5.reuse ;  /* 0x0000000b06087c23 */ /* 0x100fe20008010805 */
[----:B------:R-:W-:Y:S01]  /*4ff0*/  STL [R1+0x2c], R41 ;  /* 0x00002c2901007387 */ /* 0x000fe20000100800 */
[----:B------:R3:W-:Y:S01]  /*5000*/  MUFU.EX2 R54, R29 ;  /* 0x0000001d00367308 */ /* 0x0007e20000000800 */
[----:B------:R-:W-:Y:S01]  /*5010*/  FFMA.FTZ R24, R24, UR11, -R5 ;  /* 0x0000000b18187c23 */ /* 0x000fe20008010805 */
[----:B------:R-:W-:Y:S01]  /*5020*/  FFMA.FTZ R245, -R245, R245, 1 ;  /* 0x3f800000f5f57423 */ /* 0x000fe200000101f5 */
[----:B------:R-:W-:Y:S01]  /*5030*/  STL [R1+0x28], R40 ;  /* 0x0000282801007387 */ /* 0x000fe20000100800 */
[----:B------:R-:W-:Y:S01]  /*5040*/  FFMA.FTZ R193, -R193, R193, 1 ;  /* 0x3f800000c1c17423 */ /* 0x000fe200000101c1 */
[--C-:B-1----:R-:W-:Y:S01]  /*5050*/  FFMA.FTZ R31, R164, UR11, -R9.reuse ;  /* 0x0000000ba41f7c23 */ /* 0x102fe20008010809 */
[----:B------:R-:W-:Y:S01]  /*5060*/  FFMA.FTZ R9, R14, UR11, -R9 ;  /* 0x0000000b0e097c23 */ /* 0x000fe20008010809 */
[----:B------:R-:W-:Y:S03]  /*5070*/  STL [R1+0x24], R39 ;  /* 0x0000242701007387 */ /* 0x000fe60000100800 */
[----:B----4-:R1:W-:Y:S01]  /*5080*/  MUFU.EX2 R53, R25 ;  /* 0x0000001900357308 */ /* 0x0103e20000000800 */
[----:B------:R-:W-:Y:S01]  /*5090*/  FFMA.FTZ R194, -R194, R194, 1 ;  /* 0x3f800000c2c27423 */ /* 0x000fe200000101c2 */
[----:B------:R-:W-:Y:S01]  /*50a0*/  FFMA.FTZ R195, -R195, R195, 1 ;  /* 0x3f800000c3c37423 */ /* 0x000fe200000101c3 */
[----:B------:R-:W-:Y:S01]  /*50b0*/  STL [R1+0x20], R38 ;  /* 0x0000202601007387 */ /* 0x000fe20000100800 */
[----:B------:R-:W-:Y:S01]  /*50c0*/  FMUL.FTZ R245, R245, UR12 ;  /* 0x0000000cf5f57c20 */ /* 0x000fe20008410000 */
[----:B------:R-:W-:Y:S01]  /*50d0*/  FFMA.FTZ R244, -R244, R244, 1 ;  /* 0x3f800000f4f47423 */ /* 0x000fe200000101f4 */
[----:B------:R-:W-:Y:S01]  /*50e0*/  FFMA.FTZ R247, -R247, R247, 1 ;  /* 0x3f800000f7f77423 */ /* 0x000fe200000101f7 */
[----:B------:R4:W-:Y:S03]  /*50f0*/  STL [R1+0x1c], R37 ;  /* 0x00001c2501007387 */ /* 0x0009e60000100800 */
[----:B--2---:R2:W-:Y:S01]  /*5100*/  MUFU.EX2 R43, R27 ;  /* 0x0000001b002b7308 */ /* 0x0045e20000000800 */
[--C-:B---3--:R-:W-:Y:S01]  /*5110*/  FFMA.FTZ R29, R34, UR11, -R5.reuse ;  /* 0x0000000b221d7c23 */ /* 0x108fe20008010805 */
[----:B------:R-:W-:Y:S01]  /*5120*/  FFMA.FTZ R251, -R251, R251, 1 ;  /* 0x3f800000fbfb7423 */ /* 0x000fe200000101fb */
[----:B------:R-:W3:Y:S01]  /*5130*/  S2R R210, SR_TID.X ;  /* 0x0000000000d27919 */ /* 0x000ee20000002100 */
[----:B------:R-:W-:Y:S01]  /*5140*/  FFMA.FTZ R252, -R252, R252, 1 ;  /* 0x3f800000fcfc7423 */ /* 0x000fe200000101fc */
[----:B------:R-:W-:Y:S01]  /*5150*/  FFMA.FTZ R201, -R201, R201, 1 ;  /* 0x3f800000c9c97423 */ /* 0x000fe200000101c9 */
[----:B------:R-:W-:Y:S01]  /*5160*/  FFMA.FTZ R202, -R202, R202, 1 ;  /* 0x3f800000caca7423 */ /* 0x000fe200000101ca */
[----:B------:R-:W-:Y:S03]  /*5170*/  STL [R1+0x18], R36 ;  /* 0x0000182401007387 */ /* 0x000fe60000100800 */
[----:B------:R-:W-:Y:S01]  /*5180*/  MUFU.EX2 R57, R167 ;  /* 0x000000a700397308 */ /* 0x000fe20000000800 */
[--C-:B-1----:R-:W-:Y:S01]  /*5190*/  FFMA.FTZ R25, R26, UR11, -R5.reuse ;  /* 0x0000000b1a197c23 */ /* 0x102fe20008010805 */
[----:B------:R-:W-:Y:S01]  /*51a0*/  FFMA.FTZ R203, -R203, R203, 1 ;  /* 0x3f800000cbcb7423 */ /* 0x000fe200000101cb */
[----:B------:R1:W-:Y:S01]  /*51b0*/  STL [R1+0x14], R2 ;  /* 0x0000140201007387 */ /* 0x0003e20000100800 */
[----:B------:R-:W-:Y:S01]  /*51c0*/  FFMA.FTZ R186, -R186, R186, 1 ;  /* 0x3f800000baba7423 */ /* 0x000fe200000101ba */
[----:B------:R-:W-:Y:S01]  /*51d0*/  FFMA.FTZ R187, -R187, R187, 1 ;  /* 0x3f800000bbbb7423 */ /* 0x000fe200000101bb */
[----:B------:R-:W-:Y:S01]  /*51e0*/  FFMA.FTZ R205, -R205, R205, 1 ;  /* 0x3f800000cdcd7423 */ /* 0x000fe200000101cd */
[----:B------:R-:W-:Y:S03]  /*51f0*/  FFMA.FTZ R206, -R206, R206, 1 ;  /* 0x3f800000cece7423 */ /* 0x000fe600000101ce */
[----:B------:R-:W-:Y:S01]  /*5200*/  MUFU.EX2 R45, R165 ;  /* 0x000000a5002d7308 */ /* 0x000fe20000000800 */
[--C-:B--2---:R-:W-:Y:S01]  /*5210*/  FFMA.FTZ R27, R32, UR11, -R5.reuse ;  /* 0x0000000b201b7c23 */ /* 0x104fe20008010805 */
[----:B------:R-:W-:Y:S01]  /*5220*/  FFMA.FTZ R5, R4, UR11, -R5 ;  /* 0x0000000b04057c23 */ /* 0x000fe20008010805 */
[----:B------:R-:W-:Y:S01]  /*5230*/  FFMA.FTZ R207, -R207, R207, 1 ;  /* 0x3f800000cfcf7423 */ /* 0x000fe200000101cf */
[----:B------:R-:W-:Y:S01]  /*5240*/  FFMA.FTZ R197, -R197, R197, 1 ;  /* 0x3f800000c5c57423 */ /* 0x000fe200000101c5 */
[----:B------:R-:W-:Y:S01]  /*5250*/  FFMA.FTZ R189, -R189, R189, 1 ;  /* 0x3f800000bdbd7423 */ /* 0x000fe200000101bd */
[----:B------:R-:W-:Y:S01]  /*5260*/  FFMA.FTZ R190, -R190, R190, 1 ;  /* 0x3f800000bebe7423 */ /* 0x000fe200000101be */
[----:B------:R-:W-:Y:S03]  /*5270*/  FFMA.FTZ R191, -R191, R191, 1 ;  /* 0x3f800000bfbf7423 */ /* 0x000fe600000101bf */
[----:B----4-:R2:W-:Y:S01]  /*5280*/  MUFU.EX2 R37, R7 ;  /* 0x0000000700257308 */ /* 0x0105e20000000800 */
[----:B------:R-:W-:Y:S01]  /*5290*/  FFMA.FTZ R198, -R198, R198, 1 ;  /* 0x3f800000c6c67423 */ /* 0x000fe200000101c6 */
[----:B------:R-:W-:Y:S01]  /*52a0*/  UISETP.GT.AND UP0, UPT, UR53, UR49, UPT ;  /* 0x000000313500728c */ /* 0x000fe2000bf04270 */
[----:B------:R-:W-:Y:S01]  /*52b0*/  FMUL.FTZ R247, R247, UR12 ;  /* 0x0000000cf7f77c20 */ /* 0x000fe20008410000 */
[----:B------:R-:W-:Y:S01]  /*52c0*/  FMUL.FTZ R251, R251, UR12 ;  /* 0x0000000cfbfb7c20 */ /* 0x000fe20008410000 */
[----:B------:R-:W-:Y:S01]  /*52d0*/  FMUL.FTZ R252, R252, UR12 ;  /* 0x0000000cfcfc7c20 */ /* 0x000fe20008410000 */
[----:B------:R-:W-:Y:S01]  /*52e0*/  FMUL.FTZ R201, R201, UR12 ;  /* 0x0000000cc9c97c20 */ /* 0x000fe20008410000 */
[----:B------:R-:W-:Y:S03]  /*52f0*/  FMUL.FTZ R202, R202, UR12 ;  /* 0x0000000ccaca7c20 */ /* 0x000fe60008410000 */
        /* <DEDUP_REMOVED lines=8> */
[----:B-1----:R-:W-:Y:S01]  /*5380*/  MUFU.EX2 R2, R11 ;  /* 0x0000000b00027308 */ /* 0x002fe20000000800 */
[----:B------:R-:W-:Y:S01]  /*5390*/  FMUL.FTZ R190, R190, UR12 ;  /* 0x0000000cbebe7c20 */ /* 0x000fe20008410000 */
[----:B------:R-:W-:Y:S01]  /*53a0*/  FMUL.FTZ R191, R191, UR12 ;  /* 0x0000000cbfbf7c20 */ /* 0x000fe20008410000 */
[----:B------:R-:W-:Y:S01]  /*53b0*/  FMUL.FTZ R198, R198, UR12 ;  /* 0x0000000cc6c67c20 */ /* 0x000fe20008410000 */
[----:B------:R-:W-:Y:S01]  /*53c0*/  FFMA.FTZ R199, -R199, R199, 1 ;  /* 0x3f800000c7c77423 */ /* 0x000fe200000101c7 */
[----:B------:R-:W-:Y:S01]  /*53d0*/  FFMA.FTZ R200, -R200, R200, 1 ;  /* 0x3f800000c8c87423 */ /* 0x000fe200000101c8 */
[----:B------:R-:W-:Y:S01]  /*53e0*/  FFMA.FTZ R192, -R192, R192, 1 ;  /* 0x3f800000c0c07423 */ /* 0x000fe200000101c0 */
[----:B------:R-:W-:Y:S03]  /*53f0*/  FFMA.FTZ R204, -R204, R204, 1 ;  /* 0x3f800000cccc7423 */ /* 0x000fe600000101cc */
[----:B------:R-:W1:Y:S01]  /*5400*/  MUFU.EX2 R11, R13 ;  /* 0x0000000d000b7308 */ /* 0x000e620000000800 */
[----:B------:R-:W-:Y:S01]  /*5410*/  FMUL.FTZ R199, R199, UR12 ;  /* 0x0000000cc7c77c20 */ /* 0x000fe20008410000 */
[----:B------:R-:W-:Y:S01]  /*5420*/  FMUL.FTZ R200, R200, UR12 ;  /* 0x0000000cc8c87c20 */ /* 0x000fe20008410000 */
[----:B------:R-:W-:Y:S07]  /*5430*/  FMUL.FTZ R204, R204, UR12 ;  /* 0x0000000ccccc7c20 */ /* 0x000fee0008410000 */
[----:B------:R-:W4:Y:S10]  /*5440*/  MUFU.EX2 R42, R33 ;  /* 0x00000021002a7308 */ /* 0x000f340000000800 */
[----:B------:R4:W-:Y:S10]  /*5450*/  MUFU.EX2 R39, R19 ;  /* 0x0000001300277308 */ /* 0x0009f40000000800 */
[----:B------:R4:W-:Y:S10]  /*5460*/  MUFU.EX2 R38, R17 ;  /* 0x0000001100267308 */ /* 0x0009f40000000800 */
        /* <DEDUP_REMOVED lines=10> */
[----:B------:R-:W-:Y:S01]  /*5510*/  MUFU.EX2 R36, R16 ;  /* 0x0000001000247308 */ /* 0x000fe20000000800 */
[C---:B---3--:R-:W-:Y:S01]  /*5520*/  SHF.L.U32 R217, R210.reuse, 0x1, RZ ;  /* 0x00000001d2d97819 */ /* 0x048fe200000006ff */
[----:B------:R3:W-:Y:S01]  /*5530*/  STL [R1+0x8], R0 ;  /* 0x0000080001007387 */ /* 0x0007e20000100800 */
[C---:B------:R-:W-:Y:S02]  /*5540*/  SHF.L.U32 R220, R210.reuse, 0x5, RZ ;  /* 0x00000005d2dc7819 */ /* 0x040fe400000006ff */
[----:B------:R-:W-:Y:S02]  /*5550*/  SHF.L.U32 R238, R210, 0x4, RZ ;  /* 0x00000004d2ee7819 */ /* 0x000fe400000006ff */
[----:B------:R-:W-:Y:S02]  /*5560*/  LOP3.LUT R15, R217, 0x7006, R220, 0xc8, !PT ;  /* 0x00007006d90f7812 */ /* 0x000fe400078ec8dc */
[----:B------:R-:W-:Y:S02]  /*5570*/  LOP3.LUT R238, R238, 0x1c0, RZ, 0xc0, !PT ;  /* 0x000001c0eeee7812 */ /* 0x000fe400078ec0ff */
[----:B------:R-:W-:Y:S02]  /*5580*/  SHF.R.U32.HI R215, RZ, 0x1, R210 ;  /* 0x00000001ffd77819 */ /* 0x000fe400000116d2 */
[----:B------:R-:W-:Y:S02]  /*5590*/  LOP3.LUT R238, R238, 0x38, R217, 0xf8, !PT ;  /* 0x00000038eeee7812 */ /* 0x000fe400078ef8d9 */
[--C-:B------:R-:W-:Y:S01]  /*55a0*/  LOP3.LUT R6, R15, 0x400, R220.reuse, 0xf8, !PT ;  /* 0x000004000f067812 */ /* 0x100fe200078ef8dc */
[----:B------:R-:W4:Y:S01]  /*55b0*/  LDL.LU R217, [R1+0x8] ;  /* 0x0000080001d97983 */ /* 0x000f220000300800 */
[----:B--2---:R-:W-:Y:S02]  /*55c0*/  LOP3.LUT R7, R215, 0x20, RZ, 0xc0, !PT ;  /* 0x00000020d7077812 */ /* 0x004fe400078ec0ff */
[----:B------:R-:W-:Y:S01]  /*55d0*/  SHF.L.U32 R177, R210, 0x6, RZ ;  /* 0x00000006d2b17819 */ /* 0x000fe200000006ff */
[----:B-1----:R1:W-:Y:S01]  /*55e0*/  STL [R1], R11 ;  /* 0x0000000b01007387 */ /* 0x0023e20000100800 */
[----:B------:R-:W-:Y:S02]  /*55f0*/  LOP3.LUT R7, R6, R238, R7, 0xf6, !PT ;  /* 0x000000ee06077212 */ /* 0x000fe400078ef607 */
[----:B------:R-:W-:Y:S02]  /*5600*/  LOP3.LUT R6, R177, 0x1c0, RZ, 0xc0, !PT ;  /* 0x000001c0b1067812 */ /* 0x000fe400078ec0ff */
[----:B------:R-:W-:Y:S02]  /*5610*/  SHF.L.U32 R219, R210, 0x3, RZ ;  /* 0x00000003d2db7819 */ /* 0x000fe400000006ff */
[----:B------:R-:W-:Y:S01]  /*5620*/  LEA R14, R7, UR4, 0x1 ;  /* 0x00000004070e7c11 */ /* 0x000fe2000f8e08ff */
[----:B---3--:R-:W-:Y:S01]  /*5630*/  MUFU.EX2 R0, R20 ;  /* 0x0000001400007308 */ /* 0x008fe20000000800 */
[----:B------:R-:W-:Y:S02]  /*5640*/  LOP3.LUT R179, R6, 0x38, R219, 0xf8, !PT ;  /* 0x0000003806b37812 */ /* 0x000fe400078ef8db */
[----:B------:R-:W-:Y:S01]  /*5650*/  LOP3.LUT R223, R177, 0x200, RZ, 0xc0, !PT ;  /* 0x00000200b1df7812 */ /* 0x000fe200078ec0ff */
[----:B------:R-:W-:Y:S01]  /*5660*/  STL [R1+0xc], R14 ;  /* 0x00000c0e01007387 */ /* 0x000fe20000100800 */
[----:B------:R-:W-:Y:S02]  /*5670*/  F2FP.F16.F32.PACK_AB R12, R56, R57 ;  /* 0x00000039380c723e */ /* 0x000fe400000000ff */
[C---:B------:R-:W-:Y:S03]  /*5680*/  LOP3.LUT P0, R221, R210.reuse, 0x4, RZ, 0xc0, !PT ;  /* 0x00000004d2dd7812 */ /* 0x040fe6000780c0ff */
[----:B------:R-:W2:Y:S01]  /*5690*/  MUFU.EX2 R6, R10 ;  /* 0x0000000a00067308 */ /* 0x000ea20000000800 */
[----:B------:R-:W-:Y:S01]  /*56a0*/  LOP3.LUT P1, RZ, R210, 0x8, RZ, 0xc0, !PT ;  /* 0x00000008d2ff7812 */ /* 0x000fe2000782c0ff */
[----:B------:R-:W-:Y:S01]  /*56b0*/  STS [R14+0x20000], R12 ;  /* 0x0200000c0e007388 */ /* 0x000fe20000000800 */
[----:B------:R-:W-:Y:S02]  /*56c0*/  LOP3.LUT R223, R223, 0x400, R220, 0xf8, !PT ;  /* 0x00000400dfdf7812 */ /* 0x000fe400078ef8dc */
[----:B------:R-:W-:Y:S02]  /*56d0*/  LOP3.LUT R4, R215, 0x8, RZ, 0xc0, !PT ;  /* 0x00000008d7047812 */ /* 0x000fe400078ec0ff */
[----:B------:R-:W-:Y:S03]  /*56e0*/  SEL R7, R196, 0xfffffff0, !P0 ;  /* 0xfffffff0c4077807 */ /* 0x000fe60004000000 */
[----:B------:R-:W-:Y:S01]  /*56f0*/  MUFU.EX2 R219, R8 ;  /* 0x0000000800db7308 */ /* 0x000fe20000000800 */
[----:B-1----:R-:W-:Y:S02]  /*5700*/  F2FP.F16.F32.PACK_AB R11, R54, R55 ;  /* 0x00000037360b723e */ /* 0x002fe400000000ff */
[----:B------:R-:W-:Y:S02]  /*5710*/  LOP3.LUT R223, R223, R179, R4, 0xf6, !PT ;  /* 0x000000b3dfdf7212 */ /* 0x000fe400078ef604 */
[----:B----4-:R-:W-:Y:S01]  /*5720*/  F2FP.F16.F32.PACK_AB R19, R44, R45 ;  /* 0x0000002d2c13723e */ /* 0x010fe200000000ff */
[----:B------:R1:W-:Y:S01]  /*5730*/  STS [R14+0x20400], R11 ;  /* 0x0204000b0e007388 */ /* 0x0003e20000000800 */
[----:B------:R-:W-:Y:S03]  /*5740*/  IADD3 R4, PT, PT, R14, R7, RZ ;  /* 0x000000070e047210 */ /* 0x000fe60007ffe0ff */
[----:B------:R3:W-:Y:S01]  /*5750*/  MUFU.EX2 R196, R9 ;  /* 0x0000000900c47308 */ /* 0x0007e20000000800 */
[----:B------:R-:W-:Y:S01]  /*5760*/  F2FP.F16.F32.PACK_AB R17, R42, R43 ;  /* 0x0000002b2a11723e */ /* 0x000fe200000000ff */
[----:B--2---:R2:W-:Y:S01]  /*5770*/  STL [R1+0x10], R6 ;  /* 0x0000100601007387 */ /* 0x0045e20000100800 */
[----:B------:R-:W-:Y:S02]  /*5780*/  F2FP.F16.F32.PACK_AB R10, R52, R53 ;  /* 0x00000035340a723e */ /* 0x000fe400000000ff */
[----:B------:R-:W-:Y:S01]  /*5790*/  IADD3 R188, PT, PT, R14, 0x20020, RZ ;  /* 0x000200200ebc7810 */ /* 0x000fe20007ffe0ff */
[----:B------:R4:W-:Y:S01]  /*57a0*/  STS [R4+0x20000], R19 ;  /* 0x0200001304007388 */ /* 0x0009e20000000800 */
[----:B------:R-:W-:Y:S03]  /*57b0*/  F2FP.F16.F32.PACK_AB R15, R48, R49 ;  /* 0x00000031300f723e */ /* 0x000fe600000000ff */
[----:B------:R-:W2:Y:S01]  /*57c0*/  MUFU.EX2 R177, R5 ;  /* 0x0000000500b17308 */ /* 0x000ea20000000800 */
[----:B------:R-:W-:Y:S01]  /*57d0*/  F2FP.F16.F32.PACK_AB R13, R46, R47 ;  /* 0x0000002f2e0d723e */ /* 0x000fe200000000ff */
[----:B------:R-:W-:Y:S01]  /*57e0*/  STS [R4+0x20400], R17 ;  /* 0x0204001104007388 */ /* 0x000fe20000000800 */
[----:B------:R-:W-:Y:S02]  /*57f0*/  LOP3.LUT R218, R210, 0x8, RZ, 0xc0, !PT ;  /* 0x00000008d2da7812 */ /* 0x000fe400078ec0ff */
[----:B------:R-:W-:Y:S01]  /*5800*/  LEA R223, R223, UR4, 0x1 ;  /* 0x00000004dfdf7c11 */ /* 0x000fe2000f8e08ff */
[----:B------:R-:W-:Y:S01]  /*5810*/  STS [R14+0x21000], R10 ;  /* 0x0210000a0e007388 */ /* 0x000fe20000000800 */
[----:B------:R-:W-:Y:S02]  /*5820*/  SEL R178, R178, 0xffffffc0, !P0 ;  /* 0xffffffc0b2b27807 */ /* 0x000fe40004000000 */
[----:B---3--:R-:W-:Y:S02]  /*5830*/  F2FP.F16.F32.PACK_AB R9, R38, R39 ;  /* 0x000000272609723e */ /* 0x008fe400000000ff */
[----:B------:R-:W-:Y:S02]  /*5840*/  IADD3 R184, PT, PT, R223, R178, RZ ;  /* 0x000000b2dfb87210 */ /* 0x000fe40007ffe0ff */
[----:B-1----:R-:W-:Y:S02]  /*5850*/  F2FP.F16.F32.PACK_AB R11, R40, R41 ;  /* 0x00000029280b723e */ /* 0x002fe400000000ff */
[----:B--2---:R-:W-:Y:S02]  /*5860*/  F2FP.F16.F32.PACK_AB R25, R177, R219 ;  /* 0x000000dbb119723e */ /* 0x004fe400000000ff */
[----:B------:R-:W-:Y:S04]  /*5870*/  IADD3 R6, PT, PT, R14, 0x20000, RZ ;  /* 0x000200000e067810 */ /* 0x000fe80007ffe0ff */
[----:B------:R-:W-:Y:S02]  /*5880*/  @P1 IADD3 R188, PT, PT, R6, -0x20, RZ ;  /* 0xffffffe006bc1810 */ /* 0x000fe40007ffe0ff */
[----:B------:R-:W-:Y:S02]  /*5890*/  F2FP.F16.F32.PACK_AB R6, R50, R51 ;  /* 0x000000333206723e */ /* 0x000fe400000000ff */
[----:B------:R-:W-:Y:S02]  /*58a0*/  IADD3 R24, PT, PT, R7, R188, RZ ;  /* 0x000000bc07187210 */ /* 0x000fe40007ffe0ff */
[----:B------:R-:W-:Y:S01]  /*58b0*/  F2FP.F16.F32.PACK_AB R7, R0, R3 ;  /* 0x000000030007723e */ /* 0x000fe200000000ff */
[----:B------:R1:W-:Y:S01]  /*58c0*/  STS [R14+0x21400], R6 ;  /* 0x021400060e007388 */ /* 0x0003e20000000800 */
[----:B----4-:R-:W-:Y:S02]  /*58d0*/  F2FP.F16.F32.PACK_AB R19, R36, R37 ;  /* 0x000000252413723e */ /* 0x010fe400000000ff */
[----:B------:R-:W-:Y:S01]  /*58e0*/  LOP3.LUT P1, R176, R210, 0x2, RZ, 0xc0, !PT ;  /* 0x00000002d2b07812 */ /* 0x000fe2000782c0ff */
[----:B------:R-:W-:Y:S03]  /*58f0*/  STS [R4+0x21000], R15 ;  /* 0x0210000f04007388 */ /* 0x000fe60000000800 */
[----:B------:R-:W-:Y:S01]  /*5900*/  SEL R181, R181, 0xffffffe0, !P1 ;  /* 0xffffffe0b5b57807 */ /* 0x000fe20004800000 */
[----:B------:R2:W-:Y:S03]  /*5910*/  STS [R4+0x21400], R13 ;  /* 0x0214000d04007388 */ /* 0x0005e60000000800 */
[----:B------:R-:W-:Y:S01]  /*5920*/  IADD3 R185, PT, PT, R223, R181, RZ ;  /* 0x000000b5dfb97210 */ /* 0x000fe20007ffe0ff */
[----:B------:R-:W-:Y:S01]  /*5930*/  STS [R188], R11 ;  /* 0x0000000bbc007388 */ /* 0x000fe20000000800 */
[C---:B------:R-:W-:Y:S03]  /*5940*/  IADD3 R183, PT, PT, R181.reuse, R184, RZ ;  /* 0x000000b8b5b77210 */ /* 0x040fe60007ffe0ff */
[----:B------:R-:W-:Y:S04]  /*5950*/  STS [R188+0x400], R9 ;  /* 0x00040009bc007388 */ /* 0x000fe80000000800 */
[----:B------:R-:W-:Y:S01]  /*5960*/  STS [R24+0x400], R7 ;  /* 0x0004000718007388 */ /* 0x000fe20000000800 */
[----:B-1----:R-:W-:Y:S03]  /*5970*/  LOP3.LUT R6, R220, 0x7a00, RZ, 0xc0, !PT ;  /* 0x00007a00dc067812 */ /* 0x002fe600078ec0ff */
[----:B------:R-:W3:Y:S01]  /*5980*/  LDL.LU R220, [R1+0x10] ;  /* 0x0000100001dc7983 */ /* 0x000ee20000300800 */
[----:B--2---:R-:W-:Y:S03]  /*5990*/  LOP3.LUT R4, R6, R179, R218, 0xf6, !PT ;  /* 0x000000b306047212 */ /* 0x004fe600078ef6da */
[----:B------:R-:W2:Y:S01]  /*59a0*/  LDL.LU R218, [R1] ;  /* 0x0000000001da7983 */ /* 0x000ea20000300800 */
[----:B------:R-:W-:Y:S04]  /*59b0*/  LEA R216, R4, UR4, 0x1 ;  /* 0x0000000404d87c11 */ /* 0x000fe8000f8e08ff */
[C---:B------:R-:W-:Y:S02]  /*59c0*/  IADD3 R182, PT, PT, R216.reuse, R181, RZ ;  /* 0x000000b5d8b67210 */ /* 0x040fe40007ffe0ff */
[----:B------:R-:W-:Y:S04]  /*59d0*/  IADD3 R180, PT, PT, R216, R178, RZ ;  /* 0x000000b2d8b47210 */ /* 0x000fe80007ffe0ff */
[----:B------:R-:W-:Y:S02]  /*59e0*/  IADD3 R181, PT, PT, R181, R180, RZ ;  /* 0x000000b4b5b57210 */ /* 0x000fe40007ffe0ff */
[----:B------:R-:W-:Y:S05]  /*59f0*/  F2FP.F16.F32.PACK_AB R17, R228, R217 ;  /* 0x000000d9e411723e */ /* 0x000fea00000000ff */
[----:B------:R-:W-:Y:S04]  /*5a00*/  STS [R24], R17 ;  /* 0x0000001118007388 */ /* 0x000fe80000000800 */
[----:B------:R-:W-:Y:S01]  /*5a10*/  STS [R188+0x1000], R19 ;  /* 0x00100013bc007388 */ /* 0x000fe20000000800 */
[----:B---3--:R-:W-:Y:S02]  /*5a20*/  F2FP.F16.F32.PACK_AB R27, R196, R220 ;  /* 0x000000dcc41b723e */ /* 0x008fe400000000ff */
[----:B--2---:R-:W-:Y:S05]  /*5a30*/  F2FP.F16.F32.PACK_AB R21, R218, R2 ;  /* 0x00000002da15723e */ /* 0x004fea00000000ff */
[----:B------:R-:W-:Y:S04]  /*5a40*/  STS [R188+0x1400], R21 ;  /* 0x00140015bc007388 */ /* 0x000fe80000000800 */
[----:B------:R-:W-:Y:S04]  /*5a50*/  STS [R24+0x1000], R27 ;  /* 0x0010001b18007388 */ /* 0x000fe80000000800 */
[----:B------:R-:W-:Y:S04]  /*5a60*/  STS [R24+0x1400], R25 ;  /* 0x0014001918007388 */ /* 0x000fe80000000800 */
[----:B------:R-:W-:Y:S04]  /*5a70*/  LDSM.16.M88.4 R32, [R223+0x8000] ;  /* 0x00800000df20783b */ /* 0x000fe80000000200 */
[----:B------:R-:W1:Y:S04]  /*5a80*/  LDSM.16.M88.4 R16, [R216+0x14000] ;  /* 0x01400000d810783b */ /* 0x000e680000000200 */
[----:B------:R-:W2:Y:S04]  /*5a90*/  LDSM.16.M88.4 R28, [R223+0x9000] ;  /* 0x00900000df1c783b */ /* 0x000ea80000000200 */
[----:B------:R-:W3:Y:S04]  /*5aa0*/  LDSM.16.M88.4 R164, [R216+0x14800] ;  /* 0x01480000d8a4783b */ /* 0x000ee80000000200 */
[----:B------:R-:W-:Y:S04]  /*5ab0*/  LDSM.16.M88.4 R168, [R185+0x8000] ;  /* 0x00800000b9a8783b */ /* 0x000fe80000000200 */
        /* <DEDUP_REMOVED lines=56> */
[----:B------:R1:W-:Y:S04]  /*5e40*/  LDSM.16.M88.4 R164, [R185+0xa000] ;  /* 0x00a00000b9a4783b */ /* 0x0003e80000000200 */
[----:B------:R-:W2:Y:S01]  /*5e50*/  LDSM.16.M88.4 R168, [R182+0x18000] ;  /* 0x01800000b6a8783b */ /* 0x000ea20000000200 */
[----:B-1----:R-:W-:Y:S02]  /*5e60*/  MOV R185, R221 ;  /* 0x000000dd00b97202 */ /* 0x002fe40000000f00 */
[--C-:B------:R-:W-:Y:S02]  /*5e70*/  SHF.R.U32.HI R221, RZ, 0x4, R210.reuse ;  /* 0x00000004ffdd7819 */ /* 0x100fe400000116d2 */
[----:B------:R-:W-:Y:S02]  /*5e80*/  ISETP.NE.AND P2, PT, R185, RZ, PT ;  /* 0x000000ffb900720c */ /* 0x000fe40003f45270 */
[----:B------:R-:W-:Y:S01]  /*5e90*/  LOP3.LUT R221, R221, 0x8, RZ, 0xc0, !PT ;  /* 0x00000008dddd7812 */ /* 0x000fe200078ec0ff */
[-C--:B--2---:R-:W-:Y:S08]  /*5ea0*/  HMMA.16816.F32 R4, R164, R168.reuse, R4 ;  /* 0x000000a8a404723c */ /* 0x084ff00000001804 */
        /* <DEDUP_REMOVED lines=11> */
[----:B--2---:R-:W-:Y:S01]  /*5f60*/  FMUL.FTZ R184, R227, UR12 ;  /* 0x0000000ce3b87c20 */ /* 0x004fe20008410000 */
        /* <DEDUP_REMOVED lines=13> */
[C---:B--2---:R-:W-:Y:S04]  /*6040*/  HMMA.16816.F32 R8, R172.reuse, R164, R8 ;  /* 0x000000a4ac08723c */ /* 0x044fe80000001808 */
[----:B------:R-:W-:Y:S04]  /*6050*/  LOP3.LUT R164, R221, 0x10, R210, 0xf8, !PT ;  /* 0x00000010dda47812 */ /* 0x000fe800078ef8d2 */
[----:B------:R-:W-:Y:S01]  /*6060*/  LOP3.LUT R164, R164, R179, RZ, 0x3c, !PT ;  /* 0x000000b3a4a47212 */ /* 0x000fe200078e3cff */
        /* <DEDUP_REMOVED lines=10> */
[C---:B------:R-:W-:Y:S01]  /*6110*/  FADD.FTZ R8, -R224.reuse, R8 ;  /* 0x00000008e0087221 */ /* 0x040fe20000010100 */
[----:B------:R-:W2:Y:S01]  /*6120*/  LDSM.16.M88.4 R4, [R181+0x18800] ;  /* 0x01880000b504783b */ /* 0x000ea20000000200 */
        /* <DEDUP_REMOVED lines=18> */
[----:B------:R-:W-:Y:S01]  /*6250*/  FMUL.FTZ R14, R47, R14 ;  /* 0x0000000e2f0e7220 */ /* 0x000fe20000410000 */
[----:B------:R-:W-:Y:S01]  /*6260*/  FADD.FTZ R15, -R222, R15 ;  /* 0x0000000fde0f7221 */ /* 0x000fe20000010100 */
[----:B------:R-:W-:Y:S01]  /*6270*/  FMUL.FTZ R166, R231, UR12 ;  /* 0x0000000ce7a67c20 */ /* 0x000fe20008410000 */
[----:B------:R1:W5:Y:S01]  /*6280*/  LDL.LU R51, [R1+0x54] ;  /* 0x0000540001337983 */ /* 0x0003620000300800 */
[----:B------:R-:W-:Y:S01]  /*6290*/  FMUL.FTZ R167, R240, UR12 ;  /* 0x0000000cf0a77c20 */ /* 0x000fe20008410000 */
[----:B------:R-:W-:Y:S01]  /*62a0*/  FMUL.FTZ R15, R46, R15 ;  /* 0x0000000f2e0f7220 */ /* 0x000fe20000410000 */
[----:B------:R-:W-:Y:S01]  /*62b0*/  FMUL.FTZ R165, R165, R184 ;  /* 0x000000b8a5a57220 */ /* 0x000fe20000410000 */
[----:B------:R1:W5:Y:S01]  /*62c0*/  LDL.LU R50, [R1+0x50] ;  /* 0x0000500001327983 */ /* 0x0003620000300800 */
[C---:B------:R-:W-:Y:S01]  /*62d0*/  FADD.FTZ R16, -R226.reuse, R16 ;  /* 0x00000010e2107221 */ /* 0x040fe20000010100 */
[----:B------:R-:W-:Y:S01]  /*62e0*/  FADD.FTZ R17, -R226, R17 ;  /* 0x00000011e2117221 */ /* 0x000fe20000010100 */
[----:B------:R-:W-:Y:S01]  /*62f0*/  FADD.FTZ R18, -R225, R18 ;  /* 0x00000012e1127221 */ /* 0x000fe20000010100 */
[----:B------:R1:W5:Y:S01]  /*6300*/  LDL.LU R49, [R1+0x4c] ;  /* 0x00004c0001317983 */ /* 0x0003620000300800 */
[----:B------:R-:W-:Y:S01]  /*6310*/  FMUL.FTZ R16, R45, R16 ;  /* 0x000000102d107220 */ /* 0x000fe20000410000 */
[----:B------:R-:W-:Y:S01]  /*6320*/  FMUL.FTZ R17, R44, R17 ;  /* 0x000000112c117220 */ /* 0x000fe20000410000 */
[----:B------:R-:W-:Y:S01]  /*6330*/  FMUL.FTZ R18, R43, R18 ;  /* 0x000000122b127220 */ /* 0x000fe20000410000 */
[----:B------:R1:W5:Y:S01]  /*6340*/  LDL.LU R48, [R1+0x48] ;  /* 0x0000480001307983 */ /* 0x0003620000300800 */
[----:B------:R-:W-:Y:S01]  /*6350*/  FADD.FTZ R19, -R225, R19 ;  /* 0x00000013e1137221 */ /* 0x000fe20000010100 */
[----:B------:R-:W-:Y:S01]  /*6360*/  FFMA.FTZ R184, -R246, R246, 1 ;  /* 0x3f800000f6b87423 */ /* 0x000fe200000101f6 */
[----:B------:R-:W-:Y:S01]  /*6370*/  FMUL.FTZ R166, R179, R166 ;  /* 0x000000a6b3a67220 */ /* 0x000fe20000410000 */
[-C--:B--2---:R-:W-:Y:S01]  /*6380*/  HMMA.16816.F32 R20, R168, R4.reuse, R20 ;  /* 0x00000004a814723c */ /* 0x084fe20000001814 */
[----:B------:R1:W5:Y:S02]  /*6390*/  LDL.LU R47, [R1+0x44] ;  /* 0x00004400012f7983 */ /* 0x0003640000300800 */
[----:B------:R-:W-:Y:S01]  /*63a0*/  FMUL.FTZ R19, R42, R19 ;  /* 0x000000132a137220 */ /* 0x000fe20000410000 */
[----:B------:R-:W-:Y:S01]  /*63b0*/  F2FP.F16.F32.PACK_AB R165, R166, R165 ;  /* 0x000000a5a6a5723e */ /* 0x000fe200000000ff */
[----:B------:R1:W5:Y:S01]  /*63c0*/  LDL.LU R46, [R1+0x40] ;  /* 0x00004000012e7983 */ /* 0x0003620000300800 */
[----:B------:R-:W-:Y:S01]  /*63d0*/  FMUL.FTZ R167, R180, R167 ;  /* 0x000000a7b4a77220 */ /* 0x000fe20000410000 */
[----:B------:R-:W-:Y:S01]  /*63e0*/  FFMA.FTZ R179, -R248, R248, 1 ;  /* 0x3f800000f8b37423 */ /* 0x000fe200000101f8 */
[C---:B------:R-:W-:Y:S01]  /*63f0*/  HMMA.16816.F32 R24, R172.reuse, R4, R24 ;  /* 0x00000004ac18723c */ /* 0x040fe20000001818 */
[----:B------:R1:W5:Y:S03]  /*6400*/  LDL.LU R45, [R1+0x3c] ;  /* 0x00003c00012d7983 */ /* 0x0003660000300800 */
[----:B------:R-:W-:Y:S01]  /*6410*/  FMUL.FTZ R4, R249, UR12 ;  /* 0x0000000cf9047c20 */ /* 0x000fe20008410000 */
[----:B------:R1:W5:Y:S01]  /*6420*/  LDL.LU R44, [R1+0x38] ;  /* 0x00003800012c7983 */ /* 0x0003620000300800 */
[----:B------:R-:W-:Y:S01]  /*6430*/  FFMA.FTZ R180, -R250, R250, 1 ;  /* 0x3f800000fab47423 */ /* 0x000fe200000101fa */
[----:B------:R-:W-:Y:S01]  /*6440*/  FMUL.FTZ R184, R184, UR12 ;  /* 0x0000000cb8b87c20 */ /* 0x000fe20008410000 */
[-C--:B------:R-:W-:Y:S01]  /*6450*/  HMMA.16816.F32 R28, R172, R6.reuse, R28 ;  /* 0x00000006ac1c723c */ /* 0x080fe2000000181c */
[----:B------:R1:W5:Y:S02]  /*6460*/  LDL.LU R43, [R1+0x34] ;  /* 0x00003400012b7983 */ /* 0x0003640000300800 */
        /* <DEDUP_REMOVED lines=9> */
[C---:B------:R-:W-:Y:S01]  /*6500*/  FADD.FTZ R24, -R224.reuse, R24 ;  /* 0x00000018e0187221 */ /* 0x040fe20000010100 */
[----:B------:R1:W5:Y:S01]  /*6510*/  LDL.LU R40, [R1+0x28] ;  /* 0x0000280001287983 */ /* 0x0003620000300800 */
[----:B------:R-:W-:Y:S01]  /*6520*/  FADD.FTZ R25, -R224, R25 ;  /* 0x00000019e0197221 */ /* 0x000fe20000010100 */
[----:B------:R-:W-:Y:S01]  /*6530*/  FMUL.FTZ R23, R38, R23 ;  /* 0x0000001726177220 */ /* 0x000fe20000410000 */
[----:B------:R-:W-:Y:S01]  /*6540*/  FMUL.FTZ R24, R37, R24 ;  /* 0x0000001825187220 */ /* 0x000fe20000410000 */
[----:B------:R1:W5:Y:S01]  /*6550*/  LDL.LU R39, [R1+0x24] ;  /* 0x0000240001277983 */ /* 0x0003620000300800 */
[----:B------:R-:W-:Y:S01]  /*6560*/  FMUL.FTZ R25, R36, R25 ;  /* 0x0000001924197220 */ /* 0x000fe20000410000 */
[----:B------:R-:W-:Y:S01]  /*6570*/  FADD.FTZ R26, -R222, R26 ;  /* 0x0000001ade1a7221 */ /* 0x000fe20000010100 */
[----:B------:R-:W-:Y:S01]  /*6580*/  HMMA.16816.F32 R32, R168, R6, R32 ;  /* 0x00000006a820723c */ /* 0x000fe20000001820 */
[----:B------:R1:W5:Y:S03]  /*6590*/  LDL.LU R38, [R1+0x20] ;  /* 0x0000200001267983 */ /* 0x0003660000300800 */
[----:B------:R-:W-:Y:S01]  /*65a0*/  FMUL.FTZ R26, R2, R26 ;  /* 0x0000001a021a7220 */ /* 0x000fe20000410000 */
[----:B------:R1:W5:Y:S01]  /*65b0*/  LDL.LU R37, [R1+0x1c] ;  /* 0x00001c0001257983 */ /* 0x0003620000300800 */
[----:B------:R-:W-:Y:S01]  /*65c0*/  FMUL.FTZ R13, R13, R4 ;  /* 0x000000040d0d7220 */ /* 0x000fe20000410000 */
[----:B------:R-:W-:Y:S01]  /*65d0*/  FMUL.FTZ R4, R193, UR12 ;  /* 0x0000000cc1047c20 */ /* 0x000fe20008410000 */
[----:B------:R-:W-:Y:S01]  /*65e0*/  FMUL.FTZ R5, R194, UR12 ;  /* 0x0000000cc2057c20 */ /* 0x000fe20008410000 */
[----:B------:R1:W5:Y:S01]  /*65f0*/  LDL.LU R36, [R1+0x18] ;  /* 0x0000180001247983 */ /* 0x0003620000300800 */
[----:B------:R-:W-:Y:S01]  /*6600*/  FMUL.FTZ R6, R195, UR12 ;  /* 0x0000000cc3067c20 */ /* 0x000fe20008410000 */
[----:B------:R-:W-:Y:S01]  /*6610*/  FADD.FTZ R27, -R222, R27 ;  /* 0x0000001bde1b7221 */ /* 0x000fe20000010100 */
[C---:B------:R-:W-:Y:S01]  /*6620*/  FADD.FTZ R28, -R224.reuse, R28 ;  /* 0x0000001ce01c7221 */ /* 0x040fe20000010100 */
[----:B------:R1:W5:Y:S01]  /*6630*/  LDL.LU R2, [R1+0x14] ;  /* 0x0000140001027983 */ /* 0x0003620000300800 */
[----:B------:R-:W-:Y:S01]  /*6640*/  FADD.FTZ R29, -R224, R29 ;  /* 0x0000001de01d7221 */ /* 0x000fe20000010100 */
[C---:B------:R-:W-:Y:S01]  /*6650*/  FADD.FTZ R30, -R222.reuse, R30 ;  /* 0x0000001ede1e7221 */ /* 0x040fe20000010100 */
[----:B------:R-:W-:Y:S01]  /*6660*/  FADD.FTZ R31, -R222, R31 ;  /* 0x0000001fde1f7221 */ /* 0x000fe20000010100 */
[----:B------:R-:W2:Y:S01]  /*6670*/  LDL R185, [R1+0xc] ;  /* 0x00000c0001b97983 */ /* 0x000ea20000100800 */
[----:B------:R-:W-:Y:S01]  /*6680*/  FMUL.FTZ R179, R179, UR12 ;  /* 0x0000000cb3b37c20 */ /* 0x000fe20008410000 */
[----:B------:R-:W-:Y:S01]  /*6690*/  FMUL.FTZ R8, R8, R245 ;  /* 0x000000f508087220 */ /* 0x000fe20000410000 */
[----:B------:R-:W-:Y:S01]  /*66a0*/  FMUL.FTZ R180, R180, UR12 ;  /* 0x0000000cb4b47c20 */ /* 0x000fe20008410000 */
[----:B------:R-:W-:Y:S01]  /*66b0*/  FMUL.FTZ R9, R9, R184 ;  /* 0x000000b809097220 */ /* 0x000fe20000410000 */
[----:B------:R-:W-:Y:S01]  /*66c0*/  FMUL.FTZ R21, R21, R4 ;  /* 0x0000000415157220 */ /* 0x000fe20000410000 */
[----:B------:R-:W-:Y:S01]  /*66d0*/  FMUL.FTZ R5, R22, R5 ;  /* 0x0000000516057220 */ /* 0x000fe20000410000 */
[----:B------:R-:W-:Y:S01]  /*66e0*/  FMUL.FTZ R6, R23, R6 ;  /* 0x0000000617067220 */ /* 0x000fe20000410000 */
[----:B------:R-:W-:Y:S01]  /*66f0*/  FMUL.FTZ R181, R244, UR12 ;  /* 0x0000000cf4b57c20 */ /* 0x000fe20008410000 */
[----:B------:R-:W-:Y:S01]  /*6700*/  F2FP.F16.F32.PACK_AB R8, R9, R8 ;  /* 0x000000080908723e */ /* 0x000fe200000000ff */
[----:B------:R-:W-:Y:S01]  /*6710*/  FMUL.FTZ R27, R218, R27 ;  /* 0x0000001bda1b7220 */ /* 0x000fe20000410000 */
[----:B------:R-:W-:Y:S01]  /*6720*/  LOP3.LUT R218, R210, 0x8, RZ, 0xc0, !PT ;  /* 0x00000008d2da7812 */ /* 0x000fe200078ec0ff */
[----:B------:R-:W-:Y:S01]  /*6730*/  FMUL.FTZ R28, R220, R28 ;  /* 0x0000001cdc1c7220 */ /* 0x000fe20000410000 */
[----:B------:R-:W-:Y:S01]  /*6740*/  F2FP.F16.F32.PACK_AB R7, R6, R5 ;  /* 0x000000050607723e */ /* 0x000fe200000000ff */
[----:B------:R-:W-:Y:S01]  /*6750*/  FMUL.FTZ R29, R196, R29 ;  /* 0x0000001dc41d7220 */ /* 0x000fe20000410000 */
[----:B------:R-:W-:Y:S01]  /*6760*/  MOV R196, 0x10 ;  /* 0x0000001000c47802 */ /* 0x000fe20000000f00 */
[----:B------:R-:W-:Y:S01]  /*6770*/  FMUL.FTZ R30, R219, R30 ;  /* 0x0000001edb1e7220 */ /* 0x000fe20000410000 */
[----:B------:R-:W-:Y:S01]  /*6780*/  SHF.L.U32 R220, R210, 0x5, RZ ;  /* 0x00000005d2dc7819 */ /* 0x000fe200000006ff */
[----:B------:R-:W-:Y:S01]  /*6790*/  FMUL.FTZ R31, R177, R31 ;  /* 0x0000001fb11f7220 */ /* 0x000fe20000410000 */
[----:B------:R-:W-:Y:S01]  /*67a0*/  SEL R9, R196, 0xfffffff0, !P2 ;  /* 0xfffffff0c4097807 */ /* 0x000fe20005000000 */
[----:B------:R-:W-:Y:S01]  /*67b0*/  FMUL.FTZ R4, R197, UR12 ;  /* 0x0000000cc5047c20 */ /* 0x000fe20008410000 */
[----:B------:R-:W-:Y:S01]  /*67c0*/  SHF.L.U32 R219, R210, 0x3, RZ ;  /* 0x00000003d2db7819 */ /* 0x000fe200000006ff */
[----:B------:R-:W-:Y:S01]  /*67d0*/  FADD.FTZ R32, -R226, R32 ;  /* 0x00000020e2207221 */ /* 0x000fe20000010100 */
[----:B------:R-:W-:Y:S01]  /*67e0*/  SHF.L.U32 R177, R210, 0x6, RZ ;  /* 0x00000006d2b17819 */ /* 0x000fe200000006ff */
        /* <DEDUP_REMOVED lines=32> */
[----:B------:R-:W-:Y:S01]  /*69f0*/  SHF.L.U32 R217, R210, 0x1, RZ ;  /* 0x00000001d2d97819 */ /* 0x000fe200000006ff */
[----:B------:R-:W-:Y:S01]  /*6a00*/  FMUL.FTZ R33, R228, R33 ;  /* 0x00000021e4217220 */ /* 0x000fe20000410000 */
[----:B------:R-:W-:Y:S01]  /*6a10*/  MOV R228, 0x4 ;  /* 0x0000000400e47802 */ /* 0x000fe20000000f00 */
[----:B------:R-:W-:Y:S01]  /*6a20*/  FMUL.FTZ R34, R3, R34 ;  /* 0x0000002203227220 */ /* 0x000fe20000410000 */
[----:B------:R-:W-:Y:S01]  /*6a30*/  SHF.R.U32.HI R3, RZ, 0x3, R210 ;  /* 0x00000003ff037819 */ /* 0x000fe200000116d2 */
[----:B------:R-:W-:Y:S01]  /*6a40*/  FMUL.FTZ R35, R0, R35 ;  /* 0x0000002300237220 */ /* 0x000fe20000410000 */
[----:B------:R-:W-:Y:S01]  /*6a50*/  MOV R0, 0x20 ;  /* 0x0000002000007802 */ /* 0x000fe20000000f00 */
[----:B------:R-:W-:Y:S01]  /*6a60*/  FMUL.FTZ R5, R192, UR12 ;  /* 0x0000000cc0057c20 */ /* 0x000fe20008410000 */
[----:B------:R-:W-:Y:S01]  /*6a70*/  F2FP.F16.F32.PACK_AB R28, R29, R28 ;  /* 0x0000001c1d1c723e */ /* 0x000fe200000000ff */
[----:B------:R-:W-:Y:S01]  /*6a80*/  FMUL.FTZ R32, R32, R199 ;  /* 0x000000c720207220 */ /* 0x000fe20000410000 */
[----:B------:R-:W-:Y:S01]  /*6a90*/  F2FP.F16.F32.PACK_AB R30, R31, R30 ;  /* 0x0000001e1f1e723e */ /* 0x000fe200000000ff */
[----:B------:R-:W-:Y:S01]  /*6aa0*/  FMUL.FTZ R33, R33, R200 ;  /* 0x000000c821217220 */ /* 0x000fe20000410000 */
[----:B------:R-:W-:Y:S01]  /*6ab0*/  FMUL.FTZ R5, R34, R5 ;  /* 0x0000000522057220 */ /* 0x000fe20000410000 */
[----:B------:R-:W-:Y:S01]  /*6ac0*/  FMUL.FTZ R204, R35, R204 ;  /* 0x000000cc23cc7220 */ /* 0x000fe20000410000 */
[----:B--2---:R-:W-:Y:S01]  /*6ad0*/  IADD3 R11, PT, PT, R185, R9, RZ ;  /* 0x00000009b90b7210 */ /* 0x004fe20007ffe0ff */
[----:B-1----:R-:W-:Y:S06]  /*6ae0*/  BRA.U !UP0, `(.L_x_2197) ;  /* 0x0000000108607547 */ /* 0x002fec000b800000 */
        /* <DEDUP_REMOVED lines=24> */
.L_x_2197:
[----:B------:R-:W-:Y:S01]  /*6c70*/  STS [R185+0x1c000], R165 ;  /* 0x01c000a5b9007388 */ /* 0x000fe20000000800 */
[----:B------:R-:W-:Y:S01]  /*6c80*/  F2FP.F16.F32.PACK_AB R32, R33, R32 ;  /* 0x000000202120723e */ /* 0x000fe200000000ff */
[----:B------:R-:W-:Y:S01]  /*6c90*/  IMAD.IADD R29, R188, 0x1, R9 ;  /* 0x00000001bc1d7824 */ /* 0x000fe200078e0209 */
[----:B------:R-:W-:Y:S02]  /*6ca0*/  F2FP.F16.F32.PACK_AB R204, R204, R5 ;  /* 0x00000005cccc723e */ /* 0x000fe400000000ff */
[----:B------:R-:W-:Y:S01]  /*6cb0*/  STS [R185+0x1c400], R167 ;  /* 0x01c400a7b9007388 */ /* 0x000fe20000000800 */
[----:B------:R-:W-:Y:S01]  /*6cc0*/  LOP3.LUT R4, R218, 0x30, R215, 0xf8, !PT ;  /* 0x00000030da047812 */ /* 0x000fe200078ef8d7 */
[----:B------:R-:W2:Y:S01]  /*6cd0*/  LDC R240, c[0x0][0x44c] ;  /* 0x00011300fff07b82 */ /* 0x000ea20000000800 */
[--C-:B------:R-:W-:Y:S02]  /*6ce0*/  LOP3.LUT R164, R164, 0x200, R177.reuse, 0xf8, !PT ;  /* 0x00000200a4a47812 */ /* 0x100fe400078ef8b1 */
[----:B------:R-:W-:Y:S01]  /*6cf0*/  STS [R11+0x1c000], R16 ;  /* 0x01c000100b007388 */ /* 0x000fe20000000800 */
[----:B------:R-:W-:Y:S02]  /*6d00*/  LOP3.LUT R4, R4, 0x1c0, R177, 0xf8, !PT ;  /* 0x000001c004047812 */ /* 0x000fe400078ef8b1 */
[----:B------:R-:W-:Y:S02]  /*6d10*/  LEA R179, R164, UR4, 0x1 ;  /* 0x00000004a4b37c11 */ /* 0x000fe4000f8e08ff */
[----:B------:R-:W-:Y:S01]  /*6d20*/  STS [R11+0x1c400], R18 ;  /* 0x01c400120b007388 */ /* 0x000fe20000000800 */
[----:B------:R-:W-:Y:S02]  /*6d30*/  LOP3.LUT R5, R4, 0x38, R219, 0x78, !PT ;  /* 0x0000003804057812 */ /* 0x000fe400078e78db */
[----:B-1----:R-:W-:Y:S02]  /*6d40*/  LOP3.LUT R231, R210, 0x10, RZ, 0xc0, !PT ;  /* 0x00000010d2e77812 */ /* 0x002fe400078ec0ff */
[----:B------:R-:W-:Y:S01]  /*6d50*/  STS [R185+0x1d000], R8 ;  /* 0x01d00008b9007388 */ /* 0x000fe20000000800 */
[----:B------:R-:W-:Y:S01]  /*6d60*/  LOP3.LUT R4, R5, 0x200, R220, 0xf8, !PT ;  /* 0x0000020005047812 */ /* 0x000fe200078ef8dc */
[----:B------:R-:W-:Y:S03]  /*6d70*/  IMAD.IADD R178, R179, 0x1, R178 ;  /* 0x00000001b3b27824 */ /* 0x000fe600078e02b2 */
[----:B------:R-:W-:Y:S01]  /*6d80*/  STS [R185+0x1d400], R10 ;  /* 0x01d4000ab9007388 */ /* 0x000fe20000000800 */
[----:B------:R-:W-:Y:S04]  /*6d90*/  LEA R222, R4, UR4, 0x1 ;  /* 0x0000000404de7c11 */ /* 0x000fe8000f8e08ff */
[----:B------:R-:W-:Y:S05]  /*6da0*/  STS [R11+0x1d000], R12 ;  /* 0x01d0000c0b007388 */ /* 0x000fea0000000800 */
[----:B------:R-:W-:Y:S01]  /*6db0*/  STS [R11+0x1d400], R14 ;  /* 0x01d4000e0b007388 */ /* 0x000fe20000000800 */
[----:B--2---:R-:W-:Y:S04]  /*6dc0*/  IMAD R240, R240, UR8, RZ ;  /* 0x00000008f0f07c24 */ /* 0x004fe8000f8e02ff */
[----:B------:R-:W-:Y:S05]  /*6dd0*/  STS [R188+-0x4000], R21 ;  /* 0xffc00015bc007388 */ /* 0x000fea0000000800 */
        /* <DEDUP_REMOVED lines=102> */
[----:B------:R-:W-:Y:S02]  /*7440*/  IADD3 R7, P0, PT, RZ, -UR30, RZ ;  /* 0x8000001eff077c10 */ /* 0x000fe4000ff1e0ff */
[----:B------:R-:W-:Y:S03]  /*7450*/  LOP3.LUT R5, R219, 0x1f8, RZ, 0xc0, !PT ;  /* 0x000001f8db057812 */ /* 0x000fe600078ec0ff */
[----:B------:R-:W-:Y:S01]  /*7460*/  IMAD.X R4, RZ, RZ, ~UR13, P0 ;  /* 0x8000000dff047e24 */ /* 0x000fe200080e06ff */
[----:B------:R-:W-:Y:S01]  /*7470*/  LOP3.LUT R6, R5, 0x38, R210, 0x78, !PT ;  /* 0x0000003805067812 */ /* 0x000fe200078e78d2 */
[----:B------:R-:W-:Y:S03]  /*7480*/  IMAD.U32 R5, RZ, RZ, UR45 ;  /* 0x0000002dff057e24 */ /* 0x000fe6000f8e00ff */
[----:B------:R-:W-:Y:S02]  /*7490*/  SHF.R.S64 R7, R7, 0x1f, R4 ;  /* 0x0000001f07077819 */ /* 0x000fe40000001004 */
[----:B------:R-:W-:Y:S02]  /*74a0*/  LOP3.LUT R6, R6, 0x1e00, R219, 0xf8, !PT ;  /* 0x00001e0006067812 */ /* 0x000fe400078ef8db */
[----:B------:R-:W-:Y:S01]  /*74b0*/  IADD3 R232, P0, PT, R7, R232, RZ ;  /* 0x000000e807e87210 */ /* 0x000fe20007f1e0ff */
[----:B------:R-:W-:Y:S01]  /*74c0*/  IMAD.U32 R7, RZ, RZ, UR45 ;  /* 0x0000002dff077e24 */ /* 0x000fe2000f8e00ff */
[----:B------:R-:W-:Y:S02]  /*74d0*/  LEA R11, R6, UR4, 0x1 ;  /* 0x00000004060b7c11 */ /* 0x000fe4000f8e08ff */
        /* <DEDUP_REMOVED lines=12> */
.L_x_2198:
[----:B------:R-:W-:Y:S01]  /*75a0*/  LOP3.LUT R4, R217, 0x20, RZ, 0xc0, !PT ;  /* 0x00000020d9047812 */ /* 0x000fe200078ec0ff */
[----:B------:R-:W-:Y:S01]  /*75b0*/  LDSM.16.M88.4 R32, [R223+0x1c000] ;  /* 0x01c00000df20783b */ /* 0x000fe20000000200 */
[----:B------:R-:W-:Y:S01]  /*75c0*/  ISETP.NE.AND P0, PT, R176, RZ, PT ;  /* 0x000000ffb000720c */ /* 0x000fe20003f05270 */
[C---:B------:R-:W-:Y:S01]  /*75d0*/  VIADD R12, R223.reuse, 0x8000 ;  /* 0x00008000df0c7836 */ /* 0x040fe20000000000 */
[----:B------:R-:W-:Y:S01]  /*75e0*/  LOP3.LUT R4, R4, 0x18, R3, 0xf8, !PT ;  /* 0x0000001804047812 */ /* 0x000fe200078ef803 */
[C---:B------:R-:W-:Y:S01]  /*75f0*/  VIADD R226, R223.reuse, 0x8040 ;  /* 0x00008040dfe27836 */ /* 0x040fe20000000000 */
[----:B------:R-:W-:Y:S01]  /*7600*/  LDSM.16.M88.4 R28, [R223+0x1d000] ;  /* 0x01d00000df1c783b */ /* 0x000fe20000000200 */
[----:B------:R-:W-:Y:S01]  /*7610*/  @P2 VIADD R226, R12, 0xffffffc0 ;  /* 0xffffffc00ce22836 */ /* 0x000fe20000000000 */
[----:B------:R-:W-:Y:S01]  /*7620*/  LOP3.LUT R4, R4, 0x1c0, R177, 0xf8, !PT ;  /* 0x000001c004047812 */ /* 0x000fe200078ef8b1 */
[----:B------:R-:W-:Y:S01]  /*7630*/  @UP0 UIADD3 UR35, UP1, UPT, UR60, -0x100, URZ ;  /* 0xffffff003c230890 */ /* 0x000fe2000ff3e0ff */
[----:B------:R-:W-:Y:S01]  /*7640*/  SEL R225, R0, 0xffffffe0, !P0 ;  /* 0xffffffe000e17807 */ /* 0x000fe20004000000 */
[----:B------:R-:W-:Y:S01]  /*7650*/  ULOP3.LUT UR14, UR53, 0x1, URZ, 0xc0, !UPT ;  /* 0x00000001350e7892 */ /* 0x000fe2000f8ec0ff */
[----:B------:R-:W-:Y:S01]  /*7660*/  LOP3.LUT R4, R4, 0x38, R219, 0x78, !PT ;  /* 0x0000003804047812 */ /* 0x000fe200078e78db */
[----:B------:R-:W-:Y:S01]  /*7670*/  LDSM.16.M88.4 R184, [R226+0x14000] ;  /* 0x01400000e2b8783b */ /* 0x000fe20000000200 */
[----:B------:R-:W-:Y:S01]  /*7680*/  PLOP3.LUT P3, PT, PT, PT, UP0, 0x80, 0x8 ;  /* 0x000000000008781c */ /* 0x000fe20003f6f008 */
[----:B------:R-:W-:Y:S01]  /*7690*/  IMAD.IADD R227, R223, 0x1, R225 ;  /* 0x00000001dfe37824 */ /* 0x000fe200078e02e1 */
[----:B------:R-:W-:Y:S01]  /*76a0*/  LOP3.LUT R4, R4, 0x200, R177, 0xf8, !PT ;  /* 0x0000020004047812 */ /* 0x000fe200078ef8b1 */
[----:B------:R-:W-:Y:S01]  /*76b0*/  IMAD.IADD R225, R225, 0x1, R226 ;  /* 0x00000001e1e17824 */ /* 0x000fe200078e02e2 */
[----:B------:R-:W-:Y:S01]  /*76c0*/  LDSM.16.M88.4 R192, [R226+0x15000] ;  /* 0x01500000e2c0783b */ /* 0x000fe20000000200 */
[----:B------:R-:W-:Y:S01]  /*76d0*/  @UP0 UIADD3.X UR15, UPT, UPT, UR61, -0x1, URZ, UP1, !UPT ;  /* 0xffffffff3d0f0890 */ /* 0x000fe20008ffe4ff */
[----:B------:R-:W-:Y:S01]  /*76e0*/  LEA R224, R4, UR4, 0x1 ;  /* 0x0000000404e07c11 */ /* 0x000fe2000f8e08ff */
[----:B------:R-:W-:Y:S02]  /*76f0*/  @UP0 UIADD3 UR16, UP1, UPT, UR16, -0x100, URZ ;  /* 0xffffff0010100890 */ /* 0x000fe4000ff3e0ff */
[----:B------:R-:W-:Y:S02]  /*7700*/  LDSM.16.M88.4 R168, [R227+0x1c000] ;  /* 0x01c00000e3a8783b */ /* 0x000fe40000000200 */
[----:B------:R-:W-:Y:S02]  /*7710*/  @UP0 UIADD3.X UR17, UPT, UPT, UR17, -0x1, URZ, UP1, !UPT ;  /* 0xffffffff11110890 */ /* 0x000fe40008ffe4ff */
[----:B------:R-:W-:Y:S01]  /*7720*/  UISETP.NE.U32.AND UP1, UPT, UR14, 0x1, UPT ;  /* 0x000000010e00788c */ /* 0x000fe2000bf25070 */
[----:B------:R-:W2:Y:S05]  /*7730*/  LDSM.16.MT88.4 R16, [R224+0xc000] ;  /* 0x00c00000e010783b */ /* 0x000eaa0000004200 */
[----:B------:R-:W3:Y:S01]  /*7740*/  LDSM.16.MT88.4 R164, [R224+0x10000] ;  /* 0x01000000e0a4783b */ /* 0x000ee20000004200 */
[----:B------:R-:W-:Y:S04]  /*7750*/  PLOP3.LUT P1, PT, PT, PT, UP1, 0x80, 0x8 ;  /* 0x000000000008781c */ /* 0x000fe80003f2f018 */
[----:B------:R-:W4:Y:S05]  /*7760*/  LDSM.16.MT88.4 R172, [R224+0xc800] ;  /* 0x00c80000e0ac783b */ /* 0x000f2a0000004200 */
[----:B------:R-:W4:Y:S05]  /*7770*/  LDSM.16.M88.4 R176, [R227+0x1d000] ;  /* 0x01d00000e3b0783b */ /* 0x000f2a0000000200 */
[----:B------:R-:W4:Y:S05]  /*7780*/  LDSM.16.MT88.4 R180, [R224+0x10800] ;  /* 0x01080000e0b4783b */ /* 0x000f2a0000004200 */
[----:B------:R-:W4:Y:S05]  /*7790*/  LDSM.16.MT88.4 R188, [R224+0xd000] ;  /* 0x00d00000e0bc783b */ /* 0x000f2a0000004200 */
[----:B------:R-:W-:Y:S05]  /*77a0*/  LDSM.16.M88.4 R196, [R225+0x14000] ;  /* 0x01400000e1c4783b */ /* 0x000fea0000000200 */
[----:B------:R-:W-:Y:S01]  /*77b0*/  LDSM.16.MT88.4 R200, [R224+0xd800] ;  /* 0x00d80000e0c8783b */ /* 0x000fe20000004200 */
[-C--:B--2---:R-:W-:Y:S04]  /*77c0*/  HMMA.16816.F32 R4, R32, R16.reuse, RZ ;  /* 0x000000102004723c */ /* 0x084fe800000018ff */
[----:B------:R-:W-:Y:S04]  /*77d0*/  LDSM.16.M88.4 R204, [R225+0x15000] ;  /* 0x01500000e1cc783b */ /* 0x000fe80000000200 */
        /* <DEDUP_REMOVED lines=19> */
[----:B------:R-:W3:Y:S02]  /*7910*/  LDSM.16.M88.4 R180, [R223+0x1f000] ;  /* 0x01f00000dfb4783b */ /* 0x000ee40000000200 */
[-C--:B------:R-:W-:Y:S08]  /*7920*/  HMMA.16816.F32 R4, R184, R188.reuse, R4 ;  /* 0x000000bcb804723c */ /* 0x080ff00000001804 */
[C---:B------:R-:W-:Y:S04]  /*7930*/  HMMA.16816.F32 R8, R192.reuse, R188, R8 ;  /* 0x000000bcc008723c */ /* 0x040fe80000001808 */
[C---:B------:R-:W-:Y:S04]  /*7940*/  IMAD.SHL.U32 R189, R240.reuse, 0x8, RZ ;  /* 0x00000008f0bd7824 */ /* 0x040fe800078e00ff */
[-C--:B------:R-:W-:Y:S03]  /*7950*/  HMMA.16816.F32 R12, R192, R190.reuse, R12 ;  /* 0x000000bec00c723c */ /* 0x080fe6000000180c */
[C---:B------:R-:W-:Y:S04]  /*7960*/  LEA R188, P0, R189.reuse, R242, 0x2 ;  /* 0x000000f2bdbc7211 */ /* 0x040fe800078010ff */
[----:B------:R-:W-:Y:S01]  /*7970*/  LEA.HI.X.SX32 R189, R189, R243, 0x2, P0 ;  /* 0x000000f3bdbd7211 */ /* 0x000fe200000f16ff */
        /* <DEDUP_REMOVED lines=41> */
[C---:B------:R-:W-:Y:S05]  /*7c10*/  LEA.HI.X.SX32 R207, R240.reuse, R205, 0x5, P0 ;  /* 0x000000cdf0cf7211 */ /* 0x040fea00000f2eff */
[----:B------:R-:W-:Y:S01]  /*7c20*/  HMMA.16816.F32 R32, R172, R166, R32 ;  /* 0x000000a6ac20723c */ /* 0x000fe20000001820 */
[----:B------:R-:W1:Y:S05]  /*7c30*/  LDSM.16.MT88.4 R164, [R224+0x12800] ;  /* 0x01280000e0a4783b */ /* 0x000e6a0000004200 */
[----:B------:R-:W4:Y:S02]  /*7c40*/  LDSM.16.M88.4 R172, [R226+0x16000] ;  /* 0x01600000e2ac783b */ /* 0x000f240000000200 */
[-C--:B--2---:R-:W-:Y:S08]  /*7c50*/  HMMA.16816.F32 R4, R168, R184.reuse, R4 ;  /* 0x000000b8a804723c */ /* 0x084ff00000001804 */
[C---:B---3--:R-:W-:Y:S08]  /*7c60*/  HMMA.16816.F32 R8, R176.reuse, R184, R8 ;  /* 0x000000b8b008723c */ /* 0x048ff00000001808 */
[-C--:B------:R-:W-:Y:S08]  /*7c70*/  HMMA.16816.F32 R12, R176, R186.reuse, R12 ;  /* 0x000000bab00c723c */ /* 0x080ff0000000180c */
[C---:B------:R-:W-:Y:S01]  /*7c80*/  HMMA.16816.F32 R16, R168.reuse, R186, R16 ;  /* 0x000000baa810723c */ /* 0x040fe20000001810 */
[----:B------:R2:W3:Y:S07]  /*7c90*/  LDSM.16.M88.4 R184, [R226+0x17000] ;  /* 0x01700000e2b8783b */ /* 0x0004ee0000000200 */
[-C--:B-1----:R-:W-:Y:S08]  /*7ca0*/  HMMA.16816.F32 R20, R168, R164.reuse, R20 ;  /* 0x000000a4a814723c */ /* 0x082ff00000001814 */
[C---:B------:R-:W-:Y:S04]  /*7cb0*/  HMMA.16816.F32 R24, R176.reuse, R164, R24 ;  /* 0x000000a4b018723c */ /* 0x040fe80000001818 */
[C---:B--2---:R-:W-:Y:S04]  /*7cc0*/  LEA R226, P0, R240.reuse, R206, 0x5 ;  /* 0x000000cef0e27211 */ /* 0x044fe800078028ff */
[-C--:B------:R-:W-:Y:S01]  /*7cd0*/  HMMA.16816.F32 R28, R176, R166.reuse, R28 ;  /* 0x000000a6b01c723c */ /* 0x080fe2000000181c */
[----:B------:R-:W-:Y:S02]  /*7ce0*/  LDSM.16.MT88.4 R176, [R224+0xf800] ;  /* 0x00f80000e0b0783b */ /* 0x000fe40000004200 */
[C---:B------:R-:W-:Y:S02]  /*7cf0*/  LEA.HI.X.SX32 R227, R240.reuse, R207, 0x5, P0 ;  /* 0x000000cff0e37211 */ /* 0x040fe400000f2eff */
[C---:B------:R-:W-:Y:S03]  /*7d00*/  LEA R244, P0, R240.reuse, R226, 0x5 ;  /* 0x000000e2f0f47211 */ /* 0x040fe600078028ff */
[----:B------:R-:W-:Y:S01]  /*7d10*/  HMMA.16816.F32 R32, R168, R166, R32 ;  /* 0x000000a6a820723c */ /* 0x000fe20000001820 */
[----:B------:R-:W1:Y:S03]  /*7d20*/  LDSM.16.MT88.4 R164, [R224+0x13000] ;  /* 0x01300000e0a4783b */ /* 0x000e660000004200 */
[C---:B------:R-:W-:Y:S02]  /*7d30*/  LEA.HI.X.SX32 R245, R240.reuse, R227, 0x5, P0 ;  /* 0x000000e3f0f57211 */ /* 0x040fe400000f2eff */
[----:B------:R-:W2:Y:S01]  /*7d40*/  LDSM.16.M88.4 R168, [R225+0x16000] ;  /* 0x01600000e1a8783b */ /* 0x000ea20000000200 */
[C---:B------:R-:W-:Y:S01]  /*7d50*/  LEA R246, P0, R240.reuse, R244, 0x5 ;  /* 0x000000f4f0f67211 */ /* 0x040fe200078028ff */
[-C--:B----4-:R-:W-:Y:S05]  /*7d60*/  HMMA.16816.F32 R4, R172, R180.reuse, R4 ;  /* 0x000000b4ac04723c */ /* 0x090fea0000001804 */
[C---:B------:R-:W-:Y:S02]  /*7d70*/  LEA.HI.X.SX32 R247, R240.reuse, R245, 0x5, P0 ;  /* 0x000000f5f0f77211 */ /* 0x040fe400000f2eff */
[C---:B------:R-:W-:Y:S01]  /*7d80*/  LEA R248, P0, R240.reuse, R246, 0x5 ;  /* 0x000000f6f0f87211 */ /* 0x040fe200078028ff */
[C---:B---3--:R-:W-:Y:S04]  /*7d90*/  HMMA.16816.F32 R8, R184.reuse, R180, R8 ;  /* 0x000000b4b808723c */ /* 0x048fe80000001808 */
[C---:B------:R-:W-:Y:S04]  /*7da0*/  LEA.HI.X.SX32 R249, R240.reuse, R247, 0x5, P0 ;  /* 0x000000f7f0f97211 */ /* 0x040fe800000f2eff */
[-C--:B------:R-:W-:Y:S03]  /*7db0*/  HMMA.16816.F32 R12, R184, R182.reuse, R12 ;  /* 0x000000b6b80c723c */ /* 0x080fe6000000180c */
[C---:B------:R-:W-:Y:S05]  /*7dc0*/  IMAD.WIDE R250, R240.reuse, -0xc0, R248 ;  /* 0xffffff40f0fa7825 */ /* 0x040fea00078e02f8 */
[C---:B------:R-:W-:Y:S01]  /*7dd0*/  HMMA.16816.F32 R16, R172.reuse, R182, R16 ;  /* 0x000000b6ac10723c */ /* 0x040fe20000001810 */
[----:B------:R-:W3:Y:S07]  /*7de0*/  LDSM.16.M88.4 R180, [R225+0x17000] ;  /* 0x01700000e1b4783b */ /* 0x000eee0000000200 */
[-C--:B-1----:R-:W-:Y:S08]  /*7df0*/  HMMA.16816.F32 R20, R172, R164.reuse, R20 ;  /* 0x000000a4ac14723c */ /* 0x082ff00000001814 */
[C---:B------:R-:W-:Y:S04]  /*7e00*/  HMMA.16816.F32 R24, R184.reuse, R164, R24 ;  /* 0x000000a4b818723c */ /* 0x040fe80000001818 */
[C---:B------:R-:W-:Y:S04]  /*7e10*/  LEA R164, P0, R240.reuse, R250, 0x5 ;  /* 0x000000faf0a47211 */ /* 0x040fe800078028ff */
[-C--:B------:R-:W-:Y:S03]  /*7e20*/  HMMA.16816.F32 R28, R184, R166.reuse, R28 ;  /* 0x000000a6b81c723c */ /* 0x080fe6000000181c */
[C---:B------:R-:W-:Y:S02]  /*7e30*/  LEA.HI.X.SX32 R165, R240.reuse, R251, 0x5, P0 ;  /* 0x000000fbf0a57211 */ /* 0x040fe400000f2eff */
[C---:B------:R-:W-:Y:S03]  /*7e40*/  LEA R186, P0, R240.reuse, R164, 0x5 ;  /* 0x000000a4f0ba7211 */ /* 0x040fe600078028ff */
[----:B------:R-:W-:Y:S02]  /*7e50*/  HMMA.16816.F32 R32, R172, R166, R32 ;  /* 0x000000a6ac20723c */ /* 0x000fe40000001820 */
[----:B------:R-:W-:Y:S02]  /*7e60*/  STL [R1], R186 ;  /* 0x000000ba01007387 */ /* 0x000fe40000100800 */
[----:B------:R-:W-:Y:S03]  /*7e70*/  @P3 LOP3.LUT R175, R215, 0x10, RZ, 0xc0, !PT ;  /* 0x00000010d7af3812 */ /* 0x000fe600078ec0ff */
[----:B------:R1:W4:Y:S01]  /*7e80*/  LDSM.16.MT88.4 R184, [R224+0x13800] ;  /* 0x01380000e0b8783b */ /* 0x0003220000004200 */
[----:B------:R-:W-:Y:S01]  /*7e90*/  @P3 SHF.R.U32.HI R174, RZ, 0x2, R210 ;  /* 0x00000002ffae3819 */ /* 0x000fe200000116d2 */
[-C--:B--2---:R-:W-:Y:S05]  /*7ea0*/  HMMA.16816.F32 R4, R168, R176.reuse, R4 ;  /* 0x000000b0a804723c */ /* 0x084fea0000001804 */
[----:B------:R-:W-:Y:S03]  /*7eb0*/  @P3 LOP3.LUT R239, R175, 0x7, R174, 0xf8, !PT ;  /* 0x00000007afef3812 */ /* 0x000fe600078ef8ae */
[C---:B---3--:R-:W-:Y:S08]  /*7ec0*/  HMMA.16816.F32 R8, R180.reuse, R176, R8 ;  /* 0x000000b0b408723c */ /* 0x048ff00000001808 */
[-C--:B------:R-:W-:Y:S01]  /*7ed0*/  HMMA.16816.F32 R12, R180, R178.reuse, R12 ;  /* 0x000000b2b40c723c */ /* 0x080fe2000000180c */
[----:B-1----:R-:W2:Y:S07]  /*7ee0*/  LDL.LU.64 R224, [R1] ;  /* 0x0000000001e07983 */ /* 0x002eae0000300a00 */
[C---:B------:R-:W-:Y:S08]  /*7ef0*/  HMMA.16816.F32 R16, R168.reuse, R178, R16 ;  /* 0x000000b2a810723c */ /* 0x040ff00000001810 */
[-C--:B----4-:R-:W-:Y:S08]  /*7f00*/  HMMA.16816.F32 R20, R168, R184.reuse, R20 ;  /* 0x000000b8a814723c */ /* 0x090ff00000001814 */
[C---:B------:R-:W-:Y:S08]  /*7f10*/  HMMA.16816.F32 R24, R180.reuse, R184, R24 ;  /* 0x000000b8b418723c */ /* 0x040ff00000001818 */
[-C--:B------:R-:W-:Y:S03]  /*7f20*/  HMMA.16816.F32 R28, R180, R186.reuse, R28 ;  /* 0x000000bab41c723c */ /* 0x080fe6000000181c */
[----:B------:R-:W-:Y:S01]  /*7f30*/  @P3 IMAD.WIDE.U32 R182, R239, R228, UR60 ;  /* 0x0000003cefb63e25 */ /* 0x000fe2000f8e00e4 */
[----:B------:R-:W-:Y:S01]  /*7f40*/  @UP0 UMOV UR60, UR35 ;  /* 0x00000023003c0c82 */ /* 0x000fe20008000000 */
[----:B------:R-:W-:Y:S01]  /*7f50*/  @UP0 UMOV UR61, UR15 ;  /* 0x0000000f003d0c82 */ /* 0x000fe20008000000 */
[----:B------:R-:W-:Y:S02]  /*7f60*/  UISETP.GT.AND UP0, UPT, UR53, UR49, UPT ;  /* 0x000000313500728c */ /* 0x000fe4000bf04270 */
[----:B------:R-:W-:Y:S01]  /*7f70*/  HMMA.16816.F32 R32, R168, R186, R32 ;  /* 0x000000baa820723c */ /* 0x000fe20000001820 */
[----:B------:R-:W5:Y:S01]  /*7f80*/  @P3 LDG.E R237, desc[UR32][R182.64+-0x100] ;  /* 0xffff0020b6ed3981 */ /* 0x000f62000c1e1900 */
[----:B------:R-:W-:Y:S04]  /*7f90*/  UIADD3 UR53, UPT, UPT, UR53, -0x1, URZ ;  /* 0xffffffff35357890 */ /* 0x000fe8000fffe0ff */
        /* <DEDUP_REMOVED lines=23> */
[----:B------:R-:W3:Y:S05]  /*8110*/  LDSM.16.MT88.4 R8, [R212] ;  /* 0x00000000d408783b */ /* 0x000eea0000004200 */
[----:B------:R-:W4:Y:S01]  /*8120*/  LDSM.16.MT88.4 R12, [R222+0x1e000] ;  /* 0x01e00000de0c783b */ /* 0x000f220000004200 */
[-C--:B---3--:R-:W-:Y:S08]  /*8130*/  HMMA.16816.F32 R100, R4, R8.reuse, R100 ;  /* 0x000000080464723c */ /* 0x088ff00000001864 */
[C---:B----4-:R-:W-:Y:S08]  /*8140*/  HMMA.16816.F32 R104, R12.reuse, R8, R104 ;  /* 0x000000080c68723c */ /* 0x050ff00000001868 */
[-C--:B------:R-:W-:Y:S08]  /*8150*/  HMMA.16816.F32 R108, R12, R10.reuse, R108 ;  /* 0x0000000a0c6c723c */ /* 0x080ff0000000186c */
[C---:B------:R-:W-:Y:S04]  /*8160*/  HMMA.16816.F32 R112, R4.reuse, R10, R112 ;  /* 0x0000000a0470723c */ /* 0x040fe80000001870 */
[C---:B--2---:R-:W-:Y:S02]  /*8170*/  LEA.HI.X.SX32 R225, R240.reuse, R165, 0x5, P0 ;  /* 0x000000a5f0e17211 */ /* 0x044fe400000f2eff */
[C---:B------:R-:W-:Y:S03]  /*8180*/  LEA R166, P0, R240.reuse, R224, 0x5 ;  /* 0x000000e0f0a67211 */ /* 0x040fe600078028ff */
[----:B------:R-:W-:Y:S01]  /*8190*/  REDG.E.ADD.F32.FTZ.RN.STRONG.GPU desc[UR32][R224.64+0x100], R23 ;  /* 0x00010017e00079a6 */ /* 0x000fe2000c12f320 */
[C---:B------:R-:W-:Y:S02]  /*81a0*/  LEA.HI.X.SX32 R167, R240.reuse, R225, 0x5, P0 ;  /* 0x000000e1f0a77211 */ /* 0x040fe400000f2eff */
[C---:B------:R-:W-:Y:S02]  /*81b0*/  LEA R172, P0, R240.reuse, R166, 0x5 ;  /* 0x000000a6f0ac7211 */ /* 0x040fe400078028ff */
[----:B------:R-:W-:Y:S02]  /*81c0*/  LDSM.16.MT88.4 R20, [R212+0x2000] ;  /* 0x00200000d414783b */ /* 0x000fe40000004200 */
[C---:B------:R-:W-:Y:S02]  /*81d0*/  LEA.HI.X.SX32 R173, R240.reuse, R167, 0x5, P0 ;  /* 0x000000a7f0ad7211 */ /* 0x040fe400000f2eff */
[C---:B------:R-:W-:Y:S01]  /*81e0*/  LEA R176, P0, R240.reuse, R172, 0x5 ;  /* 0x000000acf0b07211 */ /* 0x040fe200078028ff */
[----:B------:R-:W-:Y:S03]  /*81f0*/  REDG.E.ADD.F32.FTZ.RN.STRONG.GPU desc[UR32][R166.64+0x100], R24 ;  /* 0x00010018a60079a6 */ /* 0x000fe6000c12f320 */
[C---:B------:R-:W-:Y:S02]  /*8200*/  LEA.HI.X.SX32 R177, R240.reuse, R173, 0x5, P0 ;  /* 0x000000adf0b17211 */ /* 0x040fe400000f2eff */
[----:B------:R-:W-:Y:S01]  /*8210*/  REDG.E.ADD.F32.FTZ.RN.STRONG.GPU desc[UR32][R172.64+0x100], R25 ;  /* 0x00010019ac0079a6 */ /* 0x000fe2000c12f320 */
[C---:B------:R-:W-:Y:S04]  /*8220*/  LEA R178, P0, R240.reuse, R176, 0x5 ;  /* 0x000000b0f0b27211 */ /* 0x040fe800078028ff */
[----:B------:R-:W-:Y:S01]  /*8230*/  REDG.E.ADD.F32.FTZ.RN.STRONG.GPU desc[UR32][R176.64+0x100], R26 ;  /* 0x0001001ab00079a6 */ /* 0x000fe2000c12f320 */
[C---:B------:R-:W-:Y:S04]  /*8240*/  LEA.HI.X.SX32 R179, R240.reuse, R177, 0x5, P0 ;  /* 0x000000b1f0b37211 */ /* 0x040fe800000f2eff */
[----:B------:R-:W-:Y:S01]  /*8250*/  LDSM.16.MT88.4 R164, [R222+0x1e800] ;  /* 0x01e80000dea4783b */ /* 0x000fe20000004200 */
[C---:B------:R-:W-:Y:S04]  /*8260*/  IMAD.WIDE R184, R240.reuse, -0xc0, R178 ;  /* 0xffffff40f0b87825 */ /* 0x040fe800078e02b2 */
[----:B------:R-:W-:Y:S01]  /*8270*/  REDG.E.ADD.F32.FTZ.RN.STRONG.GPU desc[UR32][R178.64+0x100], R27 ;  /* 0x0001001bb20079a6 */ /* 0x000fe2000c12f320 */
[C---:B------:R-:W-:Y:S04]  /*8280*/  LEA R174, P0, R240.reuse, R184, 0x5 ;  /* 0x000000b8f0ae7211 */ /* 0x040fe800078028ff */
[----:B------:R-:W-:Y:S01]  /*8290*/  REDG.E.ADD.F32.FTZ.RN.STRONG.GPU desc[UR32][R242.64+0x180], R32 ;  /* 0x00018020f20079a6 */ /* 0x000fe2000c12f320 */
[C---:B------:R-:W-:Y:S04]  /*82a0*/  LEA.HI.X.SX32 R175, R240.reuse, R185, 0x5, P0 ;  /* 0x000000b9f0af7211 */ /* 0x040fe800000f2eff */
[----:B------:R2:W-:Y:S01]  /*82b0*/  REDG.E.ADD.F32.FTZ.RN.STRONG.GPU desc[UR32][R184.64+0x180], R33 ;  /* 0x00018021b80079a6 */ /* 0x0005e2000c12f320 */
[C---:B------:R-:W-:Y:S04]  /*82c0*/  LEA R180, P0, R240.reuse, R174, 0x5 ;  /* 0x000000aef0b47211 */ /* 0x040fe800078028ff */
[----:B------:R-:W-:Y:S01]  /*82d0*/  LDSM.16.MT88.4 R176, [R222+0x1f800] ;  /* 0x01f80000deb0783b */ /* 0x000fe20000004200 */
[C---:B------:R-:W-:Y:S02]  /*82e0*/  LEA.HI.X.SX32 R181, R240.reuse, R175, 0x5, P0 ;  /* 0x000000aff0b57211 */ /* 0x040fe400000f2eff */
[C---:B------:R-:W-:Y:S02]  /*82f0*/  LEA R168, P0, R240.reuse, R180, 0x5 ;  /* 0x000000b4f0a87211 */ /* 0x040fe400078028ff */
[----:B------:R-:W-:Y:S02]  /*8300*/  REDG.E.ADD.F32.FTZ.RN.STRONG.GPU desc[UR32][R174.64+0x180], R34 ;  /* 0x00018022ae0079a6 */ /* 0x000fe4000c12f320 */
[C---:B------:R-:W-:Y:S03]  /*8310*/  LEA.HI.X.SX32 R169, R240.reuse, R181, 0x5, P0 ;  /* 0x000000b5f0a97211 */ /* 0x040fe600000f2eff */
[----:B------:R-:W-:Y:S01]  /*8320*/  LDSM.16.MT88.4 R172, [R212+0x2800] ;  /* 0x00280000d4ac783b */ /* 0x000fe20000004200 */
[C---:B------:R-:W-:Y:S04]  /*8330*/  LEA R170, P0, R240.reuse, R168, 0x5 ;  /* 0x000000a8f0aa7211 */ /* 0x040fe800078028ff */
[----:B------:R-:W-:Y:S01]  /*8340*/  REDG.E.ADD.F32.FTZ.RN.STRONG.GPU desc[UR32][R180.64+0x180], R35 ;  /* 0x00018023b40079a6 */ /* 0x000fe2000c12f320 */
[C---:B------:R-:W-:Y:S02]  /*8350*/  LEA.HI.X.SX32 R171, R240.reuse, R169, 0x5, P0 ;  /* 0x000000a9f0ab7211 */ /* 0x040fe400000f2eff */
[C---:B-1----:R-:W-:Y:S02]  /*8360*/  LEA R182, P0, R240.reuse, R170, 0x5 ;  /* 0x000000aaf0b67211 */ /* 0x042fe400078028ff */
[----:B------:R-:W-:Y:S02]  /*8370*/  LDSM.16.MT88.4 R32, [R222+0x1c800] ;  /* 0x01c80000de20783b */ /* 0x000fe40000004200 */
[----:B------:R-:W-:Y:S01]  /*8380*/  LEA.HI.X.SX32 R183, R240, R171, 0x5, P0 ;  /* 0x000000abf0b77211 */ /* 0x000fe200000f2eff */
[C---:B--2---:R-:W-:Y:S02]  /*8390*/  VIADD R184, R212.reuse, 0x40 ;  /* 0x00000040d4b87836 */ /* 0x044fe40000000000 */
[----:B------:R-:W-:Y:S01]  /*83a0*/  REDG.E.ADD.F32.FTZ.RN.STRONG.GPU desc[UR32][R168.64+0x180], R28 ;  /* 0x0001801ca80079a6 */ /* 0x000fe2000c12f320 */
[----:B------:R-:W-:Y:S01]  /*83b0*/  @P2 VIADD R184, R212, 0xffffffc0 ;  /* 0xffffffc0d4b82836 */ /* 0x000fe20000000000 */
[C---:B------:R-:W-:Y:S03]  /*83c0*/  LEA R186, P0, R240.reuse, R182, 0x5 ;  /* 0x000000b6f0ba7211 */ /* 0x040fe600078028ff */
[----:B------:R-:W-:Y:S01]  /*83d0*/  REDG.E.ADD.F32.FTZ.RN.STRONG.GPU desc[UR32][R170.64+0x180], R29 ;  /* 0x0001801daa0079a6 */ /* 0x000fe2000c12f320 */
[----:B------:R-:W-:Y:S04]  /*83e0*/  LEA.HI.X.SX32 R187, R240, R183, 0x5, P0 ;  /* 0x000000b7f0bb7211 */ /* 0x000fe800000f2eff */
[----:B------:R-:W1:Y:S05]  /*83f0*/  LDSM.16.MT88.4 R16, [R184] ;  /* 0x00000000b810783b */ /* 0x000e6a0000004200 */
[----:B------:R-:W2:Y:S05]  /*8400*/  LDSM.16.MT88.4 R24, [R184+0x2000] ;  /* 0x00200000b818783b */ /* 0x000eaa0000004200 */
[----:B------:R-:W-:Y:S05]  /*8410*/  LDSM.16.MT88.4 R168, [R184+0x800] ;  /* 0x00080000b8a8783b */ /* 0x000fea0000004200 */
[----:B------:R-:W-:Y:S05]  /*8420*/  LDSM.16.MT88.4 R8, [R184+0x2800] ;  /* 0x00280000b808783b */ /* 0x000fea0000004200 */
[----:B------:R-:W-:Y:S05]  /*8430*/  REDG.E.ADD.F32.FTZ.RN.STRONG.GPU desc[UR32][R182.64+0x180], R30 ;  /* 0x0001801eb60079a6 */ /* 0x000fea000c12f320 */
[----:B------:R-:W-:Y:S05]  /*8440*/  LDSM.16.MT88.4 R180, [R212+0x3800] ;  /* 0x00380000d4b4783b */ /* 0x000fea0000004200 */
[----:B------:R-:W-:Y:S05]  /*8450*/  REDG.E.ADD.F32.FTZ.RN.STRONG.GPU desc[UR32][R186.64+0x180], R31 ;  /* 0x0001801fba0079a6 */ /* 0x000fea000c12f320 */
[----:B------:R-:W3:Y:S01]  /*8460*/  LDSM.16.MT88.4 R28, [R212+0x800] ;  /* 0x00080000d41c783b */ /* 0x000ee20000004200 */
        /* <DEDUP_REMOVED lines=10> */
[-C--:B--2---:R-:W-:Y:S08]  /*8510*/  HMMA.16816.F32 R148, R4, R24.reuse, R148 ;  /* 0x000000180494723c */ /* 0x084ff00000001894 */
[C---:B------:R-:W-:Y:S08]  /*8520*/  HMMA.16816.F32 R152, R12.reuse, R24, R152 ;  /* 0x000000180c98723c */ /* 0x040ff00000001898 */
[-C--:B------:R-:W-:Y:S01]  /*8530*/  HMMA.16816.F32 R156, R12, R26.reuse, R156 ;  /* 0x0000001a0c9c723c */ /* 0x080fe2000000189c */
[----:B------:R-:W-:Y:S07]  /*8540*/  LDSM.16.MT88.4 R12, [R212+0x1000] ;  /* 0x00100000d40c783b */ /* 0x000fee0000004200 */
[----:B------:R-:W-:Y:S01]  /*8550*/  HMMA.16816.F32 R160, R4, R26, R160 ;  /* 0x0000001a04a0723c */ /* 0x000fe200000018a0 */
[----:B------:R-:W1:Y:S05]  /*8560*/  LDSM.16.MT88.4 R4, [R222+0x1d000] ;  /* 0x01d00000de04783b */ /* 0x000e6a0000004200 */
[----:B------:R-:W2:Y:S02]  /*8570*/  LDSM.16.MT88.4 R24, [R212+0x3000] ;  /* 0x00300000d418783b */ /* 0x000ea40000004200 */
[-C--:B---3--:R-:W-:Y:S08]  /*8580*/  HMMA.16816.F32 R100, R32, R28.reuse, R100 ;  /* 0x0000001c2064723c */ /* 0x088ff00000001864 */
[C---:B------:R-:W-:Y:S08]  /*8590*/  HMMA.16816.F32 R104, R164.reuse, R28, R104 ;  /* 0x0000001ca468723c */ /* 0x040ff00000001868 */
        /* <DEDUP_REMOVED lines=12> */
[----:B------:R-:W4:Y:S07]  /*8660*/  LDSM.16.MT88.4 R172, [R212+0x1800] ;  /* 0x00180000d4ac783b */ /* 0x000f2e0000004200 */
[-C--:B------:R-:W-:Y:S08]  /*8670*/  HMMA.16816.F32 R148, R32, R8.reuse, R148 ;  /* 0x000000082094723c */ /* 0x080ff00000001894 */
[C---:B------:R-:W-:Y:S08]  /*8680*/  HMMA.16816.F32 R152, R164.reuse, R8, R152 ;  /* 0x00000008a498723c */ /* 0x040ff00000001898 */
[-C--:B------:R-:W-:Y:S01]  /*8690*/  HMMA.16816.F32 R156, R164, R10.reuse, R156 ;  /* 0x0000000aa49c723c */ /* 0x080fe2000000189c */
[----:B------:R-:W4:Y:S07]  /*86a0*/  LDSM.16.MT88.4 R164, [R184+0x1800] ;  /* 0x00180000b8a4783b */ /* 0x000f2e0000004200 */
[----:B------:R-:W-:Y:S01]  /*86b0*/  HMMA.16816.F32 R160, R32, R10, R160 ;  /* 0x0000000a20a0723c */ /* 0x000fe200000018a0 */
[----:B------:R-:W4:Y:S07]  /*86c0*/  LDSM.16.MT88.4 R8, [R184+0x3800] ;  /* 0x00380000b808783b */ /* 0x000f2e0000004200 */
        /* <DEDUP_REMOVED lines=11> */
[C---:B------:R-:W-:Y:S08]  /*8780*/  HMMA.16816.F32 R144, R4.reuse, R26, R144 ;  /* 0x0000001a0490723c */ /* 0x040ff00000001890 */
[-C--:B---3--:R-:W-:Y:S08]  /*8790*/  HMMA.16816.F32 R148, R4, R28.reuse, R148 ;  /* 0x0000001c0494723c */ /* 0x088ff00000001894 */
[C---:B------:R-:W-:Y:S08]  /*87a0*/  HMMA.16816.F32 R152, R16.reuse, R28, R152 ;  /* 0x0000001c1098723c */ /* 0x040ff00000001898 */
[-C--:B------:R-:W-:Y:S08]  /*87b0*/  HMMA.16816.F32 R156, R16, R30.reuse, R156 ;  /* 0x0000001e109c723c */ /* 0x080ff0000000189c */
[----:B------:R-:W-:Y:S04]  /*87c0*/  HMMA.16816.F32 R160, R4, R30, R160 ;  /* 0x0000001e04a0723c */ /* 0x000fe800000018a0 */
[C---:B------:R-:W-:Y:S02]  /*87d0*/  VIADD R4, R212.reuse, 0xffffc000 ;  /* 0xffffc000d4047836 */ /* 0x040fe40000000000 */
[----:B------:R-:W-:Y:S02]  /*87e0*/  @P1 VIADD R4, R212, 0x4000 ;  /* 0x00004000d4041836 */ /* 0x000fe40000000000 */
[-C--:B----4-:R-:W-:Y:S05]  /*87f0*/  HMMA.16816.F32 R100, R168, R172.reuse, R100 ;  /* 0x000000aca864723c */ /* 0x090fea0000001864 */
        /* <DEDUP_REMOVED lines=19> */
[----:B------:R-:W-:Y:S02]  /*8930*/  LOP3.LUT R220, R220, 0xc00, RZ, 0xc0, !PT ;  /* 0x00000c00dcdc7812 */ /* 0x000fe400078ec0ff */
[----:B------:R-:W-:Y:S01]  /*8940*/  ISETP.NE.AND P0, PT, R231, RZ, PT ;  /* 0x000000ffe700720c */ /* 0x000fe20003f05270 */
[----:B------:R-:W-:Y:S01]  /*8950*/  UISETP.NE.AND UP0, UPT, UR40, -0x1, UPT ;  /* 0xffffffff2800788c */ /* 0x000fe2000bf05270 */
[----:B------:R-:W-:Y:S01]  /*8960*/  LOP3.LUT R220, R220, 0x6, R217, 0xf8, !PT ;  /* 0x00000006dcdc7812 */ /* 0x000fe200078ef8d9 */
[----:B------:R-:W-:Y:S01]  /*8970*/  UMOV UR38, UR18 ;  /* 0x0000001200267c82 */ /* 0x000fe20008000000 */
[----:B------:R-:W-:Y:S01]  /*8980*/  ISETP.NE.AND P1, PT, R218, RZ, PT ;  /* 0x000000ffda00720c */ /* 0x000fe20003f25270 */
[----:B------:R-:W-:Y:S01]  /*8990*/  UISETP.NE.AND UP1, UPT, UR40, -0x1, UPT ;  /* 0xffffffff2800788c */ /* 0x000fe2000bf25270 */
[----:B------:R-:W-:Y:S02]  /*89a0*/  LOP3.LUT R220, R220, R238, R221, 0xf6, !PT ;  /* 0x000000eedcdc7212 */ /* 0x000fe400078ef6dd */
[----:B------:R-:W-:-:S02]  /*89b0*/  SEL R0, R0, 0xffffffe0, !P1 ;  /* 0xffffffe000007807 */ /* 0x000fc40004800000 */
[----:B------:R-:W-:Y:S02]  /*89c0*/  LEA R5, R220, UR4, 0x1 ;  /* 0x00000004dc057c11 */ /* 0x000fe4000f8e08ff */
[----:B------:R-:W-:Y:S01]  /*89d0*/  F2FP.F16.F32.PACK_AB R36, R37, R36 ;  /* 0x000000242524723e */ /* 0x000fe200000000ff */
[----:B------:R-:W2:Y:S01]  /*89e0*/  @UP0 LDCU.64 UR10, c[0x0][0x5c0] ;  /* 0x0000b800ff0a07ac */ /* 0x000ea20008000a00 */
        /* <DEDUP_REMOVED lines=212> */
.L_x_2200:
        /* <DEDUP_REMOVED lines=12> */
[----:B------:R-:W-:Y:S01]  /*97f0*/  MOV R0, UR13 ;  /* 0x0000000d00007c02 */ /* 0x000fe20008000f00 */
[----:B------:R-:W-:Y:S06]  /*9800*/  BRA `(.L_x_2202) ;  /* 0x00000000001c7947 */ /* 0x000fec0003800000 */
.L_x_2201:
[----:B------:R-:W2:Y:S01]  /*9810*/  LDCU.64 UR8, c[0x0][0x5c8] ;  /* 0x0000b900ff0877ac */ /* 0x000ea20008000a00 */
[----:B------:R-:W-:-:S04]  /*9820*/  UIADD3 UR12, UPT, UPT, UR39, UR40, URZ ;  /* 0x00000028270c7290 */ /* 0x000fc8000fffe0ff */
[----:B--2---:R-:W-:Y:S02]  /*9830*/  UIMAD.WIDE.U32 UR14, UR12, UR8, URZ ;  /* 0x000000080c0e72a5 */ /* 0x004fe4000f8e00ff */
[----:B------:R-:W-:-:S04]  /*9840*/  UIMAD UR12, UR12, UR9, URZ ;  /* 0x000000090c0c72a4 */ /* 0x000fc8000f8e02ff */
[----:B------:R-:W-:Y:S01]  /*9850*/  UIADD3 UR12, UPT, UPT, UR15, UR12, URZ ;  /* 0x0000000c0f0c7290 */ /* 0x000fe2000fffe0ff */
[----:B------:R-:W-:-:S05]  /*9860*/  UMOV UR16, UR14 ;  /* 0x0000000e00107c82 */ /* 0x000fca0008000000 */
[----:B------:R-:W-:-:S07]  /*9870*/  MOV R0, UR12 ;  /* 0x0000000c00007c02 */ /* 0x000fce0008000f00 */
.L_x_2202:
[----:B------:R-:W-:Y:S01]  /*9880*/  BAR.SYNC.DEFER_BLOCKING 0x0 ;  /* 0x0000000000007b1d */ /* 0x000fe20000010000 */
[----:B-1----:R-:W-:Y:S01]  /*9890*/  LOP3.LUT R5, R219, 0x1f8, RZ, 0xc0, !PT ;  /* 0x000001f8db057812 */ /* 0x002fe200078ec0ff */
        /* <DEDUP_REMOVED lines=15> */
[C---:B------:R-:W-:Y:S01]  /*9990*/  ISETP.GE.AND P3, PT, R3.reuse, UR31, PT ;  /* 0x0000001f03007c0c */ /* 0x040fe2000bf66270 */
[----:B------:R-:W-:Y:S01]  /*99a0*/  IMAD.U32 R45, RZ, RZ, UR41 ;  /* 0x00000029ff2d7e24 */ /* 0x000fe2000f8e00ff */
[----:B------:R-:W-:Y:S01]  /*99b0*/  LOP3.LUT R40, R40, 0x38, R219, 0xf8, !PT ;  /* 0x0000003828287812 */ /* 0x000fe200078ef8db */
[----:B------:R-:W-:Y:S01]  /*99c0*/  IMAD.U32 R41, RZ, RZ, UR41 ;  /* 0x00000029ff297e24 */ /* 0x000fe2000f8e00ff */
[C---:B------:R-:W-:Y:S01]  /*99d0*/  IADD3 R50, P2, PT, R3.reuse, 0x20, RZ ;  /* 0x0000002003327810 */ /* 0x040fe20007f5e0ff */
[----:B------:R-:W-:Y:S01]  /*99e0*/  VIADD R41, R3, 0x60 ;  /* 0x0000006003297836 */ /* 0x000fe20000000000 */
[----:B------:R-:W-:Y:S01]  /*99f0*/  IADD3 R54, P0, PT, R40, UR42, RZ ;  /* 0x0000002a28367c10 */ /* 0x000fe2000ff1e0ff */
[----:B------:R3:W4:Y:S01]  /*9a00*/  LDS.128 R36, [R2+0xd000] ;  /* 0x00d0000002247984 */ /* 0x0007220000000c00 */
[----:B------:R-:W-:Y:S01]  /*9a10*/  IMAD.U32 R40, RZ, RZ, UR12 ;  /* 0x0000000cff287e24 */ /* 0x000fe2000f8e00ff */
[----:B------:R-:W-:Y:S01]  /*9a20*/  BSSY.RECONVERGENT B0, `(.L_x_2203) ;  /* 0x0000022000007945 */ /* 0x000fe20003800200 */
[----:B------:R-:W-:Y:S01]  /*9a30*/  ISETP.GE.AND P4, PT, R41, UR31, PT ;  /* 0x0000001f29007c0c */ /* 0x000fe2000bf86270 */
[----:B------:R3:W2:Y:S01]  /*9a40*/  LDS.128 R32, [R2+0x11000] ;  /* 0x0110000002207984 */ /* 0x0006a20000000c00 */
[----:B------:R-:W-:Y:S01]  /*9a50*/  IMAD.U32 R52, RZ, RZ, UR8 ;  /* 0x00000008ff347e24 */ /* 0x000fe2000f8e00ff */
[----:B------:R-:W-:Y:S01]  /*9a60*/  IADD3.X R55, PT, PT, R45, UR17, R40, P0, !PT ;  /* 0x000000112d377c10 */ /* 0x000fe200087fe428 */
[----:B------:R-:W-:Y:S01]  /*9a70*/  IMAD.MOV.U32 R41, RZ, RZ, RZ ;  /* 0x000000ffff297224 */ /* 0x000fe200078e00ff */
[----:B------:R3:W2:Y:S01]  /*9a80*/  LDS.128 R28, [R2+0x15000] ;  /* 0x01500000021c7984 */ /* 0x0006a20000000c00 */
[----:B------:R-:W-:Y:S01]  /*9a90*/  LOP3.LUT R40, R219, 0x38, RZ, 0xc0, !PT ;  /* 0x00000038db287812 */ /* 0x000fe200078ec0ff */
[----:B------:R-:W-:Y:S01]  /*9aa0*/  IMAD.U32 R44, RZ, RZ, UR40 ;  /* 0x00000028ff2c7e24 */ /* 0x000fe2000f8e00ff */
[----:B------:R-:W-:Y:S01]  /*9ab0*/  ISETP.GE.AND P6, PT, R43, UR31, PT ;  /* 0x0000001f2b007c0c */ /* 0x000fe2000bfc6270 */
[----:B------:R3:W2:Y:S01]  /*9ac0*/  LDS.128 R24, [R2+0x16000] ;  /* 0x0160000002187984 */ /* 0x0006a20000000c00 */
[----:B-1----:R-:W-:Y:S01]  /*9ad0*/  IMAD.WIDE.U32 R54, R6, UR20, R54 ;  /* 0x0000001406367c25 */ /* 0x002fe2000f8e0036 */
[----:B------:R-:W-:-:S02]  /*9ae0*/  ISETP.GE.AND P5, PT, R42, UR31, PT ;  /* 0x0000001f2a007c0c */ /* 0x000fc4000bfa6270 */
[----:B------:R3:W1:Y:S01]  /*9af0*/  LDS.128 R20, [R2+0x17000] ;  /* 0x0170000002147984 */ /* 0x0006620000000c00 */
[C---:B------:R-:W-:Y:S01]  /*9b00*/  IADD3 R49, P1, PT, R3.reuse, 0x40, RZ ;  /* 0x0000004003317810 */ /* 0x040fe20007f3e0ff */
[----:B------:R-:W-:Y:S01]  /*9b10*/  IMAD.WIDE.U32 R52, R52, UR14, R40 ;  /* 0x0000000e34347c25 */ /* 0x000fe2000f8e0028 */
[----:B------:R-:W-:Y:S01]  /*9b20*/  IADD3 R48, P0, PT, R3, 0x60, RZ ;  /* 0x0000006003307810 */ /* 0x000fe20007f1e0ff */
[----:B------:R3:W1:Y:S02]  /*9b30*/  LDS.128 R16, [R2+0x19000] ;  /* 0x0190000002107984 */ /* 0x0006640000000c00 */
[----:B------:R-:W-:Y:S02]  /*9b40*/  IMAD.X R6, RZ, RZ, RZ, P2 ;  /* 0x000000ffff067224 */ /* 0x000fe400010e06ff */
[----:B------:R3:W1:Y:S01]  /*9b50*/  LDS.128 R12, [R2+0x1a000] ;  /* 0x01a00000020c7984 */ /* 0x0006620000000c00 */
[----:B------:R-:W-:-:S03]  /*9b60*/  IMAD R7, R7, UR20, R55 ;  /* 0x0000001407077c24 */ /* 0x000fc6000f8e0237 */
[----:B------:R3:W1:Y:S01]  /*9b70*/  LDS.128 R8, [R2+0x1b000] ;  /* 0x01b0000002087984 */ /* 0x0006620000000c00 */
[----:B----4-:R-:W-:Y:S05]  /*9b80*/  @P3 BRA `(.L_x_2204) ;  /* 0x00000000002c3947 */ /* 0x010fea0003800000 */
[----:B------:R-:W4:Y:S01]  /*9b90*/  LDS.128 R40, [R2+0xc000] ;  /* 0x00c0000002287984 */ /* 0x000f220000000c00 */
[----:B------:R-:W2:Y:S01]  /*9ba0*/  LDCU.64 UR12, c[0x0][0x560] ;  /* 0x0000ac00ff0c77ac */ /* 0x000ea20008000a00 */
[----:B------:R-:W-:Y:S02]  /*9bb0*/  MOV R56, R54 ;  /* 0x0000003600387202 */ /* 0x000fe40000000f00 */
[----:B------:R-:W3:Y:S01]  /*9bc0*/  LDS.128 R44, [R2+0x10000] ;  /* 0x01000000022c7984 */ /* 0x000ee20000000c00 */
[----:B------:R-:W-:-:S03]  /*9bd0*/  MOV R57, R7 ;  /* 0x0000000700397202 */ /* 0x000fc60000000f00 */
[----:B------:R-:W-:-:S04]  /*9be0*/  IMAD.WIDE.U32 R56, R3, UR10, R56 ;  /* 0x0000000a03387c25 */ /* 0x000fc8000f8e0038 */
[----:B------:R-:W-:Y:S01]  /*9bf0*/  IMAD R51, R3, UR11, R57 ;  /* 0x0000000b03337c24 */ /* 0x000fe2000f8e0239 */
[----:B--2---:R-:W-:-:S04]  /*9c00*/  LEA R58, P2, R56, UR12, 0x1 ;  /* 0x0000000c383a7c11 */ /* 0x004fc8000f8408ff */
[----:B------:R-:W-:-:S05]  /*9c10*/  LEA.HI.X R59, R56, UR13, R51, 0x1, P2 ;  /* 0x0000000d383b7c11 */ /* 0x000fca00090f0c33 */
[----:B----4-:R4:W-:Y:S04]  /*9c20*/  STG.E.128 desc[UR32][R58.64], R40 ;  /* 0x000000283a007986 */ /* 0x0109e8000c101d20 */
[----:B---3--:R4:W-:Y:S02]  /*9c30*/  STG.E.128 desc[UR32][R58.64+0x80], R44 ;  /* 0x0000802c3a007986 */ /* 0x0089e4000c101d20 */
.L_x_2204:
[----:B------:R-:W-:Y:S05]  /*9c40*/  BSYNC.RECONVERGENT B0 ;  /* 0x0000000000007941 */ /* 0x000fea0003800200 */
.L_x_2203:
[----:B------:R-:W-:Y:S04]  /*9c50*/  BSSY.RECONVERGENT B0, `(.L_x_2205) ;  /* 0x000000d000007945 */ /* 0x000fe80003800200 */
[----:B------:R-:W-:Y:S05]  /*9c60*/  @P6 BRA `(.L_x_2206) ;  /* 0x00000000002c6947 */ /* 0x000fea0003800000 */
[----:B------:R-:W2:Y:S01]  /*9c70*/  LDCU.64 UR12, c[0x0][0x560] ;  /* 0x0000ac00ff0c77ac */ /* 0x000ea20008000a00 */
[----:B----4-:R-:W-:Y:S01]  /*9c80*/  MOV R42, R54 ;  /* 0x00000036002a7202 */ /* 0x010fe20000000f00 */
[----:B------:R-:W-:Y:S01]  /*9c90*/  IMAD R41, R6, UR10, RZ ;  /* 0x0000000a06297c24 */ /* 0x000fe2000f8e02ff */
        /* <DEDUP_REMOVED lines=8> */
.L_x_2206:
[----:B------:R-:W-:Y:S05]  /*9d20*/  BSYNC.RECONVERGENT B0 ;  /* 0x0000000000007941 */ /* 0x000fea0003800200 */
.L_x_2205:
[----:B--2---:R2:W1:Y:S01]  /*9d30*/  LDS.128 R36, [R2+0xe000] ;  /* 0x00e0000002247984 */ /* 0x0044620000000c00 */
[----:B------:R-:W-:Y:S01]  /*9d40*/  BSSY.RECONVERGENT B0, `(.L_x_2207) ;  /* 0x000000f000007945 */ /* 0x000fe20003800200 */
[----:B----4-:R-:W-:Y:S02]  /*9d50*/  IADD3.X R40, PT, PT, RZ, RZ, RZ, P1, !PT ;  /* 0x000000ffff287210 */ /* 0x010fe40000ffe4ff */
[----:B------:R2:W4:Y:S01]  /*9d60*/  LDS.128 R32, [R2+0x12000] ;  /* 0x0120000002207984 */ /* 0x0005220000000c00 */
[----:B------:R-:W-:Y:S05]  /*9d70*/  @P5 BRA `(.L_x_2208) ;  /* 0x00000000002c5947 */ /* 0x000fea0003800000 */
        /* <DEDUP_REMOVED lines=10> */
[----:B----4-:R1:W-:Y:S02]  /*9e20*/  STG.E.128 desc[UR32][R42.64+0x80], R32 ;  /* 0x000080202a007986 */ /* 0x0103e4000c101d20 */
.L_x_2208:
[----:B------:R-:W-:Y:S05]  /*9e30*/  BSYNC.RECONVERGENT B0 ;  /* 0x0000000000007941 */ /* 0x000fea0003800200 */
.L_x_2207:
[----:B-1----:R1:W1:Y:S01]  /*9e40*/  LDS.128 R36, [R2+0xf000] ;  /* 0x00f0000002247984 */ /* 0x0022620000000c00 */
[----:B------:R-:W-:Y:S01]  /*9e50*/  BSSY.RECONVERGENT B0, `(.L_x_2209) ;  /* 0x000000f000007945 */ /* 0x000fe20003800200 */
[----:B------:R-:W-:Y:S02]  /*9e60*/  IADD3.X R41, PT, PT, RZ, RZ, RZ, P0, !PT ;  /* 0x000000ffff297210 */ /* 0x000fe400007fe4ff */
[----:B----4-:R4:W1:Y:S01]  /*9e70*/  LDS.128 R32, [R2+0x13000] ;  /* 0x0130000002207984 */ /* 0x0108620000000c00 */
        /* <DEDUP_REMOVED lines=12> */
.L_x_2210:
[----:B------:R-:W-:Y:S05]  /*9f40*/  BSYNC.RECONVERGENT B0 ;  /* 0x0000000000007941 */ /* 0x000fea0003800200 */
.L_x_2209:
        /* <DEDUP_REMOVED lines=10> */
[----:B------:R-:W1:Y:S01]  /*9ff0*/  LDCU.64 UR10, c[0x0][0x568] ;  /* 0x0000ad00ff0a77ac */ /* 0x000e620008000a00 */
[----:B------:R-:W-:-:S05]  /*a000*/  MOV R4, R42 ;  /* 0x0000002a00047202 */ /* 0x000fca0000000f00 */
[----:B------:R-:W-:-:S04]  /*a010*/  IMAD.WIDE.U32 R44, R3, UR8, R4 ;  /* 0x00000008032c7c25 */ /* 0x000fc8000f8e0004 */
[----:B------:R-:W-:Y:S01]  /*a020*/  IMAD R3, R3, UR9, R45 ;  /* 0x0000000903037c24 */ /* 0x000fe2000f8e022d */
[----:B-1234-:R-:W-:-:S04]  /*a030*/  LEA R2, P0, R44, UR10, 0x1 ;  /* 0x0000000a2c027c11 */ /* 0x01efc8000f8008ff */
[----:B------:R-:W-:-:S05]  /*a040*/  LEA.HI.X R3, R44, UR11, R3, 0x1, P0 ;  /* 0x0000000b2c037c11 */ /* 0x000fca00080f0c03 */
[----:B------:R1:W-:Y:S04]  /*a050*/  STG.E.128 desc[UR32][R2.64], R32 ;  /* 0x0000002002007986 */ /* 0x0003e8000c101d20 */
[----:B------:R1:W-:Y:S02]  /*a060*/  STG.E.128 desc[UR32][R2.64+0x80], R36 ;  /* 0x0000802402007986 */ /* 0x0003e4000c101d20 */
.L_x_2212:
[----:B------:R-:W-:Y:S05]  /*a070*/  BSYNC.RECONVERGENT B0 ;  /* 0x0000000000007941 */ /* 0x000fea0003800200 */
.L_x_2211:
[----:B------:R-:W-:Y:S04]  /*a080*/  BSSY.RECONVERGENT B0, `(.L_x_2213) ;  /* 0x000000c000007945 */ /* 0x000fe80003800200 */
[----:B------:R-:W-:Y:S05]  /*a090*/  @P6 BRA `(.L_x_2214) ;  /* 0x0000000000286947 */ /* 0x000fea0003800000 */
[----:B------:R-:W2:Y:S01]  /*a0a0*/  LDCU.64 UR10, c[0x0][0x568] ;  /* 0x0000ad00ff0a77ac */ /* 0x000ea20008000a00 */
[----:B-1----:R-:W-:Y:S01]  /*a0b0*/  IMAD R3, R6, UR8, RZ ;  /* 0x0000000806037c24 */ /* 0x002fe2000f8e02ff */
[----:B------:R-:W-:-:S03]  /*a0c0*/  MOV R4, R42 ;  /* 0x0000002a00047202 */ /* 0x000fc60000000f00 */
[C---:B------:R-:W-:Y:S02]  /*a0d0*/  IMAD R0, R50.reuse, UR9, R3 ;  /* 0x0000000932007c24 */ /* 0x040fe4000f8e0203 */
[----:B------:R-:W-:-:S05]  /*a0e0*/  IMAD.WIDE.U32 R50, R50, UR8, R4 ;  /* 0x0000000832327c25 */ /* 0x000fca000f8e0004 */
[----:B------:R-:W-:Y:S02]  /*a0f0*/  IADD3 R0, PT, PT, R0, R51, RZ ;  /* 0x0000003300007210 */ /* 0x000fe40007ffe0ff */
[----:B--234-:R-:W-:-:S04]  /*a100*/  LEA R2, P0, R50, UR10, 0x1 ;  /* 0x0000000a32027c11 */ /* 0x01cfc8000f8008ff */
[----:B------:R-:W-:-:S05]  /*a110*/  LEA.HI.X R3, R50, UR11, R0, 0x1, P0 ;  /* 0x0000000b32037c11 */ /* 0x000fca00080f0c00 */
[----:B------:R1:W-:Y:S04]  /*a120*/  STG.E.128 desc[UR32][R2.64], R28 ;  /* 0x0000001c02007986 */ /* 0x0003e8000c101d20 */
[----:B------:R1:W-:Y:S02]  /*a130*/  STG.E.128 desc[UR32][R2.64+0x80], R16 ;  /* 0x0000801002007986 */ /* 0x0003e4000c101d20 */
.L_x_2214:
[----:B------:R-:W-:Y:S05]  /*a140*/  BSYNC.RECONVERGENT B0 ;  /* 0x0000000000007941 */ /* 0x000fea0003800200 */
.L_x_2213:
[----:B------:R-:W-:Y:S04]  /*a150*/  BSSY.RECONVERGENT B0, `(.L_x_2215) ;  /* 0x000000c000007945 */ /* 0x000fe80003800200 */
[----:B------:R-:W-:Y:S05]  /*a160*/  @P5 BRA `(.L_x_2216) ;  /* 0x0000000000285947 */ /* 0x000fea0003800000 */
[----:B------:R-:W1:Y:S01]  /*a170*/  LDCU.64 UR10, c[0x0][0x568] ;  /* 0x0000ad00ff0a77ac */ /* 0x000e620008000a00 */
[----:B------:R-:W-:Y:S01]  /*a180*/  MOV R4, R42 ;  /* 0x0000002a00047202 */ /* 0x000fe20000000f00 */
[----:B------:R-:W-:-:S04]  /*a190*/  IMAD R0, R40, UR8, RZ ;  /* 0x0000000828007c24 */ /* 0x000fc8000f8e02ff */
[C---:B------:R-:W-:Y:S02]  /*a1a0*/  IMAD R0, R49.reuse, UR9, R0 ;  /* 0x0000000931007c24 */ /* 0x040fe4000f8e0200 */
[----:B-1234-:R-:W-:-:S05]  /*a1b0*/  IMAD.WIDE.U32 R2, R49, UR8, R4 ;  /* 0x0000000831027c25 */ /* 0x01efca000f8e0004 */
[----:B------:R-:W-:Y:S02]  /*a1c0*/  IADD3 R0, PT, PT, R0, R3, RZ ;  /* 0x0000000300007210 */ /* 0x000fe40007ffe0ff */
[----:B------:R-:W-:-:S04]  /*a1d0*/  LEA R6, P0, R2, UR10, 0x1 ;  /* 0x0000000a02067c11 */ /* 0x000fc8000f8008ff */
[----:B------:R-:W-:-:S05]  /*a1e0*/  LEA.HI.X R7, R2, UR11, R0, 0x1, P0 ;  /* 0x0000000b02077c11 */ /* 0x000fca00080f0c00 */
[----:B------:R1:W-:Y:S04]  /*a1f0*/  STG.E.128 desc[UR32][R6.64], R24 ;  /* 0x0000001806007986 */ /* 0x0003e8000c101d20 */
[----:B------:R1:W-:Y:S02]  /*a200*/  STG.E.128 desc[UR32][R6.64+0x80], R12 ;  /* 0x0000800c06007986 */ /* 0x0003e4000c101d20 */
.L_x_2216:
[----:B------:R-:W-:Y:S05]  /*a210*/  BSYNC.RECONVERGENT B0 ;  /* 0x0000000000007941 */ /* 0x000fea0003800200 */
.L_x_2215:
[----:B------:R-:W-:Y:S05]  /*a220*/  @P4 BRA `(.L_x_2194) ;  /* 0x0000000000284947 */ /* 0x000fea0003800000 */
[----:B------:R-:W1:Y:S01]  /*a230*/  LDCU.64 UR10, c[0x0][0x568] ;  /* 0x0000ad00ff0a77ac */ /* 0x000e620008000a00 */
[----:B------:R-:W-:Y:S01]  /*a240*/  MOV R4, R42 ;  /* 0x0000002a00047202 */ /* 0x000fe20000000f00 */
[----:B------:R-:W-:-:S04]  /*a250*/  IMAD R41, R41, UR8, RZ ;  /* 0x0000000829297c24 */ /* 0x000fc8000f8e02ff */
[----:B-1234-:R-:W-:-:S04]  /*a260*/  IMAD.WIDE.U32 R2, R48, UR8, R4 ;  /* 0x0000000830027c25 */ /* 0x01efc8000f8e0004 */
[----:B------:R-:W-:-:S05]  /*a270*/  IMAD R41, R48, UR9, R41 ;  /* 0x0000000930297c24 */ /* 0x000fca000f8e0229 */
[----:B------:R-:W-:Y:S02]  /*a280*/  IADD3 R41, PT, PT, R41, R3, RZ ;  /* 0x0000000329297210 */ /* 0x000fe40007ffe0ff */
[----:B------:R-:W-:-:S04]  /*a290*/  LEA R4, P0, R2, UR10, 0x1 ;  /* 0x0000000a02047c11 */ /* 0x000fc8000f8008ff */
[----:B------:R-:W-:-:S05]  /*a2a0*/  LEA.HI.X R5, R2, UR11, R41, 0x1, P0 ;  /* 0x0000000b02057c11 */ /* 0x000fca00080f0c29 */
[----:B------:R1:W-:Y:S04]  /*a2b0*/  STG.E.128 desc[UR32][R4.64], R20 ;  /* 0x0000001404007986 */ /* 0x0003e8000c101d20 */
[----:B------:R1:W-:Y:S02]  /*a2c0*/  STG.E.128 desc[UR32][R4.64+0x80], R8 ;  /* 0x0000800804007986 */ /* 0x0003e4000c101d20 */
.L_x_2194:
[----:B------:R-:W-:Y:S05]  /*a2d0*/  BSYNC.RECONVERGENT B1 ;  /* 0x0000000000017941 */ /* 0x000fea0003800200 */
.L_x_2164:
[----:B------:R-:W2:Y:S01]  /*a2e0*/  LDCU UR9, c[0x0][0x438] ;  /* 0x00008700ff0977ac */ /* 0x000ea20008000800 */
[----:B------:R-:W3:Y:S01]  /*a2f0*/  LDCU UR10, c[0x0][0x370] ;  /* 0x00006e00ff0a77ac */ /* 0x000ee20008000800 */
[----:B--2---:R-:W-:-:S04]  /*a300*/  UIADD3 UR9, UPT, UPT, UR9, 0x7f, URZ ;  /* 0x0000007f09097890 */ /* 0x004fc8000fffe0ff */
[----:B------:R-:W-:Y:S02]  /*a310*/  USHF.R.S32.HI UR8, URZ, 0x1f, UR9 ;  /* 0x0000001fff087899 */ /* 0x000fe40008011409 */
[----:B---3--:R-:W-:Y:S02]  /*a320*/  UIADD3 UR34, UPT, UPT, UR10, UR34, URZ ;  /* 0x000000220a227290 */ /* 0x008fe4000fffe0ff */
[----:B------:R-:W-:Y:S01]  /*a330*/  ULEA.HI UR8, UR8, UR9, URZ, 0x7 ;  /* 0x0000000908087291 */ /* 0x000fe2000f8f38ff */
[----:B------:R-:W-:-:S03]  /*a340*/  UMOV UR10, UR19 ;  /* 0x00000013000a7c82 */ /* 0x000fc60008000000 */
[----:B------:R-:W-:-:S04]  /*a350*/  USHF.R.S32.HI UR8, URZ, 0x7, UR8 ;  /* 0x00000007ff087899 */ /* 0x000fc80008011408 */
[----:B------:R-:W-:-:S09]  /*a360*/  UISETP.GE.AND UP0, UPT, UR34, UR8, UPT ;  /* 0x000000082200728c */ /* 0x000fd2000bf06270 */
[----:B------:R-:W-:Y:S05]  /*a370*/  BRA.U !UP0, `(.L_x_2217) ;  /* 0xffffff5d08e47547 */ /* 0x000fea000b83ffff */
[----:B------:R-:W-:Y:S05]  /*a380*/  EXIT ;  /* 0x000000000000794d */ /* 0x000fea0003800000 */
.L_x_2218:
        /* <DEDUP_REMOVED lines=15> */
.L_x_2454:


//--------------------- .text._ZN5flash44flash_bwd_dq_dk_dv_loop_seqk_parallel_kernelI23Flash_bwd_kernel_traitsILi128ELi64ELi128ELi8ELi2ELi4ELi2ELb0ELb0EN7cutlass6half_tE19Flash_kernel_traitsILi128ELi64ELi128ELi8ES3_EELb1ELb0ELb1ELb1ELb0ELb0ELb0EEEvNS_16Flash_bwd_paramsE --------------------------
	.section	.text._ZN5flash44flash_bwd_dq_dk_dv_loop_seqk_parallel_kernelI23Flash_bwd_kernel_traitsILi128ELi64ELi128ELi8ELi2ELi4ELi2ELb0ELb0EN7cutlass6half_tE19Flash_kernel_traitsILi128ELi64ELi128ELi8ES3_EELb1ELb0ELb1ELb1ELb0ELb0ELb0EEEvNS_16Flash_bwd_paramsE,"ax",@progbits
	.align	128
        .global         _ZN5flash44flash_bwd_dq_dk_dv_loop_seqk_parallel_kernelI23Flash_bwd_kernel_traitsILi128ELi64ELi128ELi8ELi2ELi4ELi2ELb0ELb0EN7cutlass6half_tE19Flash_kernel_traitsILi128ELi64ELi128ELi8ES3_EELb1ELb0ELb1ELb1ELb0ELb0ELb0EEEvNS_16Flash_bwd_paramsE
        .type           _ZN5flash44flash_bwd_dq_dk_dv_loop_seqk_parallel_kernelI23Flash_bwd_kernel_traitsILi128ELi64ELi128ELi8ELi2ELi4ELi2ELb0ELb0EN7cutlass6half_tE19Flash_kernel_traitsILi128ELi64ELi128ELi8ES3_EELb1ELb0ELb1ELb1ELb0ELb0ELb0EEEvNS_16Flash_bwd_paramsE,@function
        .size           _ZN5flash44flash_bwd_dq_dk_dv_loop_seqk_parallel_kernelI23Flash_bwd_kernel_traitsILi128ELi64ELi128ELi8ELi2ELi4ELi2ELb0ELb0EN7cutlass6half_tE19Flash_kernel_traitsILi128ELi64ELi128ELi8ES3_EELb1ELb0ELb1ELb1ELb0ELb0ELb0EEEvNS_16Flash_bwd_paramsE,(.L_x_2455 - _ZN5flash44flash_bwd_dq_dk_dv_loop_seqk_parallel_kernelI23Flash_bwd_kernel_traitsILi128ELi64ELi128ELi8ELi2ELi4ELi2ELb0ELb0EN7cutlass6half_tE19Flash_kernel_traitsILi128ELi64ELi128ELi8ES3_EELb1ELb0ELb1ELb1ELb0ELb0ELb0EEEvNS_16Flash_bwd_paramsE)
        .other          _ZN5flash44flash_bwd_dq_dk_dv_loop_seqk_parallel_kernelI23Flash_bwd_kernel_traitsILi128ELi64ELi128ELi8ELi2ELi4ELi2ELb0ELb0EN7cutlass6half_tE19Flash_kernel_traitsILi128ELi64ELi128ELi8ES3_EELb1ELb0ELb1ELb1ELb0ELb0ELb0EEEvNS_16Flash_bwd_paramsE,@"STO_CUDA_ENTRY STV_DEFAULT"
_ZN5flash44flash_bwd_dq_dk_dv_loop_seqk_parallel_kernelI23Flash_bwd_kernel_traitsILi128ELi64ELi128ELi8ELi2ELi4ELi2ELb0ELb0EN7cutlass6half_tE19Flash_kernel_traitsILi128ELi64ELi128ELi8ES3_EELb1ELb0ELb1ELb1ELb0ELb0ELb0EEEvNS_16Flash_bwd_paramsE:
.text._ZN5flash44flash_bwd_dq_dk_dv_loop_seqk_parallel_kernelI23Flash_bwd_kernel_traitsILi128ELi64ELi128ELi8ELi2ELi4ELi2ELb0ELb0EN7cutlass6half_tE19Flash_kernel_traitsILi128ELi64ELi128ELi8ES3_EELb1ELb0ELb1ELb1ELb0ELb0ELb0EEEvNS_16Flash_bwd_paramsE:
        /* <DEDUP_REMOVED lines=49> */
.L_x_2301:
        /* <DEDUP_REMOVED lines=52> */
.L_x_2219:
        /* <DEDUP_REMOVED lines=43> */
.L_x_2221:
[----:B------:R-:W1:Y:S01]  /*0900*/  LDCU.64 UR14, c[0x0][0x3b8] ;  /* 0x00007700ff0e77ac */ /* 0x000e620008000a00 */
[----:B------:R-:W-:-:S04]  /*0910*/  UIADD3 UR8, UPT, UPT, UR37, UR39, URZ ;  /* 0x0000002725087290 */ /* 0x000fc8000fffe0ff */
[----:B-1----:R-:W-:Y:S02]  /*0920*/  UIMAD.WIDE.U32 UR56, UR8, UR14, URZ ;  /* 0x0000000e083872a5 */ /* 0x002fe4000f8e00ff */
[----:B------:R-:W-:-:S04]  /*0930*/  UIMAD UR8, UR8, UR15, URZ ;  /* 0x0000000f080872a4 */ /* 0x000fc8000f8e02ff */
[----:B------:R-:W-:-:S06]  /*0940*/  UIADD3 UR8, UPT, UPT, UR57, UR8, URZ ;  /* 0x0000000839087290 */ /* 0x000fcc000fffe0ff */
[----:B------:R-:W-:Y:S02]  /*0950*/  MOV R0, UR8 ;  /* 0x0000000800007c02 */ /* 0x000fe40008000f00 */
.L_x_2222:
        /* <DEDUP_REMOVED lines=42> */
.L_x_2223:
[----:B------:R-:W1:Y:S01]  /*0c00*/  LDCU.64 UR12, c[0x0][0x3c0] ;  /* 0x00007800ff0c77ac */ /* 0x000e620008000a00 */
[----:B------:R-:W-:-:S04]  /*0c10*/  UIADD3 UR8, UPT, UPT, UR37, UR39, URZ ;  /* 0x0000002725087290 */ /* 0x000fc8000fffe0ff */
[----:B-1----:R-:W-:Y:S02]  /*0c20*/  UIMAD.WIDE.U32 UR52, UR8, UR12, URZ ;  /* 0x0000000c083472a5 */ /* 0x002fe4000f8e00ff */
[----:B------:R-:W-:-:S04]  /*0c30*/  UIMAD UR8, UR8, UR13, URZ ;  /* 0x0000000d080872a4 */ /* 0x000fc8000f8e02ff */
[----:B------:R-:W-:-:S06]  /*0c40*/  UIADD3 UR8, UPT, UPT, UR53, UR8, URZ ;  /* 0x0000000835087290 */ /* 0x000fcc000fffe0ff */
[----:B------:R-:W-:-:S07]  /*0c50*/  MOV R5, UR8 ;  /* 0x0000000800057c02 */ /* 0x000fce0008000f00 */
.L_x_2224:
        /* <DEDUP_REMOVED lines=28> */
.L_x_2225:
[----:B------:R-:W-:Y:S02]  /*0e20*/  UIMAD.WIDE.U32 UR10, UR44, UR16, URZ ;  /* 0x000000102c0a72a5 */ /* 0x000fe4000f8e00ff */
[----:B------:R-:W-:-:S04]  /*0e30*/  UIMAD UR8, UR45, UR16, URZ ;  /* 0x000000102d0872a4 */ /* 0x000fc8000f8e02ff */
[----:B------:R-:W-:-:S12]  /*0e40*/  UIADD3 UR8, UPT, UPT, UR11, UR8, URZ ;  /* 0x000000080b087290 */ /* 0x000fd8000fffe0ff */
.L_x_2226:
        /* <DEDUP_REMOVED lines=20> */
.L_x_2227:
[----:B------:R-:W1:Y:S01]  /*0f90*/  LDCU UR58, c[0x0][0x434] ;  /* 0x00008680ff3a77ac */ /* 0x000e620008000800 */
[----:B------:R-:W-:-:S04]  /*0fa0*/  UIMAD UR9, UR23, UR31, UR24 ;  /* 0x0000001f170972a4 */ /* 0x000fc8000f8e0218 */
[----:B-1----:R-:W-:Y:S02]  /*0fb0*/  UIMAD UR58, UR9, UR58, URZ ;  /* 0x0000003a093a72a4 */ /* 0x002fe4000f8e02ff */
.L_x_2228:
        /* <DEDUP_REMOVED lines=11> */
.L_x_2229:
[----:B------:R-:W1:Y:S01]  /*1070*/  LDCU UR57, c[0x0][0x444] ;  /* 0x00008880ff3977ac */ /* 0x000e620008000800 */
[----:B------:R-:W-:-:S04]  /*1080*/  UIMAD UR9, UR23, UR31, UR24 ;  /* 0x0000001f170972a4 */ /* 0x000fc8000f8e0218 */
[----:B-1----:R-:W-:-:S12]  /*1090*/  UIMAD UR57, UR9, UR57, URZ ;  /* 0x00000039093972a4 */ /* 0x002fd8000f8e02ff */
.L_x_2230:
        /* <DEDUP_REMOVED lines=32> */
[----:B------:R-:W-:Y:S02]  /*12a0*/  IMAD.U32 R8, RZ, RZ, UR8 ;  /* 0x00000008ff087e24 */ /* 0x000fe4000f8e00ff */
[----:B------:R-:W-:Y:S01]  /*12b0*/  IMAD.U32 R14, RZ, RZ, UR10 ;  /* 0x0000000aff0e7e24 */ /* 0x000fe2000f8e00ff */
[----:B------:R-:W-:Y:S01]  /*12c0*/  UIMAD UR16, UR48, UR9, UR16 ;  /* 0x00000009301072a4 */ /* 0x000fe2000f8e0210 */
[----:B------:R-:W-:Y:S01]  /*12d0*/  IMAD.WIDE.U32 R8, R8, UR48, R10 ;  /* 0x0000003008087c25 */ /* 0x000fe2000f8e000a */
[----:B--2---:R-:W-:-:S03]  /*12e0*/  UIMAD.WIDE UR58, UR58, 0x4, UR62 ;  /* 0x000000043a3a78a5 */ /* 0x004fc6000f8e023e */
[----:B------:R-:W-:Y:S01]  /*12f0*/  IMAD.U32 R10, RZ, RZ, UR11 ;  /* 0x0000000bff0a7e24 */ /* 0x000fe2000f8e00ff */
[----:B------:R-:W-:Y:S01]  /*1300*/  IADD3 R9, PT, PT, R9, UR16, RZ ;  /* 0x0000001009097c10 */ /* 0x000fe2000fffe0ff */
[----:B------:R-:W-:Y:S01]  /*1310*/  IMAD R11, R6, UR47, RZ ;  /* 0x0000002f060b7c24 */ /* 0x000fe2000f8e02ff */
[----:B------:R-:W1:Y:S01]  /*1320*/  LDCU.64 UR10, c[0x0][0x550] ;  /* 0x0000aa00ff0a77ac */ /* 0x000e620008000a00 */
[----:B------:R-:W-:Y:S02]  /*1330*/  IMAD.WIDE.U32 R14, R14, UR24, R8 ;  /* 0x000000180e0e7c25 */ /* 0x000fe4000f8e0008 */
[----:B------:R-:W2:Y:S01]  /*1340*/  LDCU.64 UR16, c[0x0][0x3c8] ;  /* 0x00007900ff1077ac */ /* 0x000ea20008000a00 */
[----:B------:R-:W3:Y:S01]  /*1350*/  LDC.64 R8, c[0x0][0x5f8] ;  /* 0x00017e00ff087b82 */ /* 0x000ee20000000a00 */
[----:B------:R-:W-:Y:S01]  /*1360*/  IMAD R15, R10, UR24, R15 ;  /* 0x000000180a0f7c24 */ /* 0x000fe2000f8e020f */
[----:B------:R-:W-:Y:S01]  /*1370*/  UIMAD UR47, UR31, UR60, URZ ;  /* 0x0000003c1f2f72a4 */ /* 0x000fe2000f8e02ff */
[----:B------:R-:W-:Y:S01]  /*1380*/  IMAD R10, R7, UR48, R11 ;  /* 0x00000030070a7c24 */ /* 0x000fe2000f8e020b */
[----:B------:R-:W-:Y:S01]  /*1390*/  USHF.L.U32 UR48, UR8, 0x5, URZ ;  /* 0x0000000508307899 */ /* 0x000fe200080006ff */
[C---:B------:R-:W-:Y:S01]  /*13a0*/  IMAD.WIDE.U32 R14, R18.reuse, UR8, R14 ;  /* 0x00000008120e7c25 */ /* 0x040fe2000f8e000e */
[----:B------:R-:W4:Y:S02]  /*13b0*/  LDCU.64 UR60, c[0x0][0x5e8] ;  /* 0x0000bd00ff3c77ac */ /* 0x000f240008000a00 */
[----:B------:R-:W-:Y:S01]  /*13c0*/  IADD3.X R13, PT, PT, R13, UR46, R10, P0, !PT ;  /* 0x0000002e0d0d7c10 */ /* 0x000fe200087fe40a */
[----:B------:R-:W-:Y:S01]  /*13d0*/  IMAD R230, R18, UR9, R15 ;  /* 0x0000000912e67c24 */ /* 0x000fe2000f8e020f */
[----:B------:R-:W-:Y:S01]  /*13e0*/  USHF.L.U64.HI UR46, UR8, 0x5, UR9 ;  /* 0x00000005082e7899 */ /* 0x000fe20008010209 */
[----:B------:R-:W5:Y:S01]  /*13f0*/  LDCU.64 UR8, c[0x0][0x380] ;  /* 0x00007000ff0877ac */ /* 0x000f620008000a00 */
[----:B-1----:R-:W-:-:S02]  /*1400*/  LEA R231, P2, R14, UR10, 0x1 ;  /* 0x0000000a0ee77c11 */ /* 0x002fc4000f8408ff */
[----:B--2---:R-:W-:Y:S01]  /*1410*/  MOV R10, UR16 ;  /* 0x00000010000a7c02 */ /* 0x004fe20008000f00 */
[----:B------:R-:W-:Y:S01]  /*1420*/  USHF.L.U32 UR54, UR47, 0x6, URZ ;  /* 0x000000062f367899 */ /* 0x000fe200080006ff */
[----:B------:R-:W-:-:S03]  /*1430*/  LEA.HI.X R230, R14, UR11, R230, 0x1, P2 ;  /* 0x0000000b0ee67c11 */ /* 0x000fc600090f0ce6 */
[----:B------:R-:W-:Y:S01]  /*1440*/  IMAD.WIDE.U32 R10, R10, UR24, R12 ;  /* 0x000000180a0a7c25 */ /* 0x000fe2000f8e000c */
[----:B------:R-:W-:-:S03]  /*1450*/  SHF.R.U32.HI R12, RZ, 0x5, R3 ;  /* 0x00000005ff0c7819 */ /* 0x000fc60000011603 */
[----:B---3--:R-:W-:-:S04]  /*1460*/  IMAD.WIDE.U32 R16, R8, UR21, RZ ;  /* 0x0000001508107c25 */ /* 0x008fc8000f8e00ff */
[----:B------:R-:W-:Y:S01]  /*1470*/  IMAD.U32 R13, RZ, RZ, UR17 ;  /* 0x00000011ff0d7e24 */ /* 0x000fe2000f8e00ff */
[----:B------:R-:W1:Y:S01]  /*1480*/  LDCU.64 UR16, c[0x0][0x570] ;  /* 0x0000ae00ff1077ac */ /* 0x000e620008000a00 */
[----:B------:R-:W-:Y:S01]  /*1490*/  IMAD R12, R12, UR47, R233 ;  /* 0x0000002f0c0c7c24 */ /* 0x000fe2000f8e02e9 */
[----:B------:R-:W-:Y:S01]  /*14a0*/  SEL R8, R16, RZ, P3 ;  /* 0x000000ff10087207 */ /* 0x000fe20001800000 */
[----:B------:R-:W-:Y:S01]  /*14b0*/  IMAD R9, R9, UR21, R17 ;  /* 0x0000001509097c24 */ /* 0x000fe2000f8e0211 */
[----:B------:R-:W-:Y:S01]  /*14c0*/  IADD3 R16, PT, PT, R18, 0x40, RZ ;  /* 0x0000004012107810 */ /* 0x000fe20007ffe0ff */
[----:B------:R-:W-:Y:S01]  /*14d0*/  IMAD R15, R13, UR24, R11 ;  /* 0x000000180d0f7c24 */ /* 0x000fe2000f8e020b */
[----:B------:R-:W-:Y:S01]  /*14e0*/  IADD3 R8, P1, P0, R12, UR55, R8 ;  /* 0x000000370c087c10 */ /* 0x000fe2000f83e008 */
[----:B------:R-:W-:Y:S01]  /*14f0*/  IMAD.MOV.U32 R14, RZ, RZ, R10 ;  /* 0x000000ffff0e7224 */ /* 0x000fe200078e000a */
[----:B------:R-:W-:Y:S01]  /*1500*/  SHF.R.S32.HI R12, RZ, 0x1f, R12 ;  /* 0x0000001fff0c7819 */ /* 0x000fe2000001140c */
[----:B------:R-:W-:Y:S01]  /*1510*/  VIADD R17, R18, 0x20 ;  /* 0x0000002012117836 */ /* 0x000fe20000000000 */
[----:B------:R-:W-:-:S02]  /*1520*/  SEL R9, R9, RZ, P3 ;  /* 0x000000ff09097207 */ /* 0x000fc40001800000 */
[----:B------:R-:W-:Y:S02]  /*1530*/  MOV R10, UR54 ;  /* 0x00000036000a7c02 */ /* 0x000fe40008000f00 */
[----:B------:R-:W-:Y:S01]  /*1540*/  IADD3.X R11, PT, PT, R12, UR53, R9, P1, P0 ;  /* 0x000000350c0b7c10 */ /* 0x000fe20008fe0409 */
[----:B------:R-:W-:Y:S01]  /*1550*/  IMAD.WIDE.U32 R12, R18, R6, R14 ;  /* 0x00000006120c7225 */ /* 0x000fe200078e000e */
[----:B------:R-:W-:Y:S01]  /*1560*/  IADD3 R9, P0, PT, R8, UR54, RZ ;  /* 0x0000003608097c10 */ /* 0x000fe2000ff1e0ff */
[----:B----4-:R-:W-:Y:S02]  /*1570*/  UIMAD.WIDE UR54, UR57, 0x4, UR60 ;  /* 0x00000004393678a5 */ /* 0x010fe4000f8e023c */
[----:B------:R-:W-:Y:S01]  /*1580*/  IMAD R227, R18, R7, R13 ;  /* 0x0000000712e37224 */ /* 0x000fe200078e020d */
[----:B-----5:R-:W-:Y:S01]  /*1590*/  LEA R228, P1, R12, UR8, 0x1 ;  /* 0x000000080ce47c11 */ /* 0x020fe2000f8208ff */
[----:B------:R-:W-:Y:S01]  /*15a0*/  VIADD R15, R18, 0x60 ;  /* 0x00000060120f7836 */ /* 0x000fe20000000000 */
[----:B------:R-:W-:-:S02]  /*15b0*/  LEA.HI.X.SX32 R8, R10, R11, 0x1, P0 ;  /* 0x0000000b0a087211 */ /* 0x000fc400000f0eff */
[C---:B-1----:R-:W-:Y:S02]  /*15c0*/  LEA R242, P0, R9.reuse, UR16, 0x2 ;  /* 0x0000001009f27c11 */ /* 0x042fe4000f8010ff */
[----:B------:R-:W-:Y:S02]  /*15d0*/  LEA.HI.X R227, R12, UR9, R227, 0x1, P1 ;  /* 0x000000090ce37c11 */ /* 0x000fe400088f0ce3 */
[----:B------:R-:W-:Y:S01]  /*15e0*/  LEA.HI.X R243, R9, UR17, R8, 0x2, P0 ;  /* 0x0000001109f37c11 */ /* 0x000fe200080f1408 */
[----:B------:R-:W-:Y:S01]  /*15f0*/  UMOV UR17, UR55 ;  /* 0x0000003700117c82 */ /* 0x000fe20008000000 */
[----:B------:R-:W-:Y:S02]  /*1600*/  SHF.L.U64.HI R12, R6, 0x5, R7 ;  /* 0x00000005060c7819 */ /* 0x000fe40000010207 */
        /* <DEDUP_REMOVED lines=19> */
.L_x_2232:
[----:B------:R-:W1:Y:S01]  /*1740*/  LDCU.64 UR10, c[0x0][0x5c0] ;  /* 0x0000b800ff0a77ac */ /* 0x000e620008000a00 */
[----:B------:R-:W-:-:S04]  /*1750*/  UIADD3 UR5, UPT, UPT, UR37, UR39, URZ ;  /* 0x0000002725057290 */ /* 0x000fc8000fffe0ff */
[----:B-1----:R-:W-:Y:S02]  /*1760*/  UIMAD.WIDE.U32 UR16, UR5, UR10, URZ ;  /* 0x0000000a051072a5 */ /* 0x002fe4000f8e00ff */
[----:B------:R-:W-:-:S04]  /*1770*/  UIMAD UR5, UR5, UR11, URZ ;  /* 0x0000000b050572a4 */ /* 0x000fc8000f8e02ff */
[----:B------:R-:W-:-:S06]  /*1780*/  UIADD3 UR5, UPT, UPT, UR17, UR5, URZ ;  /* 0x0000000511057290 */ /* 0x000fcc000fffe0ff */
[----:B------:R-:W-:Y:S02]  /*1790*/  MOV R2, UR5 ;  /* 0x0000000500027c02 */ /* 0x000fe40008000f00 */
.L_x_2233:
        /* <DEDUP_REMOVED lines=12> */
.L_x_2234:
[----:B------:R-:W1:Y:S01]  /*1860*/  LDCU.64 UR8, c[0x0][0x5c8] ;  /* 0x0000b900ff0877ac */ /* 0x000e620008000a00 */
[----:B------:R-:W-:-:S04]  /*1870*/  UIADD3 UR37, UPT, UPT, UR37, UR39, URZ ;  /* 0x0000002725257290 */ /* 0x000fc8000fffe0ff */
[----:B-1----:R-:W-:Y:S02]  /*1880*/  UIMAD.WIDE.U32 UR14, UR37, UR8, URZ ;  /* 0x00000008250e72a5 */ /* 0x002fe4000f8e00ff */
[----:B------:R-:W-:-:S04]  /*1890*/  UIMAD UR37, UR37, UR9, URZ ;  /* 0x00000009252572a4 */ /* 0x000fc8000f8e02ff */
[----:B------:R-:W-:-:S06]  /*18a0*/  UIADD3 UR37, UPT, UPT, UR15, UR37, URZ ;  /* 0x000000250f257290 */ /* 0x000fcc000fffe0ff */
[----:B------:R-:W-:Y:S02]  /*18b0*/  MOV R3, UR37 ;  /* 0x0000002500037c02 */ /* 0x000fe40008000f00 */
.L_x_2235:
        /* <DEDUP_REMOVED lines=30> */
.L_x_2237:
[----:B------:R-:W-:Y:S05]  /*1aa0*/  BSYNC.RECONVERGENT B0 ;  /* 0x0000000000007941 */ /* 0x000fea0003800200 */
.L_x_2236:
        /* <DEDUP_REMOVED lines=16> */
.L_x_2239:
[----:B------:R-:W-:Y:S05]  /*1bb0*/  BSYNC.RECONVERGENT B0 ;  /* 0x0000000000007941 */ /* 0x000fea0003800200 */
.L_x_2238:
        /* <DEDUP_REMOVED lines=16> */
.L_x_2241:
[----:B------:R-:W-:Y:S05]  /*1cc0*/  BSYNC.RECONVERGENT B0 ;  /* 0x0000000000007941 */ /* 0x000fea0003800200 */
.L_x_2240:
        /* <DEDUP_REMOVED lines=15> */
.L_x_2243:
[----:B------:R-:W-:Y:S05]  /*1dc0*/  BSYNC.RECONVERGENT B0 ;  /* 0x0000000000007941 */ /* 0x000fea0003800200 */
.L_x_2242:
        /* <DEDUP_REMOVED lines=25> */
.L_x_2245:
[----:B------:R-:W-:Y:S05]  /*1f60*/  BSYNC.RECONVERGENT B0 ;  /* 0x0000000000007941 */ /* 0x000fea0003800200 */
.L_x_2244:
        /* <DEDUP_REMOVED lines=16> */
.L_x_2247:
[----:B------:R-:W-:Y:S05]  /*2070*/  BSYNC.RECONVERGENT B0 ;  /* 0x0000000000007941 */ /* 0x000fea0003800200 */
.L_x_2246:
        /* <DEDUP_REMOVED lines=16> */
.L_x_2249:
[----:B------:R-:W-:Y:S05]  /*2180*/  BSYNC.RECONVERGENT B0 ;  /* 0x0000000000007941 */ /* 0x000fea0003800200 */
.L_x_2248:
        /* <DEDUP_REMOVED lines=16> */
.L_x_2231:
        /* <DEDUP_REMOVED lines=30> */
.L_x_2252:
[----:B------:R2:W-:Y:S04]  /*2470*/  STS.128 [R14+0x8000], RZ ;  /* 0x008000ff0e007388 */ /* 0x0005e80000000c00 */
[----:B------:R2:W-:Y:S02]  /*2480*/  STS.128 [R14+0xa000], RZ ;  /* 0x00a000ff0e007388 */ /* 0x0005e40000000c00 */
.L_x_2253:
[----:B------:R-:W-:Y:S05]  /*2490*/  BSYNC.RECONVERGENT B0 ;  /* 0x0000000000007941 */ /* 0x000fea0003800200 */
.L_x_2251:
        /* <DEDUP_REMOVED lines=23> */
.L_x_2255:
[----:B------:R-:W-:Y:S05]  /*2610*/  BSYNC.RECONVERGENT B0 ;  /* 0x0000000000007941 */ /* 0x000fea0003800200 */
.L_x_2254:
        /* <DEDUP_REMOVED lines=21> */
.L_x_2257:
[----:B------:R1:W-:Y:S04]  /*2770*/  STS.128 [R240], RZ ;  /* 0x000000fff0007388 */ /* 0x0003e80000000c00 */
[----:B------:R1:W-:Y:S02]  /*2780*/  STS.128 [R240+0x2000], RZ ;  /* 0x002000fff0007388 */ /* 0x0003e40000000c00 */
.L_x_2258:
[----:B------:R-:W-:Y:S05]  /*2790*/  BSYNC.RECONVERGENT B0 ;  /* 0x0000000000007941 */ /* 0x000fea0003800200 */
.L_x_2256:
        /* <DEDUP_REMOVED lines=40> */
.L_x_2260:
[----:B------:R-:W-:Y:S05]  /*2a20*/  BSYNC.RECONVERGENT B0 ;  /* 0x0000000000007941 */ /* 0x000fea0003800200 */
.L_x_2259:
        /* <DEDUP_REMOVED lines=36> */
.L_x_2262:
[----:B------:R2:W-:Y:S04]  /*2c70*/  STS.128 [R14+0xc000], RZ ;  /* 0x00c000ff0e007388 */ /* 0x0005e80000000c00 */
[----:B------:R2:W-:Y:S02]  /*2c80*/  STS.128 [R14+0x10000], RZ ;  /* 0x010000ff0e007388 */ /* 0x0005e40000000c00 */
.L_x_2263:
[----:B------:R-:W-:Y:S05]  /*2c90*/  BSYNC.RECONVERGENT B0 ;  /* 0x0000000000007941 */ /* 0x000fea0003800200 */
.L_x_2261:
        /* <DEDUP_REMOVED lines=29> */
.L_x_2265:
[----:B------:R-:W-:Y:S05]  /*2e70*/  BSYNC.RECONVERGENT B0 ;  /* 0x0000000000007941 */ /* 0x000fea0003800200 */
.L_x_2264:
        /* <DEDUP_REMOVED lines=26> */
.L_x_2267:
[----:B------:R-:W-:Y:S05]  /*3020*/  BSYNC.RECONVERGENT B0 ;  /* 0x0000000000007941 */ /* 0x000fea0003800200 */
.L_x_2266:
        /* <DEDUP_REMOVED lines=26> */
.L_x_2269:
[----:B------:R-:W-:Y:S05]  /*31d0*/  BSYNC.RECONVERGENT B0 ;  /* 0x0000000000007941 */ /* 0x000fea0003800200 */
.L_x_2268:
        /* <DEDUP_REMOVED lines=14> */
[----:B------:R-:W-:Y:S02]  /*32c0*/  IMAD.MOV.U32 R4, RZ, RZ, R16 ;  /* 0x000000ffff047224 */ /* 0x000fe400078e0010 */
        /* <DEDUP_REMOVED lines=19> */
.L_x_2271:
[----:B------:R2:W-:Y:S04]  /*3400*/  STS.128 [R14+0x14000], RZ ;  /* 0x014000ff0e007388 */ /* 0x0005e80000000c00 */
[----:B------:R2:W-:Y:S02]  /*3410*/  STS.128 [R14+0x18000], RZ ;  /* 0x018000ff0e007388 */ /* 0x0005e40000000c00 */
.L_x_2272:
[----:B------:R-:W-:Y:S05]  /*3420*/  BSYNC.RECONVERGENT B0 ;  /* 0x0000000000007941 */ /* 0x000fea0003800200 */
.L_x_2270:
[----:B------:R1:W-:Y:S01]  /*3430*/  @P5 STS.128 [R14+0x15000], RZ ;  /* 0x015000ff0e005388 */ /* 0x0003e20000000c00 */
[----:B------:R-:W-:Y:S03]  /*3440*/  BSSY.RECONVERGENT B0, `(.L_x_2273) ;  /* 0x0000019000007945 */ /* 0x000fe60003800200 */
[----:B------:R1:W-:Y:S01]  /*3450*/  @P5 STS.128 [R14+0x19000], RZ ;  /* 0x019000ff0e005388 */ /* 0x0003e20000000c00 */
[----:B------:R-:W-:Y:S05]  /*3460*/  @P5 BRA `(.L_x_2274) ;  /* 0x0000000000585947 */ /* 0x000fea0003800000 */
[----:B------:R-:W3:Y:S01]  /*3470*/  LDCU UR10, c[0x0][0x440] ;  /* 0x00008800ff0a77ac */ /* 0x000ee20008000800 */
[----:B------:R-:W-:Y:S01]  /*3480*/  MOV R5, R2 ;  /* 0x0000000200057202 */ /* 0x000fe20000000f00 */
[----:B------:R-:W-:Y:S01]  /*3490*/  IMAD R0, R10, UR12, RZ ;  /* 0x0000000c0a007c24 */ /* 0x000fe2000f8e02ff */
[----:B------:R-:W4:Y:S01]  /*34a0*/  LDCU.64 UR8, c[0x0][0x390] ;  /* 0x00007200ff0877ac */ /* 0x000f220008000a00 */
[----:B------:R-:W-:Y:S02]  /*34b0*/  IMAD.MOV.U32 R4, RZ, RZ, R16 ;  /* 0x000000ffff047224 */ /* 0x000fe400078e0010 */
[C---:B------:R-:W-:Y:S02]  /*34c0*/  IMAD R0, R11.reuse, UR13, R0 ;  /* 0x0000000d0b007c24 */ /* 0x040fe4000f8e0200 */
[----:B------:R-:W-:-:S04]  /*34d0*/  IMAD.WIDE.U32 R4, R11, UR12, R4 ;  /* 0x0000000c0b047c25 */ /* 0x000fc8000f8e0004 */
        /* <DEDUP_REMOVED lines=15> */
.L_x_2274:
[----:B------:R-:W-:Y:S05]  /*35d0*/  BSYNC.RECONVERGENT B0 ;  /* 0x0000000000007941 */ /* 0x000fea0003800200 */
.L_x_2273:
[----:B------:R1:W-:Y:S01]  /*35e0*/  @P4 STS.128 [R14+0x16000], RZ ;  /* 0x016000ff0e004388 */ /* 0x0003e20000000c00 */
[----:B------:R-:W-:Y:S03]  /*35f0*/  BSSY.RECONVERGENT B0, `(.L_x_2275) ;  /* 0x0000019000007945 */ /* 0x000fe60003800200 */
[----:B------:R1:W-:Y:S01]  /*3600*/  @P4 STS.128 [R14+0x1a000], RZ ;  /* 0x01a000ff0e004388 */ /* 0x0003e20000000c00 */
[----:B------:R-:W-:Y:S05]  /*3610*/  @P4 BRA `(.L_x_2276) ;  /* 0x0000000000584947 */ /* 0x000fea0003800000 */
[----:B------:R-:W2:Y:S01]  /*3620*/  LDCU UR10, c[0x0][0x440] ;  /* 0x00008800ff0a77ac */ /* 0x000ea20008000800 */
[----:B------:R-:W-:Y:S01]  /*3630*/  MOV R5, R2 ;  /* 0x0000000200057202 */ /* 0x000fe20000000f00 */
[----:B------:R-:W-:Y:S01]  /*3640*/  IMAD R0, R6, UR12, RZ ;  /* 0x0000000c06007c24 */ /* 0x000fe2000f8e02ff */
[----:B------:R-:W4:Y:S01]  /*3650*/  LDCU.64 UR8, c[0x0][0x390] ;  /* 0x00007200ff0877ac */ /* 0x000f220008000a00 */
[----:B------:R-:W-:Y:S02]  /*3660*/  IMAD.MOV.U32 R4, RZ, RZ, R16 ;  /* 0x000000ffff047224 */ /* 0x000fe400078e0010 */
[C---:B------:R-:W-:Y:S02]  /*3670*/  IMAD R0, R7.reuse, UR13, R0 ;  /* 0x0000000d07007c24 */ /* 0x040fe4000f8e0200 */
[----:B------:R-:W-:-:S04]  /*3680*/  IMAD.WIDE.U32 R4, R7, UR12, R4 ;  /* 0x0000000c07047c25 */ /* 0x000fc8000f8e0004 */
[----:B------:R-:W-:Y:S01]  /*3690*/  IMAD.IADD R0, R5, 0x1, R0 ;  /* 0x0000000105007824 */ /* 0x000fe200078e0200 */
        /* <DEDUP_REMOVED lines=14> */
.L_x_2276:
[----:B------:R-:W-:Y:S05]  /*3780*/  BSYNC.RECONVERGENT B0 ;  /* 0x0000000000007941 */ /* 0x000fea0003800200 */
.L_x_2275:
[----:B------:R1:W-:Y:S01]  /*3790*/  @P3 STS.128 [R14+0x17000], RZ ;  /* 0x017000ff0e003388 */ /* 0x0003e20000000c00 */
[----:B------:R-:W-:Y:S03]  /*37a0*/  BSSY.RECONVERGENT B0, `(.L_x_2277) ;  /* 0x0000019000007945 */ /* 0x000fe60003800200 */
[----:B------:R1:W-:Y:S01]  /*37b0*/  @P3 STS.128 [R14+0x1b000], RZ ;  /* 0x01b000ff0e003388 */ /* 0x0003e20000000c00 */
[----:B------:R-:W-:Y:S05]  /*37c0*/  @P3 BRA `(.L_x_2278) ;  /* 0x0000000000583947 */ /* 0x000fea0003800000 */
[----:B------:R-:W3:Y:S01]  /*37d0*/  LDCU UR10, c[0x0][0x440] ;  /* 0x00008800ff0a77ac */ /* 0x000ee20008000800 */
[----:B------:R-:W-:Y:S01]  /*37e0*/  MOV R5, R2 ;  /* 0x0000000200057202 */ /* 0x000fe20000000f00 */
        /* <DEDUP_REMOVED lines=20> */
.L_x_2278:
[----:B------:R-:W-:Y:S05]  /*3930*/  BSYNC.RECONVERGENT B0 ;  /* 0x0000000000007941 */ /* 0x000fea0003800200 */
.L_x_2277:
[----:B------:R-:W4:Y:S01]  /*3940*/  LDCU.64 UR10, c[0x0][0x538] ;  /* 0x0000a700ff0a77ac */ /* 0x000f220008000a00 */
[----:B------:R-:W1:Y:S01]  /*3950*/  LDC.64 R4, c[0x0][0x528] ;  /* 0x00014a00ff047b82 */ /* 0x000e620000000a00 */
[C---:B------:R-:W-:Y:S01]  /*3960*/  IMAD.SHL.U32 R0, R3.reuse, 0x40, RZ ;  /* 0x0000004003007824 */ /* 0x040fe200078e00ff */
[----:B---3--:R-:W-:Y:S01]  /*3970*/  SHF.R.U32.HI R10, RZ, 0x4, R3 ;  /* 0x00000004ff0a7819 */ /* 0x008fe20000011603 */
[----:B------:R-:W-:Y:S01]  /*3980*/  IMAD.SHL.U32 R11, R3, 0x2, RZ ;  /* 0x00000002030b7824 */ /* 0x000fe200078e00ff */
[----:B------:R-:W0:Y:S01]  /*3990*/  LDGDEPBAR ;  /* 0x00000000000079af */ /* 0x000e220000000000 */
[----:B----4-:R-:W-:-:S04]  /*39a0*/  UISETP.NE.U32.AND UP0, UPT, UR10, URZ, UPT ;  /* 0x000000ff0a00728c */ /* 0x010fc8000bf05070 */
[----:B------:R-:W-:Y:S01]  /*39b0*/  UISETP.NE.AND.EX UP0, UPT, UR11, URZ, UPT, UP0 ;  /* 0x000000ff0b00728c */ /* 0x000fe2000bf05300 */
[----:B-1----:R-:W3:Y:S05]  /*39c0*/  LDG.E.64 R8, desc[UR34][R4.64+0x8] ;  /* 0x0000082204087981 */ /* 0x002eea000c1e1b00 */
[----:B------:R-:W-:-:S05]  /*39d0*/  PLOP3.LUT P0, PT, PT, PT, UP0, 0x80, 0x8 ;  /* 0x000000000008781c */ /* 0x000fca0003f0f008 */
[----:B------:R-:W1:Y:S01]  /*39e0*/  @UP0 LDCU.64 UR8, c[0x0][0x540] ;  /* 0x0000a800ff0807ac */ /* 0x000e620008000a00 */
[----:B------:R-:W-:Y:S01]  /*39f0*/  @UP0 UMOV UR12, UR24 ;  /* 0x00000018000c0c82 */ /* 0x000fe20008000000 */
[----:B------:R-:W-:Y:S01]  /*3a00*/  @UP0 UMOV UR13, URZ ;  /* 0x000000ff000d0c82 */ /* 0x000fe20008000000 */
[----:B------:R-:W4:Y:S01]  /*3a10*/  LDG.E.64 R4, desc[UR34][R4.64] ;  /* 0x0000002204047981 */ /* 0x000f22000c1e1b00 */
[----:B-1----:R-:W-:Y:S01]  /*3a20*/  @UP0 UIMAD.WIDE.U32 UR12, UR23, UR8, UR12 ;  /* 0x00000008170c02a5 */ /* 0x002fe2000f8e000c */
        /* <DEDUP_REMOVED lines=9> */
[----:B--2---:R-:W-:Y:S01]  /*3ac0*/  IMAD.U32 R6, RZ, RZ, UR10 ;  /* 0x0000000aff067e24 */ /* 0x004fe2000f8e00ff */
[----:B------:R-:W1:Y:S03]  /*3ad0*/  @UP0 LDCU UR12, c[0x0][0x458] ;  /* 0x00008b00ff0c07ac */ /* 0x000e660008000800 */
[----:B------:R-:W-:Y:S01]  /*3ae0*/  IMAD.U32 R7, RZ, RZ, UR11 ;  /* 0x0000000bff077e24 */ /* 0x000fe2000f8e00ff */
[----:B------:R-:W-:Y:S01]  /*3af0*/  LOP3.LUT R20, R2, 0x38, R20, 0xf8, !PT ;  /* 0x0000003802147812 */ /* 0x000fe200078ef814 */
[----:B------:R-:W-:Y:S01]  /*3b00*/  IMAD.MOV.U32 R211, RZ, RZ, 0x20 ;  /* 0x00000020ffd37424 */ /* 0x000fe200078e00ff */
[----:B------:R-:W-:Y:S01]  /*3b10*/  LOP3.LUT R10, R10, 0x10, R3, 0xf8, !PT ;  /* 0x000000100a0a7812 */ /* 0x000fe200078ef803 */
[----:B------:R-:W-:Y:S01]  /*3b20*/  IMAD.U32 R226, RZ, RZ, UR5 ;  /* 0x00000005ffe27e24 */ /* 0x000fe2000f8e00ff */
[----:B------:R1:W2:Y:S01]  /*3b30*/  @P0 LDG.E R6, desc[UR34][R6.64] ;  /* 0x0000002206060981 */ /* 0x0002a2000c1e1900 */
[----:B------:R-:W-:Y:S01]  /*3b40*/  LOP3.LUT R11, R11, 0x1e0, R13, 0xf8, !PT ;  /* 0x000001e00b0b7812 */ /* 0x000fe200078ef80d */
[----:B------:R-:W-:Y:S01]  /*3b50*/  IMAD.MOV.U32 R234, RZ, RZ, R240 ;  /* 0x000000ffffea7224 */ /* 0x000fe200078e00f0 */
[----:B------:R-:W-:Y:S01]  /*3b60*/  LOP3.LUT R2, R0, 0x200, RZ, 0xc0, !PT ;  /* 0x0000020000027812 */ /* 0x000fe200078ec0ff */
[----:B------:R-:W-:Y:S01]  /*3b70*/  IMAD.MOV.U32 R225, RZ, RZ, 0x4 ;  /* 0x00000004ffe17424 */ /* 0x000fe200078e00ff */
[----:B------:R-:W-:-:S02]  /*3b80*/  LOP3.LUT R10, R10, R20, RZ, 0x3c, !PT ;  /* 0x000000140a0a7212 */ /* 0x000fc400078e3cff */
[----:B------:R-:W-:Y:S02]  /*3b90*/  CS2R R158, SRZ ;  /* 0x00000000009e7805 */ /* 0x000fe4000001ff00 */
[----:B------:R-:W-:Y:S02]  /*3ba0*/  LOP3.LUT R13, R20, 0x8, R13, 0x78, !PT ;  /* 0x00000008140d7812 */ /* 0x000fe400078e780d */
[----:B------:R-:W-:Y:S02]  /*3bb0*/  CS2R R156, SRZ ;  /* 0x00000000009c7805 */ /* 0x000fe4000001ff00 */
[----:B------:R-:W-:Y:S02]  /*3bc0*/  SEL R212, R212, 0xffffffc0, !P2 ;  /* 0xffffffc0d4d47807 */ /* 0x000fe40005000000 */
        /* <DEDUP_REMOVED lines=15> */
[----:B-1----:R-:W2:Y:S01]  /*3cc0*/  @P0 MUFU.RCP R7, UR12 ;  /* 0x0000000c00070d08 */ /* 0x002ea20008001000 */
[----:B------:R-:W-:Y:S01]  /*3cd0*/  UIMAD UR12, UR23, UR31, UR24 ;  /* 0x0000001f170c72a4 */ /* 0x000fe2000f8e0218 */
[----:B------:R-:W-:Y:S02]  /*3ce0*/  CS2R R124, SRZ ;  /* 0x00000000007c7805 */ /* 0x000fe4000001ff00 */
[----:B------:R-:W-:Y:S02]  /*3cf0*/  CS2R R130, SRZ ;  /* 0x0000000000827805 */ /* 0x000fe4000001ff00 */
[----:B------:R-:W-:Y:S01]  /*3d00*/  CS2R R128, SRZ ;  /* 0x0000000000807805 */ /* 0x000fe2000001ff00 */
[----:B------:R-:W-:Y:S01]  /*3d10*/  USHF.L.U32 UR12, UR12, 0x5, URZ ;  /* 0x000000050c0c7899 */ /* 0x000fe200080006ff */
[----:B------:R-:W-:Y:S02]  /*3d20*/  CS2R R122, SRZ ;  /* 0x00000000007a7805 */ /* 0x000fe4000001ff00 */
[----:B------:R-:W-:-:S02]  /*3d30*/  CS2R R120, SRZ ;  /* 0x0000000000787805 */ /* 0x000fc4000001ff00 */
[----:B------:R-:W-:Y:S01]  /*3d40*/  CS2R R118, SRZ ;  /* 0x0000000000767805 */ /* 0x000fe2000001ff00 */
[----:B------:R-:W-:Y:S01]  /*3d50*/  USHF.R.S32.HI UR14, URZ, 0x1f, UR12 ;  /* 0x0000001fff0e7899 */ /* 0x000fe2000801140c */
        /* <DEDUP_REMOVED lines=8> */
[----:B------:R-:W-:Y:S02]  /*3de0*/  LEA R210, R210, UR25, 0x1 ;  /* 0x00000019d2d27c11 */ /* 0x000fe4000f8e08ff */
[----:B------:R-:W-:Y:S02]  /*3df0*/  CS2R R112, SRZ ;  /* 0x0000000000707805 */ /* 0x000fe4000001ff00 */
[----:B------:R-:W-:-:S02]  /*3e00*/  LOP3.LUT R2, R2, R13, RZ, 0xfc, !PT ;  /* 0x0000000d02027212 */ /* 0x000fc400078efcff */
[----:B------:R-:W-:Y:S02]  /*3e10*/  CS2R R106, SRZ ;  /* 0x00000000006a7805 */ /* 0x000fe4000001ff00 */
[----:B------:R-:W-:Y:S01]  /*3e20*/  SEL R211, R211, 0xffffffe0, !P1 ;  /* 0xffffffe0d3d37807 */ /* 0x000fe20004800000 */
[----:B------:R-:W-:Y:S01]  /*3e30*/  IMAD.IADD R208, R212, 0x1, R210 ;  /* 0x00000001d4d07824 */ /* 0x000fe200078e02d2 */
[----:B------:R-:W-:Y:S02]  /*3e40*/  LEA R0, R0, UR25, 0x1 ;  /* 0x0000001900007c11 */ /* 0x000fe4000f8e08ff */
[----:B------:R-:W-:Y:S02]  /*3e50*/  CS2R R104, SRZ ;  /* 0x0000000000687805 */ /* 0x000fe4000001ff00 */
[----:B------:R-:W-:Y:S02]  /*3e60*/  LEA R2, R2, UR25, 0x1 ;  /* 0x0000001902027c11 */ /* 0x000fe4000f8e08ff */
[----:B------:R-:W-:-:S02]  /*3e70*/  CS2R R102, SRZ ;  /* 0x0000000000667805 */ /* 0x000fc4000001ff00 */
[----:B------:R-:W-:Y:S02]  /*3e80*/  IADD3 R226, PT, PT, -R226, UR36, -R11 ;  /* 0x00000024e2e27c10 */ /* 0x000fe4000fffe90b */
        /* <DEDUP_REMOVED lines=33> */
[C---:B------:R-:W-:Y:S01]  /*40a0*/  IMAD.IADD R209, R211.reuse, 0x1, R210 ;  /* 0x00000001d3d17824 */ /* 0x040fe200078e02d2 */
[----:B------:R-:W1:Y:S01]  /*40b0*/  LDCU UR8, c[0x0][0x440] ;  /* 0x00008800ff0877ac */ /* 0x000e620008000800 */
[----:B------:R-:W-:Y:S02]  /*40c0*/  IMAD.IADD R3, R211, 0x1, R208 ;  /* 0x00000001d3037824 */ /* 0x000fe400078e02d0 */
[----:B------:R-:W-:Y:S01]  /*40d0*/  VIADD R2, R2, UR16 ;  /* 0x0000001002027c36 */ /* 0x000fe20008000000 */
[----:B------:R-:W-:Y:S01]  /*40e0*/  UMOV UR23, URZ ;  /* 0x000000ff00177c82 */ /* 0x000fe20008000000 */
[----:B------:R-:W-:Y:S01]  /*40f0*/  UIADD3 UR5, UPT, UPT, UR5, -UR44, -UR36 ;  /* 0x8000002c05057290 */ /* 0x000fe2000fffe824 */
[----:B------:R-:W-:Y:S01]  /*4100*/  VIADD R0, R0, UR16 ;  /* 0x0000001000007c36 */ /* 0x000fe20008000000 */
[----:B------:R-:W1:Y:S01]  /*4110*/  LDCU UR11, c[0x0][0x504] ;  /* 0x0000a080ff0b77ac */ /* 0x000e620008000800 */
[----:B------:R-:W1:Y:S01]  /*4120*/  LDCU UR10, c[0x0][0x508] ;  /* 0x0000a100ff0a77ac */ /* 0x000e620008000800 */
[----:B------:R-:W1:Y:S01]  /*4130*/  LDCU UR9, c[0x0][0x3e0] ;  /* 0x00007c00ff0977ac */ /* 0x000e620008000800 */
[----:B------:R-:W1:Y:S01]  /*4140*/  LDCU UR13, c[0x0][0x45c] ;  /* 0x00008b80ff0d77ac */ /* 0x000e620008000800 */
[----:B------:R-:W-:Y:S01]  /*4150*/  USHF.L.U32 UR47, UR47, 0x3, URZ ;  /* 0x000000032f2f7899 */ /* 0x000fe200080006ff */
[----:B---3--:R-:W-:Y:S01]  /*4160*/  IADD3 R233, P4, P3, R8, UR12, R233 ;  /* 0x0000000c08e97c10 */ /* 0x008fe2000fb9e0e9 */
[----:B------:R-:W3:Y:S03]  /*4170*/  LDCU.U8 UR12, c[0x0][0x4f8] ;  /* 0x00009f00ff0c77ac */ /* 0x000ee60008000000 */
[----:B------:R-:W-:Y:S01]  /*4180*/  IADD3.X R232, PT, PT, R9, UR14, RZ, P4, P3 ;  /* 0x0000000e09e87c10 */ /* 0x000fe2000a7e64ff */
[----:B------:R-:W1:Y:S01]  /*4190*/  LDCU UR14, c[0x0][0x590] ;  /* 0x0000b200ff0e77ac */ /* 0x000e620008000800 */
[----:B----4-:R-:W-:-:S02]  /*41a0*/  R2UR UR64, R4 ;  /* 0x00000000044072ca */ /* 0x010fc400000e0000 */
[----:B------:R-:W-:Y:S01]  /*41b0*/  R2UR UR65, R5 ;  /* 0x00000000054172ca */ /* 0x000fe200000e0000 */
[----:B-1----:R-:W-:Y:S01]  /*41c0*/  USHF.L.U32 UR14, UR14, 0x6, URZ ;  /* 0x000000060e0e7899 */ /* 0x002fe200080006ff */
[----:B--2---:R-:W-:-:S05]  /*41d0*/  @P0 FMUL.FTZ R6, R6, R7 ;  /* 0x0000000706060220 */ /* 0x004fca0000410000 */
[----:B------:R-:W-:-:S04]  /*41e0*/  @P0 R2UR UR15, R6 ;  /* 0x00000000060f02ca */ /* 0x000fc800000e0000 */
        /* <DEDUP_REMOVED lines=11> */
[----:B------:R-:W-:Y:S01]  /*42a0*/  UIADD3 UR16, UPT, UPT, UR65, 0x646e171e, URZ ;  /* 0x646e171e41107890 */ /* 0x000fe2000fffe0ff */
[----:B---3--:R-:W-:-:S11]  /*42b0*/  @UP0 UMOV UR23, UR15 ;  /* 0x0000000f00170c82 */ /* 0x008fd60008000000 */
.L_x_2283:
        /* <DEDUP_REMOVED lines=217> */
.L_x_2279:
        /* <DEDUP_REMOVED lines=158> */
.L_x_2280:
[----:B------:R-:W1:Y:S01]  /*5a30*/  S2R R214, SR_TID.X ;  /* 0x0000000000d67919 */ /* 0x000e620000002100 */
[C---:B------:R-:W-:Y:S01]  /*5a40*/  FMUL.FTZ R250, R238.reuse, 1.4426950216293334961 ;  /* 0x3fb8aa3beefa7820 */ /* 0x040fe20000410000 */
[----:B------:R-:W-:Y:S01]  /*5a50*/  FSETP.NEU.FTZ.AND P0, PT, R238, -INF , PT ;  /* 0xff800000ee00780b */ /* 0x000fe20003f1d000 */
[C---:B------:R-:W-:Y:S01]  /*5a60*/  FMUL.FTZ R249, R237.reuse, 1.4426950216293334961 ;  /* 0x3fb8aa3bedf97820 */ /* 0x040fe20000410000 */
[----:B------:R-:W-:Y:S01]  /*5a70*/  FSETP.NEU.FTZ.AND P1, PT, R236, -INF , PT ;  /* 0xff800000ec00780b */ /* 0x000fe20003f3d000 */
[----:B------:R-:W-:Y:S01]  /*5a80*/  IMAD.U32 R3, RZ, RZ, UR40 ;  /* 0x00000028ff037e24 */ /* 0x000fe2000f8e00ff */
[----:B------:R-:W-:Y:S01]  /*5a90*/  FSEL R250, R250, RZ, P0 ;  /* 0x000000fffafa7208 */ /* 0x000fe20000000000 */
[----:B------:R-:W-:Y:S01]  /*5aa0*/  IMAD.MOV.U32 R211, RZ, RZ, 0x20 ;  /* 0x00000020ffd37424 */ /* 0x000fe200078e00ff */
[----:B------:R-:W-:Y:S01]  /*5ab0*/  FSETP.NEU.FTZ.AND P0, PT, R237, -INF , PT ;  /* 0xff800000ed00780b */ /* 0x000fe20003f1d000 */
[----:B------:R-:W-:Y:S01]  /*5ac0*/  IMAD.MOV.U32 R212, RZ, RZ, 0x40 ;  /* 0x00000040ffd47424 */ /* 0x000fe200078e00ff */
[----:B------:R-:W-:Y:S01]  /*5ad0*/  UISETP.GT.AND UP0, UPT, UR45, UR41, UPT ;  /* 0x000000292d00728c */ /* 0x000fe2000bf04270 */
[--C-:B------:R-:W-:Y:S01]  /*5ae0*/  FFMA.FTZ R32, R32, UR13, -R250.reuse ;  /* 0x0000000d20207c23 */ /* 0x100fe200080108fa */
[----:B------:R-:W-:Y:S01]  /*5af0*/  FSEL R249, R249, RZ, P0 ;  /* 0x000000fff9f97208 */ /* 0x000fe20000000000 */
        /* <DEDUP_REMOVED lines=8> */
[--C-:B------:R-:W-:Y:S01]  /*5b80*/  FFMA.FTZ R7, R7, UR13, -R249.reuse ;  /* 0x0000000d07077c23 */ /* 0x100fe200080108f9 */
[--C-:B------:R-:W-:Y:S03]  /*5b90*/  FFMA.FTZ R19, R19, UR13, -R249.reuse ;  /* 0x0000000d13137c23 */ /* 0x100fe600080108f9 */
[----:B------:R-:W2:Y:S01]  /*5ba0*/  MUFU.EX2 R188, R34 ;  /* 0x0000002200bc7308 */ /* 0x000ea20000000800 */
[--C-:B------:R-:W-:Y:S01]  /*5bb0*/  FFMA.FTZ R22, R22, UR13, -R249.reuse ;  /* 0x0000000d16167c23 */ /* 0x100fe200080108f9 */
[----:B------:R-:W-:Y:S01]  /*5bc0*/  FFMA.FTZ R249, R6, UR13, -R249 ;  /* 0x0000000d06f97c23 */ /* 0x000fe200080108f9 */
[----:B------:R-:W-:Y:S01]  /*5bd0*/  FMUL.FTZ R6, R236, 1.4426950216293334961 ;  /* 0x3fb8aa3bec067820 */ /* 0x000fe20000410000 */
[--C-:B------:R-:W-:Y:S01]  /*5be0*/  FFMA.FTZ R21, R21, UR13, -R250.reuse ;  /* 0x0000000d15157c23 */ /* 0x100fe200080108fa */
[--C-:B------:R-:W-:Y:S01]  /*5bf0*/  FFMA.FTZ R17, R17, UR13, -R250.reuse ;  /* 0x0000000d11117c23 */ /* 0x100fe200080108fa */
[--C-:B------:R-:W-:Y:S01]  /*5c00*/  FFMA.FTZ R244, R4, UR13, -R250.reuse ;  /* 0x0000000d04f47c23 */ /* 0x100fe200080108fa */
[----:B------:R-:W-:Y:S03]  /*5c10*/  FFMA.FTZ R250, R5, UR13, -R250 ;  /* 0x0000000d05fa7c23 */ /* 0x000fe600080108fa */
[----:B------:R3:W-:Y:S01]  /*5c20*/  MUFU.EX2 R186, R35 ;  /* 0x0000002300ba7308 */ /* 0x0007e20000000800 */
[----:B------:R-:W-:Y:S01]  /*5c30*/  FSEL R20, R6, RZ, P1 ;  /* 0x000000ff06147208 */ /* 0x000fe20000800000 */
[----:B------:R-:W-:Y:S02]  /*5c40*/  IMAD.U32 R5, RZ, RZ, UR45 ;  /* 0x0000002dff057e24 */ /* 0x000fe4000f8e00ff */
[C---:B------:R-:W-:Y:S01]  /*5c50*/  FMUL.FTZ R4, R235.reuse, 1.4426950216293334961 ;  /* 0x3fb8aa3beb047820 */ /* 0x040fe20000410000 */
[----:B------:R-:W-:Y:S01]  /*5c60*/  FSETP.NEU.FTZ.AND P0, PT, R235, -INF , PT ;  /* 0xff800000eb00780b */ /* 0x000fe20003f1d000 */
[--C-:B------:R-:W-:Y:S01]  /*5c70*/  FFMA.FTZ R28, R28, UR13, -R20.reuse ;  /* 0x0000000d1c1c7c23 */ /* 0x100fe20008010814 */
[--C-:B------:R-:W-:Y:S03]  /*5c80*/  FFMA.FTZ R29, R29, UR13, -R20.reuse ;  /* 0x0000000d1d1d7c23 */ /* 0x100fe60008010814 */
[----:B------:R4:W2:Y:S01]  /*5c90*/  MUFU.EX2 R187, R33 ;  /* 0x0000002100bb7308 */ /* 0x0008a20000000800 */
[----:B------:R-:W-:Y:S01]  /*5ca0*/  FSEL R4, R4, RZ, P0 ;  /* 0x000000ff04047208 */ /* 0x000fe20000000000 */
[--C-:B------:R-:W-:Y:S01]  /*5cb0*/  FFMA.FTZ R24, R24, UR13, -R20.reuse ;  /* 0x0000000d18187c23 */ /* 0x100fe20008010814 */
[--C-:B------:R-:W-:Y:S01]  /*5cc0*/  FFMA.FTZ R13, R13, UR13, -R20.reuse ;  /* 0x0000000d0d0d7c23 */ /* 0x100fe20008010814 */
[--C-:B------:R-:W-:Y:S01]  /*5cd0*/  FFMA.FTZ R25, R25, UR13, -R20.reuse ;  /* 0x0000000d19197c23 */ /* 0x100fe20008010814 */
[----:B------:R-:W-:Y:S01]  /*5ce0*/  FFMA.FTZ R9, R9, UR13, -R20 ;  /* 0x0000000d09097c23 */ /* 0x000fe20008010814 */
[--C-:B------:R-:W-:Y:S01]  /*5cf0*/  FFMA.FTZ R30, R30, UR13, -R4.reuse ;  /* 0x0000000d1e1e7c23 */ /* 0x100fe20008010804 */
[--C-:B------:R-:W-:Y:S03]  /*5d00*/  FFMA.FTZ R31, R31, UR13, -R4.reuse ;  /* 0x0000000d1f1f7c23 */ /* 0x100fe60008010804 */
[----:B------:R2:W-:Y:S01]  /*5d10*/  MUFU.EX2 R199, R16 ;  /* 0x0000001000c77308 */ /* 0x0005e20000000800 */
[----:B---3--:R-:W-:Y:S04]  /*5d20*/  IMAD.WIDE.U32 R34, R233, -0x2daee0ad, RZ ;  /* 0xd2511f53e9227825 */ /* 0x008fe800078e00ff */
[--C-:B------:R-:W-:Y:S01]  /*5d30*/  FFMA.FTZ R14, R14, UR13, -R4.reuse ;  /* 0x0000000d0e0e7c23 */ /* 0x100fe20008010804 */
[--C-:B------:R-:W-:Y:S01]  /*5d40*/  FFMA.FTZ R11, R11, UR13, -R4.reuse ;  /* 0x0000000d0b0b7c23 */ /* 0x100fe20008010804 */
[--C-:B------:R-:W-:Y:S01]  /*5d50*/  FFMA.FTZ R10, R10, UR13, -R4.reuse ;  /* 0x0000000d0a0a7c23 */ /* 0x100fe20008010804 */
[--C-:B------:R-:W-:Y:S01]  /*5d60*/  FFMA.FTZ R27, R27, UR13, -R4.reuse ;  /* 0x0000000d1b1b7c23 */ /* 0x100fe20008010804 */
[--C-:B------:R-:W-:Y:S01]  /*5d70*/  FFMA.FTZ R26, R26, UR13, -R4.reuse ;  /* 0x0000000d1a1a7c23 */ /* 0x100fe20008010804 */
[----:B------:R3:W-:Y:S01]  /*5d80*/  MUFU.EX2 R198, R17 ;  /* 0x0000001100c67308 */ /* 0x0007e20000000800 */
[----:B------:R-:W-:Y:S01]  /*5d90*/  FFMA.FTZ R15, R15, UR13, -R4 ;  /* 0x0000000d0f0f7c23 */ /* 0x000fe20008010804 */
[--C-:B------:R-:W-:Y:S01]  /*5da0*/  FFMA.FTZ R12, R12, UR13, -R20.reuse ;  /* 0x0000000d0c0c7c23 */ /* 0x100fe20008010814 */
[----:B------:R-:W-:Y:S07]  /*5db0*/  FFMA.FTZ R8, R8, UR13, -R20 ;  /* 0x0000000d08087c23 */ /* 0x000fee0008010814 */
[----:B------:R3:W-:Y:S10]  /*5dc0*/  MUFU.EX2 R193, R22 ;  /* 0x0000001600c17308 */ /* 0x0007f40000000800 */
[----:B------:R-:W-:Y:S10]  /*5dd0*/  MUFU.EX2 R192, R23 ;  /* 0x0000001700c07308 */ /* 0x000ff40000000800 */
[----:B------:R3:W-:Y:S10]  /*5de0*/  MUFU.EX2 R197, R18 ;  /* 0x0000001200c57308 */ /* 0x0007f40000000800 */
[----:B------:R3:W-:Y:S10]  /*5df0*/  MUFU.EX2 R196, R19 ;  /* 0x0000001300c47308 */ /* 0x0007f40000000800 */
[----:B------:R3:W-:Y:S10]  /*5e00*/  MUFU.EX2 R241, R7 ;  /* 0x0000000700f17308 */ /* 0x0007f40000000800 */
[----:B------:R3:W-:Y:S10]  /*5e10*/  MUFU.EX2 R229, R12 ;  /* 0x0000000c00e57308 */ /* 0x0007f40000000800 */
[----:B------:R3:W-:Y:S10]  /*5e20*/  MUFU.EX2 R223, R14 ;  /* 0x0000000e00df7308 */ /* 0x0007f40000000800 */
[----:B------:R-:W-:Y:S10]  /*5e30*/  MUFU.EX2 R222, R15 ;  /* 0x0000000f00de7308 */ /* 0x000ff40000000800 */
[----:B------:R-:W3:Y:S10]  /*5e40*/  MUFU.EX2 R194, R194 ;  /* 0x000000c200c27308 */ /* 0x000ef40000000800 */
[----:B------:R-:W3:Y:S10]  /*5e50*/  MUFU.EX2 R190, R28 ;  /* 0x0000001c00be7308 */ /* 0x000ef40000000800 */
        /* <DEDUP_REMOVED lines=14> */
[----:B------:R-:W3:Y:S10]  /*5f40*/  MUFU.EX2 R203, R30 ;  /* 0x0000001e00cb7308 */ /* 0x000ef40000000800 */
[----:B------:R-:W3:Y:S01]  /*5f50*/  MUFU.EX2 R202, R31 ;  /* 0x0000001f00ca7308 */ /* 0x000ee20000000800 */
[--C-:B-1----:R-:W-:Y:S01]  /*5f60*/  SHF.R.U32.HI R32, RZ, 0x6, R214.reuse ;  /* 0x00000006ff207819 */ /* 0x102fe200000116d6 */
[C---:B------:R-:W-:Y:S01]  /*5f70*/  IMAD.SHL.U32 R201, R214.reuse, 0x10, RZ ;  /* 0x00000010d6c97824 */ /* 0x040fe200078e00ff */
[--C-:B------:R-:W-:Y:S01]  /*5f80*/  SHF.R.U32.HI R6, RZ, 0x5, R214.reuse ;  /* 0x00000005ff067819 */ /* 0x100fe200000116d6 */
[----:B------:R-:W-:Y:S01]  /*5f90*/  IMAD.SHL.U32 R213, R214, 0x8, RZ ;  /* 0x00000008d6d57824 */ /* 0x000fe200078e00ff */
[----:B------:R-:W-:Y:S01]  /*5fa0*/  SHF.R.U32.HI R215, RZ, 0x4, R214 ;  /* 0x00000004ffd77819 */ /* 0x000fe200000116d6 */
[----:B------:R-:W-:Y:S01]  /*5fb0*/  IMAD R3, R3, 0x4, R32 ;  /* 0x0000000403037824 */ /* 0x000fe200078e0220 */
[----:B------:R-:W-:Y:S02]  /*5fc0*/  LOP3.LUT R6, R6, 0x1, RZ, 0xc0, !PT ;  /* 0x0000000106067812 */ /* 0x000fe400078ec0ff */
[----:B------:R-:W-:Y:S02]  /*5fd0*/  LOP3.LUT R201, R201, 0x1c0, RZ, 0xc0, !PT ;  /* 0x000001c0c9c97812 */ /* 0x000fe400078ec0ff */
[----:B------:R-:W-:Y:S01]  /*5fe0*/  LOP3.LUT R170, R3, UR65, R35, 0x96, !PT ;  /* 0x0000004103aa7c12 */ /* 0x000fe2000f8e9623 */
[----:B------:R-:W-:Y:S01]  /*5ff0*/  IMAD R5, R5, 0x4, R6 ;  /* 0x0000000405057824 */ /* 0x000fe200078e0206 */
[----:B------:R-:W-:Y:S01]  /*6000*/  LOP3.LUT R215, R215, 0x8, RZ, 0xc0, !PT ;  /* 0x00000008d7d77812 */ /* 0x000fe200078ec0ff */
[----:B------:R-:W-:Y:S02]  /*6010*/  IMAD.SHL.U32 R6, R214, 0x20, RZ ;  /* 0x00000020d6067824 */ /* 0x000fe400078e00ff */
[C---:B------:R-:W-:Y:S04]  /*6020*/  IMAD.WIDE.U32 R164, R5.reuse, -0x326172a9, RZ ;  /* 0xcd9e8d5705a47825 */ /* 0x040fe800078e00ff */
[----:B------:R-:W-:Y:S01]  /*6030*/  IMAD.WIDE.U32 R170, R170, -0x326172a9, RZ ;  /* 0xcd9e8d57aaaa7825 */ /* 0x000fe200078e00ff */
[----:B------:R-:W-:Y:S03]  /*6040*/  LOP3.LUT R166, R232, UR64, R165, 0x96, !PT ;  /* 0x00000040e8a67c12 */ /* 0x000fe6000f8e96a5 */
[----:B------:R-:W-:Y:S01]  /*6050*/  VIADD R3, R5, 0x2 ;  /* 0x0000000205037836 */ /* 0x000fe20000000000 */
[----:B------:R-:W-:Y:S01]  /*6060*/  LOP3.LUT R164, R164, UR56, R171, 0x96, !PT ;  /* 0x00000038a4a47c12 */ /* 0x000fe2000f8e96ab */
[----:B------:R-:W-:Y:S02]  /*6070*/  IMAD.SHL.U32 R5, R214, 0x2, RZ ;  /* 0x00000002d6057824 */ /* 0x000fe400078e00ff */
[----:B----4-:R-:W-:Y:S01]  /*6080*/  IMAD.WIDE.U32 R32, R3, -0x326172a9, RZ ;  /* 0xcd9e8d5703207825 */ /* 0x010fe200078e00ff */
[----:B------:R-:W-:Y:S02]  /*6090*/  SHF.R.U32.HI R3, RZ, 0x1, R214 ;  /* 0x00000001ff037819 */ /* 0x000fe400000116d6 */
[----:B------:R-:W-:Y:S01]  /*60a0*/  LOP3.LUT R201, R201, 0x38, R5, 0xf8, !PT ;  /* 0x00000038c9c97812 */ /* 0x000fe200078ef805 */
[----:B------:R-:W-:Y:S01]  /*60b0*/  IMAD.WIDE.U32 R166, R166, -0x2daee0ad, RZ ;  /* 0xd2511f53a6a67825 */ /* 0x000fe200078e00ff */
[----:B--2---:R-:W-:Y:S02]  /*60c0*/  LOP3.LUT R16, R232, UR64, R33, 0x96, !PT ;  /* 0x00000040e8107c12 */ /* 0x004fe4000f8e9621 */
[--C-:B------:R-:W-:Y:S01]  /*60d0*/  LOP3.LUT R5, R5, 0x7006, R6.reuse, 0xc8, !PT ;  /* 0x0000700605057812 */ /* 0x100fe200078ec806 */
[----:B------:R-:W-:Y:S01]  /*60e0*/  IMAD.WIDE.U32 R164, R164, -0x2daee0ad, RZ ;  /* 0xd2511f53a4a47825 */ /* 0x000fe200078e00ff */
[----:B------:R-:W-:Y:S02]  /*60f0*/  LOP3.LUT R4, R34, UR55, R167, 0x96, !PT ;  /* 0x0000003722047c12 */ /* 0x000fe4000f8e96a7 */
[--C-:B------:R-:W-:Y:S01]  /*6100*/  LOP3.LUT R5, R5, 0x400, R6.reuse, 0xf8, !PT ;  /* 0x0000040005057812 */ /* 0x100fe200078ef806 */
[----:B---3--:R-:W-:Y:S01]  /*6110*/  IMAD.WIDE.U32 R16, R16, -0x2daee0ad, RZ ;  /* 0xd2511f5310107825 */ /* 0x008fe200078e00ff */
[----:B------:R-:W-:Y:S02]  /*6120*/  LOP3.LUT R201, R201, 0x20, R3, 0x78, !PT ;  /* 0x00000020c9c97812 */ /* 0x000fe400078e7803 */
[----:B------:R-:W-:Y:S02]  /*6130*/  LOP3.LUT R32, R32, UR56, R171, 0x96, !PT ;  /* 0x0000003820207c12 */ /* 0x000fe4000f8e96ab */
[----:B------:R-:W-:Y:S02]  /*6140*/  LOP3.LUT R35, R166, UR52, R165, 0x96, !PT ;  /* 0x00000034a6237c12 */ /* 0x000fe4000f8e96a5 */
[----:B------:R-:W-:Y:S01]  /*6150*/  LOP3.LUT R201, R5, R201, RZ, 0xfc, !PT ;  /* 0x000000c905c97212 */ /* 0x000fe200078efcff */
[----:B------:R-:W-:Y:S01]  /*6160*/  IMAD.WIDE.U32 R4, R4, -0x326172a9, RZ ;  /* 0xcd9e8d5704047825 */ /* 0x000fe200078e00ff */
[----:B------:R-:W-:Y:S02]  /*6170*/  LOP3.LUT R168, R34, UR55, R17, 0x96, !PT ;  /* 0x0000003722a87c12 */ /* 0x000fe4000f8e9611 */
[----:B------:R-:W-:Y:S01]  /*6180*/  LEA R201, R201, UR4, 0x1 ;  /* 0x00000004c9c97c11 */ /* 0x000fe2000f8e08ff */
[----:B------:R-:W-:Y:S01]  /*6190*/  IMAD.WIDE.U32 R32, R32, -0x2daee0ad, RZ ;  /* 0xd2511f5320207825 */ /* 0x000fe200078e00ff */
[----:B------:R-:W-:Y:S03]  /*61a0*/  LOP3.LUT R166, R170, UR53, R5, 0x96, !PT ;  /* 0x00000035aaa67c12 */ /* 0x000fe6000f8e9605 */
[----:B------:R-:W-:Y:S01]  /*61b0*/  IMAD.WIDE.U32 R34, R35, -0x326172a9, RZ ;  /* 0xcd9e8d5723227825 */ /* 0x000fe200078e00ff */
[----:B------:R-:W-:Y:S03]  /*61c0*/  LOP3.LUT R16, R16, UR52, R33, 0x96, !PT ;  /* 0x0000003410107c12 */ /* 0x000fe6000f8e9621 */
[----:B------:R-:W-:Y:S01]  /*61d0*/  IMAD.WIDE.U32 R168, R168, -0x326172a9, RZ ;  /* 0xcd9e8d57a8a87825 */ /* 0x000fe200078e00ff */
[----:B------:R-:W-:Y:S03]  /*61e0*/  LOP3.LUT R22, R4, UR51, R35, 0x96, !PT ;  /* 0x0000003304167c12 */ /* 0x000fe6000f8e9623 */
[----:B------:R-:W-:Y:S01]  /*61f0*/  IMAD.SHL.U32 R4, R214, 0x40, RZ ;  /* 0x00000040d6047824 */ /* 0x000fe200078e00ff */
[----:B------:R-:W-:Y:S01]  /*6200*/  LOP3.LUT R18, R170, UR53, R169, 0x96, !PT ;  /* 0x00000035aa127c12 */ /* 0x000fe2000f8e96a9 */
[----:B------:R-:W-:Y:S03]  /*6210*/  IMAD.WIDE.U32 R166, R166, -0x2daee0ad, RZ ;  /* 0xd2511f53a6a67825 */ /* 0x000fe600078e00ff */
[----:B------:R-:W-:Y:S01]  /*6220*/  LOP3.LUT R5, R4, 0x1c0, RZ, 0xc0, !PT ;  /* 0x000001c004057812 */ /* 0x000fe200078ec0ff */
[----:B------:R-:W-:Y:S01]  /*6230*/  IMAD.WIDE.U32 R22, R22, -0x2daee0ad, RZ ;  /* 0xd2511f5316167825 */ /* 0x000fe200078e00ff */
[----:B------:R-:W-:Y:S02]  /*6240*/  LOP3.LUT R19, R164, UR50, R167, 0x96, !PT ;  /* 0x00000032a4137c12 */ /* 0x000fe4000f8e96a7 */
[----:B------:R-:W-:Y:S01]  /*6250*/  LOP3.LUT R5, R5, 0x38, R213, 0xf8, !PT ;  /* 0x0000003805057812 */ /* 0x000fe200078ef8d5 */
[----:B------:R-:W-:Y:S01]  /*6260*/  IMAD.WIDE.U32 R16, R16, -0x326172a9, RZ ;  /* 0xcd9e8d5710107825 */ /* 0x000fe200078e00ff */
[----:B------:R-:W-:Y:S02]  /*6270*/  LOP3.LUT R20, R166, UR44, R23, 0x96, !PT ;  /* 0x0000002ca6147c12 */ /* 0x000fe4000f8e9617 */
[----:B------:R-:W-:Y:S01]  /*6280*/  LOP3.LUT R4, R4, 0x200, RZ, 0xc0, !PT ;  /* 0x0000020004047812 */ /* 0x000fe200078ec0ff */
[----:B------:R-:W-:Y:S01]  /*6290*/  IMAD.WIDE.U32 R166, R18, -0x2daee0ad, RZ ;  /* 0xd2511f5312a67825 */ /* 0x000fe200078e00ff */
[----:B------:R-:W-:Y:S02]  /*62a0*/  LOP3.LUT R17, R168, UR51, R17, 0x96, !PT ;  /* 0x00000033a8117c12 */ /* 0x000fe4000f8e9611 */
[----:B------:R-:W-:Y:S01]  /*62b0*/  LOP3.LUT R4, R4, 0x400, R6, 0xf8, !PT ;  /* 0x0000040004047812 */ /* 0x000fe200078ef806 */
[----:B------:R-:W-:Y:S01]  /*62c0*/  IMAD.WIDE.U32 R168, R19, -0x326172a9, RZ ;  /* 0xcd9e8d5713a87825 */ /* 0x000fe200078e00ff */
[----:B------:R-:W-:Y:S02]  /*62d0*/  LOP3.LUT R3, R5, 0x8, R3, 0x78, !PT ;  /* 0x0000000805037812 */ /* 0x000fe400078e7803 */
[----:B------:R-:W-:Y:S01]  /*62e0*/  LOP3.LUT R32, R32, UR50, R167, 0x96, !PT ;  /* 0x0000003220207c12 */ /* 0x000fe2000f8e96a7 */
[----:B------:R-:W-:Y:S01]  /*62f0*/  IMAD.WIDE.U32 R164, R17, -0x2daee0ad, RZ ;  /* 0xd2511f5311a47825 */ /* 0x000fe200078e00ff */
[----:B------:R-:W-:Y:S02]  /*6300*/  LOP3.LUT R3, R4, R3, RZ, 0xfc, !PT ;  /* 0x0000000304037212 */ /* 0x000fe400078efcff */
[----:B------:R-:W-:Y:S01]  /*6310*/  LOP3.LUT R34, R34, UR49, R169, 0x96, !PT ;  /* 0x0000003122227c12 */ /* 0x000fe2000f8e96a9 */
[----:B------:R-:W-:Y:S01]  /*6320*/  IMAD.WIDE.U32 R18, R20, -0x326172a9, RZ ;  /* 0xcd9e8d5714127825 */ /* 0x000fe200078e00ff */
[----:B------:R-:W-:Y:S02]  /*6330*/  LOP3.LUT R4, R166, UR44, R165, 0x96, !PT ;  /* 0x0000002ca6047c12 */ /* 0x000fe4000f8e96a5 */
[----:B------:R-:W-:Y:S01]  /*6340*/  LOP3.LUT R5, R5, 0x8, R214, 0x78, !PT ;  /* 0x0000000805057812 */ /* 0x000fe200078e78d6 */
[----:B------:R-:W-:Y:S01]  /*6350*/  IMAD.WIDE.U32 R166, R32, -0x326172a9, RZ ;  /* 0xcd9e8d5720a67825 */ /* 0x000fe200078e00ff */
[----:B------:R-:W-:Y:S02]  /*6360*/  LOP3.LUT R7, R168, UR31, R19, 0x96, !PT ;  /* 0x0000001fa8077c12 */ /* 0x000fe4000f8e9613 */
[----:B------:R-:W-:Y:S01]  /*6370*/  LOP3.LUT R6, R5, 0x7a00, R6, 0xf8, !PT ;  /* 0x00007a0005067812 */ /* 0x000fe200078ef806 */
[----:B------:R-:W-:Y:S01]  /*6380*/  IMAD.WIDE.U32 R168, R34, -0x2daee0ad, RZ ;  /* 0xd2511f5322a87825 */ /* 0x000fe200078e00ff */
[----:B------:R-:W-:Y:S02]  /*6390*/  LOP3.LUT R16, R16, UR49, R167, 0x96, !PT ;  /* 0x0000003110107c12 */ /* 0x000fe4000f8e96a7 */
[----:B------:R-:W-:Y:S01]  /*63a0*/  LEA R200, R3, UR4, 0x1 ;  /* 0x0000000403c87c11 */ /* 0x000fe2000f8e08ff */
[----:B------:R-:W-:Y:S01]  /*63b0*/  IMAD.WIDE.U32 R32, R4, -0x326172a9, RZ ;  /* 0xcd9e8d5704207825 */ /* 0x000fe200078e00ff */
[----:B------:R-:W-:Y:S02]  /*63c0*/  LOP3.LUT R22, R22, UR60, R169, 0x96, !PT ;  /* 0x0000003c16167c12 */ /* 0x000fe4000f8e96a9 */
[----:B------:R-:W-:Y:S01]  /*63d0*/  LEA R210, R6, UR4, 0x1 ;  /* 0x0000000406d27c11 */ /* 0x000fe2000f8e08ff */
[----:B------:R-:W-:Y:S01]  /*63e0*/  IMAD.WIDE.U32 R34, R7, -0x2daee0ad, RZ ;  /* 0xd2511f5307227825 */ /* 0x000fe200078e00ff */
[----:B------:R-:W-:Y:S03]  /*63f0*/  LOP3.LUT R4, R166, UR31, R33, 0x96, !PT ;  /* 0x0000001fa6047c12 */ /* 0x000fe6000f8e9621 */
[----:B------:R-:W-:Y:S01]  /*6400*/  IMAD.WIDE.U32 R166, R16, -0x2daee0ad, RZ ;  /* 0xd2511f5310a67825 */ /* 0x000fe200078e00ff */
[C---:B------:R-:W-:Y:S02]  /*6410*/  PRMT R17, R34.reuse, 0x7771, RZ ;  /* 0x0000777122117816 */ /* 0x040fe400000000ff */
[----:B------:R-:W-:Y:S01]  /*6420*/  PRMT R12, R34, 0x7772, RZ ;  /* 0x00007772220c7816 */ /* 0x000fe200000000ff */
[----:B------:R-:W-:Y:S01]  /*6430*/  IMAD.WIDE.U32 R22, R22, -0x326172a9, RZ ;  /* 0xcd9e8d5716167825 */ /* 0x000fe200078e00ff */
[----:B------:R-:W-:Y:S02]  /*6440*/  LOP3.LUT R5, R168, UR16, R35, 0x96, !PT ;  /* 0x00000010a8057c12 */ /* 0x000fe4000f8e9623 */
[C---:B------:R-:W-:Y:S01]  /*6450*/  PRMT R7, R34.reuse, 0x7773, RZ ;  /* 0x0000777322077816 */ /* 0x040fe200000000ff */
[----:B------:R-:W-:Y:S01]  /*6460*/  VIADD R252, R201, 0x20020 ;  /* 0x00020020c9fc7836 */ /* 0x000fe20000000000 */
[----:B------:R-:W-:Y:S01]  /*6470*/  PRMT R19, R34, 0x7770, RZ ;  /* 0x0000777022137816 */ /* 0x000fe200000000ff */
[----:B------:R-:W-:Y:S01]  /*6480*/  IMAD.WIDE.U32 R34, R4, -0x2daee0ad, RZ ;  /* 0xd2511f5304227825 */ /* 0x000fe200078e00ff */
[----:B------:R-:W-:Y:S02]  /*6490*/  ISETP.GT.U32.AND P4, PT, R12, UR12, PT ;  /* 0x0000000c0c007c0c */ /* 0x000fe4000bf84070 */
[----:B------:R-:W-:Y:S01]  /*64a0*/  ISETP.GT.U32.AND P5, PT, R17, UR12, PT ;  /* 0x0000000c11007c0c */ /* 0x000fe2000bfa4070 */
[----:B------:R-:W-:Y:S01]  /*64b0*/  VIADD R251, R201, 0x20000 ;  /* 0x00020000c9fb7836 */ /* 0x000fe20000000000 */
[----:B------:R-:W-:Y:S02]  /*64c0*/  ISETP.GT.U32.AND P3, PT, R7, UR12, PT ;  /* 0x0000000c07007c0c */ /* 0x000fe4000bf64070 */
[----:B------:R-:W-:Y:S02]  /*64d0*/  LOP3.LUT R17, R5, 0xff, RZ, 0xc0, !PT ;  /* 0x000000ff05117812 */ /* 0x000fe400078ec0ff */
[----:B------:R-:W-:Y:S02]  /*64e0*/  PRMT R14, R34, 0x7770, RZ ;  /* 0x00007770220e7816 */ /* 0x000fe400000000ff */
[----:B------:R-:W-:Y:S02]  /*64f0*/  ISETP.LE.U32.AND P0, PT, R17, UR12, PT ;  /* 0x0000000c11007c0c */ /* 0x000fe4000bf03070 */
[----:B------:R-:W-:Y:S01]  /*6500*/  SHF.R.U32.HI R16, RZ, 0x18, R5 ;  /* 0x00000018ff107819 */ /* 0x000fe20000011605 */
[----:B------:R-:W-:Y:S01]  /*6510*/  @P4 FADD.FTZ R188, -R188, -RZ ;  /* 0x800000ffbcbc4221 */ /* 0x000fe20000010100 */
[----:B------:R-:W-:Y:S01]  /*6520*/  PRMT R17, R22, 0x7770, RZ ;  /* 0x0000777016117816 */ /* 0x000fe200000000ff */
[----:B------:R-:W-:Y:S01]  /*6530*/  @P5 FADD.FTZ R187, -R187, -RZ ;  /* 0x800000ffbbbb5221 */ /* 0x000fe20000010100 */
[----:B------:R-:W-:Y:S01]  /*6540*/  ISETP.LE.U32.AND P1, PT, R16, UR12, PT ;  /* 0x0000000c10007c0c */ /* 0x000fe2000bf23070 */
[----:B------:R-:W-:Y:S01]  /*6550*/  @P3 FADD.FTZ R186, -R186, -RZ ;  /* 0x800000ffbaba3221 */ /* 0x000fe20000010100 */
[----:B------:R-:W-:Y:S02]  /*6560*/  ISETP.LE.U32.AND P2, PT, R14, UR12, PT ;  /* 0x0000000c0e007c0c */ /* 0x000fe4000bf43070 */
[----:B------:R-:W-:Y:S02]  /*6570*/  PRMT R12, R34, 0x7772, RZ ;  /* 0x00007772220c7816 */ /* 0x000fe400000000ff */
[----:B------:R-:W-:Y:S01]  /*6580*/  PRMT R16, R22, 0x7771, RZ ;  /* 0x0000777116107816 */ /* 0x000fe200000000ff */
[----:B------:R-:W-:Y:S01]  /*6590*/  @!P0 FADD.FTZ R194, -R194, -RZ ;  /* 0x800000ffc2c28221 */ /* 0x000fe20000010100 */
[----:B------:R-:W-:Y:S02]  /*65a0*/  ISETP.LE.U32.AND P4, PT, R17, UR12, PT ;  /* 0x0000000c11007c0c */ /* 0x000fe4000bf83070 */
[----:B------:R-:W-:Y:S02]  /*65b0*/  ISETP.GT.U32.AND P3, PT, R16, UR12, PT ;  /* 0x0000000c10007c0c */ /* 0x000fe4000bf64070 */
[----:B------:R-:W-:Y:S01]  /*65c0*/  PRMT R15, R22, 0x7772, RZ ;  /* 0x00007772160f7816 */ /* 0x000fe200000000ff */
[----:B------:R-:W-:Y:S01]  /*65d0*/  @!P1 FADD.FTZ R192, -R192, -RZ ;  /* 0x800000ffc0c09221 */ /* 0x000fe20000010100 */
[----:B------:R-:W-:Y:S01]  /*65e0*/  ISETP.GT.U32.AND P5, PT, R12, UR12, PT ;  /* 0x0000000c0c007c0c */ /* 0x000fe2000bfa4070 */
[----:B------:R-:W-:Y:S01]  /*65f0*/  @!P2 FADD.FTZ R190, -R190, -RZ ;  /* 0x800000ffbebea221 */ /* 0x000fe20000010100 */
[----:B------:R-:W-:Y:S02]  /*6600*/  PRMT R12, R5, 0x7632, R12 ;  /* 0x00007632050c7816 */ /* 0x000fe4000000000c */
[----:B------:R-:W-:Y:S02]  /*6610*/  ISETP.GT.U32.AND P0, PT, R15, UR12, PT ;  /* 0x0000000c0f007c0c */ /* 0x000fe4000bf04070 */
[----:B------:R-:W-:Y:S01]  /*6620*/  LOP3.LUT R12, R12, 0xff, RZ, 0xc0, !PT ;  /* 0x000000ff0c0c7812 */ /* 0x000fe200078ec0ff */
[----:B------:R-:W-:Y:S01]  /*6630*/  @!P4 FADD.FTZ R199, -R199, -RZ ;  /* 0x800000ffc7c7c221 */ /* 0x000fe20000010100 */
[----:B------:R-:W-:Y:S01]  /*6640*/  LOP3.LUT R4, R166, UR16, R35, 0x96, !PT ;  /* 0x00000010a6047c12 */ /* 0x000fe2000f8e9623 */
[----:B------:R-:W-:Y:S01]  /*6650*/  @P3 FADD.FTZ R198, -R198, -RZ ;  /* 0x800000ffc6c63221 */ /* 0x000fe20000010100 */
[----:B------:R-:W-:Y:S02]  /*6660*/  LOP3.LUT R164, R164, UR60, R167, 0x96, !PT ;  /* 0x0000003ca4a47c12 */ /* 0x000fe4000f8e96a7 */
[----:B------:R-:W-:Y:S01]  /*6670*/  PRMT R7, R34, 0x7773, RZ ;  /* 0x0000777322077816 */ /* 0x000fe200000000ff */
[----:B------:R-:W-:Y:S01]  /*6680*/  @P5 FADD.FTZ R203, -R203, -RZ ;  /* 0x800000ffcbcb5221 */ /* 0x000fe20000010100 */
[----:B------:R-:W-:Y:S01]  /*6690*/  ISETP.LE.U32.AND P2, PT, R12, UR12, PT ;  /* 0x0000000c0c007c0c */ /* 0x000fe2000bf43070 */
[----:B------:R-:W-:Y:S01]  /*66a0*/  IMAD.WIDE.U32 R164, R164, -0x326172a9, RZ ;  /* 0xcd9e8d57a4a47825 */ /* 0x000fe200078e00ff */
[----:B------:R-:W-:Y:S02]  /*66b0*/  LOP3.LUT R18, R18, UR57, R23, 0x96, !PT ;  /* 0x0000003912127c12 */ /* 0x000fe4000f8e9617 */
[----:B------:R-:W-:Y:S01]  /*66c0*/  LOP3.LUT R8, R4, 0xff, RZ, 0xc0, !PT ;  /* 0x000000ff04087812 */ /* 0x000fe200078ec0ff */
[----:B------:R-:W-:Y:S01]  /*66d0*/  @P0 FADD.FTZ R197, -R197, -RZ ;  /* 0x800000ffc5c50221 */ /* 0x000fe20000010100 */
[----:B------:R-:W-:Y:S02]  /*66e0*/  PRMT R22, R22, 0x7773, RZ ;  /* 0x0000777316167816 */ /* 0x000fe400000000ff */
[----:B------:R-:W-:Y:S02]  /*66f0*/  ISETP.GT.U32.AND P4, PT, R7, UR12, PT ;  /* 0x0000000c07007c0c */ /* 0x000fe4000bf84070 */
[----:B------:R-:W-:Y:S02]  /*6700*/  ISETP.LE.U32.AND P3, PT, R8, UR12, PT ;  /* 0x0000000c08007c0c */ /* 0x000fe4000bf63070 */
[----:B------:R-:W-:Y:S01]  /*6710*/  SHF.R.U32.HI R7, RZ, 0x18, R18 ;  /* 0x00000018ff077819 */ /* 0x000fe20000011612 */
[----:B------:R-:W-:Y:S01]  /*6720*/  @!P2 FADD.FTZ R193, -R193, -RZ ;  /* 0x800000ffc1c1a221 */ /* 0x000fe20000010100 */
[----:B------:R-:W-:Y:S02]  /*6730*/  ISETP.GT.U32.AND P1, PT, R22, UR12, PT ;  /* 0x0000000c16007c0c */ /* 0x000fe4000bf24070 */
[----:B------:R-:W-:Y:S02]  /*6740*/  ISETP.LE.U32.AND P0, PT, R7, UR12, PT ;  /* 0x0000000c07007c0c */ /* 0x000fe4000bf03070 */
[----:B------:R-:W-:Y:S02]  /*6750*/  PRMT R7, R164, 0x7770, RZ ;  /* 0x00007770a4077816 */ /* 0x000fe400000000ff */
[----:B------:R-:W-:Y:S01]  /*6760*/  LOP3.LUT R5, R5, 0xffff, RZ, 0xc0, !PT ;  /* 0x0000ffff05057812 */ /* 0x000fe200078ec0ff */
[----:B------:R-:W-:Y:S01]  /*6770*/  @P4 FADD.FTZ R202, -R202, -RZ ;  /* 0x800000ffcaca4221 */ /* 0x000fe20000010100 */
[----:B------:R-:W-:Y:S01]  /*6780*/  ISETP.LE.U32.AND P2, PT, R7, UR12, PT ;  /* 0x0000000c07007c0c */ /* 0x000fe2000bf43070 */
[----:B------:R-:W-:Y:S01]  /*6790*/  @!P3 FADD.FTZ R191, -R191, -RZ ;  /* 0x800000ffbfbfb221 */ /* 0x000fe20000010100 */
[----:B------:R-:W-:Y:S02]  /*67a0*/  PRMT R7, R164, 0x7771, RZ ;  /* 0x00007771a4077816 */ /* 0x000fe400000000ff */
[----:B------:R-:W-:Y:S01]  /*67b0*/  LOP3.LUT R8, R18, 0xff, RZ, 0xc0, !PT ;  /* 0x000000ff12087812 */ /* 0x000fe200078ec0ff */
[----:B------:R-:W-:Y:S01]  /*67c0*/  @P1 FADD.FTZ R196, -R196, -RZ ;  /* 0x800000ffc4c41221 */ /* 0x000fe20000010100 */
[----:B------:R-:W-:Y:S01]  /*67d0*/  ISETP.GT.U32.AND P3, PT, R7, UR12, PT ;  /* 0x0000000c07007c0c */ /* 0x000fe2000bf64070 */
[----:B------:R-:W-:Y:S01]  /*67e0*/  @!P0 FADD.FTZ R241, -R241, -RZ ;  /* 0x800000fff1f18221 */ /* 0x000fe20000010100 */
[----:B------:R-:W-:Y:S02]  /*67f0*/  PRMT R7, R164, 0x7772, RZ ;  /* 0x00007772a4077816 */ /* 0x000fe400000000ff */
[----:B------:R-:W-:Y:S02]  /*6800*/  SHF.R.U32.HI R5, RZ, 0x8, R5 ;  /* 0x00000008ff057819 */ /* 0x000fe40000011605 */
[----:B------:R-:W-:Y:S01]  /*6810*/  ISETP.LE.U32.AND P1, PT, R8, UR12, PT ;  /* 0x0000000c08007c0c */ /* 0x000fe2000bf23070 */
[----:B------:R-:W-:Y:S01]  /*6820*/  @!P2 FADD.FTZ R229, -R229, -RZ ;  /* 0x800000ffe5e5a221 */ /* 0x000fe20000010100 */
[----:B------:R-:W-:Y:S02]  /*6830*/  ISETP.GT.U32.AND P0, PT, R7, UR12, PT ;  /* 0x0000000c07007c0c */ /* 0x000fe4000bf04070 */
[----:B------:R-:W-:Y:S02]  /*6840*/  LOP3.LUT R5, R5, 0xffff, RZ, 0xc0, !PT ;  /* 0x0000ffff05057812 */ /* 0x000fe400078ec0ff */
[----:B------:R-:W-:Y:S01]  /*6850*/  PRMT R7, R18, 0x7632, R7 ;  /* 0x0000763212077816 */ /* 0x000fe20000000007 */
[----:B------:R-:W-:Y:S01]  /*6860*/  @P3 FADD.FTZ R224, -R224, -RZ ;  /* 0x800000ffe0e03221 */ /* 0x000fe20000010100 */
[----:B------:R-:W-:Y:S02]  /*6870*/  ISETP.LE.U32.AND P2, PT, R5, UR12, PT ;  /* 0x0000000c05007c0c */ /* 0x000fe4000bf43070 */
[----:B------:R-:W-:Y:S02]  /*6880*/  LOP3.LUT R7, R7, 0xff, RZ, 0xc0, !PT ;  /* 0x000000ff07077812 */ /* 0x000fe400078ec0ff */
[----:B------:R-:W-:Y:S01]  /*6890*/  LOP3.LUT R5, R4, 0xffff, RZ, 0xc0, !PT ;  /* 0x0000ffff04057812 */ /* 0x000fe200078ec0ff */
[----:B------:R-:W-:Y:S01]  /*68a0*/  @!P1 FADD.FTZ R244, -R244, -RZ ;  /* 0x800000fff4f49221 */ /* 0x000fe20000010100 */
[----:B------:R-:W-:Y:S01]  /*68b0*/  PRMT R164, R164, 0x7773, RZ ;  /* 0x00007773a4a47816 */ /* 0x000fe200000000ff */
[----:B------:R-:W-:Y:S01]  /*68c0*/  @P0 FADD.FTZ R223, -R223, -RZ ;  /* 0x800000ffdfdf0221 */ /* 0x000fe20000010100 */
[----:B------:R-:W-:Y:S02]  /*68d0*/  ISETP.LE.U32.AND P3, PT, R7, UR12, PT ;  /* 0x0000000c07007c0c */ /* 0x000fe4000bf63070 */
[----:B------:R-:W-:Y:S02]  /*68e0*/  SHF.R.U32.HI R5, RZ, 0x8, R5 ;  /* 0x00000008ff057819 */ /* 0x000fe40000011605 */
[----:B------:R-:W-:Y:S01]  /*68f0*/  LOP3.LUT R18, R18, 0xffff, RZ, 0xc0, !PT ;  /* 0x0000ffff12127812 */ /* 0x000fe200078ec0ff */
[----:B------:R-:W-:Y:S01]  /*6900*/  @!P2 FADD.FTZ R221, -R221, -RZ ;  /* 0x800000ffdddda221 */ /* 0x000fe20000010100 */
[----:B------:R-:W-:Y:S02]  /*6910*/  ISETP.GT.U32.AND P1, PT, R164, UR12, PT ;  /* 0x0000000ca4007c0c */ /* 0x000fe4000bf24070 */
[----:B------:R-:W-:Y:S02]  /*6920*/  LOP3.LUT R32, R32, UR57, R165, 0x96, !PT ;  /* 0x0000003920207c12 */ /* 0x000fe4000f8e96a5 */
[----:B------:R-:W-:Y:S02]  /*6930*/  LOP3.LUT R5, R5, 0xffff, RZ, 0xc0, !PT ;  /* 0x0000ffff05057812 */ /* 0x000fe400078ec0ff */
[----:B------:R-:W-:Y:S01]  /*6940*/  SHF.R.U32.HI R18, RZ, 0x8, R18 ;  /* 0x00000008ff127819 */ /* 0x000fe20000011612 */
[----:B------:R-:W-:Y:S01]  /*6950*/  @!P3 FADD.FTZ R249, -R249, -RZ ;  /* 0x800000fff9f9b221 */ /* 0x000fe20000010100 */
[----:B------:R-:W-:Y:S02]  /*6960*/  LOP3.LUT R7, R32, 0xff, RZ, 0xc0, !PT ;  /* 0x000000ff20077812 */ /* 0x000fe400078ec0ff */
[----:B------:R-:W-:Y:S02]  /*6970*/  ISETP.LE.U32.AND P2, PT, R5, UR12, PT ;  /* 0x0000000c05007c0c */ /* 0x000fe4000bf43070 */
[----:B------:R-:W-:Y:S01]  /*6980*/  LOP3.LUT R5, R18, 0xffff, RZ, 0xc0, !PT ;  /* 0x0000ffff12057812 */ /* 0x000fe200078ec0ff */
[----:B------:R-:W-:Y:S01]  /*6990*/  @P1 FADD.FTZ R222, -R222, -RZ ;  /* 0x800000ffdede1221 */ /* 0x000fe20000010100 */
[----:B------:R-:W-:Y:S02]  /*69a0*/  ISETP.LE.U32.AND P0, PT, R7, UR12, PT ;  /* 0x0000000c07007c0c */ /* 0x000fe4000bf03070 */
[--C-:B------:R-:W-:Y:S02]  /*69b0*/  SHF.R.U32.HI R7, RZ, 0x18, R32.reuse ;  /* 0x00000018ff077819 */ /* 0x100fe40000011620 */
[----:B------:R-:W-:Y:S02]  /*69c0*/  ISETP.LE.U32.AND P3, PT, R5, UR12, PT ;  /* 0x0000000c05007c0c */ /* 0x000fe4000bf63070 */
[----:B------:R-:W-:Y:S02]  /*69d0*/  ISETP.LE.U32.AND P1, PT, R7, UR12, PT ;  /* 0x0000000c07007c0c */ /* 0x000fe4000bf23070 */
[----:B------:R-:W-:Y:S01]  /*69e0*/  LOP3.LUT R7, R32, 0xffff, RZ, 0xc0, !PT ;  /* 0x0000ffff20077812 */ /* 0x000fe200078ec0ff */
[----:B------:R-:W-:Y:S01]  /*69f0*/  @!P2 FADD.FTZ R220, -R220, -RZ ;  /* 0x800000ffdcdca221 */ /* 0x000fe20000010100 */
[----:B------:R-:W-:Y:S02]  /*6a00*/  PRMT R32, R32, 0x7632, R32 ;  /* 0x0000763220207816 */ /* 0x000fe40000000020 */
[----:B------:R-:W-:Y:S01]  /*6a10*/  SHF.R.U32.HI R7, RZ, 0x8, R7 ;  /* 0x00000008ff077819 */ /* 0x000fe20000011607 */
[----:B------:R-:W-:Y:S01]  /*6a20*/  @!P0 FADD.FTZ R248, -R248, -RZ ;  /* 0x800000fff8f88221 */ /* 0x000fe20000010100 */
[----:B------:R-:W-:Y:S02]  /*6a30*/  LOP3.LUT R32, R32, 0xff, RZ, 0xc0, !PT ;  /* 0x000000ff20207812 */ /* 0x000fe400078ec0ff */
[----:B------:R-:W-:Y:S01]  /*6a40*/  LOP3.LUT R7, R7, 0xffff, RZ, 0xc0, !PT ;  /* 0x0000ffff07077812 */ /* 0x000fe200078ec0ff */
[----:B------:R-:W-:Y:S01]  /*6a50*/  @!P3 FADD.FTZ R250, -R250, -RZ ;  /* 0x800000fffafab221 */ /* 0x000fe20000010100 */
[----:B------:R-:W-:Y:S01]  /*6a60*/  ISETP.LE.U32.AND P0, PT, R32, UR12, PT ;  /* 0x0000000c20007c0c */ /* 0x000fe2000bf03070 */
[----:B------:R-:W-:Y:S01]  /*6a70*/  @!P1 FADD.FTZ R245, -R245, -RZ ;  /* 0x800000fff5f59221 */ /* 0x000fe20000010100 */
[----:B------:R-:W-:Y:S02]  /*6a80*/  ISETP.LE.U32.AND P1, PT, R7, UR12, PT ;  /* 0x0000000c07007c0c */ /* 0x000fe4000bf23070 */
[----:B------:R-:W-:Y:S02]  /*6a90*/  F2FP.RELU.F16.F32.PACK_AB R7, R250, R244 ;  /* 0x000000f4fa07723e */ /* 0x000fe400000008ff */
[----:B------:R-:W-:Y:S02]  /*6aa0*/  PRMT R5, R4, 0x7632, R5 ;  /* 0x0000763204057816 */ /* 0x000fe40000000005 */
[----:B------:R-:W-:Y:S01]  /*6ab0*/  SHF.R.U32.HI R4, RZ, 0x18, R4 ;  /* 0x00000018ff047819 */ /* 0x000fe20000011604 */
[----:B------:R1:W-:Y:S01]  /*6ac0*/  STS [R201+0x20000], R7 ;  /* 0x02000007c9007388 */ /* 0x0003e20000000800 */
[----:B------:R-:W-:Y:S02]  /*6ad0*/  LOP3.LUT R5, R5, 0xff, RZ, 0xc0, !PT ;  /* 0x000000ff05057812 */ /* 0x000fe400078ec0ff */
[----:B------:R-:W-:Y:S01]  /*6ae0*/  ISETP.LE.U32.AND P2, PT, R4, UR12, PT ;  /* 0x0000000c04007c0c */ /* 0x000fe2000bf43070 */
[----:B------:R-:W-:Y:S01]  /*6af0*/  @!P0 FADD.FTZ R246, -R246, -RZ ;  /* 0x800000fff6f68221 */ /* 0x000fe20000010100 */
[----:B------:R-:W-:Y:S01]  /*6b00*/  ISETP.LE.U32.AND P3, PT, R5, UR12, PT ;  /* 0x0000000c05007c0c */ /* 0x000fe2000bf63070 */
[----:B------:R-:W-:Y:S01]  /*6b10*/  IMAD.MOV.U32 R5, RZ, RZ, 0x10 ;  /* 0x00000010ff057424 */ /* 0x000fe200078e00ff */
[----:B------:R-:W-:Y:S01]  /*6b20*/  LOP3.LUT P0, RZ, R214, 0x4, RZ, 0xc0, !PT ;  /* 0x00000004d6ff7812 */ /* 0x000fe2000780c0ff */
[----:B------:R-:W-:Y:S01]  /*6b30*/  @!P1 FADD.FTZ R247, -R247, -RZ ;  /* 0x800000fff7f79221 */ /* 0x000fe20000010100 */
[----:B------:R-:W-:Y:S02]  /*6b40*/  F2FP.RELU.F16.F32.PACK_AB R4, R241, R249 ;  /* 0x000000f9f104723e */ /* 0x000fe400000008ff */
[----:B------:R-:W-:Y:S02]  /*6b50*/  SEL R5, R5, 0xfffffff0, !P0 ;  /* 0xfffffff005057807 */ /* 0x000fe40004000000 */
[----:B------:R-:W-:Y:S01]  /*6b60*/  F2FP.RELU.F16.F32.PACK_AB R8, R198, R199 ;  /* 0x000000c7c608723e */ /* 0x000fe200000008ff */
[----:B------:R2:W-:Y:S01]  /*6b70*/  STS [R201+0x20400], R4 ;  /* 0x02040004c9007388 */ /* 0x0005e20000000800 */
[----:B------:R-:W-:Y:S01]  /*6b80*/  F2FP.RELU.F16.F32.PACK_AB R10, R247, R248 ;  /* 0x000000f8f70a723e */ /* 0x000fe200000008ff */
[----:B------:R-:W-:Y:S01]  /*6b90*/  IMAD.IADD R195, R201, 0x1, R5 ;  /* 0x00000001c9c37824 */ /* 0x000fe200078e0205 */
[----:B------:R-:W-:Y:S01]  /*6ba0*/  F2FP.RELU.F16.F32.PACK_AB R9, R245, R246 ;  /* 0x000000f6f509723e */ /* 0x000fe200000008ff */
[----:B------:R-:W-:Y:S01]  /*6bb0*/  @!P2 FADD.FTZ R204, -R204, -RZ ;  /* 0x800000ffcccca221 */ /* 0x000fe20000010100 */
[----:B------:R-:W-:Y:S01]  /*6bc0*/  ISETP.LE.U32.AND P6, PT, R19, UR12, PT ;  /* 0x0000000c13007c0c */ /* 0x000fe2000bfc3070 */
[----:B------:R-:W-:Y:S01]  /*6bd0*/  @!P3 FADD.FTZ R218, -R218, -RZ ;  /* 0x800000ffdadab221 */ /* 0x000fe20000010100 */
[----:B------:R3:W-:Y:S01]  /*6be0*/  STS [R195+0x20000], R8 ;  /* 0x02000008c3007388 */ /* 0x0007e20000000800 */
[----:B------:R-:W-:Y:S02]  /*6bf0*/  LOP3.LUT P1, RZ, R214, 0x8, RZ, 0xc0, !PT ;  /* 0x00000008d6ff7812 */ /* 0x000fe4000782c0ff */
[----:B------:R-:W-:Y:S02]  /*6c00*/  F2FP.RELU.F16.F32.PACK_AB R11, R224, R229 ;  /* 0x000000e5e00b723e */ /* 0x000fe400000008ff */
[----:B-1----:R-:W-:Y:S02]  /*6c10*/  F2FP.RELU.F16.F32.PACK_AB R7, R196, R197 ;  /* 0x000000c5c407723e */ /* 0x002fe400000008ff */
[----:B------:R-:W-:Y:S02]  /*6c20*/  PRMT R13, R34, 0x7771, RZ ;  /* 0x00007771220d7816 */ /* 0x000fe400000000ff */
[----:B------:R-:W-:Y:S01]  /*6c30*/  LOP3.LUT P2, RZ, R214, 0x2, RZ, 0xc0, !PT ;  /* 0x00000002d6ff7812 */ /* 0x000fe2000784c0ff */
[----:B------:R1:W-:Y:S01]  /*6c40*/  STS [R195+0x20400], R7 ;  /* 0x02040007c3007388 */ /* 0x0003e20000000800 */
[----:B------:R-:W-:Y:S01]  /*6c50*/  @!P6 FADD.FTZ R189, -R189, -RZ ;  /* 0x800000ffbdbde221 */ /* 0x000fe20000010100 */
[----:B------:R-:W-:Y:S02]  /*6c60*/  ISETP.GT.U32.AND P6, PT, R13, UR12, PT ;  /* 0x0000000c0d007c0c */ /* 0x000fe4000bfc4070 */
[----:B------:R4:W-:Y:S01]  /*6c70*/  STS [R201+0x21000], R10 ;  /* 0x0210000ac9007388 */ /* 0x0009e20000000800 */
[----:B------:R-:W-:Y:S02]  /*6c80*/  SEL R211, R211, 0xffffffe0, !P2 ;  /* 0xffffffe0d3d37807 */ /* 0x000fe40005000000 */
[----:B------:R-:W-:Y:S01]  /*6c90*/  SEL R212, R212, 0xffffffc0, !P0 ;  /* 0xffffffc0d4d47807 */ /* 0x000fe20004000000 */
[----:B------:R4:W-:Y:S01]  /*6ca0*/  STS [R201+0x21400], R9 ;  /* 0x02140009c9007388 */ /* 0x0009e20000000800 */
[----:B--2---:R-:W-:Y:S01]  /*6cb0*/  IMAD.MOV.U32 R4, RZ, RZ, R252 ;  /* 0x000000ffff047224 */ /* 0x004fe200078e00fc */
[----:B------:R-:W-:Y:S01]  /*6cc0*/  FSETP.GE.FTZ.AND P2, PT, R241, RZ, PT ;  /* 0x000000fff100720b */ /* 0x000fe20003f56000 */
[----:B------:R-:W-:Y:S01]  /*6cd0*/  @P1 VIADD R4, R251, 0xffffffe0 ;  /* 0xffffffe0fb041836 */ /* 0x000fe20000000000 */
[----:B------:R-:W-:Y:S01]  /*6ce0*/  STS [R195+0x21000], R11 ;  /* 0x0210000bc3007388 */ /* 0x000fe20000000800 */
[----:B------:R-:W-:Y:S01]  /*6cf0*/  IMAD.IADD R217, R200, 0x1, R211 ;  /* 0x00000001c8d97824 */ /* 0x000fe200078e02d3 */
[----:B------:R-:W-:Y:S01]  /*6d00*/  FSETP.GE.FTZ.AND P4, PT, R250, RZ, PT ;  /* 0x000000fffa00720b */ /* 0x000fe20003f96000 */
[----:B------:R-:W-:Y:S01]  /*6d10*/  IMAD.IADD R5, R5, 0x1, R4 ;  /* 0x0000000105057824 */ /* 0x000fe200078e0204 */
[----:B---3--:R-:W-:Y:S01]  /*6d20*/  F2FP.RELU.F16.F32.PACK_AB R8, R192, R193 ;  /* 0x000000c1c008723e */ /* 0x008fe200000008ff */
[----:B------:R-:W-:Y:S01]  /*6d30*/  @P6 FADD.FTZ R219, -R219, -RZ ;  /* 0x800000ffdbdb6221 */ /* 0x000fe20000010100 */
[----:B------:R-:W-:Y:S01]  /*6d40*/  IMAD.IADD R209, R211, 0x1, R210 ;  /* 0x00000001d3d17824 */ /* 0x000fe200078e02d2 */
[----:B------:R-:W-:Y:S01]  /*6d50*/  FSETP.GE.FTZ.AND P3, PT, R249, RZ, PT ;  /* 0x000000fff900720b */ /* 0x000fe20003f76000 */
[----:B------:R-:W-:Y:S01]  /*6d60*/  IMAD.IADD R185, R200, 0x1, R212 ;  /* 0x00000001c8b97824 */ /* 0x000fe200078e02d4 */
[----:B------:R-:W-:Y:S01]  /*6d70*/  FSETP.GE.FTZ.AND P5, PT, R244, RZ, PT ;  /* 0x000000fff400720b */ /* 0x000fe20003fb6000 */
[----:B------:R-:W-:Y:S01]  /*6d80*/  IMAD.IADD R208, R212, 0x1, R210 ;  /* 0x00000001d4d07824 */ /* 0x000fe200078e02d2 */
[----:B------:R-:W-:Y:S01]  /*6d90*/  FSETP.GE.FTZ.AND P6, PT, R187, RZ, PT ;  /* 0x000000ffbb00720b */ /* 0x000fe20003fd6000 */
[----:B------:R-:W-:Y:S01]  /*6da0*/  IMAD.IADD R184, R211, 0x1, R185 ;  /* 0x00000001d3b87824 */ /* 0x000fe200078e02b9 */
[----:B-1----:R-:W-:Y:S01]  /*6db0*/  F2FP.RELU.F16.F32.PACK_AB R7, R187, R189 ;  /* 0x000000bdbb07723e */ /* 0x002fe200000008ff */
[----:B------:R-:W-:Y:S02]  /*6dc0*/  IMAD.IADD R3, R211, 0x1, R208 ;  /* 0x00000001d3037824 */ /* 0x000fe400078e02d0 */
[----:B------:R-:W-:Y:S01]  /*6dd0*/  @P1 VIADD R252, R251, 0xffffffe0 ;  /* 0xffffffe0fbfc1836 */ /* 0x000fe20000000000 */
[----:B----4-:R-:W-:Y:S02]  /*6de0*/  F2FP.RELU.F16.F32.PACK_AB R10, R222, R223 ;  /* 0x000000dfde0a723e */ /* 0x010fe400000008ff */
[----:B------:R-:W-:Y:S03]  /*6df0*/  F2FP.RELU.F16.F32.PACK_AB R9, R221, R194 ;  /* 0x000000c2dd09723e */ /* 0x000fe600000008ff */
        /* <DEDUP_REMOVED lines=100> */
[----:B------:R-:W-:Y:S04]  /*7440*/  HMMA.16816.F32 R32, R168, R166, R32 ;  /* 0x000000a6a820723c */ /* 0x000fe80000001820 */
[----:B------:R-:W-:Y:S04]  /*7450*/  LOP3.LUT R168, R215, 0x10, R214, 0xf8, !PT ;  /* 0x00000010d7a87812 */ /* 0x000fe800078ef8d6 */
[-C--:B-1----:R-:W-:Y:S05]  /*7460*/  HMMA.16816.F32 R4, R172, R176.reuse, R4 ;  /* 0x000000b0ac04723c */ /* 0x082fea0000001804 */
[----:B--2---:R-:W-:Y:S05]  /*7470*/  IMAD.SHL.U32 R184, R214, 0x40, RZ ;  /* 0x00000040d6b87824 */ /* 0x004fea00078e00ff */
[----:B------:R-:W-:Y:S04]  /*7480*/  LOP3.LUT R164, R184, 0x1c0, RZ, 0xc0, !PT ;  /* 0x000001c0b8a47812 */ /* 0x000fe800078ec0ff */
[----:B------:R-:W-:Y:S05]  /*7490*/  LOP3.LUT R164, R164, 0x38, R213, 0xf8, !PT ;  /* 0x00000038a4a47812 */ /* 0x000fea00078ef8d5 */
[C---:B-----5:R-:W-:Y:S01]  /*74a0*/  FADD.FTZ R7, -R205.reuse, R7 ;  /* 0x00000007cd077221 */ /* 0x060fe20000010100 */
[----:B------:R-:W-:Y:S01]  /*74b0*/  LOP3.LUT R168, R168, R164, RZ, 0x3c, !PT ;  /* 0x000000a4a8a87212 */ /* 0x000fe200078e3cff */
[C---:B------:R-:W-:Y:S01]  /*74c0*/  FADD.FTZ R5, -R206.reuse, R5 ;  /* 0x00000005ce057221 */ /* 0x040fe20000010100 */
[----:B------:R-:W1:Y:S01]  /*74d0*/  LDSM.16.M88.4 R164, [R3+0x18800] ;  /* 0x0188000003a4783b */ /* 0x000e620000000200 */
[----:B------:R-:W-:Y:S01]  /*74e0*/  FADD.FTZ R6, -R205, R6 ;  /* 0x00000006cd067221 */ /* 0x000fe20000010100 */
[----:B------:R-:W-:Y:S01]  /*74f0*/  FSEL R7, R7, R205, P2 ;  /* 0x000000cd07077208 */ /* 0x000fe20001000000 */
[C---:B---3--:R-:W-:Y:S04]  /*7500*/  HMMA.16816.F32 R8, R180.reuse, R176, R8 ;  /* 0x000000b0b408723c */ /* 0x048fe80000001808 */
[----:B------:R-:W-:Y:S01]  /*7510*/  FSETP.GE.FTZ.AND P2, PT, R245, RZ, PT ;  /* 0x000000fff500720b */ /* 0x000fe20003f56000 */
[----:B------:R-:W-:Y:S01]  /*7520*/  FADD.FTZ R4, -R206, R4 ;  /* 0x00000004ce047221 */ /* 0x000fe20000010100 */
[-C--:B------:R-:W-:Y:S01]  /*7530*/  FSEL R5, R5, R206.reuse, P4 ;  /* 0x000000ce05057208 */ /* 0x080fe20002000000 */
        /* <DEDUP_REMOVED lines=9> */
[C---:B------:R-:W-:Y:S01]  /*75d0*/  FADD.FTZ R11, -R207.reuse, R11 ;  /* 0x0000000bcf0b7221 */ /* 0x040fe20000010100 */
[C---:B------:R-:W-:Y:S01]  /*75e0*/  FADD.FTZ R9, -R216.reuse, R9 ;  /* 0x00000009d8097221 */ /* 0x040fe20000010100 */
[----:B------:R-:W-:Y:S01]  /*75f0*/  FADD.FTZ R10, -R207, R10 ;  /* 0x0000000acf0a7221 */ /* 0x000fe20000010100 */
[----:B------:R-:W-:Y:S01]  /*7600*/  FADD.FTZ R8, -R216, R8 ;  /* 0x00000008d8087221 */ /* 0x000fe20000010100 */
[----:B------:R-:W-:Y:S01]  /*7610*/  FMUL.FTZ R4, R244, R4 ;  /* 0x00000004f4047220 */ /* 0x000fe20000410000 */
[-C--:B------:R-:W-:Y:S01]  /*7620*/  FSEL R11, R11, R207.reuse, P2 ;  /* 0x000000cf0b0b7208 */ /* 0x080fe20001000000 */
[----:B------:R-:W-:Y:S01]  /*7630*/  FADD.FTZ R15, -R207, R15 ;  /* 0x0000000fcf0f7221 */ /* 0x000fe20000010100 */
[----:B------:R-:W-:Y:S01]  /*7640*/  FSETP.GE.FTZ.AND P2, PT, R222, RZ, PT ;  /* 0x000000ffde00720b */ /* 0x000fe20003f56000 */
[C---:B------:R-:W-:Y:S01]  /*7650*/  FADD.FTZ R13, -R216.reuse, R13 ;  /* 0x0000000dd80d7221 */ /* 0x040fe20000010100 */
[-C--:B------:R-:W-:Y:S01]  /*7660*/  FSEL R9, R9, R216.reuse, P4 ;  /* 0x000000d809097208 */ /* 0x080fe20002000000 */
[----:B------:R-:W-:Y:S01]  /*7670*/  FADD.FTZ R14, -R207, R14 ;  /* 0x0000000ecf0e7221 */ /* 0x000fe20000010100 */
[-C--:B------:R-:W-:Y:S01]  /*7680*/  FSEL R15, R15, R207.reuse, P2 ;  /* 0x000000cf0f0f7208 */ /* 0x080fe20001000000 */
[----:B------:R-:W-:Y:S01]  /*7690*/  FADD.FTZ R12, -R216, R12 ;  /* 0x0000000cd80c7221 */ /* 0x000fe20000010100 */
[----:B------:R-:W-:Y:S01]  /*76a0*/  FSETP.GE.FTZ.AND P4, PT, R224, RZ, PT ;  /* 0x000000ffe000720b */ /* 0x000fe20003f96000 */
[----:B------:R-:W-:Y:S01]  /*76b0*/  FADD.FTZ R19, -R205, R19 ;  /* 0x00000013cd137221 */ /* 0x000fe20000010100 */
[----:B------:R-:W-:Y:S01]  /*76c0*/  FSETP.GE.FTZ.AND P2, PT, R196, RZ, PT ;  /* 0x000000ffc400720b */ /* 0x000fe20003f56000 */
[-C--:B-1----:R-:W-:Y:S03]  /*76d0*/  HMMA.16816.F32 R20, R172, R164.reuse, R20 ;  /* 0x000000a4ac14723c */ /* 0x082fe60000001814 */
[----:B------:R-:W-:Y:S01]  /*76e0*/  FSEL R10, R10, R207, P3 ;  /* 0x000000cf0a0a7208 */ /* 0x000fe20001800000 */
[C---:B------:R-:W-:Y:S01]  /*76f0*/  FADD.FTZ R17, -R206.reuse, R17 ;  /* 0x00000011ce117221 */ /* 0x040fe20000010100 */
[----:B------:R-:W-:Y:S01]  /*7700*/  FSEL R13, R13, R216, P4 ;  /* 0x000000d80d0d7208 */ /* 0x000fe20002000000 */
[----:B------:R-:W-:Y:S01]  /*7710*/  FADD.FTZ R18, -R205, R18 ;  /* 0x00000012cd127221 */ /* 0x000fe20000010100 */
[----:B------:R-:W-:Y:S01]  /*7720*/  FSEL R19, R19, R205, P2 ;  /* 0x000000cd13137208 */ /* 0x000fe20001000000 */
[C---:B------:R-:W-:Y:S04]  /*7730*/  HMMA.16816.F32 R24, R180.reuse, R164, R24 ;  /* 0x000000a4b418723c */ /* 0x040fe80000001818 */
[----:B------:R-:W-:Y:S01]  /*7740*/  FSETP.GE.FTZ.AND P3, PT, R223, RZ, PT ;  /* 0x000000ffdf00720b */ /* 0x000fe20003f76000 */
[----:B------:R-:W-:Y:S01]  /*7750*/  FADD.FTZ R16, -R206, R16 ;  /* 0x00000010ce107221 */ /* 0x000fe20000010100 */
[----:B------:R-:W-:Y:S01]  /*7760*/  FSETP.GE.FTZ.AND P4, PT, R198, RZ, PT ;  /* 0x000000ffc600720b */ /* 0x000fe20003f96000 */
[----:B------:R-:W-:Y:S01]  /*7770*/  FMUL.FTZ R6, R249, R6 ;  /* 0x00000006f9067220 */ /* 0x000fe20000410000 */
[----:B------:R-:W-:Y:S01]  /*7780*/  FSETP.GE.FTZ.AND P2, PT, R192, RZ, PT ;  /* 0x000000ffc000720b */ /* 0x000fe20003f56000 */
[-C--:B------:R-:W-:Y:S03]  /*7790*/  HMMA.16816.F32 R28, R180, R166.reuse, R28 ;  /* 0x000000a6b41c723c */ /* 0x080fe6000000181c */
[----:B------:R-:W-:Y:S01]  /*77a0*/  FSEL R14, R14, R207, P3 ;  /* 0x000000cf0e0e7208 */ /* 0x000fe20001800000 */
[----:B------:R-:W-:Y:S01]  /*77b0*/  FADD.FTZ R23, -R205, R23 ;  /* 0x00000017cd177221 */ /* 0x000fe20000010100 */
[----:B------:R-:W-:Y:S01]  /*77c0*/  FSEL R17, R17, R206, P4 ;  /* 0x000000ce11117208 */ /* 0x000fe20002000000 */
[----:B------:R-:W-:Y:S01]  /*77d0*/  FADD.FTZ R21, -R206, R21 ;  /* 0x00000015ce157221 */ /* 0x000fe20000010100 */
[----:B------:R-:W-:Y:S01]  /*77e0*/  FSETP.GE.FTZ.AND P3, PT, R197, RZ, PT ;  /* 0x000000ffc500720b */ /* 0x000fe20003f76000 */
[----:B------:R-:W-:Y:S01]  /*77f0*/  FADD.FTZ R22, -R205, R22 ;  /* 0x00000016cd167221 */ /* 0x000fe20000010100 */
[-C--:B------:R-:W-:Y:S01]  /*7800*/  FSEL R23, R23, R205.reuse, P2 ;  /* 0x000000cd17177208 */ /* 0x080fe20001000000 */
[C---:B------:R-:W-:Y:S01]  /*7810*/  FADD.FTZ R24, -R216.reuse, R24 ;  /* 0x00000018d8187221 */ /* 0x040fe20000010100 */
        /* <DEDUP_REMOVED lines=8> */
[----:B------:R-:W-:Y:S01]  /*78a0*/  FSEL R18, R18, R205, P3 ;  /* 0x000000cd12127208 */ /* 0x000fe20001800000 */
[----:B------:R-:W-:Y:S01]  /*78b0*/  FADD.FTZ R20, -R206, R20 ;  /* 0x00000014ce147221 */ /* 0x000fe20000010100 */
        /* <DEDUP_REMOVED lines=12> */
[----:B------:R-:W-:Y:S01]  /*7980*/  FSETP.GE.FTZ.AND P5, PT, R199, RZ, PT ;  /* 0x000000ffc700720b */ /* 0x000fe20003fb6000 */
[----:B------:R-:W-:Y:S01]  /*7990*/  FADD.FTZ R34, -R205, R34 ;  /* 0x00000022cd227221 */ /* 0x000fe20000010100 */
        /* <DEDUP_REMOVED lines=25> */
[----:B------:R-:W-:Y:S01]  /*7b30*/  @P2 FADD.FTZ R207, -R207, R31 ;  /* 0x0000001fcfcf2221 */ /* 0x000fe20000010100 */
[----:B------:R-:W-:Y:S01]  /*7b40*/  FSETP.GE.FTZ.AND P3, PT, R186, RZ, PT ;  /* 0x000000ffba00720b */ /* 0x000fe20003f76000 */
[----:B------:R-:W-:Y:S01]  /*7b50*/  FMUL.FTZ R20, R194, R20 ;  /* 0x00000014c2147220 */ /* 0x000fe20000410000 */
[----:B------:R-:W-:Y:S01]  /*7b60*/  FSEL R28, R28, R216, P5 ;  /* 0x000000d81c1c7208 */ /* 0x000fe20002800000 */
[----:B------:R-:W-:Y:S01]  /*7b70*/  @P4 FADD.FTZ R216, -R216, R29 ;  /* 0x0000001dd8d84221 */ /* 0x000fe20000010100 */
        /* <DEDUP_REMOVED lines=8> */
[----:B------:R-:W-:Y:S01]  /*7c00*/  LOP3.LUT R244, R213, 0x38, RZ, 0xc0, !PT ;  /* 0x00000038d5f47812 */ /* 0x000fe200078ec0ff */
[----:B------:R-:W-:Y:S01]  /*7c10*/  FMUL.FTZ R190, R190, R28 ;  /* 0x0000001cbebe7220 */ /* 0x000fe20000410000 */
[----:B------:R-:W-:Y:S01]  /*7c20*/  F2FP.F16.F32.PACK_AB R5, R5, R4 ;  /* 0x000000040505723e */ /* 0x000fe200000000ff */
[----:B------:R-:W-:Y:S01]  /*7c30*/  FMUL.FTZ R30, R203, R30 ;  /* 0x0000001ecb1e7220 */ /* 0x000fe20000410000 */
[----:B------:R-:W-:Y:S01]  /*7c40*/  F2FP.F16.F32.PACK_AB R4, R7, R6 ;  /* 0x000000060704723e */ /* 0x000fe200000000ff */
        /* <DEDUP_REMOVED lines=36> */
[----:B--2---:R-:W-:Y:S01]  /*7e90*/  IMAD.SHL.U32 R8, R6, 0x40, RZ ;  /* 0x0000004006087824 */ /* 0x004fe200078e00ff */
[----:B------:R-:W-:Y:S02]  /*7ea0*/  @!P3 IADD3 R164, P5, PT, R228, R28, RZ ;  /* 0x0000001ce4a4b210 */ /* 0x000fe40007fbe0ff */
[----:B------:R-:W-:Y:S01]  /*7eb0*/  @!P2 LEA R28, P4, R7, R228, 0x6 ;  /* 0x000000e4071ca211 */ /* 0x000fe200078830ff */
[--C-:B------:R-:W-:Y:S01]  /*7ec0*/  @!P3 IMAD.MOV.U32 R229, RZ, RZ, R227.reuse ;  /* 0x000000ffffe5b224 */ /* 0x100fe200078e00e3 */
[----:B------:R-:W-:Y:S02]  /*7ed0*/  @!P3 IADD3.X R165, PT, PT, R227, R29, R8, P5, !PT ;  /* 0x0000001de3a5b210 */ /* 0x000fe40002ffe408 */
        /* <DEDUP_REMOVED lines=27> */
.L_x_2281:
[----:B------:R1:W-:Y:S01]  /*8090*/  STS [R201+0x1c400], R4 ;  /* 0x01c40004c9007388 */ /* 0x0003e20000000800 */
[----:B------:R-:W-:Y:S01]  /*80a0*/  FMUL.FTZ R187, R187, R206 ;  /* 0x000000cebbbb7220 */ /* 0x000fe20000410000 */
[----:B------:R-:W-:Y:S01]  /*80b0*/  FMUL.FTZ R186, R186, R205 ;  /* 0x000000cdbaba7220 */ /* 0x000fe20000410000 */
[----:B------:R-:W-:Y:S02]  /*80c0*/  F2FP.F16.F32.PACK_AB R190, R216, R190 ;  /* 0x000000bed8be723e */ /* 0x000fe400000000ff */
[----:B------:R-:W-:Y:S01]  /*80d0*/  STS [R201+0x1c000], R5 ;  /* 0x01c00005c9007388 */ /* 0x000fe20000000800 */
[----:B------:R-:W-:Y:S01]  /*80e0*/  F2FP.F16.F32.PACK_AB R30, R202, R30 ;  /* 0x0000001eca1e723e */ /* 0x000fe200000000ff */
[----:B------:R-:W-:Y:S01]  /*80f0*/  IMAD.SHL.U32 R216, R214, 0x20, RZ ;  /* 0x00000020d6d87824 */ /* 0x000fe200078e00ff */
[----:B------:R-:W-:Y:S02]  /*8100*/  F2FP.F16.F32.PACK_AB R32, R187, R32 ;  /* 0x00000020bb20723e */ /* 0x000fe400000000ff */
[----:B------:R3:W-:Y:S01]  /*8110*/  STS [R195+0x1c000], R16 ;  /* 0x01c00010c3007388 */ /* 0x0007e20000000800 */
[----:B------:R-:W-:Y:S01]  /*8120*/  F2FP.F16.F32.PACK_AB R34, R186, R34 ;  /* 0x00000022ba22723e */ /* 0x000fe200000000ff */
[----:B--2---:R-:W2:Y:S01]  /*8130*/  LDC R229, c[0x0][0x44c] ;  /* 0x00011300ffe57b82 */ /* 0x004ea20000000800 */
[----:B------:R-:W-:Y:S02]  /*8140*/  SHF.R.U32.HI R221, RZ, 0x1, R214 ;  /* 0x00000001ffdd7819 */ /* 0x000fe400000116d6 */
[----:B------:R-:W-:Y:S01]  /*8150*/  STS [R195+0x1c400], R18 ;  /* 0x01c40012c3007388 */ /* 0x000fe20000000800 */
[----:B------:R-:W-:Y:S02]  /*8160*/  LOP3.LUT R168, R168, 0x200, R184, 0xf8, !PT ;  /* 0x00000200a8a87812 */ /* 0x000fe400078ef8b8 */
[----:B------:R-:W-:Y:S02]  /*8170*/  LOP3.LUT R218, R221, 0x30, RZ, 0xc0, !PT ;  /* 0x00000030ddda7812 */ /* 0x000fe400078ec0ff */
[----:B------:R-:W-:Y:S01]  /*8180*/  STS [R201+0x1d000], R247 ;  /* 0x01d000f7c9007388 */ /* 0x000fe20000000800 */
[----:B------:R-:W-:Y:S02]  /*8190*/  LEA R177, R168, UR4, 0x1 ;  /* 0x00000004a8b17c11 */ /* 0x000fe4000f8e08ff */
[----:B------:R-:W-:Y:S02]  /*81a0*/  LOP3.LUT R218, R218, 0x8, R214, 0xf8, !PT ;  /* 0x00000008dada7812 */ /* 0x000fe400078ef8d6 */
[----:B------:R-:W-:Y:S01]  /*81b0*/  STS [R201+0x1d400], R11 ;  /* 0x01d4000bc9007388 */ /* 0x000fe20000000800 */
[C---:B------:R-:W-:Y:S01]  /*81c0*/  VIADD R176, R177.reuse, 0x8040 ;  /* 0x00008040b1b07836 */ /* 0x040fe20000000000 */
[----:B------:R-:W-:Y:S03]  /*81d0*/  LOP3.LUT R218, R218, 0x1c0, R184, 0xf8, !PT ;  /* 0x000001c0dada7812 */ /* 0x000fe600078ef8b8 */
[----:B------:R-:W-:Y:S01]  /*81e0*/  STS [R195+0x1d000], R12 ;  /* 0x01d0000cc3007388 */ /* 0x000fe20000000800 */
[----:B-1----:R-:W-:Y:S01]  /*81f0*/  IMAD.MOV.U32 R4, RZ, RZ, 0x10 ;  /* 0x00000010ff047424 */ /* 0x002fe200078e00ff */
[----:B------:R-:W-:Y:S03]  /*8200*/  LOP3.LUT R218, R218, 0x38, R213, 0x78, !PT ;  /* 0x00000038dada7812 */ /* 0x000fe600078e78d5 */
[----:B------:R-:W-:Y:S01]  /*8210*/  STS [R195+0x1d400], R14 ;  /* 0x01d4000ec3007388 */ /* 0x000fe20000000800 */
[----:B------:R-:W-:Y:S04]  /*8220*/  SEL R4, R4, 0xfffffff0, !P0 ;  /* 0xfffffff004047807 */ /* 0x000fe80004000000 */
[----:B------:R-:W-:Y:S01]  /*8230*/  STS [R252+-0x4000], R20 ;  /* 0xffc00014fc007388 */ /* 0x000fe20000000800 */
[----:B------:R-:W-:Y:S01]  /*8240*/  LOP3.LUT R218, R218, 0x200, R216, 0xf8, !PT ;  /* 0x00000200dada7812 */ /* 0x000fe200078ef8d8 */
[----:B---3--:R-:W-:Y:S02]  /*8250*/  VIADD R16, R177, 0x8000 ;  /* 0x00008000b1107836 */ /* 0x008fe40000000000 */
[----:B------:R-:W-:Y:S01]  /*8260*/  IMAD.IADD R4, R4, 0x1, R252 ;  /* 0x0000000104047824 */ /* 0x000fe200078e02fc */
[----:B------:R-:W-:Y:S01]  /*8270*/  STS [R252+-0x3c00], R22 ;  /* 0xffc40016fc007388 */ /* 0x000fe20000000800 */
[----:B------:R-:W-:Y:S01]  /*8280*/  LEA R218, R218, UR4, 0x1 ;  /* 0x00000004dada7c11 */ /* 0x000fe2000f8e08ff */
[----:B------:R-:W-:Y:S03]  /*8290*/  @P0 VIADD R176, R16, 0xffffffc0 ;  /* 0xffffffc010b00836 */ /* 0x000fe60000000000 */
[----:B------:R-:W-:Y:S01]  /*82a0*/  STS [R4+-0x4000], R32 ;  /* 0xffc0002004007388 */ /* 0x000fe20000000800 */
[----:B--2---:R-:W-:Y:S04]  /*82b0*/  IMAD R229, R229, UR9, RZ ;  /* 0x00000009e5e57c24 */ /* 0x004fe8000f8e02ff */
        /* <DEDUP_REMOVED lines=105> */
[----:B------:R-:W-:Y:S01]  /*8950*/  IMAD.X R4, RZ, RZ, ~UR14, P2 ;  /* 0x8000000eff047e24 */ /* 0x000fe200090e06ff */
[----:B------:R-:W-:Y:S01]  /*8960*/  LOP3.LUT R10, R213, 0x1f8, RZ, 0xc0, !PT ;  /* 0x000001f8d50a7812 */ /* 0x000fe200078ec0ff */
[----:B------:R-:W-:Y:S02]  /*8970*/  IMAD.U32 R8, RZ, RZ, UR48 ;  /* 0x00000030ff087e24 */ /* 0x000fe4000f8e00ff */
[----:B------:R-:W-:Y:S01]  /*8980*/  IMAD.U32 R7, RZ, RZ, UR46 ;  /* 0x0000002eff077e24 */ /* 0x000fe2000f8e00ff */
[----:B------:R-:W-:Y:S02]  /*8990*/  SHF.R.S64 R5, R5, 0x1f, R4 ;  /* 0x0000001f05057819 */ /* 0x000fe40000001004 */
[----:B------:R-:W-:Y:S02]  /*89a0*/  LOP3.LUT R10, R10, 0x38, R214, 0x78, !PT ;  /* 0x000000380a0a7812 */ /* 0x000fe400078e78d6 */
[----:B------:R-:W-:Y:S01]  /*89b0*/  IADD3 R231, P2, PT, R5, R231, RZ ;  /* 0x000000e705e77210 */ /* 0x000fe20007f5e0ff */
[----:B------:R-:W-:Y:S01]  /*89c0*/  IMAD.U32 R5, RZ, RZ, UR48 ;  /* 0x00000030ff057e24 */ /* 0x000fe2000f8e00ff */
[----:B------:R-:W-:Y:S02]  /*89d0*/  LOP3.LUT R10, R10, 0x1e00, R213, 0xf8, !PT ;  /* 0x00001e000a0a7812 */ /* 0x000fe400078ef8d5 */
[----:B------:R-:W-:Y:S01]  /*89e0*/  LEA.HI.X.SX32 R230, R4, R230, 0x1, P2 ;  /* 0x000000e604e67211 */ /* 0x000fe200010f0eff */
[----:B------:R-:W-:Y:S01]  /*89f0*/  IMAD.U32 R4, RZ, RZ, UR46 ;  /* 0x0000002eff047e24 */ /* 0x000fe2000f8e00ff */
[-C--:B------:R-:W-:Y:S02]  /*8a00*/  @!P5 LEA R12, P3, R9, R231.reuse, 0x1 ;  /* 0x000000e7090cd211 */ /* 0x080fe400078608ff */
[----:B------:R-:W-:Y:S02]  /*8a10*/  @!P4 LEA R6, P2, R6, R231, 0x1 ;  /* 0x000000e70606c211 */ /* 0x000fe400078408ff */
[-C--:B------:R-:W-:Y:S02]  /*8a20*/  @!P5 LEA.HI.X R13, R8, R230.reuse, R7, 0x1, P3 ;  /* 0x000000e6080dd211 */ /* 0x080fe400018f0c07 */
[----:B------:R-:W-:Y:S01]  /*8a30*/  @!P4 LEA.HI.X R7, R5, R230, R4, 0x1, P2 ;  /* 0x000000e60507c211 */ /* 0x000fe200010f0c04 */
[--C-:B------:R-:W-:Y:S01]  /*8a40*/  @!P5 IMAD.MOV.U32 R4, RZ, RZ, R231.reuse ;  /* 0x000000ffff04d224 */ /* 0x100fe200078e00e7 */
[----:B------:R-:W-:Y:S01]  /*8a50*/  LEA R10, R10, UR4, 0x1 ;  /* 0x000000040a0a7c11 */ /* 0x000fe2000f8e08ff */
[--C-:B------:R-:W-:Y:S05]  /*8a60*/  @!P5 IMAD.MOV.U32 R5, RZ, RZ, R230.reuse ;  /* 0x000000ffff05d224 */ /* 0x100fea00078e00e6 */
[----:B------:R-:W-:Y:S01]  /*8a70*/  @!PT LDS RZ, [RZ] ;  /* 0x00000000fffff984 */ /* 0x000fe20000000800 */
[----:B------:R-:W-:Y:S01]  /*8a80*/  @!PT LDS RZ, [RZ] ;  /* 0x00000000fffff984 */ /* 0x000fe20000000800 */
[----:B------:R-:W-:Y:S01]  /*8a90*/  @!PT LDS RZ, [RZ] ;  /* 0x00000000fffff984 */ /* 0x000fe20000000800 */
[----:B------:R1:W-:Y:S04]  /*8aa0*/  @!P5 LDGSTS.E.BYPASS.LTC128B.128 [R10+0x8000], desc[UR34][R4.64] ;  /* 0x08000000040adfae */ /* 0x0003e8000b981a22 */
[----:B------:R2:W-:Y:S01]  /*8ab0*/  @P5 STS.128 [R10+0x8000], RZ ;  /* 0x008000ff0a005388 */ /* 0x0005e20000000c00 */
[----:B-1----:R-:W-:Y:S02]  /*8ac0*/  @!P4 IMAD.MOV.U32 R4, RZ, RZ, R231 ;  /* 0x000000ffff04c224 */ /* 0x002fe400078e00e7 */
[----:B------:R-:W-:Y:S05]  /*8ad0*/  @!P4 IMAD.MOV.U32 R5, RZ, RZ, R230 ;  /* 0x000000ffff05c224 */ /* 0x000fea00078e00e6 */
        /* <DEDUP_REMOVED lines=16> */
.L_x_2282:
[----:B------:R-:W-:Y:S01]  /*8be0*/  IMAD.SHL.U32 R219, R214, 0x2, RZ ;  /* 0x00000002d6db7824 */ /* 0x000fe200078e00ff */
[----:B------:R-:W-:Y:S01]  /*8bf0*/  SHF.R.U32.HI R220, RZ, 0x3, R214 ;  /* 0x00000003ffdc7819 */ /* 0x000fe200000116d6 */
[----:B------:R-:W-:Y:S01]  /*8c00*/  LDSM.16.M88.4 R32, [R200+0x1c000] ;  /* 0x01c00000c820783b */ /* 0x000fe20000000200 */
[C---:B------:R-:W-:Y:S01]  /*8c10*/  VIADD R24, R200.reuse, 0x8000 ;  /* 0x00008000c8187836 */ /* 0x040fe20000000000 */
[----:B------:R-:W-:Y:S01]  /*8c20*/  PLOP3.LUT P4, PT, PT, PT, UP0, 0x80, 0x8 ;  /* 0x000000000008781c */ /* 0x000fe20003f8f008 */
[----:B------:R-:W-:Y:S01]  /*8c30*/  VIADD R224, R200, 0x8040 ;  /* 0x00008040c8e07836 */ /* 0x000fe20000000000 */
[----:B--2---:R-:W-:Y:S01]  /*8c40*/  LOP3.LUT R4, R219, 0x20, RZ, 0xc0, !PT ;  /* 0x00000020db047812 */ /* 0x004fe200078ec0ff */
        /* <DEDUP_REMOVED lines=25> */
[----:B------:R-:W-:Y:S05]  /*8de0*/  LDSM.16.MT88.4 R196, [R222+0xe000] ;  /* 0x00e00000dec4783b */ /* 0x000fea0000004200 */
[----:B------:R-:W-:Y:S05]  /*8df0*/  LDSM.16.MT88.4 R204, [R222+0x12000] ;  /* 0x01200000decc783b */ /* 0x000fea0000004200 */
[----:B------:R-:W-:Y:S01]  /*8e00*/  STL.64 [R1], R2 ;  /* 0x0000000201007387 */ /* 0x000fe20000100a00 */
        /* <DEDUP_REMOVED lines=16> */
[-C--:B------:R-:W-:Y:S01]  /*8f10*/  HMMA.16816.F32 R28, R176, R182.reuse, R28 ;  /* 0x000000b6b01c723c */ /* 0x080fe2000000181c */
[----:B------:R-:W-:Y:S07]  /*8f20*/  LDSM.16.M88.4 R176, [R223+0x15000] ;  /* 0x01500000dfb0783b */ /* 0x000fee0000000200 */
[----:B------:R-:W-:Y:S01]  /*8f30*/  HMMA.16816.F32 R32, R168, R182, R32 ;  /* 0x000000b6a820723c */ /* 0x000fe20000001820 */
[----:B------:R-:W2:Y:S05]  /*8f40*/  LDSM.16.M88.4 R168, [R223+0x14000] ;  /* 0x01400000dfa8783b */ /* 0x000eaa0000000200 */
[----:B------:R-:W3:Y:S02]  /*8f50*/  LDSM.16.MT88.4 R180, [R222+0x11800] ;  /* 0x01180000deb4783b */ /* 0x000ee40000004200 */
        /* <DEDUP_REMOVED lines=8> */
[-C--:B------:R-:W-:Y:S01]  /*8fe0*/  HMMA.16816.F32 R28, R192, R166.reuse, R28 ;  /* 0x000000a6c01c723c */ /* 0x080fe2000000181c */
[----:B------:R-:W-:Y:S05]  /*8ff0*/  IMAD.U32 R192, RZ, RZ, UR47 ;  /* 0x0000002fffc07e24 */ /* 0x000fea000f8e00ff */
[----:B------:R-:W-:Y:S02]  /*9000*/  LEA R192, P2, R192, R242, 0x2 ;  /* 0x000000f2c0c07211 */ /* 0x000fe400078410ff */
        /* <DEDUP_REMOVED lines=8> */
[-C--:B---3--:R-:W-:Y:S08]  /*9090*/  HMMA.16816.F32 R20, R168, R180.reuse, R20 ;  /* 0x000000b4a814723c */ /* 0x088ff00000001814 */
[C---:B------:R-:W-:Y:S08]  /*90a0*/  HMMA.16816.F32 R24, R176.reuse, R180, R24 ;  /* 0x000000b4b018723c */ /* 0x040ff00000001818 */
[-C--:B------:R-:W-:Y:S01]  /*90b0*/  HMMA.16816.F32 R28, R176, R182.reuse, R28 ;  /* 0x000000b6b01c723c */ /* 0x080fe2000000181c */
[----:B------:R-:W-:Y:S05]  /*90c0*/  IMAD.U32 R176, RZ, RZ, UR47 ;  /* 0x0000002fffb07e24 */ /* 0x000fea000f8e00ff */
[----:B------:R-:W-:Y:S02]  /*90d0*/  LEA.HI.X.SX32 R193, R176, R243, 0x2, P2 ;  /* 0x000000f3b0c17211 */ /* 0x000fe400010f16ff */
[----:B------:R-:W-:Y:S01]  /*90e0*/  HMMA.16816.F32 R32, R168, R182, R32 ;  /* 0x000000b6a820723c */ /* 0x000fe20000001820 */
[----:B------:R-:W1:Y:S03]  /*90f0*/  LDSM.16.MT88.4 R168, [R222+0xe800] ;  /* 0x00e80000dea8783b */ /* 0x000e660000004200 */
[C---:B------:R-:W-:Y:S02]  /*9100*/  LEA R194, P2, R229.reuse, R192, 0x5 ;  /* 0x000000c0e5c27211 */ /* 0x040fe400078428ff */
[----:B------:R-:W2:Y:S02]  /*9110*/  LDSM.16.MT88.4 R176, [R222+0x12800] ;  /* 0x01280000deb0783b */ /* 0x000ea40000004200 */
[-C--:B----4-:R-:W-:Y:S03]  /*9120*/  HMMA.16816.F32 R4, R188, R196.reuse, R4 ;  /* 0x000000c4bc04723c */ /* 0x090fe60000001804 */
[----:B------:R-:W3:Y:S02]  /*9130*/  LDSM.16.M88.4 R180, [R224+0x16000] ;  /* 0x01600000e0b4783b */ /* 0x000ee40000000200 */
[C---:B------:R-:W-:Y:S03]  /*9140*/  LEA.HI.X.SX32 R195, R229.reuse, R193, 0x5, P2 ;  /* 0x000000c1e5c37211 */ /* 0x040fe600010f2eff */
[C---:B------:R-:W-:Y:S04]  /*9150*/  HMMA.16816.F32 R8, R200.reuse, R196, R8 ;  /* 0x000000c4c808723c */ /* 0x040fe80000001808 */
[C---:B------:R-:W-:Y:S04]  /*9160*/  LEA R196, P2, R229.reuse, R194, 0x5 ;  /* 0x000000c2e5c47211 */ /* 0x040fe800078428ff */
[-C--:B------:R-:W-:Y:S03]  /*9170*/  HMMA.16816.F32 R12, R200, R198.reuse, R12 ;  /* 0x000000c6c80c723c */ /* 0x080fe6000000180c */
[C---:B------:R-:W-:Y:S05]  /*9180*/  LEA.HI.X.SX32 R197, R229.reuse, R195, 0x5, P2 ;  /* 0x000000c3e5c57211 */ /* 0x040fea00010f2eff */
[C---:B------:R-:W-:Y:S04]  /*9190*/  HMMA.16816.F32 R16, R188.reuse, R198, R16 ;  /* 0x000000c6bc10723c */ /* 0x040fe80000001810 */
[C---:B------:R-:W-:Y:S04]  /*91a0*/  LEA R198, P2, R229.reuse, R196, 0x5 ;  /* 0x000000c4e5c67211 */ /* 0x040fe800078428ff */
[-C--:B------:R-:W-:Y:S03]  /*91b0*/  HMMA.16816.F32 R20, R188, R204.reuse, R20 ;  /* 0x000000ccbc14723c */ /* 0x080fe60000001814 */
[C---:B------:R-:W-:Y:S05]  /*91c0*/  LEA.HI.X.SX32 R199, R229.reuse, R197, 0x5, P2 ;  /* 0x000000c5e5c77211 */ /* 0x040fea00010f2eff */
[C---:B------:R-:W-:Y:S08]  /*91d0*/  HMMA.16816.F32 R24, R200.reuse, R204, R24 ;  /* 0x000000ccc818723c */ /* 0x040ff00000001818 */
[-C--:B------:R-:W-:Y:S03]  /*91e0*/  HMMA.16816.F32 R28, R200, R206.reuse, R28 ;  /* 0x000000cec81c723c */ /* 0x080fe6000000181c */
[C---:B------:R-:W-:Y:S04]  /*91f0*/  LEA R200, P2, R229.reuse, R198, 0x5 ;  /* 0x000000c6e5c87211 */ /* 0x040fe800078428ff */
[C---:B------:R-:W-:Y:S01]  /*9200*/  LEA.HI.X.SX32 R201, R229.reuse, R199, 0x5, P2 ;  /* 0x000000c7e5c97211 */ /* 0x040fe200010f2eff */
[----:B------:R-:W-:Y:S01]  /*9210*/  HMMA.16816.F32 R32, R188, R206, R32 ;  /* 0x000000cebc20723c */ /* 0x000fe20000001820 */
[----:B------:R-:W4:Y:S03]  /*9220*/  LDSM.16.M88.4 R188, [R224+0x17000] ;  /* 0x01700000e0bc783b */ /* 0x000f260000000200 */
[C---:B------:R-:W-:Y:S04]  /*9230*/  LEA R202, P2, R229.reuse, R200, 0x5 ;  /* 0x000000c8e5ca7211 */ /* 0x040fe800078428ff */
[-C--:B-1----:R-:W-:Y:S05]  /*9240*/  HMMA.16816.F32 R4, R164, R168.reuse, R4 ;  /* 0x000000a8a404723c */ /* 0x082fea0000001804 */
[C---:B------:R-:W-:Y:S02]  /*9250*/  LEA.HI.X.SX32 R203, R229.reuse, R201, 0x5, P2 ;  /* 0x000000c9e5cb7211 */ /* 0x040fe400010f2eff */
[C---:B------:R-:W-:Y:S01]  /*9260*/  LEA R204, P2, R229.reuse, R202, 0x5 ;  /* 0x000000cae5cc7211 */ /* 0x040fe200078428ff */
[C---:B------:R-:W-:Y:S04]  /*9270*/  HMMA.16816.F32 R8, R172.reuse, R168, R8 ;  /* 0x000000a8ac08723c */ /* 0x040fe80000001808 */
[C---:B------:R-:W-:Y:S04]  /*9280*/  LEA.HI.X.SX32 R205, R229.reuse, R203, 0x5, P2 ;  /* 0x000000cbe5cd7211 */ /* 0x040fe800010f2eff */
[-C--:B------:R-:W-:Y:S03]  /*9290*/  HMMA.16816.F32 R12, R172, R170.reuse, R12 ;  /* 0x000000aaac0c723c */ /* 0x080fe6000000180c */
[C---:B------:R-:W-:Y:S05]  /*92a0*/  IMAD.WIDE R206, R229.reuse, -0xc0, R204 ;  /* 0xffffff40e5ce7825 */ /* 0x040fea00078e02cc */
[C---:B------:R-:W-:Y:S01]  /*92b0*/  HMMA.16816.F32 R16, R164.reuse, R170, R16 ;  /* 0x000000aaa410723c */ /* 0x040fe20000001810 */
[----:B------:R-:W1:Y:S03]  /*92c0*/  LDSM.16.MT88.4 R168, [R222+0x13000] ;  /* 0x01300000dea8783b */ /* 0x000e660000004200 */
[C---:B------:R-:W-:Y:S04]  /*92d0*/  LEA R246, P2, R229.reuse, R206, 0x5 ;  /* 0x000000cee5f67211 */ /* 0x040fe800078428ff */
[-C--:B--2---:R-:W-:Y:S03]  /*92e0*/  HMMA.16816.F32 R20, R164, R176.reuse, R20 ;  /* 0x000000b0a414723c */ /* 0x084fe60000001814 */
[C---:B------:R-:W-:Y:S02]  /*92f0*/  LEA.HI.X.SX32 R247, R229.reuse, R207, 0x5, P2 ;  /* 0x000000cfe5f77211 */ /* 0x040fe400010f2eff */
[C---:B------:R-:W-:Y:S03]  /*9300*/  LEA R248, P2, R229.reuse, R246, 0x5 ;  /* 0x000000f6e5f87211 */ /* 0x040fe600078428ff */
[C---:B------:R-:W-:Y:S04]  /*9310*/  HMMA.16816.F32 R24, R172.reuse, R176, R24 ;  /* 0x000000b0ac18723c */ /* 0x040fe80000001818 */
[C---:B------:R-:W-:Y:S04]  /*9320*/  LEA.HI.X.SX32 R249, R229.reuse, R247, 0x5, P2 ;  /* 0x000000f7e5f97211 */ /* 0x040fe800010f2eff */
[-C--:B------:R-:W-:Y:S01]  /*9330*/  HMMA.16816.F32 R28, R172, R178.reuse, R28 ;  /* 0x000000b2ac1c723c */ /* 0x080fe2000000181c */
[----:B------:R-:W-:Y:S07]  /*9340*/  LDSM.16.MT88.4 R172, [R222+0xf800] ;  /* 0x00f80000deac783b */ /* 0x000fee0000004200 */
[----:B------:R-:W-:Y:S01]  /*9350*/  HMMA.16816.F32 R32, R164, R178, R32 ;  /* 0x000000b2a420723c */ /* 0x000fe20000001820 */
[----:B------:R-:W2:Y:S05]  /*9360*/  LDSM.16.M88.4 R164, [R223+0x16000] ;  /* 0x01600000dfa4783b */ /* 0x000eaa0000000200 */
[----:B------:R-:W2:Y:S02]  /*9370*/  LDSM.16.M88.4 R176, [R223+0x17000] ;  /* 0x01700000dfb0783b */ /* 0x000ea40000000200 */
[-C--:B---3--:R-:W-:Y:S08]  /*9380*/  HMMA.16816.F32 R4, R180, R184.reuse, R4 ;  /* 0x000000b8b404723c */ /* 0x088ff00000001804 */
        /* <DEDUP_REMOVED lines=12> */
[C---:B------:R-:W-:Y:S04]  /*9450*/  LEA.HI.X.SX32 R3, R229.reuse, R187, 0x5, P2 ;  /* 0x000000bbe5037211 */ /* 0x040fe800010f2eff */
[-C--:B------:R-:W-:Y:S03]  /*9460*/  HMMA.16816.F32 R28, R188, R170.reuse, R28 ;  /* 0x000000aabc1c723c */ /* 0x080fe6000000181c */
[C---:B------:R-:W-:Y:S05]  /*9470*/  IMAD.WIDE R190, R229.reuse, -0xc0, R2 ;  /* 0xffffff40e5be7825 */ /* 0x040fea00078e0202 */
        /* <DEDUP_REMOVED lines=19> */
[----:B------:R-:W-:Y:S02]  /*95b0*/  @P4 SHF.R.U32.HI R168, RZ, 0x2, R214 ;  /* 0x00000002ffa84819 */ /* 0x000fe400000116d6 */
[----:B------:R-:W-:Y:S02]  /*95c0*/  LEA.HI.X.SX32 R223, R229, R175, 0x5, P2 ;  /* 0x000000afe5df7211 */ /* 0x000fe400010f2eff */
[-C--:B------:R-:W-:Y:S03]  /*95d0*/  HMMA.16816.F32 R28, R176, R170.reuse, R28 ;  /* 0x000000aab01c723c */ /* 0x080fe6000000181c */
[----:B------:R-:W-:Y:S01]  /*95e0*/  @P4 LOP3.LUT R239, R221, 0x7, R168, 0xf8, !PT ;  /* 0x00000007ddef4812 */ /* 0x000fe200078ef8a8 */
[----:B------:R-:W-:Y:S04]  /*95f0*/  IMAD.WIDE R168, R229, -0xc0, R222 ;  /* 0xffffff40e5a87825 */ /* 0x000fe800078e02de */
[----:B------:R-:W-:Y:S01]  /*9600*/  HMMA.16816.F32 R32, R164, R170, R32 ;  /* 0x000000aaa420723c */ /* 0x000fe20000001820 */
[----:B------:R-:W-:Y:S03]  /*9610*/  LDSM.16.MT88.4 R164, [R218+0x1e800] ;  /* 0x01e80000daa4783b */ /* 0x000fe60000004200 */
[----:B------:R-:W-:Y:S01]  /*9620*/  @P4 IMAD.WIDE.U32 R176, R239, R225, UR58 ;  /* 0x0000003aefb04e25 */ /* 0x000fe2000f8e00e1 */
[C---:B------:R-:W-:Y:S01]  /*9630*/  LEA R178, P2, R229.reuse, R168, 0x5 ;  /* 0x000000a8e5b27211 */ /* 0x040fe200078428ff */
[----:B------:R-:W-:Y:S01]  /*9640*/  @UP0 UMOV UR58, UR62 ;  /* 0x0000003e003a0c82 */ /* 0x000fe20008000000 */
[----:B------:R-:W-:Y:S01]  /*9650*/  @UP0 UMOV UR59, UR61 ;  /* 0x0000003d003b0c82 */ /* 0x000fe20008000000 */
[----:B------:R-:W-:Y:S01]  /*9660*/  UISETP.GT.AND UP0, UPT, UR45, UR41, UPT ;  /* 0x000000292d00728c */ /* 0x000fe2000bf04270 */
[----:B------:R-:W5:Y:S01]  /*9670*/  @P4 LDG.E R238, desc[UR34][R176.64+-0x100] ;  /* 0xffff0022b0ee4981 */ /* 0x000f62000c1e1900 */
[C---:B------:R-:W-:Y:S01]  /*9680*/  LEA.HI.X.SX32 R179, R229.reuse, R169, 0x5, P2 ;  /* 0x000000a9e5b37211 */ /* 0x040fe200010f2eff */
[----:B------:R-:W-:Y:S03]  /*9690*/  UIADD3 UR45, UPT, UPT, UR45, -0x1, URZ ;  /* 0xffffffff2d2d7890 */ /* 0x000fe6000fffe0ff */
[----:B------:R-:W5:Y:S05]  /*96a0*/  @P4 LDG.E R237, desc[UR34][R176.64+-0xe0] ;  /* 0xffff2022b0ed4981 */ /* 0x000f6a000c1e1900 */
[----:B------:R-:W5:Y:S05]  /*96b0*/  @P4 LDG.E R236, desc[UR34][R176.64+-0x80] ;  /* 0xffff8022b0ec4981 */ /* 0x000f6a000c1e1900 */
[----:B------:R1:W5:Y:S05]  /*96c0*/  @P4 LDG.E R235, desc[UR34][R176.64+-0x60] ;  /* 0xffffa022b0eb4981 */ /* 0x00036a000c1e1900 */
[----:B------:R2:W-:Y:S05]  /*96d0*/  REDG.E.ADD.F32.FTZ.RN.STRONG.GPU desc[UR34][R242.64], R4 ;  /* 0x00000004f20079a6 */ /* 0x0005ea000c12f322 */
[----:B------:R3:W-:Y:S05]  /*96e0*/  REDG.E.ADD.F32.FTZ.RN.STRONG.GPU desc[UR34][R192.64], R5 ;  /* 0x00000005c00079a6 */ /* 0x0007ea000c12f322 */
[----:B------:R4:W-:Y:S05]  /*96f0*/  REDG.E.ADD.F32.FTZ.RN.STRONG.GPU desc[UR34][R194.64], R6 ;  /* 0x00000006c20079a6 */ /* 0x0009ea000c12f322 */
[----:B------:R4:W-:Y:S05]  /*9700*/  REDG.E.ADD.F32.FTZ.RN.STRONG.GPU desc[UR34][R196.64], R7 ;  /* 0x00000007c40079a6 */ /* 0x0009ea000c12f322 */
[----:B------:R4:W-:Y:S05]  /*9710*/  REDG.E.ADD.F32.FTZ.RN.STRONG.GPU desc[UR34][R198.64], R8 ;  /* 0x00000008c60079a6 */ /* 0x0009ea000c12f322 */
[----:B------:R4:W-:Y:S01]  /*9720*/  REDG.E.ADD.F32.FTZ.RN.STRONG.GPU desc[UR34][R200.64], R9 ;  /* 0x00000009c80079a6 */ /* 0x0009e2000c12f322 */
[C---:B-1----:R-:W-:Y:S04]  /*9730*/  LEA R176, P2, R229.reuse, R178, 0x5 ;  /* 0x000000b2e5b07211 */ /* 0x042fe800078428ff */
[----:B------:R1:W-:Y:S01]  /*9740*/  REDG.E.ADD.F32.FTZ.RN.STRONG.GPU desc[UR34][R202.64], R10 ;  /* 0x0000000aca0079a6 */ /* 0x0003e2000c12f322 */
[C---:B------:R-:W-:Y:S02]  /*9750*/  LEA.HI.X.SX32 R177, R229.reuse, R179, 0x5, P2 ;  /* 0x000000b3e5b17211 */ /* 0x040fe400010f2eff */
[C---:B--2---:R-:W-:Y:S02]  /*9760*/  LEA R4, P2, R229.reuse, R176, 0x5 ;  /* 0x000000b0e5047211 */ /* 0x044fe400078428ff */
[----:B------:R2:W-:Y:S02]  /*9770*/  REDG.E.ADD.F32.FTZ.RN.STRONG.GPU desc[UR34][R204.64], R11 ;  /* 0x0000000bcc0079a6 */ /* 0x0005e4000c12f322 */
[C---:B---3--:R-:W-:Y:S03]  /*9780*/  LEA.HI.X.SX32 R5, R229.reuse, R177, 0x5, P2 ;  /* 0x000000b1e5057211 */ /* 0x048fe600010f2eff */
[----:B------:R-:W-:Y:S01]  /*9790*/  REDG.E.ADD.F32.FTZ.RN.STRONG.GPU desc[UR34][R242.64+0x80], R16 ;  /* 0x00008010f20079a6 */ /* 0x000fe2000c12f322 */
[C---:B----4-:R-:W-:Y:S04]  /*97a0*/  LEA R6, P2, R229.reuse, R4, 0x5 ;  /* 0x00000004e5067211 */ /* 0x050fe800078428ff */
[----:B------:R-:W-:Y:S01]  /*97b0*/  REDG.E.ADD.F32.FTZ.RN.STRONG.GPU desc[UR34][R206.64+0x80], R17 ;  /* 0x00008011ce0079a6 */ /* 0x000fe2000c12f322 */
[C---:B------:R-:W-:Y:S04]  /*97c0*/  LEA.HI.X.SX32 R7, R229.reuse, R5, 0x5, P2 ;  /* 0x00000005e5077211 */ /* 0x040fe800010f2eff */
[----:B------:R-:W-:Y:S01]  /*97d0*/  REDG.E.ADD.F32.FTZ.RN.STRONG.GPU desc[UR34][R246.64+0x80], R18 ;  /* 0x00008012f60079a6 */ /* 0x000fe2000c12f322 */
[C---:B------:R-:W-:Y:S04]  /*97e0*/  LEA R8, P2, R229.reuse, R6, 0x5 ;  /* 0x00000006e5087211 */ /* 0x040fe800078428ff */
[----:B------:R-:W-:Y:S01]  /*97f0*/  REDG.E.ADD.F32.FTZ.RN.STRONG.GPU desc[UR34][R248.64+0x80], R19 ;  /* 0x00008013f80079a6 */ /* 0x000fe2000c12f322 */
[C---:B------:R-:W-:Y:S04]  /*9800*/  LEA.HI.X.SX32 R9, R229.reuse, R7, 0x5, P2 ;  /* 0x00000007e5097211 */ /* 0x040fe800010f2eff */
[----:B------:R3:W-:Y:S01]  /*9810*/  REDG.E.ADD.F32.FTZ.RN.STRONG.GPU desc[UR34][R184.64+0x80], R12 ;  /* 0x0000800cb80079a6 */ /* 0x0007e2000c12f322 */
[C---:B-1----:R-:W-:Y:S04]  /*9820*/  LEA R10, P2, R229.reuse, R8, 0x5 ;  /* 0x00000008e50a7211 */ /* 0x042fe800078428ff */
[----:B------:R-:W-:Y:S01]  /*9830*/  REDG.E.ADD.F32.FTZ.RN.STRONG.GPU desc[UR34][R250.64+0x80], R13 ;  /* 0x0000800dfa0079a6 */ /* 0x000fe2000c12f322 */
[----:B--2---:R-:W-:Y:S04]  /*9840*/  LEA.HI.X.SX32 R11, R229, R9, 0x5, P2 ;  /* 0x00000009e50b7211 */ /* 0x004fe800010f2eff */
[----:B------:R-:W-:Y:S05]  /*9850*/  REDG.E.ADD.F32.FTZ.RN.STRONG.GPU desc[UR34][R186.64+0x80], R14 ;  /* 0x0000800eba0079a6 */ /* 0x000fea000c12f322 */
[----:B------:R-:W-:Y:S05]  /*9860*/  REDG.E.ADD.F32.FTZ.RN.STRONG.GPU desc[UR34][R2.64+0x80], R15 ;  /* 0x0000800f020079a6 */ /* 0x000fea000c12f322 */
[----:B------:R-:W-:Y:S05]  /*9870*/  REDG.E.ADD.F32.FTZ.RN.STRONG.GPU desc[UR34][R242.64+0x100], R20 ;  /* 0x00010014f20079a6 */ /* 0x000fea000c12f322 */
[----:B------:R-:W-:Y:S05]  /*9880*/  REDG.E.ADD.F32.FTZ.RN.STRONG.GPU desc[UR34][R190.64+0x100], R21 ;  /* 0x00010015be0079a6 */ /* 0x000fea000c12f322 */
[----:B------:R-:W-:Y:S01]  /*9890*/  REDG.E.ADD.F32.FTZ.RN.STRONG.GPU desc[UR34][R188.64+0x100], R22 ;  /* 0x00010016bc0079a6 */ /* 0x000fe2000c12f322 */
[C---:B---3--:R-:W-:Y:S04]  /*98a0*/  VIADD R184, R0.reuse, 0x40 ;  /* 0x0000004000b87836 */ /* 0x048fe80000000000 */
        /* <DEDUP_REMOVED lines=25> */
[----:B------:R-:W-:Y:S01]  /*9a40*/  LDSM.16.MT88.4 R176, [R218+0x1f800] ;  /* 0x01f80000dab0783b */ /* 0x000fe20000004200 */
[C---:B--2---:R-:W-:Y:S04]  /*9a50*/  HMMA.16816.F32 R104, R12.reuse, R8, R104 ;  /* 0x000000080c68723c */ /* 0x044fe80000001868 */
[----:B------:R-:W-:Y:S04]  /*9a60*/  LDSM.16.MT88.4 R180, [R0+0x3800] ;  /* 0x0038000000b4783b */ /* 0x000fe80000004200 */
[-C--:B------:R-:W-:Y:S01]  /*9a70*/  HMMA.16816.F32 R108, R12, R10.reuse, R108 ;  /* 0x0000000a0c6c723c */ /* 0x080fe2000000186c */
[----:B------:R2:W5:Y:S07]  /*9a80*/  LDL.LU.64 R2, [R1] ;  /* 0x0000000001027983 */ /* 0x00056e0000300a00 */
        /* <DEDUP_REMOVED lines=371> */
.L_x_2284:
        /* <DEDUP_REMOVED lines=12> */
.L_x_2285:
[----:B------:R-:W2:Y:S01]  /*b280*/  LDCU.64 UR8, c[0x0][0x5c8] ;  /* 0x0000b900ff0877ac */ /* 0x000ea20008000a00 */
[----:B------:R-:W-:-:S04]  /*b290*/  UIADD3 UR5, UPT, UPT, UR37, UR39, URZ ;  /* 0x0000002725057290 */ /* 0x000fc8000fffe0ff */
[----:B--2---:R-:W-:Y:S02]  /*b2a0*/  UIMAD.WIDE.U32 UR16, UR5, UR8, URZ ;  /* 0x00000008051072a5 */ /* 0x004fe4000f8e00ff */
[----:B------:R-:W-:-:S04]  /*b2b0*/  UIMAD UR5, UR5, UR9, URZ ;  /* 0x00000009050572a4 */ /* 0x000fc8000f8e02ff */
[----:B------:R-:W-:-:S06]  /*b2c0*/  UIADD3 UR5, UPT, UPT, UR17, UR5, URZ ;  /* 0x0000000511057290 */ /* 0x000fcc000fffe0ff */
[----:B-1----:R-:W-:-:S07]  /*b2d0*/  MOV R0, UR5 ;  /* 0x0000000500007c02 */ /* 0x002fce0008000f00 */
.L_x_2286:
[----:B------:R-:W-:Y:S01]  /*b2e0*/  BAR.SYNC.DEFER_BLOCKING 0x0 ;  /* 0x0000000000007b1d */ /* 0x000fe20000010000 */
[----:B------:R-:W-:Y:S01]  /*b2f0*/  LOP3.LUT R2, R213, 0x1f8, RZ, 0xc0, !PT ;  /* 0x000001f8d5027812 */ /* 0x000fe200078ec0ff */
        /* <DEDUP_REMOVED lines=14> */
[----:B------:R-:W-:Y:S01]  /*b3e0*/  ISETP.GE.AND P3, PT, R220, UR36, PT ;  /* 0x00000024dc007c0c */ /* 0x000fe2000bf66270 */
        /* <DEDUP_REMOVED lines=40> */
.L_x_2288:
[----:B------:R-:W-:Y:S05]  /*b670*/  BSYNC.RECONVERGENT B0 ;  /* 0x0000000000007941 */ /* 0x000fea0003800200 */
.L_x_2287:
        /* <DEDUP_REMOVED lines=16> */
.L_x_2290:
[----:B------:R-:W-:Y:S05]  /*b780*/  BSYNC.RECONVERGENT B0 ;  /* 0x0000000000007941 */ /* 0x000fea0003800200 */
.L_x_2289:
[----:B--2-4-:R-:W-:Y:S01]  /*b790*/  IMAD.MOV.U32 R32, RZ, RZ, R244 ;  /* 0x000000ffff207224 */ /* 0x014fe200078e00f4 */
[----:B------:R-:W-:Y:S01]  /*b7a0*/  MOV R33, RZ ;  /* 0x000000ff00217202 */ /* 0x000fe20000000f00 */
[----:B------:R-:W-:Y:S01]  /*b7b0*/  IMAD.U32 R46, RZ, RZ, UR8 ;  /* 0x00000008ff2e7e24 */ /* 0x000fe2000f8e00ff */
[----:B------:R2:W4:Y:S01]  /*b7c0*/  LDS.128 R36, [R6+0xe000] ;  /* 0x00e0000006247984 */ /* 0x0005220000000c00 */
[----:B------:R-:W-:Y:S01]  /*b7d0*/  IADD3 R42, P1, PT, R220, 0x40, RZ ;  /* 0x00000040dc2a7810 */ /* 0x000fe20007f3e0ff */
        /* <DEDUP_REMOVED lines=20> */
.L_x_2292:
[----:B------:R-:W-:Y:S05]  /*b920*/  BSYNC.RECONVERGENT B0 ;  /* 0x0000000000007941 */ /* 0x000fea0003800200 */
.L_x_2291:
        /* <DEDUP_REMOVED lines=19> */
.L_x_2294:
[----:B------:R-:W-:Y:S05]  /*ba60*/  BSYNC.RECONVERGENT B0 ;  /* 0x0000000000007941 */ /* 0x000fea0003800200 */
.L_x_2293:
        /* <DEDUP_REMOVED lines=21> */
.L_x_2296:
[----:B------:R-:W-:Y:S05]  /*bbc0*/  BSYNC.RECONVERGENT B0 ;  /* 0x0000000000007941 */ /* 0x000fea0003800200 */
.L_x_2295:
        /* <DEDUP_REMOVED lines=16> */
.L_x_2298:
[----:B------:R-:W-:Y:S05]  /*bcd0*/  BSYNC.RECONVERGENT B0 ;  /* 0x0000000000007941 */ /* 0x000fea0003800200 */
.L_x_2297:
        /* <DEDUP_REMOVED lines=16> */
.L_x_2300:
[----:B------:R-:W-:Y:S05]  /*bde0*/  BSYNC.RECONVERGENT B0 ;  /* 0x0000000000007941 */ /* 0x000fea0003800200 */
.L_x_2299:
        /* <DEDUP_REMOVED lines=15> */
.L_x_2250:
[----:B------:R-:W-:Y:S05]  /*bee0*/  BSYNC.RECONVERGENT B1 ;  /* 0x0000000000017941 */ /* 0x000fea0003800200 */
.L_x_2220:
        /* <DEDUP_REMOVED lines=11> */
.L_x_2302:
        /* <DEDUP_REMOVED lines=14> */
.L_x_2455:


//--------------------- .text._ZN5flash44flash_bwd_dq_dk_dv_loop_seqk_parallel_kernelI23Flash_bwd_kernel_traitsILi128ELi64ELi128ELi8ELi2ELi4ELi2ELb0ELb0EN7cutlass6half_tE19Flash_kernel_traitsILi128ELi64ELi128ELi8ES3_EELb0ELb0ELb1ELb1ELb0ELb0ELb1EEEvNS_16Flash_bwd_paramsE --------------------------
	.section	.text._ZN5flash44flash_bwd_dq_dk_dv_loop_seqk_parallel_kernelI23Flash_bwd_kernel_traitsILi128ELi64ELi128ELi8ELi2ELi4ELi2ELb0ELb0EN7cutlass6half_tE19Flash_kernel_traitsILi128ELi64ELi128ELi8ES3_EELb0ELb0ELb1ELb1ELb0ELb0ELb1EEEvNS_16Flash_bwd_paramsE,"ax",@progbits
	.align	128
        .global         _ZN5flash44flash_bwd_dq_dk_dv_loop_seqk_parallel_kernelI23Flash_bwd_kernel_traitsILi128ELi64ELi128ELi8ELi2ELi4ELi2ELb0ELb0EN7cutlass6half_tE19Flash_kernel_traitsILi128ELi64ELi128ELi8ES3_EELb0ELb0ELb1ELb1ELb0ELb0ELb1EEEvNS_16Flash_bwd_paramsE
        .type           _ZN5flash44flash_bwd_dq_dk_dv_loop_seqk_parallel_kernelI23Flash_bwd_kernel_traitsILi128ELi64ELi128ELi8ELi2ELi4ELi2ELb0ELb0EN7cutlass6half_tE19Flash_kernel_traitsILi128ELi64ELi128ELi8ES3_EELb0ELb0ELb1ELb1ELb0ELb0ELb1EEEvNS_16Flash_bwd_paramsE,@function
        .size           _ZN5flash44flash_bwd_dq_dk_dv_loop_seqk_parallel_kernelI23Flash_bwd_kernel_traitsILi128ELi64ELi128ELi8ELi2ELi4ELi2ELb0ELb0EN7cutlass6half_tE19Flash_kernel_traitsILi128ELi64ELi128ELi8ES3_EELb0ELb0ELb1ELb1ELb0ELb0ELb1EEEvNS_16Flash_bwd_paramsE,(.L_x_2456 - _ZN5flash44flash_bwd_dq_dk_dv_loop_seqk_parallel_kernelI23Flash_bwd_kernel_traitsILi128ELi64ELi128ELi8ELi2ELi4ELi2ELb0ELb0EN7cutlass6half_tE19Flash_kernel_traitsILi128ELi64ELi128ELi8ES3_EELb0ELb0ELb1ELb1ELb0ELb0ELb1EEEvNS_16Flash_bwd_paramsE)
        .other          _ZN5flash44flash_bwd_dq_dk_dv_loop_seqk_parallel_kernelI23Flash_bwd_kernel_traitsILi128ELi64ELi128ELi8ELi2ELi4ELi2ELb0ELb0EN7cutlass6half_tE19Flash_kernel_traitsILi128ELi64ELi128ELi8ES3_EELb0ELb0ELb1ELb1ELb0ELb0ELb1EEEvNS_16Flash_bwd_paramsE,@"STO_CUDA_ENTRY STV_DEFAULT"
_ZN5flash44flash_bwd_dq_dk_dv_loop_seqk_parallel_kernelI23Flash_bwd_kernel_traitsILi128ELi64ELi128ELi8ELi2ELi4ELi2ELb0ELb0EN7cutlass6half_tE19Flash_kernel_traitsILi128ELi64ELi128ELi8ES3_EELb0ELb0ELb1ELb1ELb0ELb0ELb1EEEvNS_16Flash_bwd_paramsE:
.text._ZN5flash44flash_bwd_dq_dk_dv_loop_seqk_parallel_kernelI23Flash_bwd_kernel_traitsILi128ELi64ELi128ELi8ELi2ELi4ELi2ELb0ELb0EN7cutlass6half_tE19Flash_kernel_traitsILi128ELi64ELi128ELi8ES3_EELb0ELb0ELb1ELb1ELb0ELb0ELb1EEEvNS_16Flash_bwd_paramsE:
        /* <DEDUP_REMOVED lines=50> */
.L_x_2385:
        /* <DEDUP_REMOVED lines=52> */
.L_x_2303:
        /* <DEDUP_REMOVED lines=43> */
.L_x_2305:
[----:B------:R-:W1:Y:S01]  /*0910*/  LDCU.64 UR14, c[0x0][0x3b8] ;  /* 0x00007700ff0e77ac */ /* 0x000e620008000a00 */
[----:B------:R-:W-:-:S04]  /*0920*/  UIADD3 UR8, UPT, UPT, UR37, UR39, URZ ;  /* 0x0000002725087290 */ /* 0x000fc8000fffe0ff */
[----:B-1----:R-:W-:Y:S02]  /*0930*/  UIMAD.WIDE.U32 UR54, UR8, UR14, URZ ;  /* 0x0000000e083672a5 */ /* 0x002fe4000f8e00ff */
[----:B------:R-:W-:-:S04]  /*0940*/  UIMAD UR8, UR8, UR15, URZ ;  /* 0x0000000f080872a4 */ /* 0x000fc8000f8e02ff */
[----:B------:R-:W-:-:S06]  /*0950*/  UIADD3 UR8, UPT, UPT, UR55, UR8, URZ ;  /* 0x0000000837087290 */ /* 0x000fcc000fffe0ff */
[----:B------:R-:W-:Y:S02]  /*0960*/  MOV R19, UR8 ;  /* 0x0000000800137c02 */ /* 0x000fe40008000f00 */
.L_x_2306:
        /* <DEDUP_REMOVED lines=44> */
.L_x_2307:
[----:B------:R-:W1:Y:S01]  /*0c30*/  LDCU.64 UR12, c[0x0][0x3c0] ;  /* 0x00007800ff0c77ac */ /* 0x000e620008000a00 */
[----:B------:R-:W-:-:S04]  /*0c40*/  UIADD3 UR8, UPT, UPT, UR37, UR39, URZ ;  /* 0x0000002725087290 */ /* 0x000fc8000fffe0ff */
[----:B-1----:R-:W-:Y:S02]  /*0c50*/  UIMAD.WIDE.U32 UR10, UR8, UR12, URZ ;  /* 0x0000000c080a72a5 */ /* 0x002fe4000f8e00ff */
[----:B------:R-:W-:-:S04]  /*0c60*/  UIMAD UR8, UR8, UR13, URZ ;  /* 0x0000000d080872a4 */ /* 0x000fc8000f8e02ff */
[----:B------:R-:W-:Y:S01]  /*0c70*/  UIADD3 UR8, UPT, UPT, UR11, UR8, URZ ;  /* 0x000000080b087290 */ /* 0x000fe2000fffe0ff */
[----:B------:R-:W-:-:S05]  /*0c80*/  UMOV UR50, UR10 ;  /* 0x0000000a00327c82 */ /* 0x000fca0008000000 */
[----:B------:R-:W-:-:S07]  /*0c90*/  MOV R23, UR8 ;  /* 0x0000000800177c02 */ /* 0x000fce0008000f00 */
.L_x_2308:
        /* <DEDUP_REMOVED lines=28> */
.L_x_2309:
[----:B------:R-:W-:Y:S02]  /*0e60*/  UIMAD.WIDE.U32 UR10, UR58, UR41, URZ ;  /* 0x000000293a0a72a5 */ /* 0x000fe4000f8e00ff */
[----:B------:R-:W-:-:S04]  /*0e70*/  UIMAD UR8, UR59, UR41, URZ ;  /* 0x000000293b0872a4 */ /* 0x000fc8000f8e02ff */
[----:B------:R-:W-:-:S12]  /*0e80*/  UIADD3 UR8, UPT, UPT, UR11, UR8, URZ ;  /* 0x000000080b087290 */ /* 0x000fd8000fffe0ff */
.L_x_2310:
        /* <DEDUP_REMOVED lines=21> */
.L_x_2311:
[----:B------:R-:W1:Y:S01]  /*0fe0*/  LDCU UR59, c[0x0][0x434] ;  /* 0x00008680ff3b77ac */ /* 0x000e620008000800 */
[----:B------:R-:W-:-:S04]  /*0ff0*/  UIMAD UR9, UR25, UR17, UR24 ;  /* 0x00000011190972a4 */ /* 0x000fc8000f8e0218 */
[----:B-1----:R-:W-:Y:S02]  /*1000*/  UIMAD UR59, UR9, UR59, URZ ;  /* 0x0000003b093b72a4 */ /* 0x002fe4000f8e02ff */
.L_x_2312:
        /* <DEDUP_REMOVED lines=11> */
.L_x_2313:
[----:B------:R-:W1:Y:S01]  /*10c0*/  LDCU UR58, c[0x0][0x444] ;  /* 0x00008880ff3a77ac */ /* 0x000e620008000800 */
[----:B------:R-:W-:-:S04]  /*10d0*/  UIMAD UR9, UR25, UR17, UR24 ;  /* 0x00000011190972a4 */ /* 0x000fc8000f8e0218 */
[----:B-1----:R-:W-:-:S12]  /*10e0*/  UIMAD UR58, UR9, UR58, URZ ;  /* 0x0000003a093a72a4 */ /* 0x002fd8000f8e02ff */
.L_x_2314:
        /* <DEDUP_REMOVED lines=11> */
[----:B------:R-:W-:-:S02]  /*11a0*/  ULEA UR58, UR45, UR58, 0x6 ;  /* 0x0000003a2d3a7291 */ /* 0x000fc4000f8e30ff */
[----:B------:R-:W-:Y:S02]  /*11b0*/  ULEA UR59, UR45, UR59, 0x6 ;  /* 0x0000003b2d3b7291 */ /* 0x000fe4000f8e30ff */
[----:B-1----:R-:W-:-:S04]  /*11c0*/  UIADD3 UR44, UPT, UPT, UR36, UR44, URZ ;  /* 0x0000002c242c7290 */ /* 0x002fc8000fffe0ff */
        /* <DEDUP_REMOVED lines=8> */
[----:B------:R-:W-:Y:S01]  /*1250*/  LOP3.LUT R10, R30, 0x38, RZ, 0xc0, !PT ;  /* 0x000000381e0a7812 */ /* 0x000fe200078ec0ff */
[----:B------:R-:W-:Y:S01]  /*1260*/  VIADD R25, R24, 0x20 ;  /* 0x0000002018197836 */ /* 0x000fe20000000000 */
[----:B------:R-:W1:Y:S01]  /*1270*/  LDCU.128 UR8, c[0x0][0x590] ;  /* 0x0000b200ff0877ac */ /* 0x000e620008000c00 */
[----:B------:R-:W-:Y:S01]  /*1280*/  LOP3.LUT R8, R28, 0x1f, RZ, 0xc0, !PT ;  /* 0x0000001f1c087812 */ /* 0x000fe200078ec0ff */
[----:B------:R-:W-:Y:S01]  /*1290*/  VIADD R27, R24, 0x60 ;  /* 0x00000060181b7836 */ /* 0x000fe20000000000 */
[----:B------:R-:W-:Y:S01]  /*12a0*/  IADD3 R2, P0, PT, R10, UR62, RZ ;  /* 0x0000003e0a027c10 */ /* 0x000fe2000ff1e0ff */
[----:B------:R-:W-:Y:S01]  /*12b0*/  USEL UR41, URZ, UR41, !UP0 ;  /* 0x00000029ff297287 */ /* 0x000fe2000c000000 */
[----:B------:R-:W-:Y:S01]  /*12c0*/  IADD3 R26, PT, PT, R24, 0x40, RZ ;  /* 0x00000040181a7810 */ /* 0x000fe20007ffe0ff */
[----:B------:R-:W-:Y:S01]  /*12d0*/  IMAD R8, R9, UR60, R8 ;  /* 0x0000003c09087c24 */ /* 0x000fe2000f8e0208 */
[----:B------:R-:W-:Y:S01]  /*12e0*/  USHF.L.U32 UR60, UR60, 0x6, URZ ;  /* 0x000000063c3c7899 */ /* 0x000fe200080006ff */
[----:B------:R-:W-:Y:S01]  /*12f0*/  IMAD.X R3, RZ, RZ, UR46, P0 ;  /* 0x0000002eff037e24 */ /* 0x000fe200080e06ff */
[----:B------:R-:W-:-:S02]  /*1300*/  UISETP.GT.AND UP0, UPT, UR51, UR41, UPT ;  /* 0x000000293300728c */ /* 0x000fc4000bf04270 */
        /* <DEDUP_REMOVED lines=9> */
[----:B------:R-:W2:Y:S01]  /*13a0*/  LDCU.64 UR16, c[0x0][0x3c8] ;  /* 0x00007900ff1077ac */ /* 0x000ea20008000a00 */
        /* <DEDUP_REMOVED lines=10> */
[----:B--2---:R-:W-:Y:S01]  /*1450*/  IMAD.U32 R0, RZ, RZ, UR16 ;  /* 0x00000010ff007e24 */ /* 0x004fe2000f8e00ff */
[----:B------:R-:W2:Y:S01]  /*1460*/  LDCU.64 UR8, c[0x0][0x380] ;  /* 0x00007000ff0877ac */ /* 0x000ea20008000a00 */
[----:B----4-:R-:W-:Y:S01]  /*1470*/  IMAD.WIDE.U32 R4, R14, UR22, RZ ;  /* 0x000000160e047c25 */ /* 0x010fe2000f8e00ff */
[----:B-1----:R-:W-:Y:S01]  /*1480*/  LEA R249, P2, R6, UR10, 0x1 ;  /* 0x0000000a06f97c11 */ /* 0x002fe2000f8408ff */
[----:B------:R-:W1:Y:S02]  /*1490*/  LDCU.64 UR52, c[0x0][0x5e8] ;  /* 0x0000bd00ff3477ac */ /* 0x000e640008000a00 */
[----:B------:R-:W-:Y:S01]  /*14a0*/  IMAD.WIDE.U32 R2, R0, UR24, R2 ;  /* 0x0000001800027c25 */ /* 0x000fe2000f8e0002 */
[----:B------:R-:W-:Y:S01]  /*14b0*/  MOV R0, UR17 ;  /* 0x0000001100007c02 */ /* 0x000fe20008000f00 */
[----:B------:R-:W3:Y:S02]  /*14c0*/  LDCU.64 UR16, c[0x0][0x570] ;  /* 0x0000ae00ff1077ac */ /* 0x000ee40008000a00 */
[----:B------:R-:W-:Y:S01]  /*14d0*/  IMAD R7, R15, UR22, R5 ;  /* 0x000000160f077c24 */ /* 0x000fe2000f8e0205 */
[----:B------:R-:W-:Y:S01]  /*14e0*/  SEL R4, R4, RZ, P3 ;  /* 0x000000ff04047207 */ /* 0x000fe20001800000 */
[----:B------:R-:W-:Y:S01]  /*14f0*/  IMAD R3, R0, UR24, R3 ;  /* 0x0000001800037c24 */ /* 0x000fe2000f8e0203 */
[----:B------:R-:W-:-:S02]  /*1500*/  SHF.R.S32.HI R5, RZ, 0x1f, R8 ;  /* 0x0000001fff057819 */ /* 0x000fc40000011408 */
[----:B------:R-:W-:Y:S01]  /*1510*/  IADD3 R9, P1, P0, R8, UR57, R4 ;  /* 0x0000003908097c10 */ /* 0x000fe2000f83e004 */
[----:B------:R-:W-:Y:S01]  /*1520*/  IMAD.U32 R4, RZ, RZ, UR60 ;  /* 0x0000003cff047e24 */ /* 0x000fe2000f8e00ff */
[----:B------:R-:W-:Y:S01]  /*1530*/  SEL R0, R7, RZ, P3 ;  /* 0x000000ff07007207 */ /* 0x000fe20001800000 */
[----:B------:R-:W4:Y:S01]  /*1540*/  LDCU.64 UR56, c[0x0][0x420] ;  /* 0x00008400ff3877ac */ /* 0x000f220008000a00 */
[----:B------:R-:W-:Y:S01]  /*1550*/  IMAD.WIDE.U32 R2, R24, R12, R2 ;  /* 0x0000000c18027225 */ /* 0x000fe200078e0002 */
[----:B------:R-:W-:Y:S02]  /*1560*/  LEA.HI.X R248, R6, UR11, R17, 0x1, P2 ;  /* 0x0000000b06f87c11 */ /* 0x000fe400090f0c11 */
[----:B------:R-:W-:Y:S01]  /*1570*/  IADD3.X R5, PT, PT, R5, UR55, R0, P1, P0 ;  /* 0x0000003705057c10 */ /* 0x000fe20008fe0400 */
[----:B------:R-:W-:Y:S01]  /*1580*/  IMAD R3, R24, R13, R3 ;  /* 0x0000000d18037224 */ /* 0x000fe200078e0203 */
[----:B------:R-:W-:Y:S01]  /*1590*/  IADD3 R0, P0, PT, R9, UR60, RZ ;  /* 0x0000003c09007c10 */ /* 0x000fe2000ff1e0ff */
[----:B-1----:R-:W-:Y:S01]  /*15a0*/  UIMAD.WIDE UR52, UR58, 0x4, UR52 ;  /* 0x000000043a3478a5 */ /* 0x002fe2000f8e0234 */
[----:B--2---:R-:W-:Y:S01]  /*15b0*/  LEA R245, P1, R2, UR8, 0x1 ;  /* 0x0000000802f57c11 */ /* 0x004fe2000f8208ff */
[----:B------:R-:W-:Y:S01]  /*15c0*/  IMAD.SHL.U32 R7, R12, 0x20, RZ ;  /* 0x000000200c077824 */ /* 0x000fe200078e00ff */
[----:B------:R-:W-:-:S02]  /*15d0*/  LEA.HI.X.SX32 R4, R4, R5, 0x1, P0 ;  /* 0x0000000504047211 */ /* 0x000fc400000f0eff */
[----:B---3--:R-:W-:Y:S02]  /*15e0*/  LEA R240, P0, R0, UR16, 0x2 ;  /* 0x0000001000f07c11 */ /* 0x008fe4000f8010ff */
[----:B------:R-:W-:Y:S02]  /*15f0*/  LEA.HI.X R244, R2, UR9, R3, 0x1, P1 ;  /* 0x0000000902f47c11 */ /* 0x000fe400088f0c03 */
[----:B------:R-:W-:Y:S01]  /*1600*/  LEA.HI.X R241, R0, UR17, R4, 0x2, P0 ;  /* 0x0000001100f17c11 */ /* 0x000fe200080f1404 */
[----:B------:R-:W-:Y:S01]  /*1610*/  UMOV UR17, UR53 ;  /* 0x0000003500117c82 */ /* 0x000fe20008000000 */
[C---:B------:R-:W-:Y:S01]  /*1620*/  IADD3 R15, P2, PT, R24.reuse, 0x40, RZ ;  /* 0x00000040180f7810 */ /* 0x040fe20007f5e0ff */
[----:B----4-:R-:W-:Y:S01]  /*1630*/  UIMAD.WIDE UR56, UR59, 0x4, UR56 ;  /* 0x000000043b3878a5 */ /* 0x010fe2000f8e0238 */
        /* <DEDUP_REMOVED lines=20> */
.L_x_2316:
[----:B------:R-:W1:Y:S01]  /*1780*/  LDCU.64 UR10, c[0x0][0x5c0] ;  /* 0x0000b800ff0a77ac */ /* 0x000e620008000a00 */
[----:B------:R-:W-:-:S04]  /*1790*/  UIADD3 UR5, UPT, UPT, UR37, UR39, URZ ;  /* 0x0000002725057290 */ /* 0x000fc8000fffe0ff */
[----:B-1----:R-:W-:Y:S02]  /*17a0*/  UIMAD.WIDE.U32 UR16, UR5, UR10, URZ ;  /* 0x0000000a051072a5 */ /* 0x002fe4000f8e00ff */
[----:B------:R-:W-:-:S04]  /*17b0*/  UIMAD UR5, UR5, UR11, URZ ;  /* 0x0000000b050572a4 */ /* 0x000fc8000f8e02ff */
[----:B------:R-:W-:-:S06]  /*17c0*/  UIADD3 UR5, UPT, UPT, UR17, UR5, URZ ;  /* 0x0000000511057290 */ /* 0x000fcc000fffe0ff */
[----:B------:R-:W-:Y:S02]  /*17d0*/  MOV R0, UR5 ;  /* 0x0000000500007c02 */ /* 0x000fe40008000f00 */
.L_x_2317:
        /* <DEDUP_REMOVED lines=12> */
.L_x_2318:
[----:B------:R-:W1:Y:S01]  /*18a0*/  LDCU.64 UR8, c[0x0][0x5c8] ;  /* 0x0000b900ff0877ac */ /* 0x000e620008000a00 */
[----:B------:R-:W-:-:S04]  /*18b0*/  UIADD3 UR37, UPT, UPT, UR37, UR39, URZ ;  /* 0x0000002725257290 */ /* 0x000fc8000fffe0ff */
[----:B-1----:R-:W-:Y:S02]  /*18c0*/  UIMAD.WIDE.U32 UR14, UR37, UR8, URZ ;  /* 0x00000008250e72a5 */ /* 0x002fe4000f8e00ff */
[----:B------:R-:W-:-:S04]  /*18d0*/  UIMAD UR37, UR37, UR9, URZ ;  /* 0x00000009252572a4 */ /* 0x000fc8000f8e02ff */
[----:B------:R-:W-:-:S06]  /*18e0*/  UIADD3 UR37, UPT, UPT, UR15, UR37, URZ ;  /* 0x000000250f257290 */ /* 0x000fcc000fffe0ff */
[----:B------:R-:W-:Y:S02]  /*18f0*/  MOV R9, UR37 ;  /* 0x0000002500097c02 */ /* 0x000fe40008000f00 */
.L_x_2319:
        /* <DEDUP_REMOVED lines=30> */
.L_x_2321:
[----:B------:R-:W-:Y:S05]  /*1ae0*/  BSYNC.RECONVERGENT B0 ;  /* 0x0000000000007941 */ /* 0x000fea0003800200 */
.L_x_2320:
        /* <DEDUP_REMOVED lines=16> */
.L_x_2323:
[----:B------:R-:W-:Y:S05]  /*1bf0*/  BSYNC.RECONVERGENT B0 ;  /* 0x0000000000007941 */ /* 0x000fea0003800200 */
.L_x_2322:
        /* <DEDUP_REMOVED lines=16> */
.L_x_2325:
[----:B------:R-:W-:Y:S05]  /*1d00*/  BSYNC.RECONVERGENT B0 ;  /* 0x0000000000007941 */ /* 0x000fea0003800200 */
.L_x_2324:
        /* <DEDUP_REMOVED lines=16> */
.L_x_2327:
[----:B------:R-:W-:Y:S05]  /*1e10*/  BSYNC.RECONVERGENT B0 ;  /* 0x0000000000007941 */ /* 0x000fea0003800200 */
.L_x_2326:
        /* <DEDUP_REMOVED lines=25> */
.L_x_2329:
[----:B------:R-:W-:Y:S05]  /*1fb0*/  BSYNC.RECONVERGENT B0 ;  /* 0x0000000000007941 */ /* 0x000fea0003800200 */
.L_x_2328:
        /* <DEDUP_REMOVED lines=16> */
.L_x_2331:
[----:B------:R-:W-:Y:S05]  /*20c0*/  BSYNC.RECONVERGENT B0 ;  /* 0x0000000000007941 */ /* 0x000fea0003800200 */
.L_x_2330:
        /* <DEDUP_REMOVED lines=16> */
.L_x_2333:
[----:B------:R-:W-:Y:S05]  /*21d0*/  BSYNC.RECONVERGENT B0 ;  /* 0x0000000000007941 */ /* 0x000fea0003800200 */
.L_x_2332:
        /* <DEDUP_REMOVED lines=17> */
.L_x_2315:
        /* <DEDUP_REMOVED lines=30> */
.L_x_2336:
[----:B------:R2:W-:Y:S04]  /*24d0*/  STS.128 [R6+0x8000], RZ ;  /* 0x008000ff06007388 */ /* 0x0005e80000000c00 */
[----:B------:R2:W-:Y:S02]  /*24e0*/  STS.128 [R6+0xa000], RZ ;  /* 0x00a000ff06007388 */ /* 0x0005e40000000c00 */
.L_x_2337:
[----:B------:R-:W-:Y:S05]  /*24f0*/  BSYNC.RECONVERGENT B0 ;  /* 0x0000000000007941 */ /* 0x000fea0003800200 */
.L_x_2335:
        /* <DEDUP_REMOVED lines=23> */
.L_x_2339:
[----:B------:R-:W-:Y:S05]  /*2670*/  BSYNC.RECONVERGENT B0 ;  /* 0x0000000000007941 */ /* 0x000fea0003800200 */
.L_x_2338:
        /* <DEDUP_REMOVED lines=21> */
.L_x_2341:
[----:B------:R1:W-:Y:S04]  /*27d0*/  STS.128 [R238], RZ ;  /* 0x000000ffee007388 */ /* 0x0003e80000000c00 */
[----:B------:R1:W-:Y:S02]  /*27e0*/  STS.128 [R238+0x2000], RZ ;  /* 0x002000ffee007388 */ /* 0x0003e40000000c00 */
.L_x_2342:
[----:B------:R-:W-:Y:S05]  /*27f0*/  BSYNC.RECONVERGENT B0 ;  /* 0x0000000000007941 */ /* 0x000fea0003800200 */
.L_x_2340:
[--C-:B------:R-:W-:Y:S01]  /*2800*/  SHF.R.U32.HI R29, RZ, 0x1, R28.reuse ;  /* 0x00000001ff1d7819 */ /* 0x100fe2000001161c */
[----:B-1----:R-:W-:Y:S01]  /*2810*/  IMAD.MOV.U32 R4, RZ, RZ, 0x7f800000 ;  /* 0x7f800000ff047424 */ /* 0x002fe200078e00ff */
[----:B------:R-:W-:Y:S01]  /*2820*/  SHF.R.U32.HI R0, RZ, 0x2, R28 ;  /* 0x00000002ff007819 */ /* 0x000fe2000001161c */
[----:B------:R-:W-:Y:S01]  /*2830*/  IMAD.MOV.U32 R5, RZ, RZ, 0x7f800000 ;  /* 0x7f800000ff057424 */ /* 0x000fe200078e00ff */
[----:B------:R-:W-:Y:S01]  /*2840*/  LOP3.LUT R247, R29, 0x10, RZ, 0xc0, !PT ;  /* 0x000000101df77812 */ /* 0x000fe200078ec0ff */
[----:B------:R-:W-:Y:S02]  /*2850*/  IMAD.MOV.U32 R8, RZ, RZ, 0x7f800000 ;  /* 0x7f800000ff087424 */ /* 0x000fe400078e00ff */
[----:B------:R-:W-:Y:S01]  /*2860*/  IMAD.MOV.U32 R9, RZ, RZ, 0x7f800000 ;  /* 0x7f800000ff097424 */ /* 0x000fe200078e00ff */
[----:B------:R-:W-:-:S04]  /*2870*/  LOP3.LUT R247, R247, 0x7, R0, 0xf8, !PT ;  /* 0x00000007f7f77812 */ /* 0x000fc800078ef800 */
[C---:B----4-:R-:W-:Y:S01]  /*2880*/  LOP3.LUT R2, R247.reuse, 0x20, RZ, 0xfc, !PT ;  /* 0x00000020f7027812 */ /* 0x050fe200078efcff */
        /* <DEDUP_REMOVED lines=35> */
.L_x_2344:
[----:B------:R-:W-:Y:S05]  /*2ac0*/  BSYNC.RECONVERGENT B0 ;  /* 0x0000000000007941 */ /* 0x000fea0003800200 */
.L_x_2343:
        /* <DEDUP_REMOVED lines=36> */
.L_x_2346:
[----:B------:R2:W-:Y:S04]  /*2d10*/  STS.128 [R6+0xc000], RZ ;  /* 0x00c000ff06007388 */ /* 0x0005e80000000c00 */
[----:B------:R2:W-:Y:S02]  /*2d20*/  STS.128 [R6+0x10000], RZ ;  /* 0x010000ff06007388 */ /* 0x0005e40000000c00 */
.L_x_2347:
[----:B------:R-:W-:Y:S05]  /*2d30*/  BSYNC.RECONVERGENT B0 ;  /* 0x0000000000007941 */ /* 0x000fea0003800200 */
.L_x_2345:
        /* <DEDUP_REMOVED lines=29> */
.L_x_2349:
[----:B------:R-:W-:Y:S05]  /*2f10*/  BSYNC.RECONVERGENT B0 ;  /* 0x0000000000007941 */ /* 0x000fea0003800200 */
.L_x_2348:
        /* <DEDUP_REMOVED lines=26> */
.L_x_2351:
[----:B------:R-:W-:Y:S05]  /*30c0*/  BSYNC.RECONVERGENT B0 ;  /* 0x0000000000007941 */ /* 0x000fea0003800200 */
.L_x_2350:
        /* <DEDUP_REMOVED lines=26> */
.L_x_2353:
[----:B------:R-:W-:Y:S05]  /*3270*/  BSYNC.RECONVERGENT B0 ;  /* 0x0000000000007941 */ /* 0x000fea0003800200 */
.L_x_2352:
        /* <DEDUP_REMOVED lines=34> */
.L_x_2355:
[----:B------:R1:W-:Y:S04]  /*34a0*/  STS.128 [R6+0x14000], RZ ;  /* 0x014000ff06007388 */ /* 0x0003e80000000c00 */
[----:B------:R1:W-:Y:S02]  /*34b0*/  STS.128 [R6+0x18000], RZ ;  /* 0x018000ff06007388 */ /* 0x0003e40000000c00 */
.L_x_2356:
[----:B------:R-:W-:Y:S05]  /*34c0*/  BSYNC.RECONVERGENT B0 ;  /* 0x0000000000007941 */ /* 0x000fea0003800200 */
.L_x_2354:
        /* <DEDUP_REMOVED lines=26> */
.L_x_2358:
[----:B------:R-:W-:Y:S05]  /*3670*/  BSYNC.RECONVERGENT B0 ;  /* 0x0000000000007941 */ /* 0x000fea0003800200 */
.L_x_2357:
        /* <DEDUP_REMOVED lines=26> */
.L_x_2360:
[----:B------:R-:W-:Y:S05]  /*3820*/  BSYNC.RECONVERGENT B0 ;  /* 0x0000000000007941 */ /* 0x000fea0003800200 */
.L_x_2359:
        /* <DEDUP_REMOVED lines=26> */
.L_x_2362:
[----:B------:R-:W-:Y:S05]  /*39d0*/  BSYNC.RECONVERGENT B0 ;  /* 0x0000000000007941 */ /* 0x000fea0003800200 */
.L_x_2361:
[----:B------:R-:W5:Y:S01]  /*39e0*/  LDCU.64 UR10, c[0x0][0x538] ;  /* 0x0000a700ff0a77ac */ /* 0x000f620008000a00 */
[C---:B------:R-:W-:Y:S01]  /*39f0*/  IMAD.SHL.U32 R210, R28.reuse, 0x40, RZ ;  /* 0x000000401cd27824 */ /* 0x040fe200078e00ff */
[----:B------:R-:W0:Y:S01]  /*3a00*/  LDGDEPBAR ;  /* 0x00000000000079af */ /* 0x000e220000000000 */
[----:B------:R-:W-:Y:S01]  /*3a10*/  IMAD.SHL.U32 R7, R28, 0x20, RZ ;  /* 0x000000201c077824 */ /* 0x000fe200078e00ff */
[----:B------:R-:W1:Y:S01]  /*3a20*/  LDCU UR14, c[0x0][0x590] ;  /* 0x0000b200ff0e77ac */ /* 0x000e620008000800 */
[----:B-----5:R-:W-:-:S04]  /*3a30*/  UISETP.NE.U32.AND UP0, UPT, UR10, URZ, UPT ;  /* 0x000000ff0a00728c */ /* 0x020fc8000bf05070 */
[----:B------:R-:W-:-:S06]  /*3a40*/  UISETP.NE.AND.EX UP0, UPT, UR11, URZ, UPT, UP0 ;  /* 0x000000ff0b00728c */ /* 0x000fcc000bf05300 */
[----:B------:R-:W-:-:S05]  /*3a50*/  PLOP3.LUT P0, PT, PT, PT, UP0, 0x80, 0x8 ;  /* 0x000000000008781c */ /* 0x000fca0003f0f008 */
[----:B------:R-:W5:Y:S01]  /*3a60*/  @UP0 LDCU.64 UR8, c[0x0][0x540] ;  /* 0x0000a800ff0807ac */ /* 0x000f620008000a00 */
[----:B------:R-:W-:Y:S01]  /*3a70*/  @UP0 UMOV UR12, UR24 ;  /* 0x00000018000c0c82 */ /* 0x000fe20008000000 */
[----:B------:R-:W-:Y:S02]  /*3a80*/  @UP0 UMOV UR13, URZ ;  /* 0x000000ff000d0c82 */ /* 0x000fe40008000000 */
[----:B-----5:R-:W-:Y:S01]  /*3a90*/  @UP0 UIMAD.WIDE.U32 UR12, UR25, UR8, UR12 ;  /* 0x00000008190c02a5 */ /* 0x020fe2000f8e000c */
[C---:B------:R-:W-:Y:S01]  /*3aa0*/  LOP3.LUT R0, R210.reuse, 0x1c0, RZ, 0xc0, !PT ;  /* 0x000001c0d2007812 */ /* 0x040fe200078ec0ff */
[----:B------:R-:W-:Y:S01]  /*3ab0*/  IMAD.MOV.U32 R218, RZ, RZ, 0x40 ;  /* 0x00000040ffda7424 */ /* 0x000fe200078e00ff */
[----:B------:R-:W-:Y:S01]  /*3ac0*/  LOP3.LUT R4, R210, 0x200, RZ, 0xc0, !PT ;  /* 0x00000200d2047812 */ /* 0x000fe200078ec0ff */
[----:B------:R-:W-:Y:S02]  /*3ad0*/  @UP0 UIMAD UR9, UR25, UR9, UR13 ;  /* 0x00000009190902a4 */ /* 0x000fe4000f8e020d */
[----:B------:R-:W-:Y:S01]  /*3ae0*/  @UP0 ULEA UR10, UP1, UR12, UR10, 0x2 ;  /* 0x0000000a0c0a0291 */ /* 0x000fe2000f8210ff */
[----:B------:R-:W-:Y:S01]  /*3af0*/  R2P PR, R28, 0x6 ;  /* 0x000000061c007804 */ /* 0x000fe20000000000 */
[----:B------:R-:W-:Y:S01]  /*3b00*/  IMAD.MOV.U32 R216, RZ, RZ, 0x20 ;  /* 0x00000020ffd87424 */ /* 0x000fe200078e00ff */
[----:B------:R-:W-:Y:S01]  /*3b10*/  CS2R R158, SRZ ;  /* 0x00000000009e7805 */ /* 0x000fe2000001ff00 */
[----:B------:R-:W-:-:S02]  /*3b20*/  @UP0 ULEA.HI.X UR11, UR12, UR11, UR9, 0x2, UP1 ;  /* 0x0000000b0c0b0291 */ /* 0x000fc400088f1409 */
[----:B----4-:R-:W-:Y:S01]  /*3b30*/  IMAD.U32 R2, RZ, RZ, UR10 ;  /* 0x0000000aff027e24 */ /* 0x010fe2000f8e00ff */
[----:B------:R-:W-:Y:S01]  /*3b40*/  LOP3.LUT R0, R0, 0x38, R30, 0xf8, !PT ;  /* 0x0000003800007812 */ /* 0x000fe200078ef81e */
[----:B------:R-:W-:Y:S01]  /*3b50*/  IMAD.MOV.U32 R243, RZ, RZ, R238 ;  /* 0x000000fffff37224 */ /* 0x000fe200078e00ee */
[----:B------:R-:W4:Y:S01]  /*3b60*/  @UP0 LDCU UR9, c[0x0][0x458] ;  /* 0x00008b00ff0907ac */ /* 0x000f220008000800 */
[----:B------:R-:W-:Y:S01]  /*3b70*/  IMAD.U32 R3, RZ, RZ, UR11 ;  /* 0x0000000bff037e24 */ /* 0x000fe2000f8e00ff */
[----:B------:R-:W-:Y:S02]  /*3b80*/  LOP3.LUT R4, R4, 0x400, R7, 0xf8, !PT ;  /* 0x0000040004047812 */ /* 0x000fe400078ef807 */
[----:B------:R-:W-:Y:S01]  /*3b90*/  SEL R218, R218, 0xffffffc0, !P2 ;  /* 0xffffffc0dada7807 */ /* 0x000fe20005000000 */
[----:B------:R-:W-:Y:S01]  /*3ba0*/  IMAD.MOV.U32 R225, RZ, RZ, 0x20 ;  /* 0x00000020ffe17424 */ /* 0x000fe200078e00ff */
[----:B-123--:R1:W2:Y:S01]  /*3bb0*/  @P0 LDG.E R6, desc[UR34][R2.64] ;  /* 0x0000002202060981 */ /* 0x00e2a2000c1e1900 */
        /* <DEDUP_REMOVED lines=11> */
[----:B----4-:R-:W2:Y:S01]  /*3c70*/  @P0 MUFU.RCP R5, UR9 ;  /* 0x0000000900050d08 */ /* 0x010ea20008001000 */
        /* <DEDUP_REMOVED lines=12> */
[----:B-1----:R-:W-:Y:S01]  /*3d40*/  SHF.R.U32.HI R2, RZ, 0x4, R28 ;  /* 0x00000004ff027819 */ /* 0x002fe2000001161c */
[----:B------:R-:W-:Y:S01]  /*3d50*/  IMAD.SHL.U32 R3, R28, 0x2, RZ ;  /* 0x000000021c037824 */ /* 0x000fe200078e00ff */
[----:B------:R-:W-:-:S02]  /*3d60*/  CS2R R116, SRZ ;  /* 0x0000000000747805 */ /* 0x000fc4000001ff00 */
[----:B------:R-:W-:Y:S02]  /*3d70*/  CS2R R110, SRZ ;  /* 0x00000000006e7805 */ /* 0x000fe4000001ff00 */
[----:B------:R-:W-:Y:S02]  /*3d80*/  LOP3.LUT R2, R2, 0x8, RZ, 0xc0, !PT ;  /* 0x0000000802027812 */ /* 0x000fe400078ec0ff */
[----:B------:R-:W-:Y:S02]  /*3d90*/  CS2R R108, SRZ ;  /* 0x00000000006c7805 */ /* 0x000fe4000001ff00 */
[----:B------:R-:W-:Y:S02]  /*3da0*/  LOP3.LUT R3, R3, 0x6, RZ, 0xc0, !PT ;  /* 0x0000000603037812 */ /* 0x000fe400078ec0ff */
[----:B------:R-:W-:Y:S02]  /*3db0*/  CS2R R114, SRZ ;  /* 0x0000000000727805 */ /* 0x000fe4000001ff00 */
[----:B------:R-:W-:-:S02]  /*3dc0*/  LOP3.LUT R2, R2, 0x10, R28, 0xf8, !PT ;  /* 0x0000001002027812 */ /* 0x000fc400078ef81c */
[----:B------:R-:W-:Y:S02]  /*3dd0*/  CS2R R112, SRZ ;  /* 0x0000000000707805 */ /* 0x000fe4000001ff00 */
[----:B------:R-:W-:Y:S02]  /*3de0*/  CS2R R106, SRZ ;  /* 0x00000000006a7805 */ /* 0x000fe4000001ff00 */
[----:B------:R-:W-:Y:S02]  /*3df0*/  CS2R R104, SRZ ;  /* 0x0000000000687805 */ /* 0x000fe4000001ff00 */
[----:B------:R-:W-:Y:S02]  /*3e00*/  LOP3.LUT R2, R2, R0, RZ, 0x3c, !PT ;  /* 0x0000000002027212 */ /* 0x000fe400078e3cff */
[----:B------:R-:W-:Y:S02]  /*3e10*/  CS2R R102, SRZ ;  /* 0x0000000000667805 */ /* 0x000fe4000001ff00 */
[----:B------:R-:W-:-:S02]  /*3e20*/  CS2R R100, SRZ ;  /* 0x0000000000647805 */ /* 0x000fc4000001ff00 */
[----:B------:R-:W-:Y:S02]  /*3e30*/  CS2R R94, SRZ ;  /* 0x00000000005e7805 */ /* 0x000fe4000001ff00 */
[----:B------:R-:W-:Y:S02]  /*3e40*/  LOP3.LUT R210, R2, 0x200, R210, 0xf8, !PT ;  /* 0x0000020002d27812 */ /* 0x000fe400078ef8d2 */
[----:B------:R-:W-:Y:S02]  /*3e50*/  CS2R R92, SRZ ;  /* 0x00000000005c7805 */ /* 0x000fe4000001ff00 */
[----:B------:R-:W-:Y:S02]  /*3e60*/  LOP3.LUT R2, R3, 0x1e0, R29, 0xf8, !PT ;  /* 0x000001e003027812 */ /* 0x000fe400078ef81d */
[----:B------:R-:W-:Y:S02]  /*3e70*/  CS2R R98, SRZ ;  /* 0x0000000000627805 */ /* 0x000fe4000001ff00 */
[----:B------:R-:W-:-:S02]  /*3e80*/  LOP3.LUT R2, R0, 0x8, R28, 0x78, !PT ;  /* 0x0000000800027812 */ /* 0x000fc400078e781c */
[----:B------:R-:W-:Y:S02]  /*3e90*/  CS2R R96, SRZ ;  /* 0x0000000000607805 */ /* 0x000fe4000001ff00 */
[----:B------:R-:W-:Y:S02]  /*3ea0*/  LOP3.LUT R3, R0, 0x8, R29, 0x78, !PT ;  /* 0x0000000800037812 */ /* 0x000fe400078e781d */
[----:B------:R-:W-:Y:S02]  /*3eb0*/  CS2R R90, SRZ ;  /* 0x00000000005a7805 */ /* 0x000fe4000001ff00 */
[----:B------:R-:W-:Y:S02]  /*3ec0*/  LOP3.LUT R2, R2, 0x7a00, R7, 0xf8, !PT ;  /* 0x00007a0002027812 */ /* 0x000fe400078ef807 */
[----:B------:R-:W-:Y:S02]  /*3ed0*/  CS2R R88, SRZ ;  /* 0x0000000000587805 */ /* 0x000fe4000001ff00 */
[----:B------:R-:W-:-:S02]  /*3ee0*/  LOP3.LUT R3, R4, R3, RZ, 0xfc, !PT ;  /* 0x0000000304037212 */ /* 0x000fc400078efcff */
[----:B------:R-:W-:Y:S02]  /*3ef0*/  CS2R R86, SRZ ;  /* 0x0000000000567805 */ /* 0x000fe4000001ff00 */
[----:B------:R-:W-:Y:S02]  /*3f00*/  LEA R211, R2, UR26, 0x1 ;  /* 0x0000001a02d37c11 */ /* 0x000fe4000f8e08ff */
[----:B------:R-:W-:Y:S02]  /*3f10*/  CS2R R84, SRZ ;  /* 0x0000000000547805 */ /* 0x000fe4000001ff00 */
[----:B------:R-:W-:Y:S02]  /*3f20*/  LEA R212, R3, UR26, 0x1 ;  /* 0x0000001a03d47c11 */ /* 0x000fe4000f8e08ff */
[----:B------:R-:W-:Y:S02]  /*3f30*/  CS2R R78, SRZ ;  /* 0x00000000004e7805 */ /* 0x000fe4000001ff00 */
[----:B------:R-:W-:Y:S01]  /*3f40*/  LEA R210, R210, UR26, 0x1 ;  /* 0x0000001ad2d27c11 */ /* 0x000fe2000f8e08ff */
        /* <DEDUP_REMOVED lines=24> */
[----:B------:R-:W-:Y:S01]  /*40d0*/  VIADD R212, R212, UR16 ;  /* 0x00000010d4d47c36 */ /* 0x000fe20008000000 */
[----:B------:R-:W-:Y:S01]  /*40e0*/  UMOV UR15, URZ ;  /* 0x000000ff000f7c82 */ /* 0x000fe20008000000 */
[----:B------:R-:W-:Y:S01]  /*40f0*/  VIADD R210, R210, UR16 ;  /* 0x00000010d2d27c36 */ /* 0x000fe20008000000 */
[----:B------:R-:W1:Y:S01]  /*4100*/  LDCU UR8, c[0x0][0x440] ;  /* 0x00008800ff0877ac */ /* 0x000e620008000800 */
[----:B------:R-:W-:-:S02]  /*4110*/  IMAD.IADD R215, R216, 0x1, R211 ;  /* 0x00000001d8d77824 */ /* 0x000fc400078e02d3 */
[----:B------:R-:W-:Y:S01]  /*4120*/  IMAD.IADD R214, R216, 0x1, R213 ;  /* 0x00000001d8d67824 */ /* 0x000fe200078e02d5 */
[----:B------:R-:W3:Y:S01]  /*4130*/  LDCU UR11, c[0x0][0x504] ;  /* 0x0000a080ff0b77ac */ /* 0x000ee20008000800 */
[----:B------:R-:W4:Y:S01]  /*4140*/  LDCU UR10, c[0x0][0x508] ;  /* 0x0000a100ff0a77ac */ /* 0x000f220008000800 */
[----:B------:R-:W1:Y:S01]  /*4150*/  LDCU UR9, c[0x0][0x3e0] ;  /* 0x00007c00ff0977ac */ /* 0x000e620008000800 */
[----:B------:R-:W1:Y:S01]  /*4160*/  LDCU UR13, c[0x0][0x50c] ;  /* 0x0000a180ff0d77ac */ /* 0x000e620008000800 */
[----:B------:R-:W1:Y:S01]  /*4170*/  LDCU UR12, c[0x0][0x45c] ;  /* 0x00008b80ff0c77ac */ /* 0x000e620008000800 */
[----:B------:R-:W-:Y:S02]  /*4180*/  USHF.L.U32 UR14, UR14, 0x6, URZ ;  /* 0x000000060e0e7899 */ /* 0x000fe400080006ff */
[----:B------:R-:W-:Y:S01]  /*4190*/  UIADD3 UR44, UPT, UPT, -UR44, 0x80, UR5 ;  /* 0x000000802c2c7890 */ /* 0x000fe2000fffe105 */
[----:B--2---:R-:W-:-:S05]  /*41a0*/  @P0 FMUL.FTZ R0, R6, R5 ;  /* 0x0000000506000220 */ /* 0x004fca0000410000 */
[----:B------:R-:W-:-:S13]  /*41b0*/  @P0 R2UR UR25, R0 ;  /* 0x00000000001902ca */ /* 0x000fda00000e0000 */
[----:B-1-34-:R-:W-:-:S05]  /*41c0*/  @UP0 UMOV UR15, UR25 ;  /* 0x00000019000f0c82 */ /* 0x01afca0008000000 */
.L_x_2367:
[----:B------:R-:W0:Y:S01]  /*41d0*/  LDGDEPBAR ;  /* 0x00000000000079af */ /* 0x000e220000000000 */
[C---:B------:R-:W-:Y:S01]  /*41e0*/  IADD3 R0, PT, PT, R212.reuse, R216, RZ ;  /* 0x000000d8d4007210 */ /* 0x040fe20007ffe0ff */
[----:B------:R-:W-:Y:S01]  /*41f0*/  USHF.L.U32 UR5, UR40, 0x7, URZ ;  /* 0x0000000728057899 */ /* 0x000fe200080006ff */
[----:B------:R-:W-:Y:S01]  /*4200*/  IADD3 R3, PT, PT, R212, R218, RZ ;  /* 0x000000dad4037210 */ /* 0x000fe20007ffe0ff */
[----:B------:R-:W1:Y:S01]  /*4210*/  S2R R217, SR_TID.X ;  /* 0x0000000000d97919 */ /* 0x000e620000002100 */
[----:B------:R-:W-:Y:S02]  /*4220*/  USHF.L.U32 UR16, UR45, 0x6, URZ ;  /* 0x000000062d107899 */ /* 0x000fe400080006ff */
[----:B------:R-:W-:Y:S01]  /*4230*/  IADD3 R2, PT, PT, R216, R3, RZ ;  /* 0x00000003d8027210 */ /* 0x000fe20007ffe0ff */
[----:B------:R-:W2:Y:S01]  /*4240*/  S2R R219, SR_TID.X ;  /* 0x0000000000db7919 */ /* 0x000ea20000002100 */
[----:B------:R-:W-:Y:S02]  /*4250*/  UIADD3 UR25, UPT, UPT, UR5, UR38, URZ ;  /* 0x0000002605197290 */ /* 0x000fe4000fffe0ff */
[----:B------:R-:W-:Y:S02]  /*4260*/  UISETP.GE.AND UP0, UPT, UR16, UR44, UPT ;  /* 0x0000002c1000728c */ /* 0x000fe4000bf06270 */
[----:B------:R-:W-:Y:S01]  /*4270*/  UIADD3 UR25, UPT, UPT, UR25, 0x80, URZ ;  /* 0x0000008019197890 */ /* 0x000fe2000fffe0ff */
[----:B--2---:R-:W-:Y:S01]  /*4280*/  SHF.R.U32.HI R219, RZ, 0x1, R219 ;  /* 0x00000001ffdb7819 */ /* 0x004fe200000116db */
[----:B------:R-:W-:Y:S04]  /*4290*/  DEPBAR.LE SB0, 0x0 ;  /* 0x000080000000791a */ /* 0x000fe80000000000 */
[----:B------:R-:W-:Y:S01]  /*42a0*/  BAR.SYNC.DEFER_BLOCKING 0x0 ;  /* 0x0000000000007b1d */ /* 0x000fe20000010000 */
[----:B-1----:R-:W-:Y:S04]  /*42b0*/  SHF.L.U32 R217, R217, 0x1, RZ ;  /* 0x00000001d9d97819 */ /* 0x002fe800000006ff */
[----:B------:R-:W-:Y:S04]  /*42c0*/  LOP3.LUT R217, R217, 0x6, RZ, 0xc0, !PT ;  /* 0x00000006d9d97812 */ /* 0x000fe800078ec0ff */
[----:B------:R-:W-:Y:S01]  /*42d0*/  LOP3.LUT R217, R217, 0x1e0, R219, 0xf8, !PT ;  /* 0x000001e0d9d97812 */ /* 0x000fe200078ef8db */
        /* <DEDUP_REMOVED lines=22> */
[-C--:B----4-:R-:W-:Y:S07]  /*4440*/  HMMA.16816.F32 R4, R168, R172.reuse, R4 ;  /* 0x000000aca804723c */ /* 0x090fee0000001804 */
[----:B------:R-:W-:Y:S01]  /*4450*/  LDSM.16.M88.4 R204, [R214+0xc800] ;  /* 0x00c80000d6cc783b */ /* 0x000fe20000000200 */
        /* <DEDUP_REMOVED lines=22> */
[-C--:B-1----:R-:W-:Y:S01]  /*45c0*/  HMMA.16816.F32 R4, R164, R172.reuse, R4 ;  /* 0x000000aca404723c */ /* 0x082fe20000001804 */
[----:B------:R-:W-:Y:S07]  /*45d0*/  LDSM.16.M88.4 R196, [R215+0x10800] ;  /* 0x01080000d7c4783b */ /* 0x000fee0000000200 */
[C---:B------:R-:W-:Y:S08]  /*45e0*/  HMMA.16816.F32 R8, R200.reuse, R172, R8 ;  /* 0x000000acc808723c */ /* 0x040ff00000001808 */
[-C--:B------:R-:W-:Y:S08]  /*45f0*/  HMMA.16816.F32 R12, R200, R174.reuse, R12 ;  /* 0x000000aec80c723c */ /* 0x080ff0000000180c */
[C---:B------:R-:W-:Y:S01]  /*4600*/  HMMA.16816.F32 R16, R164.reuse, R174, R16 ;  /* 0x000000aea410723c */ /* 0x040fe20000001810 */
[----:B------:R1:W3:Y:S07]  /*4610*/  LDSM.16.M88.4 R172, [R0+0x2000] ;  /* 0x0020000000ac783b */ /* 0x0002ee0000000200 */
[-C--:B------:R-:W-:Y:S08]  /*4620*/  HMMA.16816.F32 R20, R164, R204.reuse, R20 ;  /* 0x000000cca414723c */ /* 0x080ff00000001814 */
[C---:B------:R-:W-:Y:S08]  /*4630*/  HMMA.16816.F32 R24, R200.reuse, R204, R24 ;  /* 0x000000ccc818723c */ /* 0x040ff00000001818 */
[-C--:B------:R-:W-:Y:S01]  /*4640*/  HMMA.16816.F32 R28, R200, R206.reuse, R28 ;  /* 0x000000cec81c723c */ /* 0x080fe2000000181c */
[----:B------:R-:W-:Y:S01]  /*4650*/  LDSM.16.M88.4 R200, [R3+0x3000] ;  /* 0x0030000003c8783b */ /* 0x000fe20000000200 */
[----:B-1----:R-:W-:Y:S04]  /*4660*/  MOV R0, UR25 ;  /* 0x0000001900007c02 */ /* 0x002fe80008000f00 */
[----:B------:R-:W-:Y:S02]  /*4670*/  IADD3 R0, PT, PT, -R0, UR36, -R217 ;  /* 0x0000002400007c10 */ /* 0x000fe4000fffe9d9 */
[----:B------:R-:W-:Y:S01]  /*4680*/  HMMA.16816.F32 R32, R164, R206, R32 ;  /* 0x000000cea420723c */ /* 0x000fe20000001820 */
[----:B------:R-:W-:Y:S07]  /*4690*/  LDSM.16.M88.4 R164, [R3+0x2000] ;  /* 0x0020000003a4783b */ /* 0x000fee0000000200 */
[-C--:B--2---:R-:W-:Y:S01]  /*46a0*/  HMMA.16816.F32 R4, R168, R176.reuse, R4 ;  /* 0x000000b0a804723c */ /* 0x084fe20000001804 */
[----:B------:R-:W-:Y:S07]  /*46b0*/  LDSM.16.M88.4 R204, [R213+0x10800] ;  /* 0x01080000d5cc783b */ /* 0x000fee0000000200 */
[C---:B----4-:R-:W-:Y:S08]  /*46c0*/  HMMA.16816.F32 R8, R180.reuse, R176, R8 ;  /* 0x000000b0b408723c */ /* 0x050ff00000001808 */
        /* <DEDUP_REMOVED lines=17> */
[----:B------:R-:W3:Y:S07]  /*47e0*/  LDSM.16.M88.4 R172, [R2+0x3000] ;  /* 0x0030000002ac783b */ /* 0x000eee0000000200 */
[-C--:B-1----:R-:W-:Y:S08]  /*47f0*/  HMMA.16816.F32 R4, R164, R176.reuse, R4 ;  /* 0x000000b0a404723c */ /* 0x082ff00000001804 */
[C---:B------:R-:W-:Y:S01]  /*4800*/  HMMA.16816.F32 R8, R200.reuse, R176, R8 ;  /* 0x000000b0c808723c */ /* 0x040fe20000001808 */
[----:B------:R-:W-:Y:S02]  /*4810*/  MOV R176, UR52 ;  /* 0x0000003400b07c02 */ /* 0x000fe40008000f00 */
[----:B------:R-:W-:Y:S02]  /*4820*/  MOV R177, UR17 ;  /* 0x0000001100b17c02 */ /* 0x000fe40008000f00 */
[C---:B------:R-:W-:Y:S03]  /*4830*/  LEA R176, P0, R247.reuse, R176, 0x2 ;  /* 0x000000b0f7b07211 */ /* 0x040fe600078010ff */
[-C--:B------:R-:W-:Y:S03]  /*4840*/  HMMA.16816.F32 R12, R200, R178.reuse, R12 ;  /* 0x000000b2c80c723c */ /* 0x080fe6000000180c */
[----:B------:R-:W-:Y:S05]  /*4850*/  LEA.HI.X R177, R247, R177, RZ, 0x2, P0 ;  /* 0x000000b1f7b17211 */ /* 0x000fea00000f14ff */
[----:B------:R-:W5:Y:S01]  /*4860*/  LDG.E R186, desc[UR34][R176.64] ;  /* 0x00000022b0ba7981 */ /* 0x000f62000c1e1900 */
[C---:B------:R-:W-:Y:S03]  /*4870*/  HMMA.16816.F32 R16, R164.reuse, R178, R16 ;  /* 0x000000b2a410723c */ /* 0x040fe60000001810 */
[----:B------:R-:W5:Y:S04]  /*4880*/  LDG.E R187, desc[UR34][R176.64+0x20] ;  /* 0x00002022b0bb7981 */ /* 0x000f68000c1e1900 */
[----:B------:R-:W5:Y:S01]  /*4890*/  LDG.E R185, desc[UR34][R176.64+0x80] ;  /* 0x00008022b0b97981 */ /* 0x000f62000c1e1900 */
[-C--:B------:R-:W-:Y:S03]  /*48a0*/  HMMA.16816.F32 R20, R164, R204.reuse, R20 ;  /* 0x000000cca414723c */ /* 0x080fe60000001814 */
[----:B------:R1:W5:Y:S05]  /*48b0*/  LDG.E R184, desc[UR34][R176.64+0xa0] ;  /* 0x0000a022b0b87981 */ /* 0x00036a000c1e1900 */
[C---:B------:R-:W-:Y:S08]  /*48c0*/  HMMA.16816.F32 R24, R200.reuse, R204, R24 ;  /* 0x000000ccc818723c */ /* 0x040ff00000001818 */
[-C--:B------:R-:W-:Y:S08]  /*48d0*/  HMMA.16816.F32 R28, R200, R206.reuse, R28 ;  /* 0x000000cec81c723c */ /* 0x080ff0000000181c */
[----:B------:R-:W-:Y:S01]  /*48e0*/  HMMA.16816.F32 R32, R164, R206, R32 ;  /* 0x000000cea420723c */ /* 0x000fe20000001820 */
[----:B------:R-:W4:Y:S07]  /*48f0*/  LDSM.16.M88.4 R164, [R214+0x10800] ;  /* 0x01080000d6a4783b */ /* 0x000f2e0000000200 */
[-C--:B--2---:R-:W-:Y:S08]  /*4900*/  HMMA.16816.F32 R4, R168, R180.reuse, R4 ;  /* 0x000000b4a804723c */ /* 0x084ff00000001804 */
        /* <DEDUP_REMOVED lines=10> */
[----:B------:R-:W-:Y:S03]  /*49b0*/  FMUL.FTZ R8, R8, UR13 ;  /* 0x0000000d08087c20 */ /* 0x000fe60008410000 */
[----:B------:R-:W-:Y:S01]  /*49c0*/  MUFU.TANH R189, R7 ;  /* 0x0000000700bd7308 */ /* 0x000fe20000002400 */
[----:B------:R-:W-:Y:S01]  /*49d0*/  FMUL.FTZ R9, R9, UR13 ;  /* 0x0000000d09097c20 */ /* 0x000fe20008410000 */
[-C--:B----4-:R-:W-:Y:S03]  /*49e0*/  HMMA.16816.F32 R20, R168, R164.reuse, R20 ;  /* 0x000000a4a814723c */ /* 0x090fe60000001814 */
[----:B------:R-:W-:Y:S01]  /*49f0*/  FMUL.FTZ R14, R14, UR13 ;  /* 0x0000000d0e0e7c20 */ /* 0x000fe20008410000 */
[----:B------:R-:W-:Y:S01]  /*4a00*/  FMUL.FTZ R12, R12, UR13 ;  /* 0x0000000d0c0c7c20 */ /* 0x000fe20008410000 */
[----:B------:R-:W-:Y:S03]  /*4a10*/  FMUL.FTZ R13, R13, UR13 ;  /* 0x0000000d0d0d7c20 */ /* 0x000fe60008410000 */
[----:B------:R2:W-:Y:S01]  /*4a20*/  MUFU.TANH R183, R11 ;  /* 0x0000000b00b77308 */ /* 0x0005e20000002400 */
[----:B------:R-:W-:Y:S01]  /*4a30*/  FMUL.FTZ R15, R15, UR13 ;  /* 0x0000000d0f0f7c20 */ /* 0x000fe20008410000 */
[C---:B------:R-:W-:Y:S04]  /*4a40*/  HMMA.16816.F32 R24, R172.reuse, R164, R24 ;  /* 0x000000a4ac18723c */ /* 0x040fe80000001818 */
[----:B------:R-:W-:Y:S01]  /*4a50*/  FMUL.FTZ R18, R18, UR13 ;  /* 0x0000000d12127c20 */ /* 0x000fe20008410000 */
[----:B------:R-:W-:Y:S03]  /*4a60*/  FMUL.FTZ R164, R17, UR13 ;  /* 0x0000000d11a47c20 */ /* 0x000fe60008410000 */
[----:B------:R3:W4:Y:S01]  /*4a70*/  MUFU.TANH R188, R10 ;  /* 0x0000000a00bc7308 */ /* 0x0007220000002400 */
[----:B------:R-:W-:Y:S01]  /*4a80*/  FMUL.FTZ R19, R19, UR13 ;  /* 0x0000000d13137c20 */ /* 0x000fe20008410000 */
[-C--:B------:R-:W-:Y:S03]  /*4a90*/  HMMA.16816.F32 R28, R172, R166.reuse, R28 ;  /* 0x000000a6ac1c723c */ /* 0x080fe6000000181c */
[----:B------:R-:W-:Y:S05]  /*4aa0*/  FMUL.FTZ R178, R22, UR13 ;  /* 0x0000000d16b27c20 */ /* 0x000fea0008410000 */
[----:B------:R1:W-:Y:S01]  /*4ab0*/  MUFU.TANH R182, R8 ;  /* 0x0000000800b67308 */ /* 0x0003e20000002400 */
[----:B--2---:R-:W-:Y:S01]  /*4ac0*/  FMUL.FTZ R11, R16, UR13 ;  /* 0x0000000d100b7c20 */ /* 0x004fe20008410000 */
[----:B------:R-:W-:Y:S04]  /*4ad0*/  HMMA.16816.F32 R32, R168, R166, R32 ;  /* 0x000000a6a820723c */ /* 0x000fe80000001820 */
[----:B------:R-:W-:Y:S01]  /*4ae0*/  FMUL.FTZ R168, R20, UR13 ;  /* 0x0000000d14a87c20 */ /* 0x000fe20008410000 */
[----:B------:R-:W-:Y:S03]  /*4af0*/  LOP3.LUT R16, R247, UR16, RZ, 0xfc, !PT ;  /* 0x00000010f7107c12 */ /* 0x000fe6000f8efcff */
[----:B------:R2:W-:Y:S01]  /*4b00*/  MUFU.TANH R180, R14 ;  /* 0x0000000e00b47308 */ /* 0x0005e20000002400 */
[----:B------:R-:W-:Y:S01]  /*4b10*/  FMUL.FTZ R169, R21, UR13 ;  /* 0x0000000d15a97c20 */ /* 0x000fe20008410000 */
[----:B------:R-:W-:Y:S01]  /*4b20*/  FMUL.FTZ R167, R23, UR13 ;  /* 0x0000000d17a77c20 */ /* 0x000fe20008410000 */
[----:B------:R-:W-:Y:S01]  /*4b30*/  IADD3 R0, PT, PT, R16, R0, RZ ;  /* 0x0000000010007210 */ /* 0x000fe20007ffe0ff */
[----:B------:R-:W-:Y:S01]  /*4b40*/  FMUL.FTZ R194, R24, UR13 ;  /* 0x0000000d18c27c20 */ /* 0x000fe20008410000 */
[----:B------:R-:W-:Y:S01]  /*4b50*/  FMUL.FTZ R196, R28, UR13 ;  /* 0x0000000d1cc47c20 */ /* 0x000fe20008410000 */
[----:B------:R-:W-:Y:S01]  /*4b60*/  FMUL.FTZ R199, R31, UR13 ;  /* 0x0000000d1fc77c20 */ /* 0x000fe20008410000 */
[C---:B---3--:R-:W-:Y:S03]  /*4b70*/  IADD3 R10, PT, PT, R0.reuse, 0x80, RZ ;  /* 0x00000080000a7810 */ /* 0x048fe60007ffe0ff */
[----:B------:R3:W-:Y:S01]  /*4b80*/  MUFU.TANH R166, R18 ;  /* 0x0000001200a67308 */ /* 0x0007e20000002400 */
[----:B-1----:R-:W-:Y:S01]  /*4b90*/  IADD3 R8, PT, PT, R0, 0x88, RZ ;  /* 0x0000008800087810 */ /* 0x002fe20007ffe0ff */
[----:B------:R-:W-:Y:S01]  /*4ba0*/  FMUL.FTZ R170, R26, UR13 ;  /* 0x0000000d1aaa7c20 */ /* 0x000fe20008410000 */
[----:B------:R-:W-:Y:S01]  /*4bb0*/  IADD3 R3, PT, PT, R0, 0xa8, RZ ;  /* 0x000000a800037810 */ /* 0x000fe20007ffe0ff */
[----:B------:R-:W-:Y:S01]  /*4bc0*/  FMUL.FTZ R197, R29, UR13 ;  /* 0x0000000d1dc57c20 */ /* 0x000fe20008410000 */
[----:B------:R-:W-:Y:S01]  /*4bd0*/  FMUL.FTZ R202, R32, UR13 ;  /* 0x0000000d20ca7c20 */ /* 0x000fe20008410000 */
[C---:B------:R-:W-:Y:S01]  /*4be0*/  IADD3 R5, PT, PT, R0.reuse, 0x9f, RZ ;  /* 0x0000009f00057810 */ /* 0x040fe20007ffe0ff */
[----:B------:R-:W-:Y:S03]  /*4bf0*/  FMUL.FTZ R190, R27, UR13 ;  /* 0x0000000d1bbe7c20 */ /* 0x000fe60008410000 */
[----:B------:R1:W4:Y:S01]  /*4c00*/  MUFU.TANH R181, R9 ;  /* 0x0000000900b57308 */ /* 0x0003220000002400 */
[----:B--2---:R-:W-:Y:S01]  /*4c10*/  IADD3 R14, PT, PT, R0, 0x78, RZ ;  /* 0x00000078000e7810 */ /* 0x004fe20007ffe0ff */
[----:B------:R-:W-:Y:S01]  /*4c20*/  FMUL.FTZ R200, R34, UR13 ;  /* 0x0000000d22c87c20 */ /* 0x000fe20008410000 */
[C---:B------:R-:W-:Y:S01]  /*4c30*/  IADD3 R21, PT, PT, R0.reuse, 0x70, RZ ;  /* 0x0000007000157810 */ /* 0x040fe20007ffe0ff */
[----:B------:R-:W-:Y:S01]  /*4c40*/  FMUL.FTZ R201, R35, UR13 ;  /* 0x0000000d23c97c20 */ /* 0x000fe20008410000 */
[C---:B------:R-:W-:Y:S01]  /*4c50*/  IADD3 R7, PT, PT, R0.reuse, 0x87, RZ ;  /* 0x0000008700077810 */ /* 0x040fe20007ffe0ff */
[----:B------:R-:W-:Y:S01]  /*4c60*/  FMUL.FTZ R195, R25, UR13 ;  /* 0x0000000d19c37c20 */ /* 0x000fe20008410000 */
[----:B------:R-:W-:Y:S03]  /*4c70*/  IADD3 R23, PT, PT, R0, 0x6f, RZ ;  /* 0x0000006f00177810 */ /* 0x000fe60007ffe0ff */
[----:B------:R2:W-:Y:S01]  /*4c80*/  MUFU.TANH R20, R11 ;  /* 0x0000000b00147308 */ /* 0x0005e20000002400 */
[----:B------:R-:W-:Y:S01]  /*4c90*/  IABS R28, R10 ;  /* 0x0000000a001c7213 */ /* 0x000fe20000000000 */
[----:B------:R-:W-:Y:S01]  /*4ca0*/  FMUL.FTZ R198, R30, UR13 ;  /* 0x0000000d1ec67c20 */ /* 0x000fe20008410000 */
[----:B------:R-:W-:Y:S01]  /*4cb0*/  IABS R24, R8 ;  /* 0x0000000800187213 */ /* 0x000fe20000000000 */
[----:B------:R-:W-:Y:S01]  /*4cc0*/  FMUL.FTZ R203, R33, UR13 ;  /* 0x0000000d21cb7c20 */ /* 0x000fe20008410000 */
[----:B---3--:R-:W-:Y:S02]  /*4cd0*/  IABS R18, R3 ;  /* 0x0000000300127213 */ /* 0x008fe40000000000 */
[----:B------:R-:W-:Y:S03]  /*4ce0*/  IABS R10, R14 ;  /* 0x0000000e000a7213 */ /* 0x000fe60000000000 */
[----:B------:R3:W-:Y:S01]  /*4cf0*/  MUFU.TANH R192, R6 ;  /* 0x0000000600c07308 */ /* 0x0007e20000002400 */
[C---:B-1----:R-:W-:Y:S02]  /*4d00*/  IADD3 R9, PT, PT, R0.reuse, 0x7f, RZ ;  /* 0x0000007f00097810 */ /* 0x042fe40007ffe0ff */
[----:B------:R-:W-:Y:S02]  /*4d10*/  IABS R8, R21 ;  /* 0x0000001500087213 */ /* 0x000fe40000000000 */
[C---:B------:R-:W-:Y:S02]  /*4d20*/  IADD3 R17, PT, PT, R0.reuse, 0x77, RZ ;  /* 0x0000007700117810 */ /* 0x040fe40007ffe0ff */
[----:B------:R-:W-:Y:S03]  /*4d30*/  IABS R22, R7 ;  /* 0x0000000700167213 */ /* 0x000fe60000000000 */
[----:B------:R1:W-:Y:S01]  /*4d40*/  MUFU.TANH R165, R12 ;  /* 0x0000000c00a57308 */ /* 0x0003e20000002400 */
[----:B--2---:R-:W-:Y:S02]  /*4d50*/  IABS R11, R5 ;  /* 0x00000005000b7213 */ /* 0x004fe40000000000 */
[----:B------:R-:W-:Y:S02]  /*4d60*/  IABS R7, R23 ;  /* 0x0000001700077213 */ /* 0x000fe40000000000 */
[----:B------:R-:W-:Y:S02]  /*4d70*/  I2FP.F32.S32 R23, R28 ;  /* 0x0000001c00177245 */ /* 0x000fe40000201400 */
[----:B------:R-:W-:Y:S03]  /*4d80*/  I2FP.F32.S32 R31, R18 ;  /* 0x00000012001f7245 */ /* 0x000fe60000201400 */
[----:B------:R2:W-:Y:S01]  /*4d90*/  MUFU.TANH R32, R13 ;  /* 0x0000000d00207308 */ /* 0x0005e20000002400 */
[C---:B---3--:R-:W-:Y:S02]  /*4da0*/  IADD3 R6, PT, PT, R0.reuse, 0xa0, RZ ;  /* 0x000000a000067810 */ /* 0x048fe40007ffe0ff */
[----:B------:R-:W-:Y:S01]  /*4db0*/  IABS R26, R9 ;  /* 0x00000009001a7213 */ /* 0x000fe20000000000 */
[----:B----4-:R-:W-:Y:S01]  /*4dc0*/  FFMA.FTZ R31, R31, -UR15, R188 ;  /* 0x8000000f1f1f7c23 */ /* 0x010fe200080100bc */
[----:B------:R-:W-:Y:S02]  /*4dd0*/  I2FP.F32.S32 R28, R11 ;  /* 0x0000000b001c7245 */ /* 0x000fe40000201400 */
[----:B------:R-:W-:Y:S03]  /*4de0*/  I2FP.F32.S32 R171, R8 ;  /* 0x0000000800ab7245 */ /* 0x000fe60000201400 */
[----:B------:R-:W3:Y:S01]  /*4df0*/  MUFU.TANH R193, R4 ;  /* 0x0000000400c17308 */ /* 0x000ee20000002400 */
[----:B-1----:R-:W-:Y:S01]  /*4e00*/  IADD3 R12, PT, PT, R0, 0x97, RZ ;  /* 0x00000097000c7810 */ /* 0x002fe20007ffe0ff */
[----:B------:R-:W-:Y:S01]  /*4e10*/  FFMA.FTZ R8, -R188, R188, 1 ;  /* 0x3f800000bc087423 */ /* 0x000fe200000101bc */
[----:B------:R-:W-:Y:S01]  /*4e20*/  IABS R9, R17 ;  /* 0x0000001100097213 */ /* 0x000fe20000000000 */
[----:B------:R-:W-:Y:S01]  /*4e30*/  FFMA.FTZ R34, R28, -UR15, R181 ;  /* 0x8000000f1c227c23 */ /* 0x000fe200080100b5 */
[----:B------:R-:W-:Y:S01]  /*4e40*/  IADD3 R29, PT, PT, R0, 0x67, RZ ;  /* 0x00000067001d7810 */ /* 0x000fe20007ffe0ff */
[----:B------:R-:W-:Y:S01]  /*4e50*/  FMUL.FTZ R188, R8, UR13 ;  /* 0x0000000d08bc7c20 */ /* 0x000fe20008410000 */
[----:B------:R-:W-:Y:S03]  /*4e60*/  IADD3 R27, PT, PT, R0, 0x8f, RZ ;  /* 0x0000008f001b7810 */ /* 0x000fe60007ffe0ff */
[----:B------:R-:W1:Y:S01]  /*4e70*/  MUFU.TANH R177, R15 ;  /* 0x0000000f00b17308 */ /* 0x000e620000002400 */
[----:B--2---:R-:W-:Y:S01]  /*4e80*/  IABS R13, R6 ;  /* 0x00000006000d7213 */ /* 0x004fe20000000000 */
[----:B------:R-:W-:Y:S01]  /*4e90*/  FFMA.FTZ R8, -R166, R166, 1 ;  /* 0x3f800000a6087423 */ /* 0x000fe200000101a6 */
[----:B------:R-:W-:Y:S02]  /*4ea0*/  IABS R3, R12 ;  /* 0x0000000c00037213 */ /* 0x000fe40000000000 */
[----:B------:R-:W-:Y:S01]  /*4eb0*/  I2FP.F32.S32 R35, R9 ;  /* 0x0000000900237245 */ /* 0x000fe20000201400 */
[----:B------:R-:W-:Y:S01]  /*4ec0*/  FMUL.FTZ R207, R8, UR13 ;  /* 0x0000000d08cf7c20 */ /* 0x000fe20008410000 */
[----:B------:R-:W-:Y:S03]  /*4ed0*/  IABS R5, R29 ;  /* 0x0000001d00057213 */ /* 0x000fe60000000000 */
[----:B------:R2:W-:Y:S01]  /*4ee0*/  MUFU.TANH R14, R167 ;  /* 0x000000a7000e7308 */ /* 0x0005e20000002400 */
[C---:B---3--:R-:W-:Y:S01]  /*4ef0*/  FFMA.FTZ R17, R23.reuse, -UR15, R193 ;  /* 0x8000000f17117c23 */ /* 0x048fe200080100c1 */
[C---:B------:R-:W-:Y:S01]  /*4f00*/  IADD3 R4, PT, PT, R0.reuse, 0x98, RZ ;  /* 0x0000009800047810 */ /* 0x040fe20007ffe0ff */
[----:B------:R-:W-:Y:S01]  /*4f10*/  FFMA.FTZ R23, R23, -UR15, R166 ;  /* 0x8000000f17177c23 */ /* 0x000fe200080100a6 */
[----:B------:R-:W-:Y:S02]  /*4f20*/  I2FP.F32.S32 R29, R13 ;  /* 0x0000000d001d7245 */ /* 0x000fe40000201400 */
[----:B------:R-:W-:Y:S04]  /*4f30*/  IADD3 R2, PT, PT, R0, 0xa7, RZ ;  /* 0x000000a700027810 */ /* 0x000fe80007ffe0ff */
[----:B------:R-:W-:Y:S01]  /*4f40*/  MUFU.TANH R179, R19 ;  /* 0x0000001300b37308 */ /* 0x000fe20000002400 */
[----:B-1----:R-:W-:Y:S01]  /*4f50*/  FFMA.FTZ R28, R28, -UR15, R177 ;  /* 0x8000000f1c1c7c23 */ /* 0x002fe200080100b1 */
[----:B------:R-:W-:Y:S01]  /*4f60*/  FFMA.FTZ R9, -R177, R177, 1 ;  /* 0x3f800000b1097423 */ /* 0x000fe200000101b1 */
[C---:B------:R-:W-:Y:S02]  /*4f70*/  IADD3 R25, PT, PT, R0.reuse, 0x90, RZ ;  /* 0x0000009000197810 */ /* 0x040fe40007ffe0ff */
[----:B------:R-:W-:Y:S02]  /*4f80*/  IADD3 R30, PT, PT, R0, 0x68, RZ ;  /* 0x00000068001e7810 */ /* 0x000fe40007ffe0ff */
[----:B------:R-:W-:Y:S03]  /*4f90*/  MOV R175, R22 ;  /* 0x0000001600af7202 */ /* 0x000fe60000000f00 */
[----:B------:R1:W3:Y:S01]  /*4fa0*/  MUFU.TANH R19, R164 ;  /* 0x000000a400137308 */ /* 0x0002e20000002400 */
[----:B------:R-:W-:Y:S02]  /*4fb0*/  IABS R0, R27 ;  /* 0x0000001b00007213 */ /* 0x000fe40000000000 */
[----:B------:R-:W-:Y:S02]  /*4fc0*/  I2FP.F32.S32 R22, R26 ;  /* 0x0000001a00167245 */ /* 0x000fe40000201400 */
[----:B------:R-:W-:Y:S02]  /*4fd0*/  IABS R4, R4 ;  /* 0x0000000400047213 */ /* 0x000fe40000000000 */
[----:B------:R-:W-:Y:S03]  /*4fe0*/  I2FP.F32.S32 R175, R175 ;  /* 0x000000af00af7245 */ /* 0x000fe60000201400 */
[----:B------:R4:W-:Y:S01]  /*4ff0*/  MUFU.TANH R12, R190 ;  /* 0x000000be000c7308 */ /* 0x0009e20000002400 */
[----:B------:R-:W-:Y:S01]  /*5000*/  IABS R15, R2 ;  /* 0x00000002000f7213 */ /* 0x000fe20000000000 */
[----:B------:R-:W-:Y:S01]  /*5010*/  FFMA.FTZ R21, R22, -UR15, R191 ;  /* 0x8000000f16157c23 */ /* 0x000fe200080100bf */
[----:B------:R-:W-:Y:S01]  /*5020*/  I2FP.F32.S32 R176, R24 ;  /* 0x0000001800b07245 */ /* 0x000fe20000201400 */
[----:B------:R-:W-:Y:S01]  /*5030*/  FFMA.FTZ R24, R175, -UR15, R189 ;  /* 0x8000000faf187c23 */ /* 0x000fe200080100bd */
[----:B------:R-:W-:Y:S01]  /*5040*/  I2FP.F32.S32 R172, R0 ;  /* 0x0000000000ac7245 */ /* 0x000fe20000201400 */
[----:B------:R-:W-:Y:S01]  /*5050*/  FFMA.FTZ R0, -R189, R189, 1 ;  /* 0x3f800000bd007423 */ /* 0x000fe200000101bd */
[----:B------:R-:W-:Y:S03]  /*5060*/  IABS R2, R25 ;  /* 0x0000001900027213 */ /* 0x000fe60000000000 */
[----:B------:R-:W-:Y:S01]  /*5070*/  MUFU.TANH R177, R197 ;  /* 0x000000c500b17308 */ /* 0x000fe20000002400 */
[----:B--2---:R-:W-:Y:S01]  /*5080*/  I2FP.F32.S32 R167, R4 ;  /* 0x0000000400a77245 */ /* 0x004fe20000201400 */
[----:B------:R-:W-:Y:S01]  /*5090*/  FFMA.FTZ R4, -R193, R193, 1 ;  /* 0x3f800000c1047423 */ /* 0x000fe200000101c1 */
[----:B------:R-:W-:Y:S01]  /*50a0*/  I2FP.F32.S32 R174, R3 ;  /* 0x0000000300ae7245 */ /* 0x000fe20000201400 */
[----:B------:R-:W-:Y:S01]  /*50b0*/  FFMA.FTZ R3, -R192, R192, 1 ;  /* 0x3f800000c0037423 */ /* 0x000fe200000101c0 */
[----:B------:R-:W-:Y:S01]  /*50c0*/  I2FP.F32.S32 R173, R2 ;  /* 0x0000000200ad7245 */ /* 0x000fe20000201400 */
[----:B------:R-:W-:Y:S01]  /*50d0*/  FFMA.FTZ R18, R176, -UR15, R192 ;  /* 0x8000000fb0127c23 */ /* 0x000fe200080100c0 */
[----:B------:R-:W-:Y:S03]  /*50e0*/  FMUL.FTZ R189, R0, UR13 ;  /* 0x0000000d00bd7c20 */ /* 0x000fe60008410000 */
[----:B------:R2:W-:Y:S01]  /*50f0*/  MUFU.TANH R166, R199 ;  /* 0x000000c700a67308 */ /* 0x0005e20000002400 */
[----:B------:R-:W-:Y:S01]  /*5100*/  FFMA.FTZ R2, -R191, R191, 1 ;  /* 0x3f800000bf027423 */ /* 0x000fe200000101bf */
[----:B------:R-:W-:Y:S01]  /*5110*/  FMUL.FTZ R192, R4, UR13 ;  /* 0x0000000d04c07c20 */ /* 0x000fe20008410000 */
[----:B------:R-:W-:Y:S01]  /*5120*/  FFMA.FTZ R0, -R181, R181, 1 ;  /* 0x3f800000b5007423 */ /* 0x000fe200000101b5 */
[----:B-1----:R-:W-:Y:S01]  /*5130*/  I2FP.F32.S32 R164, R10 ;  /* 0x0000000a00a47245 */ /* 0x002fe20000201400 */
[----:B------:R-:W-:Y:S01]  /*5140*/  FMUL.FTZ R191, R3, UR13 ;  /* 0x0000000d03bf7c20 */ /* 0x000fe20008410000 */
[----:B------:R-:W-:Y:S01]  /*5150*/  FFMA.FTZ R4, -R165, R165, 1 ;  /* 0x3f800000a5047423 */ /* 0x000fe200000101a5 */
[----:B------:R-:W-:Y:S03]  /*5160*/  FFMA.FTZ R33, R167, -UR15, R165 ;  /* 0x8000000fa7217c23 */ /* 0x000fe600080100a5 */
[----:B------:R-:W1:Y:S01]  /*5170*/  MUFU.TANH R13, R170 ;  /* 0x000000aa000d7308 */ /* 0x000e620000002400 */
[----:B------:R-:W-:Y:S01]  /*5180*/  I2FP.F32.S32 R15, R15 ;  /* 0x0000000f000f7245 */ /* 0x000fe20000201400 */
[----:B------:R-:W-:Y:S01]  /*5190*/  FFMA.FTZ R10, -R180, R180, 1 ;  /* 0x3f800000b40a7423 */ /* 0x000fe200000101b4 */
[----:B---3--:R-:W-:Y:S01]  /*51a0*/  FFMA.FTZ R3, -R19, R19, 1 ;  /* 0x3f80000013037423 */ /* 0x008fe20000010113 */
[----:B------:R-:W-:Y:S01]  /*51b0*/  FMUL.FTZ R193, R0, UR13 ;  /* 0x0000000d00c17c20 */ /* 0x000fe20008410000 */
[----:B----4-:R-:W-:Y:S01]  /*51c0*/  FMUL.FTZ R190, R2, UR13 ;  /* 0x0000000d02be7c20 */ /* 0x010fe20008410000 */
[----:B------:R-:W-:Y:S01]  /*51d0*/  FFMA.FTZ R0, -R32, R32, 1 ;  /* 0x3f80000020007423 */ /* 0x000fe20000010120 */
[----:B------:R-:W-:Y:S03]  /*51e0*/  IABS R6, R30 ;  /* 0x0000001e00067213 */ /* 0x000fe60000000000 */
[----:B------:R-:W3:Y:S01]  /*51f0*/  MUFU.TANH R26, R169 ;  /* 0x000000a9001a7308 */ /* 0x000ee20000002400 */
[----:B------:R-:W-:Y:S01]  /*5200*/  FFMA.FTZ R2, -R182, R182, 1 ;  /* 0x3f800000b6027423 */ /* 0x000fe200000101b6 */
[----:B------:R-:W-:Y:S01]  /*5210*/  FFMA.FTZ R32, R174, -UR15, R32 ;  /* 0x8000000fae207c23 */ /* 0x000fe20008010020 */
[----:B------:R-:W-:Y:S01]  /*5220*/  FFMA.FTZ R19, R35, -UR15, R19 ;  /* 0x8000000f23137c23 */ /* 0x000fe20008010013 */
[----:B--2---:R-:W-:Y:S01]  /*5230*/  FMUL.FTZ R199, R10, UR13 ;  /* 0x0000000d0ac77c20 */ /* 0x004fe20008410000 */
[----:B------:R-:W-:Y:S01]  /*5240*/  FMUL.FTZ R197, R4, UR13 ;  /* 0x0000000d04c57c20 */ /* 0x000fe20008410000 */
[----:B------:R-:W-:Y:S01]  /*5250*/  FMUL.FTZ R204, R3, UR13 ;  /* 0x0000000d03cc7c20 */ /* 0x000fe20008410000 */
[----:B------:R-:W-:Y:S03]  /*5260*/  FFMA.FTZ R30, R15, -UR15, R183 ;  /* 0x8000000f0f1e7c23 */ /* 0x000fe600080100b7 */
[----:B------:R2:W-:Y:S01]  /*5270*/  MUFU.TANH R169, R194 ;  /* 0x000000c200a97308 */ /* 0x0005e20000002400 */
[----:B------:R-:W-:Y:S01]  /*5280*/  FFMA.FTZ R35, R35, -UR15, R14 ;  /* 0x8000000f23237c23 */ /* 0x000fe2000801000e */
[----:B------:R-:W-:Y:S01]  /*5290*/  FFMA.FTZ R4, -R14, R14, 1 ;  /* 0x3f8000000e047423 */ /* 0x000fe2000001010e */
[----:B-1----:R-:W-:Y:S01]  /*52a0*/  FFMA.FTZ R167, R167, -UR15, R13 ;  /* 0x8000000fa7a77c23 */ /* 0x002fe2000801000d */
[----:B------:R-:W-:Y:S01]  /*52b0*/  FFMA.FTZ R10, -R13, R13, 1 ;  /* 0x3f8000000d0a7423 */ /* 0x000fe2000001010d */
[----:B------:R-:W-:Y:S01]  /*52c0*/  FFMA.FTZ R174, R174, -UR15, R12 ;  /* 0x8000000faeae7c23 */ /* 0x000fe2000801000c */
[----:B------:R-:W-:Y:S01]  /*52d0*/  FFMA.FTZ R3, -R12, R12, 1 ;  /* 0x3f8000000c037423 */ /* 0x000fe2000001010c */
[----:B------:R-:W-:Y:S03]  /*52e0*/  I2FP.F32.S32 R170, R7 ;  /* 0x0000000700aa7245 */ /* 0x000fe60000201400 */
[----:B------:R1:W4:Y:S01]  /*52f0*/  MUFU.TANH R11, R196 ;  /* 0x000000c4000b7308 */ /* 0x0003220000002400 */
[----:B------:R-:W-:Y:S01]  /*5300*/  FFMA.FTZ R7, -R183, R183, 1 ;  /* 0x3f800000b7077423 */ /* 0x000fe200000101b7 */
[----:B------:R-:W-:Y:S01]  /*5310*/  I2FP.F32.S32 R6, R6 ;  /* 0x0000000600067245 */ /* 0x000fe20000201400 */
[----:B------:R-:W-:Y:S01]  /*5320*/  FMUL.FTZ R234, R4, UR13 ;  /* 0x0000000d04ea7c20 */ /* 0x000fe20008410000 */
[----:B------:R-:W-:Y:S01]  /*5330*/  I2FP.F32.S32 R5, R5 ;  /* 0x0000000500057245 */ /* 0x000fe20000201400 */
[----:B------:R-:W-:Y:S01]  /*5340*/  FMUL.FTZ R232, R3, UR13 ;  /* 0x0000000d03e87c20 */ /* 0x000fe20008410000 */
[C---:B------:R-:W-:Y:S01]  /*5350*/  FFMA.FTZ R25, R29.reuse, -UR15, R182 ;  /* 0x8000000f1d197c23 */ /* 0x040fe200080100b6 */
[----:B------:R-:W-:Y:S03]  /*5360*/  FFMA.FTZ R29, R29, -UR15, R180 ;  /* 0x8000000f1d1d7c23 */ /* 0x000fe600080100b4 */
[----:B------:R-:W4:Y:S01]  /*5370*/  MUFU.TANH R27, R168 ;  /* 0x000000a8001b7308 */ /* 0x000f220000002400 */
[----:B--2---:R-:W-:Y:S01]  /*5380*/  FMUL.FTZ R194, R2, UR13 ;  /* 0x0000000d02c27c20 */ /* 0x004fe20008410000 */
[----:B------:R-:W-:Y:S01]  /*5390*/  FFMA.FTZ R2, -R179, R179, 1 ;  /* 0x3f800000b3027423 */ /* 0x000fe200000101b3 */
[----:B------:R-:W-:Y:S01]  /*53a0*/  FFMA.FTZ R22, R22, -UR15, R179 ;  /* 0x8000000f16167c23 */ /* 0x000fe200080100b3 */
[----:B------:R-:W-:Y:S01]  /*53b0*/  FFMA.FTZ R175, R175, -UR15, R177 ;  /* 0x8000000fafaf7c23 */ /* 0x000fe200080100b1 */
[----:B------:R-:W-:Y:S01]  /*53c0*/  FMUL.FTZ R233, R10, UR13 ;  /* 0x0000000d0ae97c20 */ /* 0x000fe20008410000 */
[----:B------:R-:W-:Y:S04]  /*53d0*/  FMUL.FTZ R206, R2, UR13 ;  /* 0x0000000d02ce7c20 */ /* 0x000fe80008410000 */
[----:B------:R2:W2:Y:S01]  /*53e0*/  MUFU.TANH R168, R195 ;  /* 0x000000c300a87308 */ /* 0x0004a20000002400 */
[----:B-1----:R-:W-:Y:S01]  /*53f0*/  FMUL.FTZ R196, R0, UR13 ;  /* 0x0000000d00c47c20 */ /* 0x002fe20008410000 */
[----:B---3--:R-:W-:Y:S01]  /*5400*/  FFMA.FTZ R0, -R26, R26, 1 ;  /* 0x3f8000001a007423 */ /* 0x008fe2000001011a */
[----:B----4-:R-:W-:Y:S01]  /*5410*/  FFMA.FTZ R176, R176, -UR15, R11 ;  /* 0x8000000fb0b07c23 */ /* 0x010fe2000801000b */
[----:B------:R-:W-:Y:S01]  /*5420*/  FFMA.FTZ R11, -R11, R11, 1 ;  /* 0x3f8000000b0b7423 */ /* 0x000fe2000001010b */
[----:B------:R-:W-:Y:S01]  /*5430*/  FFMA.FTZ R26, R170, -UR15, R26 ;  /* 0x8000000faa1a7c23 */ /* 0x000fe2000801001a */
[----:B------:R-:W-:Y:S04]  /*5440*/  FMUL.FTZ R228, R0, UR13 ;  /* 0x0000000d00e47c20 */ /* 0x000fe80008410000 */
[----:B------:R1:W3:Y:S01]  /*5450*/  MUFU.TANH R165, R198 ;  /* 0x000000c600a57308 */ /* 0x0002e20000002400 */
[----:B------:R-:W-:Y:S01]  /*5460*/  FFMA.FTZ R2, -R27, R27, 1 ;  /* 0x3f8000001b027423 */ /* 0x000fe2000001011b */
[----:B------:R-:W-:Y:S01]  /*5470*/  FFMA.FTZ R27, R171, -UR15, R27 ;  /* 0x8000000fab1b7c23 */ /* 0x000fe2000801001b */
[----:B------:R-:W-:Y:S02]  /*5480*/  FMUL.FTZ R209, R11, UR13 ;  /* 0x0000000d0bd17c20 */ /* 0x000fe40008410000 */
[----:B------:R-:W-:Y:S01]  /*5490*/  FMUL.FTZ R229, R2, UR13 ;  /* 0x0000000d02e57c20 */ /* 0x000fe20008410000 */
[----:B------:R-:W-:Y:S01]  /*54a0*/  FFMA.FTZ R2, -R169, R169, 1 ;  /* 0x3f800000a9027423 */ /* 0x000fe200000101a9 */
[----:B------:R-:W-:Y:S03]  /*54b0*/  FFMA.FTZ R169, R173, -UR15, R169 ;  /* 0x8000000fada97c23 */ /* 0x000fe600080100a9 */
[----:B------:R-:W4:Y:S01]  /*54c0*/  MUFU.TANH R178, R178 ;  /* 0x000000b200b27308 */ /* 0x000f220000002400 */
[----:B--2---:R-:W-:Y:S01]  /*54d0*/  FMUL.FTZ R195, R7, UR13 ;  /* 0x0000000d07c37c20 */ /* 0x004fe20008410000 */
[----:B------:R-:W-:Y:S01]  /*54e0*/  FFMA.FTZ R7, -R20, R20, 1 ;  /* 0x3f80000014077423 */ /* 0x000fe20000010114 */
[----:B------:R-:W-:Y:S01]  /*54f0*/  FFMA.FTZ R0, -R168, R168, 1 ;  /* 0x3f800000a8007423 */ /* 0x000fe200000101a8 */
[----:B------:R-:W-:Y:S01]  /*5500*/  FMUL.FTZ R227, R2, UR13 ;  /* 0x0000000d02e37c20 */ /* 0x000fe20008410000 */
[----:B------:R-:W-:Y:S01]  /*5510*/  FFMA.FTZ R168, R172, -UR15, R168 ;  /* 0x8000000faca87c23 */ /* 0x000fe200080100a8 */
[----:B------:R-:W-:Y:S01]  /*5520*/  FMUL.FTZ R205, R7, UR13 ;  /* 0x0000000d07cd7c20 */ /* 0x000fe20008410000 */
[----:B------:R-:W-:Y:S03]  /*5530*/  FMUL.FTZ R226, R0, UR13 ;  /* 0x0000000d00e27c20 */ /* 0x000fe60008410000 */
[----:B------:R-:W2:Y:S01]  /*5540*/  MUFU.TANH R15, R200 ;  /* 0x000000c8000f7308 */ /* 0x000ea20000002400 */
[----:B-1----:R-:W-:Y:S01]  /*5550*/  FMUL.FTZ R198, R9, UR13 ;  /* 0x0000000d09c67c20 */ /* 0x002fe20008410000 */
[----:B---3--:R-:W-:Y:S01]  /*5560*/  FFMA.FTZ R8, -R165, R165, 1 ;  /* 0x3f800000a5087423 */ /* 0x008fe200000101a5 */
[----:B------:R-:W-:Y:S01]  /*5570*/  FFMA.FTZ R7, -R166, R166, 1 ;  /* 0x3f800000a6077423 */ /* 0x000fe200000101a6 */
[----:B------:R-:W-:Y:S01]  /*5580*/  FFMA.FTZ R20, R164, -UR15, R20 ;  /* 0x8000000fa4147c23 */ /* 0x000fe20008010014 */
[----:B------:R-:W-:Y:S01]  /*5590*/  FFMA.FTZ R173, R173, -UR15, R165 ;  /* 0x8000000fadad7c23 */ /* 0x000fe200080100a5 */
[----:B------:R-:W-:Y:S01]  /*55a0*/  FFMA.FTZ R172, R172, -UR15, R166 ;  /* 0x8000000facac7c23 */ /* 0x000fe200080100a6 */
[----:B------:R-:W-:Y:S03]  /*55b0*/  FMUL.FTZ R208, R8, UR13 ;  /* 0x0000000d08d07c20 */ /* 0x000fe60008410000 */
[----:B------:R-:W1:Y:S01]  /*55c0*/  MUFU.TANH R14, R201 ;  /* 0x000000c9000e7308 */ /* 0x000e620000002400 */
[----:B----4-:R-:W-:Y:S01]  /*55d0*/  FFMA.FTZ R9, -R178, R178, 1 ;  /* 0x3f800000b2097423 */ /* 0x010fe200000101b2 */
[----:B------:R-:W-:Y:S03]  /*55e0*/  FFMA.FTZ R164, R164, -UR15, R178 ;  /* 0x8000000fa4a47c23 */ /* 0x000fe600080100b2 */
[----:B------:R-:W-:Y:S01]  /*55f0*/  FMUL.FTZ R235, R9, UR13 ;  /* 0x0000000d09eb7c20 */ /* 0x000fe20008410000 */
[----:B------:R-:W-:Y:S04]  /*5600*/  FFMA.FTZ R9, -R177, R177, 1 ;  /* 0x3f800000b1097423 */ /* 0x000fe800000101b1 */
[----:B------:R-:W3:Y:S01]  /*5610*/  MUFU.TANH R13, R202 ;  /* 0x000000ca000d7308 */ /* 0x000ee20000002400 */
[----:B--2---:R-:W-:Y:S01]  /*5620*/  FFMA.FTZ R4, -R15, R15, 1 ;  /* 0x3f8000000f047423 */ /* 0x004fe2000001010f */
[----:B------:R-:W-:Y:S03]  /*5630*/  FFMA.FTZ R171, R171, -UR15, R15 ;  /* 0x8000000fabab7c23 */ /* 0x000fe6000801000f */
[----:B------:R-:W-:Y:S05]  /*5640*/  FMUL.FTZ R231, R4, UR13 ;  /* 0x0000000d04e77c20 */ /* 0x000fea0008410000 */
[----:B------:R-:W2:Y:S01]  /*5650*/  MUFU.TANH R12, R203 ;  /* 0x000000cb000c7308 */ /* 0x000ea20000002400 */
[----:B-1----:R-:W-:Y:S01]  /*5660*/  FFMA.FTZ R3, -R14, R14, 1 ;  /* 0x3f8000000e037423 */ /* 0x002fe2000001010e */
[----:B------:R-:W-:Y:S01]  /*5670*/  FFMA.FTZ R170, R170, -UR15, R14 ;  /* 0x8000000faaaa7c23 */ /* 0x000fe2000801000e */
[----:B------:R-:W-:Y:S02]  /*5680*/  FMUL.FTZ R201, R7, UR13 ;  /* 0x0000000d07c97c20 */ /* 0x000fe40008410000 */
[----:B------:R-:W-:Y:S01]  /*5690*/  FMUL.FTZ R230, R3, UR13 ;  /* 0x0000000d03e67c20 */ /* 0x000fe20008410000 */
[----:B---3--:R-:W-:Y:S01]  /*56a0*/  FFMA.FTZ R2, -R13, R13, 1 ;  /* 0x3f8000000d027423 */ /* 0x008fe2000001010d */
[----:B------:R-:W-:Y:S01]  /*56b0*/  FFMA.FTZ R166, R6, -UR15, R13 ;  /* 0x8000000f06a67c23 */ /* 0x000fe2000801000d */
[----:B------:R-:W-:Y:S02]  /*56c0*/  FMUL.FTZ R202, R9, UR13 ;  /* 0x0000000d09ca7c20 */ /* 0x000fe40008410000 */
[----:B------:R-:W-:Y:S01]  /*56d0*/  FMUL.FTZ R222, R2, UR13 ;  /* 0x0000000d02de7c20 */ /* 0x000fe20008410000 */
[----:B--2---:R-:W-:Y:S01]  /*56e0*/  FFMA.FTZ R0, -R12, R12, 1 ;  /* 0x3f8000000c007423 */ /* 0x004fe2000001010c */
[----:B------:R-:W-:Y:S03]  /*56f0*/  FFMA.FTZ R165, R5, -UR15, R12 ;  /* 0x8000000f05a57c23 */ /* 0x000fe6000801000c */
[----:B------:R-:W-:Y:S01]  /*5700*/  FMUL.FTZ R203, R0, UR13 ;  /* 0x0000000d00cb7c20 */ /* 0x000fe20008410000 */
[----:B------:R-:W-:Y:S06]  /*5710*/  BRA.U !UP0, `(.L_x_2363) ;  /* 0x0000000108287547 */ /* 0x000fec000b800000 */
[----:B------:R-:W-:Y:S02]  /*5720*/  UIADD3 UR48, UPT, UPT, UR5, 0x80, URZ ;  /* 0x0000008005307890 */ /* 0x000fe4000fffe0ff */
[----:B------:R-:W-:Y:S02]  /*5730*/  UIADD3 UR16, UPT, UPT, UR16, 0x40, URZ ;  /* 0x0000004010107890 */ /* 0x000fe4000fffe0ff */
[----:B------:R-:W-:Y:S02]  /*5740*/  UIADD3 UR25, UPT, UPT, -UR36, UR38, UR48 ;  /* 0x0000002624197290 */ /* 0x000fe4000fffe130 */
[----:B------:R-:W-:Y:S02]  /*5750*/  IMAD.U32 R0, RZ, RZ, UR48 ;  /* 0x00000030ff007e24 */ /* 0x000fe4000f8e00ff */
[----:B------:R-:W-:Y:S03]  /*5760*/  UIADD3 UR25, UPT, UPT, UR25, -0x80, UR11 ;  /* 0xffffff8019197890 */ /* 0x000fe6000fffe00b */
[----:B------:R-:W-:Y:S01]  /*5770*/  ISETP.LT.AND P0, PT, R0, UR36, PT ;  /* 0x0000002400007c0c */ /* 0x000fe2000bf01270 */
[----:B------:R-:W-:Y:S06]  /*5780*/  UISETP.GE.AND UP0, UPT, UR16, UR25, UPT ;  /* 0x000000191000728c */ /* 0x000fec000bf06270 */
[----:B------:R-:W-:Y:S11]  /*5790*/  PLOP3.LUT P1, PT, PT, PT, UP0, 0x80, 0x8 ;  /* 0x000000000008781c */ /* 0x000ff60003f2f008 */
[----:B------:R-:W-:Y:S02]  /*57a0*/  @!UPT UIADD3 URZ, UPT, UPT, URZ, URZ, URZ ;  /* 0x000000fffffff290 */ /* 0x000fe4000fffe0ff */
[----:B------:R-:W-:Y:S05]  /*57b0*/  @!P1 BRA P0, `(.L_x_2364) ;  /* 0x0000000800609947 */ /* 0x000fea0000000000 */
.L_x_2363:
[----:B------:R-:W-:Y:S01]  /*57c0*/  UIADD3 UR16, UPT, UPT, UR36, UR10, -UR38 ;  /* 0x0000000a24107290 */ /* 0x000fe2000fffe826 */
[----:B------:R-:W-:Y:S01]  /*57d0*/  IMAD.MOV.U32 R8, RZ, RZ, 0x1 ;  /* 0x00000001ff087424 */ /* 0x000fe200078e00ff */
[----:B------:R-:W-:Y:S01]  /*57e0*/  UIADD3 UR25, UPT, UPT, UR36, -UR11, -UR38 ;  /* 0x8000000b24197290 */ /* 0x000fe2000fffe826 */
[----:B------:R-:W-:Y:S02]  /*57f0*/  IMAD.MOV.U32 R6, RZ, RZ, 0x9 ;  /* 0x00000009ff067424 */ /* 0x000fe400078e00ff */
[----:B------:R-:W-:Y:S02]  /*5800*/  IMAD.MOV.U32 R5, RZ, RZ, 0x21 ;  /* 0x00000021ff057424 */ /* 0x000fe400078e00ff */
[C---:B------:R-:W-:Y:S02]  /*5810*/  VIADD R4, R16.reuse, UR16 ;  /* 0x0000001010047c36 */ /* 0x040fe40008000000 */
        /* <DEDUP_REMOVED lines=8> */
[C---:B------:R-:W-:Y:S01]  /*58a0*/  VIADD R14, R7.reuse, 0x8 ;  /* 0x00000008070e7836 */ /* 0x040fe20000000000 */
[----:B------:R-:W-:Y:S01]  /*58b0*/  VIMNMX R0, PT, PT, RZ, R16, !PT ;  /* 0x00000010ff007248 */ /* 0x000fe20007fe0100 */
[C---:B------:R-:W-:Y:S01]  /*58c0*/  VIADD R13, R7.reuse, 0x9 ;  /* 0x00000009070d7836 */ /* 0x040fe20000000000 */
[----:B------:R-:W-:Y:S01]  /*58d0*/  VIADDMNMX R3, R16, 0x8, RZ, !PT ;  /* 0x0000000810037846 */ /* 0x000fe200078001ff */
[C---:B------:R-:W-:Y:S01]  /*58e0*/  VIADD R12, R7.reuse, 0x10 ;  /* 0x00000010070c7836 */ /* 0x040fe20000000000 */
[CC--:B------:R-:W-:Y:S01]  /*58f0*/  ISETP.GE.AND P3, PT, R7.reuse, R0.reuse, PT ;  /* 0x000000000700720c */ /* 0x0c0fe20003f66270 */
[----:B------:R-:W-:Y:S01]  /*5900*/  VIADD R11, R7, 0x11 ;  /* 0x00000011070b7836 */ /* 0x000fe20000000000 */
[-C--:B------:R-:W-:Y:S01]  /*5910*/  ISETP.GE.AND P2, PT, R15, R0.reuse, PT ;  /* 0x000000000f00720c */ /* 0x080fe20003f46270 */
[----:B------:R-:W-:Y:S01]  /*5920*/  VIADD R10, R7, 0x18 ;  /* 0x00000018070a7836 */ /* 0x000fe20000000000 */
[----:B------:R-:W-:Y:S01]  /*5930*/  FSEL R17, R17, -INF , P3 ;  /* 0xff80000011117808 */ /* 0x000fe20001800000 */
[----:B------:R-:W-:Y:S01]  /*5940*/  VIADD R9, R7, 0x19 ;  /* 0x0000001907097836 */ /* 0x000fe20000000000 */
        /* <DEDUP_REMOVED lines=74> */
[----:B------:R-:W-:Y:S02]  /*5df0*/  ISETP.GE.AND P6, PT, R9, R8, PT ;  /* 0x000000080900720c */ /* 0x000fe40003fc6270 */
[-C--:B------:R-:W-:Y:S02]  /*5e00*/  ISETP.GE.AND P5, PT, R7, R6.reuse, PT ;  /* 0x000000060700720c */ /* 0x080fe40003fa6270 */
[-C--:B------:R-:W-:Y:S02]  /*5e10*/  ISETP.GE.AND P4, PT, R15, R6.reuse, PT ;  /* 0x000000060f00720c */ /* 0x080fe40003f86270 */
        /* <DEDUP_REMOVED lines=12> */
[----:B------:R-:W-:Y:S02]  /*5ee0*/  ISETP.GE.AND P5, PT, R9, R6, PT ;  /* 0x000000060900720c */ /* 0x000fe40003fa6270 */
        /* <DEDUP_REMOVED lines=37> */
.L_x_2364:
        /* <DEDUP_REMOVED lines=22> */
[----:B------:R-:W1:Y:S03]  /*62a0*/  S2R R217, SR_TID.X ;  /* 0x0000000000d97919 */ /* 0x000e660000002100 */
[----:B------:R-:W-:Y:S01]  /*62b0*/  STL [R1+0x20], R36 ;  /* 0x0000202401007387 */ /* 0x000fe20000100800 */
[C---:B-1----:R-:W-:Y:S02]  /*62c0*/  SHF.L.U32 R223, R217.reuse, 0x1, RZ ;  /* 0x00000001d9df7819 */ /* 0x042fe400000006ff */
[C---:B------:R-:W-:Y:S02]  /*62d0*/  SHF.L.U32 R219, R217.reuse, 0x5, RZ ;  /* 0x00000005d9db7819 */ /* 0x040fe400000006ff */
[C---:B------:R-:W-:Y:S02]  /*62e0*/  SHF.L.U32 R181, R217.reuse, 0x6, RZ ;  /* 0x00000006d9b57819 */ /* 0x040fe400000006ff */
[--C-:B------:R-:W-:Y:S02]  /*62f0*/  SHF.R.U32.HI R221, RZ, 0x1, R217.reuse ;  /* 0x00000001ffdd7819 */ /* 0x100fe400000116d9 */
[----:B------:R-:W-:Y:S02]  /*6300*/  SHF.L.U32 R220, R217, 0x3, RZ ;  /* 0x00000003d9dc7819 */ /* 0x000fe400000006ff */
[----:B------:R-:W-:Y:S02]  /*6310*/  LOP3.LUT R180, R181, 0x1c0, RZ, 0xc0, !PT ;  /* 0x000001c0b5b47812 */ /* 0x000fe400078ec0ff */
[----:B------:R-:W-:Y:S02]  /*6320*/  LOP3.LUT P1, RZ, R217, 0x8, RZ, 0xc0, !PT ;  /* 0x00000008d9ff7812 */ /* 0x000fe4000782c0ff */
[----:B------:R-:W-:Y:S04]  /*6330*/  LOP3.LUT R180, R180, 0x38, R220, 0xf8, !PT ;  /* 0x00000038b4b47812 */ /* 0x000fe800078ef8dc */
[----:B------:R-:W-:Y:S04]  /*6340*/  LOP3.LUT R211, R180, 0x8, R217, 0x78, !PT ;  /* 0x00000008b4d37812 */ /* 0x000fe800078e78d9 */
[----:B------:R-:W-:Y:S04]  /*6350*/  LOP3.LUT R211, R211, 0x7a00, R219, 0xf8, !PT ;  /* 0x00007a00d3d37812 */ /* 0x000fe800078ef8db */
[----:B------:R-:W-:Y:S01]  /*6360*/  LEA R211, R211, UR4, 0x1 ;  /* 0x00000004d3d37c11 */ /* 0x000fe2000f8e08ff */
[C---:B--2---:R-:W-:Y:S01]  /*6370*/  FMUL.FTZ R2, R0.reuse, 1.4426950216293334961 ;  /* 0x3fb8aa3b00027820 */ /* 0x044fe20000410000 */
[----:B------:R-:W-:Y:S01]  /*6380*/  FSETP.NEU.FTZ.AND P0, PT, R0, -INF , PT ;  /* 0xff8000000000780b */ /* 0x000fe20003f1d000 */
[----:B---3--:R-:W-:Y:S03]  /*6390*/  FMUL.FTZ R0, R4, 1.4426950216293334961 ;  /* 0x3fb8aa3b04007820 */ /* 0x008fe60000410000 */
[----:B------:R-:W-:Y:S02]  /*63a0*/  FSEL R2, R2, RZ, P0 ;  /* 0x000000ff02027208 */ /* 0x000fe40000000000 */
[----:B------:R-:W-:Y:S01]  /*63b0*/  FSETP.NEU.FTZ.AND P0, PT, R4, -INF , PT ;  /* 0xff8000000400780b */ /* 0x000fe20003f1d000 */
[----:B----4-:R-:W-:Y:S02]  /*63c0*/  FMUL.FTZ R4, R3, 1.4426950216293334961 ;  /* 0x3fb8aa3b03047820 */ /* 0x010fe40000410000 */
[--C-:B------:R-:W-:Y:S01]  /*63d0*/  FFMA.FTZ R166, R166, UR12, -R2.reuse ;  /* 0x0000000ca6a67c23 */ /* 0x100fe20008010802 */
[----:B------:R-:W-:Y:S01]  /*63e0*/  FSEL R0, R0, RZ, P0 ;  /* 0x000000ff00007208 */ /* 0x000fe20000000000 */
[--C-:B------:R-:W-:Y:S01]  /*63f0*/  FFMA.FTZ R17, R17, UR12, -R2.reuse ;  /* 0x0000000c11117c23 */ /* 0x100fe20008010802 */
[----:B------:R-:W-:Y:S01]  /*6400*/  FSETP.NEU.FTZ.AND P0, PT, R3, -INF , PT ;  /* 0xff8000000300780b */ /* 0x000fe20003f1d000 */
[--C-:B------:R-:W-:Y:S01]  /*6410*/  FFMA.FTZ R19, R19, UR12, -R2.reuse ;  /* 0x0000000c13137c23 */ /* 0x100fe20008010802 */
[--C-:B------:R-:W-:Y:S01]  /*6420*/  FFMA.FTZ R21, R21, UR12, -R2.reuse ;  /* 0x0000000c15157c23 */ /* 0x100fe20008010802 */
[--C-:B------:R-:W-:Y:S01]  /*6430*/  FFMA.FTZ R20, R20, UR12, -R2.reuse ;  /* 0x0000000c14147c23 */ /* 0x100fe20008010802 */
[--C-:B------:R-:W-:Y:S01]  /*6440*/  FFMA.FTZ R27, R27, UR12, -R2.reuse ;  /* 0x0000000c1b1b7c23 */ /* 0x100fe20008010802 */
[--C-:B------:R-:W-:Y:S01]  /*6450*/  FFMA.FTZ R26, R26, UR12, -R2.reuse ;  /* 0x0000000c1a1a7c23 */ /* 0x100fe20008010802 */
[----:B------:R-:W1:Y:S01]  /*6460*/  MUFU.EX2 R6, R166 ;  /* 0x000000a600067308 */ /* 0x000e620000000800 */
[----:B------:R-:W-:Y:S01]  /*6470*/  FFMA.FTZ R2, R165, UR12, -R2 ;  /* 0x0000000ca5027c23 */ /* 0x000fe20008010802 */
[----:B------:R-:W-:Y:S01]  /*6480*/  FSEL R4, R4, RZ, P0 ;  /* 0x000000ff04047208 */ /* 0x000fe20000000000 */
[C---:B------:R-:W-:Y:S01]  /*6490*/  FMUL.FTZ R3, R5.reuse, 1.4426950216293334961 ;  /* 0x3fb8aa3b05037820 */ /* 0x040fe20000410000 */
[----:B------:R-:W-:Y:S01]  /*64a0*/  FSETP.NEU.FTZ.AND P0, PT, R5, -INF , PT ;  /* 0xff8000000500780b */ /* 0x000fe20003f1d000 */
[--C-:B------:R-:W-:Y:S01]  /*64b0*/  FFMA.FTZ R171, R171, UR12, -R0.reuse ;  /* 0x0000000cabab7c23 */ /* 0x100fe20008010800 */
[--C-:B------:R-:W-:Y:S01]  /*64c0*/  FFMA.FTZ R18, R18, UR12, -R0.reuse ;  /* 0x0000000c12127c23 */ /* 0x100fe20008010800 */
[--C-:B------:R-:W-:Y:S03]  /*64d0*/  FFMA.FTZ R164, R164, UR12, -R0.reuse ;  /* 0x0000000ca4a47c23 */ /* 0x100fe60008010800 */
[----:B------:R-:W2:Y:S01]  /*64e0*/  MUFU.EX2 R5, R2 ;  /* 0x0000000200057308 */ /* 0x000ea20000000800 */
[--C-:B------:R-:W-:Y:S01]  /*64f0*/  FFMA.FTZ R35, R35, UR12, -R0.reuse ;  /* 0x0000000c23237c23 */ /* 0x100fe20008010800 */
[--C-:B------:R-:W-:Y:S01]  /*6500*/  FFMA.FTZ R24, R24, UR12, -R0.reuse ;  /* 0x0000000c18187c23 */ /* 0x100fe20008010800 */
[--C-:B------:R-:W-:Y:S01]  /*6510*/  FFMA.FTZ R23, R23, UR12, -R0.reuse ;  /* 0x0000000c17177c23 */ /* 0x100fe20008010800 */
[--C-:B------:R-:W-:Y:S01]  /*6520*/  FFMA.FTZ R22, R22, UR12, -R0.reuse ;  /* 0x0000000c16167c23 */ /* 0x100fe20008010800 */
[----:B------:R-:W-:Y:S01]  /*6530*/  FFMA.FTZ R0, R170, UR12, -R0 ;  /* 0x0000000caa007c23 */ /* 0x000fe20008010800 */
[----:B------:R-:W-:Y:S01]  /*6540*/  FSEL R3, R3, RZ, P0 ;  /* 0x000000ff03037208 */ /* 0x000fe20000000000 */
[--C-:B------:R-:W-:Y:S03]  /*6550*/  FFMA.FTZ R34, R34, UR12, -R4.reuse ;  /* 0x0000000c22227c23 */ /* 0x100fe60008010804 */
[----:B------:R-:W3:Y:S01]  /*6560*/  MUFU.EX2 R2, R171 ;  /* 0x000000ab00027308 */ /* 0x000ee20000000800 */
[----:B-1----:R-:W-:Y:S01]  /*6570*/  STL [R1+0xc], R6 ;  /* 0x00000c0601007387 */ /* 0x002fe20000100800 */
[--C-:B------:R-:W-:Y:S01]  /*6580*/  FFMA.FTZ R33, R33, UR12, -R4.reuse ;  /* 0x0000000c21217c23 */ /* 0x100fe20008010804 */
[--C-:B------:R-:W-:Y:S01]  /*6590*/  FFMA.FTZ R173, R173, UR12, -R3.reuse ;  /* 0x0000000cadad7c23 */ /* 0x100fe20008010803 */
[--C-:B------:R-:W-:Y:S01]  /*65a0*/  FFMA.FTZ R32, R32, UR12, -R4.reuse ;  /* 0x0000000c20207c23 */ /* 0x100fe20008010804 */
[--C-:B------:R-:W-:Y:S01]  /*65b0*/  FFMA.FTZ R169, R169, UR12, -R4.reuse ;  /* 0x0000000ca9a97c23 */ /* 0x100fe20008010804 */
[--C-:B------:R-:W-:Y:S01]  /*65c0*/  FFMA.FTZ R168, R168, UR12, -R4.reuse ;  /* 0x0000000ca8a87c23 */ /* 0x100fe20008010804 */
[--C-:B------:R-:W-:Y:S03]  /*65d0*/  FFMA.FTZ R25, R25, UR12, -R4.reuse ;  /* 0x0000000c19197c23 */ /* 0x100fe60008010804 */
[----:B------:R1:W-:Y:S01]  /*65e0*/  MUFU.EX2 R225, R0 ;  /* 0x0000000000e17308 */ /* 0x0003e20000000800 */
[----:B--2---:R2:W-:Y:S01]  /*65f0*/  STL [R1+0x8], R5 ;  /* 0x0000080501007387 */ /* 0x0045e20000100800 */
[--C-:B------:R-:W-:Y:S01]  /*6600*/  FFMA.FTZ R176, R176, UR12, -R4.reuse ;  /* 0x0000000cb0b07c23 */ /* 0x100fe20008010804 */
[----:B------:R-:W-:Y:S01]  /*6610*/  FFMA.FTZ R4, R175, UR12, -R4 ;  /* 0x0000000caf047c23 */ /* 0x000fe20008010804 */
[----:B------:R-:W-:Y:S01]  /*6620*/  LOP3.LUT P0, RZ, R217, 0x4, RZ, 0xc0, !PT ;  /* 0x00000004d9ff7812 */ /* 0x000fe2000780c0ff */
[--C-:B------:R-:W-:Y:S01]  /*6630*/  FFMA.FTZ R31, R31, UR12, -R3.reuse ;  /* 0x0000000c1f1f7c23 */ /* 0x100fe20008010803 */
[--C-:B------:R-:W-:Y:S01]  /*6640*/  FFMA.FTZ R30, R30, UR12, -R3.reuse ;  /* 0x0000000c1e1e7c23 */ /* 0x100fe20008010803 */
[--C-:B------:R-:W-:Y:S03]  /*6650*/  FFMA.FTZ R29, R29, UR12, -R3.reuse ;  /* 0x0000000c1d1d7c23 */ /* 0x100fe60008010803 */
[----:B------:R-:W-:Y:S01]  /*6660*/  MUFU.EX2 R53, R17 ;  /* 0x0000001100357308 */ /* 0x000fe20000000800 */
[----:B---3--:R3:W-:Y:S01]  /*6670*/  STL [R1+0x4], R2 ;  /* 0x0000040201007387 */ /* 0x0087e20000100800 */
[--C-:B------:R-:W-:Y:S01]  /*6680*/  FFMA.FTZ R28, R28, UR12, -R3.reuse ;  /* 0x0000000c1c1c7c23 */ /* 0x100fe20008010803 */
[--C-:B------:R-:W-:Y:S01]  /*6690*/  FFMA.FTZ R167, R167, UR12, -R3.reuse ;  /* 0x0000000ca7a77c23 */ /* 0x100fe20008010803 */
[--C-:B------:R-:W-:Y:S01]  /*66a0*/  FFMA.FTZ R174, R174, UR12, -R3.reuse ;  /* 0x0000000caeae7c23 */ /* 0x100fe20008010803 */
[----:B------:R-:W4:Y:S01]  /*66b0*/  LDL.LU R220, [R1+0xc] ;  /* 0x00000c0001dc7983 */ /* 0x000f220000300800 */
[----:B------:R-:W-:Y:S04]  /*66c0*/  FFMA.FTZ R3, R172, UR12, -R3 ;  /* 0x0000000cac037c23 */ /* 0x000fe80008010803 */
[----:B------:R-:W3:Y:S01]  /*66d0*/  MUFU.EX2 R52, R21 ;  /* 0x0000001500347308 */ /* 0x000ee20000000800 */
[----:B-1----:R-:W-:Y:S04]  /*66e0*/  SHF.L.U32 R0, R217, 0x4, RZ ;  /* 0x00000004d9007819 */ /* 0x002fe800000006ff */
[----:B------:R-:W-:Y:S05]  /*66f0*/  LOP3.LUT R0, R0, 0x1c0, RZ, 0xc0, !PT ;  /* 0x000001c000007812 */ /* 0x000fea00078ec0ff */
[----:B------:R-:W-:Y:S01]  /*6700*/  MUFU.EX2 R51, R18 ;  /* 0x0000001200337308 */ /* 0x000fe20000000800 */
[----:B--2---:R-:W-:Y:S04]  /*6710*/  LOP3.LUT R5, R0, 0x38, R223, 0xf8, !PT ;  /* 0x0000003800057812 */ /* 0x004fe800078ef8df */
[----:B------:R-:W-:Y:S05]  /*6720*/  LOP3.LUT R0, R5, 0x20, R221, 0x78, !PT ;  /* 0x0000002005007812 */ /* 0x000fea00078e78dd */
[----:B------:R-:W1:Y:S01]  /*6730*/  MUFU.EX2 R252, R24 ;  /* 0x0000001800fc7308 */ /* 0x000e620000000800 */
[----:B------:R-:W-:Y:S02]  /*6740*/  MOV R5, 0x10 ;  /* 0x0000001000057802 */ /* 0x000fe40000000f00 */
[--C-:B---3--:R-:W-:Y:S02]  /*6750*/  LOP3.LUT R2, R223, 0x7006, R219.reuse, 0xc8, !PT ;  /* 0x00007006df027812 */ /* 0x108fe400078ec8db */
[----:B------:R-:W-:Y:S02]  /*6760*/  F2FP.F16.F32.PACK_AB R7, R52, R53 ;  /* 0x000000353407723e */ /* 0x000fe400000000ff */
[--C-:B------:R-:W-:Y:S03]  /*6770*/  LOP3.LUT R2, R2, 0x400, R219.reuse, 0xf8, !PT ;  /* 0x0000040002027812 */ /* 0x100fe600078ef8db */
[----:B------:R-:W-:Y:S01]  /*6780*/  MUFU.EX2 R49, R20 ;  /* 0x0000001400317308 */ /* 0x000fe20000000800 */
[----:B------:R-:W-:Y:S02]  /*6790*/  SEL R9, R5, 0xfffffff0, !P0 ;  /* 0xfffffff005097807 */ /* 0x000fe40004000000 */
[----:B------:R-:W-:Y:S02]  /*67a0*/  LOP3.LUT R182, R2, R0, RZ, 0xfc, !PT ;  /* 0x0000000002b67212 */ /* 0x000fe400078efcff */
[----:B------:R-:W-:Y:S02]  /*67b0*/  LOP3.LUT R0, R181, 0x200, RZ, 0xc0, !PT ;  /* 0x00000200b5007812 */ /* 0x000fe400078ec0ff */
[----:B------:R-:W4:Y:S01]  /*67c0*/  LDL.LU R181, [R1+0x8] ;  /* 0x0000080001b57983 */ /* 0x000f220000300800 */
[----:B------:R-:W-:Y:S02]  /*67d0*/  LEA R182, R182, UR4, 0x1 ;  /* 0x00000004b6b67c11 */ /* 0x000fe4000f8e08ff */
[----:B------:R-:W2:Y:S01]  /*67e0*/  MUFU.EX2 R48, R19 ;  /* 0x0000001300307308 */ /* 0x000ea20000000800 */
[----:B------:R-:W-:Y:S01]  /*67f0*/  LOP3.LUT R0, R0, 0x400, R219, 0xf8, !PT ;  /* 0x0000040000007812 */ /* 0x000fe200078ef8db */
[----:B------:R-:W3:Y:S01]  /*6800*/  LDL.LU R223, [R1+0x4] ;  /* 0x0000040001df7983 */ /* 0x000ee20000300800 */
[C---:B------:R-:W-:Y:S02]  /*6810*/  IADD3 R8, PT, PT, R182.reuse, 0x20000, RZ ;  /* 0x00020000b6087810 */ /* 0x040fe40007ffe0ff */
[----:B------:R-:W-:Y:S01]  /*6820*/  IADD3 R183, PT, PT, R182, 0x20020, RZ ;  /* 0x00020020b6b77810 */ /* 0x000fe20007ffe0ff */
[----:B------:R2:W-:Y:S01]  /*6830*/  STS [R182+0x20000], R7 ;  /* 0x02000007b6007388 */ /* 0x0005e20000000800 */
[----:B------:R-:W-:Y:S03]  /*6840*/  @P1 IADD3 R183, PT, PT, R8, -0x20, RZ ;  /* 0xffffffe008b71810 */ /* 0x000fe60007ffe0ff */
[----:B------:R2:W-:Y:S01]  /*6850*/  MUFU.EX2 R36, R4 ;  /* 0x0000000400247308 */ /* 0x0005e20000000800 */
[----:B-1----:R-:W-:Y:S02]  /*6860*/  F2FP.F16.F32.PACK_AB R6, R252, R51 ;  /* 0x00000033fc06723e */ /* 0x002fe400000000ff */
[----:B------:R-:W-:Y:S02]  /*6870*/  LOP3.LUT R2, R180, 0x8, R221, 0x78, !PT ;  /* 0x00000008b4027812 */ /* 0x000fe400078e78dd */
[----:B------:R-:W-:Y:S01]  /*6880*/  LOP3.LUT P1, RZ, R217, 0x2, RZ, 0xc0, !PT ;  /* 0x00000002d9ff7812 */ /* 0x000fe2000782c0ff */
[----:B------:R-:W-:Y:S01]  /*6890*/  STS [R182+0x20400], R6 ;  /* 0x02040006b6007388 */ /* 0x000fe20000000800 */
[----:B------:R-:W-:Y:S03]  /*68a0*/  LOP3.LUT R0, R0, R2, RZ, 0xfc, !PT ;  /* 0x0000000200007212 */ /* 0x000fe600078efcff */
[----:B------:R-:W1:Y:S01]  /*68b0*/  MUFU.EX2 R8, R173 ;  /* 0x000000ad00087308 */ /* 0x000e620000000800 */
[----:B--2---:R-:W-:Y:S02]  /*68c0*/  F2FP.F16.F32.PACK_AB R5, R48, R49 ;  /* 0x000000313005723e */ /* 0x004fe400000000ff */
[----:B------:R-:W-:Y:S02]  /*68d0*/  LEA R200, R0, UR4, 0x1 ;  /* 0x0000000400c87c11 */ /* 0x000fe4000f8e08ff */
[----:B------:R-:W-:Y:S05]  /*68e0*/  MOV R0, 0x20 ;  /* 0x0000002000007802 */ /* 0x000fea0000000f00 */
[----:B------:R-:W-:Y:S01]  /*68f0*/  MUFU.EX2 R47, R23 ;  /* 0x00000017002f7308 */ /* 0x000fe20000000800 */
[----:B------:R-:W-:Y:S02]  /*6900*/  IADD3 R4, PT, PT, R182, R9, RZ ;  /* 0x00000009b6047210 */ /* 0x000fe40007ffe0ff */
[----:B------:R-:W-:Y:S03]  /*6910*/  SEL R0, R0, 0xffffffe0, !P1 ;  /* 0xffffffe000007807 */ /* 0x000fe60004800000 */
[----:B------:R2:W-:Y:S01]  /*6920*/  STS [R4+0x20000], R5 ;  /* 0x0200000504007388 */ /* 0x0005e20000000800 */
[----:B------:R-:W-:Y:S03]  /*6930*/  IADD3 R177, PT, PT, R211, R0, RZ ;  /* 0x00000000d3b17210 */ /* 0x000fe60007ffe0ff */
[----:B------:R-:W2:Y:S01]  /*6940*/  MUFU.EX2 R46, R22 ;  /* 0x00000016002e7308 */ /* 0x000ea20000000800 */
[----:B-1----:R-:W-:Y:S04]  /*6950*/  STL [R1], R8 ;  /* 0x0000000801007387 */ /* 0x002fe80000100800 */
[----:B------:R-:W3:Y:S05]  /*6960*/  LDL.LU R219, [R1] ;  /* 0x0000000001db7983 */ /* 0x000eea0000300800 */
[----:B------:R-:W-:Y:S10]  /*6970*/  MUFU.EX2 R239, R34 ;  /* 0x0000002200ef7308 */ /* 0x000ff40000000800 */
[----:B------:R-:W-:Y:S01]  /*6980*/  MUFU.EX2 R237, R31 ;  /* 0x0000001f00ed7308 */ /* 0x000fe20000000800 */
[----:B--2---:R-:W-:Y:S05]  /*6990*/  F2FP.F16.F32.PACK_AB R2, R46, R47 ;  /* 0x0000002f2e02723e */ /* 0x004fea00000000ff */
[----:B------:R1:W-:Y:S04]  /*69a0*/  STS [R4+0x20400], R2 ;  /* 0x0204000204007388 */ /* 0x0003e80000000800 */
[----:B------:R-:W2:Y:S10]  /*69b0*/  MUFU.EX2 R236, R30 ;  /* 0x0000001e00ec7308 */ /* 0x000eb40000000800 */
[----:B------:R-:W1:Y:S10]  /*69c0*/  MUFU.EX2 R246, R25 ;  /* 0x0000001900f67308 */ /* 0x000e740000000800 */
[----:B------:R-:W-:Y:S01]  /*69d0*/  MUFU.EX2 R50, R33 ;  /* 0x0000002100327308 */ /* 0x000fe20000000800 */
[----:B--2---:R-:W-:Y:S05]  /*69e0*/  F2FP.F16.F32.PACK_AB R7, R236, R237 ;  /* 0x000000edec07723e */ /* 0x004fea00000000ff */
[----:B------:R-:W-:Y:S04]  /*69f0*/  STS [R182+0x21400], R7 ;  /* 0x02140007b6007388 */ /* 0x000fe80000000800 */
[----:B------:R-:W2:Y:S01]  /*6a00*/  MUFU.EX2 R251, R32 ;  /* 0x0000002000fb7308 */ /* 0x000ea20000000800 */
[----:B-1----:R-:W-:Y:S05]  /*6a10*/  F2FP.F16.F32.PACK_AB R5, R239, R246 ;  /* 0x000000f6ef05723e */ /* 0x002fea00000000ff */
[----:B------:R-:W-:Y:S04]  /*6a20*/  STS [R182+0x21000], R5 ;  /* 0x02100005b6007388 */ /* 0x000fe80000000800 */
[----:B------:R-:W-:Y:S10]  /*6a30*/  MUFU.EX2 R250, R29 ;  /* 0x0000001d00fa7308 */ /* 0x000ff40000000800 */
[----:B------:R-:W1:Y:S01]  /*6a40*/  MUFU.EX2 R242, R28 ;  /* 0x0000001c00f27308 */ /* 0x000e620000000800 */
[----:B--2---:R-:W-:Y:S05]  /*6a50*/  F2FP.F16.F32.PACK_AB R6, R251, R50 ;  /* 0x00000032fb06723e */ /* 0x004fea00000000ff */
[----:B------:R-:W-:Y:S04]  /*6a60*/  STS [R4+0x21000], R6 ;  /* 0x0210000604007388 */ /* 0x000fe80000000800 */
[----:B------:R-:W-:Y:S10]  /*6a70*/  MUFU.EX2 R45, R27 ;  /* 0x0000001b002d7308 */ /* 0x000ff40000000800 */
[----:B------:R-:W2:Y:S01]  /*6a80*/  MUFU.EX2 R44, R26 ;  /* 0x0000001a002c7308 */ /* 0x000ea20000000800 */
[----:B-1----:R-:W-:Y:S05]  /*6a90*/  F2FP.F16.F32.PACK_AB R2, R242, R250 ;  /* 0x000000faf202723e */ /* 0x002fea00000000ff */
[----:B------:R1:W-:Y:S04]  /*6aa0*/  STS [R4+0x21400], R2 ;  /* 0x0214000204007388 */ /* 0x0003e80000000800 */
[----:B------:R2:W-:Y:S10]  /*6ab0*/  MUFU.EX2 R221, R3 ;  /* 0x0000000300dd7308 */ /* 0x0005f40000000800 */
[----:B------:R-:W-:Y:S10]  /*6ac0*/  MUFU.EX2 R43, R164 ;  /* 0x000000a4002b7308 */ /* 0x000ff40000000800 */
[----:B------:R-:W1:Y:S01]  /*6ad0*/  MUFU.EX2 R42, R35 ;  /* 0x00000023002a7308 */ /* 0x000e620000000800 */
[----:B--2---:R-:W-:Y:S05]  /*6ae0*/  F2FP.F16.F32.PACK_AB R3, R44, R45 ;  /* 0x0000002d2c03723e */ /* 0x004fea00000000ff */
[----:B------:R3:W-:Y:S01]  /*6af0*/  STS [R183], R3 ;  /* 0x00000003b7007388 */ /* 0x0007e20000000800 */
[----:B-1----:R-:W-:Y:S03]  /*6b00*/  IADD3 R2, PT, PT, R9, R183, RZ ;  /* 0x000000b709027210 */ /* 0x002fe60007ffe0ff */
[----:B------:R-:W-:Y:S10]  /*6b10*/  MUFU.EX2 R41, R169 ;  /* 0x000000a900297308 */ /* 0x000ff40000000800 */
[----:B------:R-:W1:Y:S01]  /*6b20*/  MUFU.EX2 R40, R168 ;  /* 0x000000a800287308 */ /* 0x000e620000000800 */
[----:B------:R-:W-:Y:S05]  /*6b30*/  F2FP.F16.F32.PACK_AB R6, R42, R43 ;  /* 0x0000002b2a06723e */ /* 0x000fea00000000ff */
[----:B------:R-:W-:Y:S04]  /*6b40*/  STS [R183+0x400], R6 ;  /* 0x00040006b7007388 */ /* 0x000fe80000000800 */
[----:B------:R-:W-:Y:S10]  /*6b50*/  MUFU.EX2 R39, R167 ;  /* 0x000000a700277308 */ /* 0x000ff40000000800 */
[----:B------:R-:W-:Y:S01]  /*6b60*/  MUFU.EX2 R38, R174 ;  /* 0x000000ae00267308 */ /* 0x000fe20000000800 */
[----:B-1----:R-:W-:Y:S09]  /*6b70*/  F2FP.F16.F32.PACK_AB R5, R40, R41 ;  /* 0x000000292805723e */ /* 0x002ff200000000ff */
[----:B------:R1:W2:Y:S02]  /*6b80*/  MUFU.EX2 R37, R176 ;  /* 0x000000b000257308 */ /* 0x0002a40000000800 */
[----:B-1----:R-:W-:Y:S02]  /*6b90*/  IADD3 R176, PT, PT, R200, R0, RZ ;  /* 0x00000000c8b07210 */ /* 0x002fe40007ffe0ff */
[----:B----4-:R-:W-:Y:S02]  /*6ba0*/  F2FP.F16.F32.PACK_AB R4, R181, R220 ;  /* 0x000000dcb504723e */ /* 0x010fe400000000ff */
[----:B---3--:R-:W-:Y:S03]  /*6bb0*/  F2FP.F16.F32.PACK_AB R3, R225, R223 ;  /* 0x000000dfe103723e */ /* 0x008fe600000000ff */
[----:B------:R2:W-:Y:S04]  /*6bc0*/  STS [R2], R4 ;  /* 0x0000000402007388 */ /* 0x0005e80000000800 */
[----:B------:R-:W-:Y:S04]  /*6bd0*/  STS [R2+0x400], R3 ;  /* 0x0004000302007388 */ /* 0x000fe80000000800 */
[----:B------:R1:W-:Y:S01]  /*6be0*/  STS [R183+0x1000], R5 ;  /* 0x00100005b7007388 */ /* 0x0003e20000000800 */
[----:B--2---:R-:W-:Y:S02]  /*6bf0*/  F2FP.F16.F32.PACK_AB R4, R36, R37 ;  /* 0x000000252404723e */ /* 0x004fe400000000ff */
[----:B-1----:R-:W-:Y:S02]  /*6c00*/  F2FP.F16.F32.PACK_AB R5, R38, R39 ;  /* 0x000000272605723e */ /* 0x002fe400000000ff */
[----:B------:R-:W-:Y:S03]  /*6c10*/  F2FP.F16.F32.PACK_AB R3, R221, R219 ;  /* 0x000000dbdd03723e */ /* 0x000fe600000000ff */
[----:B------:R-:W-:Y:S04]  /*6c20*/  STS [R183+0x1400], R5 ;  /* 0x00140005b7007388 */ /* 0x000fe80000000800 */
        /* <DEDUP_REMOVED lines=13> */
[----:B------:R-:W-:Y:S01]  /*6d00*/  IADD3 R0, PT, PT, R0, R178, RZ ;  /* 0x000000b200007210 */ /* 0x000fe20007ffe0ff */
[-C--:B--2---:R-:W-:Y:S08]  /*6d10*/  HMMA.16816.F32 R4, R32, R16.reuse, RZ ;  /* 0x000000102004723c */ /* 0x084ff000000018ff */
        /* <DEDUP_REMOVED lines=68> */
[--C-:B--2---:R-:W-:Y:S04]  /*7160*/  SHF.R.U32.HI R3, RZ, 0x4, R217.reuse ;  /* 0x00000004ff037819 */ /* 0x104fe800000116d9 */
[----:B------:R-:W-:Y:S01]  /*7170*/  LOP3.LUT R224, R3, 0x8, RZ, 0xc0, !PT ;  /* 0x0000000803e07812 */ /* 0x000fe200078ec0ff */
[-C--:B-1----:R-:W-:Y:S08]  /*7180*/  HMMA.16816.F32 R4, R172, R164.reuse, R4 ;  /* 0x000000a4ac04723c */ /* 0x082ff00000001804 */
[C---:B---3--:R-:W-:Y:S08]  /*7190*/  HMMA.16816.F32 R8, R168.reuse, R164, R8 ;  /* 0x000000a4a808723c */ /* 0x048ff00000001808 */
[-C--:B------:R-:W-:Y:S08]  /*71a0*/  HMMA.16816.F32 R12, R168, R166.reuse, R12 ;  /* 0x000000a6a80c723c */ /* 0x080ff0000000180c */
[C---:B------:R-:W-:Y:S01]  /*71b0*/  HMMA.16816.F32 R16, R172.reuse, R166, R16 ;  /* 0x000000a6ac10723c */ /* 0x040fe20000001810 */
[----:B------:R-:W1:Y:S04]  /*71c0*/  LDSM.16.M88.4 R164, [R178+0x18800] ;  /* 0x01880000b2a4783b */ /* 0x000e680000000200 */
[----:B------:R-:W-:Y:S03]  /*71d0*/  LDSM.16.M88.4 R176, [R0+0x18800] ;  /* 0x0188000000b0783b */ /* 0x000fe60000000200 */
[-C--:B-1----:R-:W-:Y:S08]  /*71e0*/  HMMA.16816.F32 R20, R172, R164.reuse, R20 ;  /* 0x000000a4ac14723c */ /* 0x082ff00000001814 */
[C---:B------:R-:W-:Y:S08]  /*71f0*/  HMMA.16816.F32 R24, R168.reuse, R164, R24 ;  /* 0x000000a4a818723c */ /* 0x040ff00000001818 */
[-C--:B------:R-:W-:Y:S01]  /*7200*/  HMMA.16816.F32 R28, R168, R166.reuse, R28 ;  /* 0x000000a6a81c723c */ /* 0x080fe2000000181c */
[----:B------:R-:W-:Y:S07]  /*7210*/  LDSM.16.M88.4 R168, [R2+0xa000] ;  /* 0x00a0000002a8783b */ /* 0x000fee0000000200 */
[----:B------:R-:W-:Y:S01]  /*7220*/  HMMA.16816.F32 R32, R172, R166, R32 ;  /* 0x000000a6ac20723c */ /* 0x000fe20000001820 */
[----:B------:R1:W2:Y:S04]  /*7230*/  LDSM.16.M88.4 R164, [R0+0x18000] ;  /* 0x0180000000a4783b */ /* 0x0002a80000000200 */
[----:B------:R3:W4:Y:S01]  /*7240*/  LDSM.16.M88.4 R172, [R2+0xb000] ;  /* 0x00b0000002ac783b */ /* 0x0007220000000200 */
[----:B-1----:R-:W-:Y:S02]  /*7250*/  LOP3.LUT R0, R224, 0x10, R217, 0xf8, !PT ;  /* 0x00000010e0007812 */ /* 0x002fe400078ef8d9 */
[----:B---3--:R-:W-:Y:S02]  /*7260*/  LOP3.LUT R2, R217, 0x4, RZ, 0xc0, !PT ;  /* 0x00000004d9027812 */ /* 0x008fe400078ec0ff */
[----:B------:R-:W-:Y:S02]  /*7270*/  LOP3.LUT R0, R0, R180, RZ, 0x3c, !PT ;  /* 0x000000b400007212 */ /* 0x000fe400078e3cff */
[----:B------:R-:W-:Y:S02]  /*7280*/  ISETP.NE.AND P1, PT, R2, RZ, PT ;  /* 0x000000ff0200720c */ /* 0x000fe40003f25270 */
[----:B------:R-:W-:Y:S01]  /*7290*/  MOV R180, 0x10 ;  /* 0x0000001000b47802 */ /* 0x000fe20000000f00 */
[-C--:B--2---:R-:W-:Y:S08]  /*72a0*/  HMMA.16816.F32 R4, R168, R164.reuse, R4 ;  /* 0x000000a4a804723c */ /* 0x084ff00000001804 */
[C---:B----4-:R-:W-:Y:S08]  /*72b0*/  HMMA.16816.F32 R8, R172.reuse, R164, R8 ;  /* 0x000000a4ac08723c */ /* 0x050ff00000001808 */
[-C--:B------:R-:W-:Y:S03]  /*72c0*/  HMMA.16816.F32 R12, R172, R166.reuse, R12 ;  /* 0x000000a6ac0c723c */ /* 0x080fe6000000180c */
[C---:B-----5:R-:W-:Y:S01]  /*72d0*/  FADD.FTZ R4, -R186.reuse, R4 ;  /* 0x00000004ba047221 */ /* 0x060fe20000010100 */
[----:B------:R-:W-:Y:S01]  /*72e0*/  FADD.FTZ R5, -R186, R5 ;  /* 0x00000005ba057221 */ /* 0x000fe20000010100 */
[C---:B------:R-:W-:Y:S01]  /*72f0*/  FADD.FTZ R6, -R187.reuse, R6 ;  /* 0x00000006bb067221 */ /* 0x040fe20000010100 */
[----:B------:R-:W-:Y:S01]  /*7300*/  FADD.FTZ R7, -R187, R7 ;  /* 0x00000007bb077221 */ /* 0x000fe20000010100 */
[----:B------:R-:W-:Y:S01]  /*7310*/  FMUL.FTZ R2, R53, R4 ;  /* 0x0000000435027220 */ /* 0x000fe20000410000 */
[C---:B------:R-:W-:Y:S01]  /*7320*/  HMMA.16816.F32 R16, R168.reuse, R166, R16 ;  /* 0x000000a6a810723c */ /* 0x040fe20000001810 */
[----:B------:R1:W5:Y:S03]  /*7330*/  LDL.LU R53, [R1+0x64] ;  /* 0x0000640001357983 */ /* 0x0003660000300800 */
[----:B------:R-:W-:Y:S01]  /*7340*/  FMUL.FTZ R165, R52, R5 ;  /* 0x0000000534a57220 */ /* 0x000fe20000410000 */
[----:B------:R-:W-:Y:S01]  /*7350*/  FMUL.FTZ R3, R51, R6 ;  /* 0x0000000633037220 */ /* 0x000fe20000410000 */
[----:B------:R1:W5:Y:S01]  /*7360*/  LDL.LU R52, [R1+0x60] ;  /* 0x0000600001347983 */ /* 0x0003620000300800 */
[C---:B------:R-:W-:Y:S01]  /*7370*/  FADD.FTZ R9, -R185.reuse, R9 ;  /* 0x00000009b9097221 */ /* 0x040fe20000010100 */
[----:B------:R-:W-:Y:S01]  /*7380*/  FADD.FTZ R10, -R184, R10 ;  /* 0x0000000ab80a7221 */ /* 0x000fe20000010100 */
[C---:B------:R-:W-:Y:S01]  /*7390*/  FADD.FTZ R8, -R185.reuse, R8 ;  /* 0x00000008b9087221 */ /* 0x040fe20000010100 */
[----:B------:R1:W5:Y:S01]  /*73a0*/  LDL.LU R51, [R1+0x5c] ;  /* 0x00005c0001337983 */ /* 0x0003620000300800 */
[----:B------:R-:W-:Y:S01]  /*73b0*/  FADD.FTZ R12, -R185, R12 ;  /* 0x0000000cb90c7221 */ /* 0x000fe20000010100 */
[-C--:B------:R-:W-:Y:S03]  /*73c0*/  HMMA.16816.F32 R20, R168, R176.reuse, R20 ;  /* 0x000000b0a814723c */ /* 0x080fe60000001814 */
[----:B------:R-:W-:Y:S01]  /*73d0*/  FMUL.FTZ R12, R50, R12 ;  /* 0x0000000c320c7220 */ /* 0x000fe20000410000 */
[----:B------:R-:W-:Y:S01]  /*73e0*/  FMUL.FTZ R5, R239, R9 ;  /* 0x00000009ef057220 */ /* 0x000fe20000410000 */
[----:B------:R1:W5:Y:S01]  /*73f0*/  LDL.LU R50, [R1+0x58] ;  /* 0x0000580001327983 */ /* 0x0003620000300800 */
[----:B------:R-:W-:Y:S01]  /*7400*/  FMUL.FTZ R6, R246, R8 ;  /* 0x00000008f6067220 */ /* 0x000fe20000410000 */
[C---:B------:R-:W-:Y:S01]  /*7410*/  FADD.FTZ R16, -R186.reuse, R16 ;  /* 0x00000010ba107221 */ /* 0x040fe20000010100 */
[----:B------:R-:W-:Y:S01]  /*7420*/  FADD.FTZ R17, -R186, R17 ;  /* 0x00000011ba117221 */ /* 0x000fe20000010100 */
[----:B------:R-:W-:Y:S01]  /*7430*/  FADD.FTZ R18, -R187, R18 ;  /* 0x00000012bb127221 */ /* 0x000fe20000010100 */
[----:B------:R-:W-:Y:S01]  /*7440*/  FADD.FTZ R13, -R185, R13 ;  /* 0x0000000db90d7221 */ /* 0x000fe20000010100 */
[----:B------:R-:W-:Y:S01]  /*7450*/  FMUL.FTZ R9, R49, R16 ;  /* 0x0000001031097220 */ /* 0x000fe20000410000 */
[----:B------:R-:W-:Y:S01]  /*7460*/  FADD.FTZ R19, -R187, R19 ;  /* 0x00000013bb137221 */ /* 0x000fe20000010100 */
[----:B------:R1:W5:Y:S01]  /*7470*/  LDL.LU R49, [R1+0x54] ;  /* 0x0000540001317983 */ /* 0x0003620000300800 */
[----:B------:R-:W-:Y:S01]  /*7480*/  FMUL.FTZ R8, R47, R18 ;  /* 0x000000122f087220 */ /* 0x000fe20000410000 */
[----:B------:R-:W-:Y:S01]  /*7490*/  FMUL.FTZ R164, R252, R7 ;  /* 0x00000007fca47220 */ /* 0x000fe20000410000 */
[----:B------:R-:W-:Y:S01]  /*74a0*/  FMUL.FTZ R7, R237, R10 ;  /* 0x0000000aed077220 */ /* 0x000fe20000410000 */
[----:B------:R-:W-:Y:S01]  /*74b0*/  FMUL.FTZ R10, R48, R17 ;  /* 0x00000011300a7220 */ /* 0x000fe20000410000 */
[----:B------:R-:W-:Y:S01]  /*74c0*/  FADD.FTZ R11, -R184, R11 ;  /* 0x0000000bb80b7221 */ /* 0x000fe20000010100 */
[----:B------:R1:W5:Y:S01]  /*74d0*/  LDL.LU R48, [R1+0x50] ;  /* 0x0000500001307983 */ /* 0x0003620000300800 */
[C---:B------:R-:W-:Y:S03]  /*74e0*/  HMMA.16816.F32 R24, R172.reuse, R176, R24 ;  /* 0x000000b0ac18723c */ /* 0x040fe60000001818 */
[----:B------:R1:W5:Y:S01]  /*74f0*/  LDL.LU R47, [R1+0x4c] ;  /* 0x00004c00012f7983 */ /* 0x0003620000300800 */
        /* <DEDUP_REMOVED lines=11> */
[-C--:B------:R-:W-:Y:S01]  /*75b0*/  HMMA.16816.F32 R28, R172, R178.reuse, R28 ;  /* 0x000000b2ac1c723c */ /* 0x080fe2000000181c */
[----:B------:R1:W5:Y:S02]  /*75c0*/  LDL.LU R46, [R1+0x48] ;  /* 0x00004800012e7983 */ /* 0x0003640000300800 */
[----:B------:R-:W-:Y:S01]  /*75d0*/  FMUL.FTZ R16, R196, R11 ;  /* 0x0000000bc4107220 */ /* 0x000fe20000410000 */
[C---:B------:R-:W-:Y:S01]  /*75e0*/  FADD.FTZ R24, -R185.reuse, R24 ;  /* 0x00000018b9187221 */ /* 0x040fe20000010100 */
[----:B------:R1:W5:Y:S01]  /*75f0*/  LDL.LU R45, [R1+0x44] ;  /* 0x00004400012d7983 */ /* 0x0003620000300800 */
[----:B------:R-:W-:Y:S01]  /*7600*/  FADD.FTZ R25, -R185, R25 ;  /* 0x00000019b9197221 */ /* 0x000fe20000010100 */
[C---:B------:R-:W-:Y:S01]  /*7610*/  FADD.FTZ R26, -R184.reuse, R26 ;  /* 0x0000001ab81a7221 */ /* 0x040fe20000010100 */
[----:B------:R-:W-:Y:S01]  /*7620*/  FMUL.FTZ R24, R41, R24 ;  /* 0x0000001829187220 */ /* 0x000fe20000410000 */
[----:B------:R1:W5:Y:S01]  /*7630*/  LDL.LU R44, [R1+0x40] ;  /* 0x00004000012c7983 */ /* 0x0003620000300800 */
[----:B------:R-:W-:Y:S01]  /*7640*/  FADD.FTZ R27, -R184, R27 ;  /* 0x0000001bb81b7221 */ /* 0x000fe20000010100 */
[----:B------:R-:W-:Y:S01]  /*7650*/  FMUL.FTZ R26, R39, R26 ;  /* 0x0000001a271a7220 */ /* 0x000fe20000410000 */
[----:B------:R-:W-:Y:S01]  /*7660*/  FMUL.FTZ R2, R192, R2 ;  /* 0x00000002c0027220 */ /* 0x000fe20000410000 */
[----:B------:R1:W5:Y:S01]  /*7670*/  LDL.LU R43, [R1+0x3c] ;  /* 0x00003c00012b7983 */ /* 0x0003620000300800 */
[----:B------:R-:W-:Y:S01]  /*7680*/  FMUL.FTZ R11, R38, R27 ;  /* 0x0000001b260b7220 */ /* 0x000fe20000410000 */
[----:B------:R-:W-:Y:S01]  /*7690*/  FADD.FTZ R14, -R184, R14 ;  /* 0x0000000eb80e7221 */ /* 0x000fe20000010100 */
[----:B------:R-:W-:Y:S01]  /*76a0*/  FMUL.FTZ R3, R191, R3 ;  /* 0x00000003bf037220 */ /* 0x000fe20000410000 */
[----:B------:R1:W5:Y:S01]  /*76b0*/  LDL.LU R42, [R1+0x38] ;  /* 0x00003800012a7983 */ /* 0x0003620000300800 */
[----:B------:R-:W-:Y:S01]  /*76c0*/  FMUL.FTZ R165, R190, R165 ;  /* 0x000000a5bea57220 */ /* 0x000fe20000410000 */
[C---:B------:R-:W-:Y:S01]  /*76d0*/  FADD.FTZ R28, -R185.reuse, R28 ;  /* 0x0000001cb91c7221 */ /* 0x040fe20000010100 */
[----:B------:R-:W-:Y:S01]  /*76e0*/  FMUL.FTZ R14, R250, R14 ;  /* 0x0000000efa0e7220 */ /* 0x000fe20000410000 */
[----:B------:R1:W5:Y:S01]  /*76f0*/  LDL.LU R41, [R1+0x34] ;  /* 0x0000340001297983 */ /* 0x0003620000300800 */
[----:B------:R-:W-:Y:S01]  /*7700*/  FADD.FTZ R29, -R185, R29 ;  /* 0x0000001db91d7221 */ /* 0x000fe20000010100 */
[----:B------:R-:W-:Y:S01]  /*7710*/  F2FP.F16.F32.PACK_AB R165, R165, R2 ;  /* 0x00000002a5a5723e */ /* 0x000fe200000000ff */
[----:B------:R-:W-:Y:S01]  /*7720*/  FMUL.FTZ R2, R197, R12 ;  /* 0x0000000cc5027220 */ /* 0x000fe20000410000 */
[----:B------:R-:W-:Y:S01]  /*7730*/  FMUL.FTZ R12, R40, R25 ;  /* 0x00000019280c7220 */ /* 0x000fe20000410000 */
[----:B------:R-:W-:Y:S01]  /*7740*/  FMUL.FTZ R164, R189, R164 ;  /* 0x000000a4bda47220 */ /* 0x000fe20000410000 */
[----:B------:R1:W5:Y:S01]  /*7750*/  LDL.LU R40, [R1+0x30] ;  /* 0x0000300001287983 */ /* 0x0003620000300800 */
[----:B------:R-:W-:Y:S01]  /*7760*/  FMUL.FTZ R28, R37, R28 ;  /* 0x0000001c251c7220 */ /* 0x000fe20000410000 */
[----:B------:R-:W-:Y:S01]  /*7770*/  F2FP.F16.F32.PACK_AB R16, R16, R2 ;  /* 0x000000021010723e */ /* 0x000fe200000000ff */
[----:B------:R-:W-:Y:S01]  /*7780*/  HMMA.16816.F32 R32, R168, R178, R32 ;  /* 0x000000b2a820723c */ /* 0x000fe20000001820 */
[----:B------:R1:W5:Y:S03]  /*7790*/  LDL.LU R39, [R1+0x2c] ;  /* 0x00002c0001277983 */ /* 0x0003660000300800 */
[----:B------:R-:W-:Y:S01]  /*77a0*/  F2FP.F16.F32.PACK_AB R164, R164, R3 ;  /* 0x00000003a4a4723e */ /* 0x000fe200000000ff */
[----:B------:R1:W5:Y:S01]  /*77b0*/  LDL.LU R38, [R1+0x28] ;  /* 0x0000280001267983 */ /* 0x0003620000300800 */
[----:B------:R-:W-:Y:S01]  /*77c0*/  FMUL.FTZ R3, R199, R14 ;  /* 0x0000000ec7037220 */ /* 0x000fe20000410000 */
[----:B------:R-:W-:Y:S01]  /*77d0*/  FMUL.FTZ R14, R36, R29 ;  /* 0x0000001d240e7220 */ /* 0x000fe20000410000 */
[----:B------:R-:W-:Y:S01]  /*77e0*/  FADD.FTZ R15, -R184, R15 ;  /* 0x0000000fb80f7221 */ /* 0x000fe20000010100 */
[----:B------:R1:W5:Y:S01]  /*77f0*/  LDL.LU R37, [R1+0x24] ;  /* 0x0000240001257983 */ /* 0x0003620000300800 */
[----:B------:R-:W-:Y:S01]  /*7800*/  FMUL.FTZ R7, R188, R7 ;  /* 0x00000007bc077220 */ /* 0x000fe20000410000 */
[----:B------:R-:W-:Y:S01]  /*7810*/  FMUL.FTZ R4, R195, R4 ;  /* 0x00000004c3047220 */ /* 0x000fe20000410000 */
[----:B------:R-:W-:Y:S01]  /*7820*/  FMUL.FTZ R15, R242, R15 ;  /* 0x0000000ff20f7220 */ /* 0x000fe20000410000 */
[----:B------:R1:W5:Y:S01]  /*7830*/  LDL.LU R36, [R1+0x20] ;  /* 0x0000200001247983 */ /* 0x0003620000300800 */
[----:B------:R-:W-:Y:S01]  /*7840*/  FMUL.FTZ R6, R194, R6 ;  /* 0x00000006c2067220 */ /* 0x000fe20000410000 */
[----:B------:R-:W-:Y:S01]  /*7850*/  FMUL.FTZ R5, R193, R5 ;  /* 0x00000005c1057220 */ /* 0x000fe20000410000 */
[----:B------:R-:W-:Y:S01]  /*7860*/  F2FP.F16.F32.PACK_AB R18, R4, R7 ;  /* 0x000000070412723e */ /* 0x000fe200000000ff */
[----:B------:R-:W-:Y:S01]  /*7870*/  FMUL.FTZ R17, R198, R15 ;  /* 0x0000000fc6117220 */ /* 0x000fe20000410000 */
[----:B------:R-:W-:Y:S01]  /*7880*/  FMUL.FTZ R4, R205, R9 ;  /* 0x00000009cd047220 */ /* 0x000fe20000410000 */
[----:B------:R-:W-:Y:S01]  /*7890*/  FMUL.FTZ R10, R204, R10 ;  /* 0x0000000acc0a7220 */ /* 0x000fe20000410000 */
[----:B------:R-:W-:Y:S01]  /*78a0*/  F2FP.F16.F32.PACK_AB R19, R5, R6 ;  /* 0x000000060513723e */ /* 0x000fe200000000ff */
[C---:B------:R-:W-:Y:S01]  /*78b0*/  FADD.FTZ R30, -R184.reuse, R30 ;  /* 0x0000001eb81e7221 */ /* 0x040fe20000010100 */
[----:B------:R-:W-:Y:S01]  /*78c0*/  F2FP.F16.F32.PACK_AB R17, R17, R3 ;  /* 0x000000031111723e */ /* 0x000fe200000000ff */
        /* <DEDUP_REMOVED lines=8> */
[----:B------:R-:W-:Y:S01]  /*7950*/  SEL R22, R180, 0xfffffff0, !P1 ;  /* 0xfffffff0b4167807 */ /* 0x000fe20004800000 */
[----:B------:R-:W-:Y:S01]  /*7960*/  FMUL.FTZ R8, R234, R23 ;  /* 0x00000017ea087220 */ /* 0x000fe20000410000 */
[----:B------:R-:W-:Y:S01]  /*7970*/  F2FP.F16.F32.PACK_AB R9, R9, R2 ;  /* 0x000000020909723e */ /* 0x000fe200000000ff */
[----:B------:R-:W-:Y:S01]  /*7980*/  FMUL.FTZ R4, R227, R24 ;  /* 0x00000018e3047220 */ /* 0x000fe20000410000 */
[----:B------:R-:W-:Y:S01]  /*7990*/  F2FP.F16.F32.PACK_AB R13, R13, R5 ;  /* 0x000000050d0d723e */ /* 0x000fe200000000ff */
[----:B------:R-:W-:Y:S01]  /*79a0*/  FMUL.FTZ R30, R219, R30 ;  /* 0x0000001edb1e7220 */ /* 0x000fe20000410000 */
[----:B------:R-:W-:Y:S01]  /*79b0*/  F2FP.F16.F32.PACK_AB R8, R8, R3 ;  /* 0x000000030808723e */ /* 0x000fe200000000ff */
[----:B------:R-:W-:Y:S01]  /*79c0*/  FMUL.FTZ R15, R221, R31 ;  /* 0x0000001fdd0f7220 */ /* 0x000fe20000410000 */
[C---:B------:R-:W-:Y:S01]  /*79d0*/  SHF.L.U32 R219, R217.reuse, 0x5, RZ ;  /* 0x00000005d9db7819 */ /* 0x040fe200000006ff */
[----:B------:R-:W-:Y:S01]  /*79e0*/  FMUL.FTZ R24, R220, R32 ;  /* 0x00000020dc187220 */ /* 0x000fe20000410000 */
[----:B------:R-:W-:Y:S01]  /*79f0*/  SHF.L.U32 R220, R217, 0x3, RZ ;  /* 0x00000003d9dc7819 */ /* 0x000fe200000006ff */
[----:B------:R-:W-:Y:S01]  /*7a00*/  FADD.FTZ R33, -R186, R33 ;  /* 0x00000021ba217221 */ /* 0x000fe20000010100 */
[----:B------:R-:W-:Y:S01]  /*7a10*/  SHF.R.U32.HI R221, RZ, 0x1, R217 ;  /* 0x00000001ffdd7819 */ /* 0x000fe200000116d9 */
[C---:B------:R-:W-:Y:S01]  /*7a20*/  FADD.FTZ R34, -R187.reuse, R34 ;  /* 0x00000022bb227221 */ /* 0x040fe20000010100 */
[----:B------:R-:W-:Y:S01]  /*7a30*/  LOP3.LUT R246, R220, 0x38, RZ, 0xc0, !PT ;  /* 0x00000038dcf67812 */ /* 0x000fe200078ec0ff */
[----:B------:R-:W-:Y:S01]  /*7a40*/  FADD.FTZ R35, -R187, R35 ;  /* 0x00000023bb237221 */ /* 0x000fe20000010100 */
[----:B------:R-:W-:Y:S01]  /*7a50*/  FMUL.FTZ R2, R209, R28 ;  /* 0x0000001cd1027220 */ /* 0x000fe20000410000 */
[----:B------:R-:W-:Y:S01]  /*7a60*/  FMUL.FTZ R14, R202, R14 ;  /* 0x0000000eca0e7220 */ /* 0x000fe20000410000 */
[----:B------:R-:W-:Y:S01]  /*7a70*/  LOP3.LUT R242, R246, 0x40, RZ, 0xfc, !PT ;  /* 0x00000040f6f27812 */ /* 0x000fe200078efcff */
        /* <DEDUP_REMOVED lines=9> */
[----:B------:R-:W-:Y:S01]  /*7b10*/  SHF.L.U32 R181, R217, 0x6, RZ ;  /* 0x00000006d9b57819 */ /* 0x000fe200000006ff */
[----:B------:R-:W-:Y:S01]  /*7b20*/  FMUL.FTZ R26, R223, R34 ;  /* 0x00000022df1a7220 */ /* 0x000fe20000410000 */
[----:B------:R-:W-:Y:S01]  /*7b30*/  SHF.L.U32 R223, R217, 0x1, RZ ;  /* 0x00000001d9df7819 */ /* 0x000fe200000006ff */
[----:B------:R-:W-:Y:S01]  /*7b40*/  FMUL.FTZ R25, R225, R35 ;  /* 0x00000023e1197220 */ /* 0x000fe20000410000 */
[----:B------:R-:W-:Y:S01]  /*7b50*/  MOV R225, 0x20 ;  /* 0x0000002000e17802 */ /* 0x000fe20000000f00 */
[----:B------:R-:W-:Y:S01]  /*7b60*/  FMUL.FTZ R24, R222, R24 ;  /* 0x00000018de187220 */ /* 0x000fe20000410000 */
[----:B------:R-:W-:Y:S01]  /*7b70*/  F2FP.F16.F32.PACK_AB R15, R15, R3 ;  /* 0x000000030f0f723e */ /* 0x000fe200000000ff */
[----:B------:R-:W-:Y:S01]  /*7b80*/  FMUL.FTZ R23, R203, R23 ;  /* 0x00000017cb177220 */ /* 0x000fe20000410000 */
[----:B------:R-:W-:Y:S01]  /*7b90*/  FMUL.FTZ R26, R231, R26 ;  /* 0x0000001ae71a7220 */ /* 0x000fe20000410000 */
[----:B------:R-:W-:Y:S01]  /*7ba0*/  IADD3 R2, PT, PT, R182, R22, RZ ;  /* 0x00000016b6027210 */ /* 0x000fe20007ffe0ff */
[----:B------:R-:W-:Y:S01]  /*7bb0*/  FMUL.FTZ R25, R230, R25 ;  /* 0x00000019e6197220 */ /* 0x000fe20000410000 */
[----:B-1----:R-:W-:Y:S06]  /*7bc0*/  BRA.U !UP0, `(.L_x_2365) ;  /* 0x0000000108d07547 */ /* 0x002fec000b800000 */
        /* <DEDUP_REMOVED lines=10> */
[----:B-1----:R-:W-:Y:S04]  /*7c70*/  IMAD.SHL.U32 R3, R20, 0x40, RZ ;  /* 0x0000004014037824 */ /* 0x002fe800078e00ff */
[----:B------:R-:W-:Y:S01]  /*7c80*/  IMAD.X R3, RZ, RZ, ~R3, P0 ;  /* 0x000000ffff037224 */ /* 0x000fe200000e0e03 */
[----:B------:R-:W-:Y:S04]  /*7c90*/  ISETP.GE.AND P0, PT, R242, UR8, PT ;  /* 0x00000008f2007c0c */ /* 0x000fe8000bf06270 */
[----:B------:R-:W-:Y:S02]  /*7ca0*/  SHF.R.S64 R5, R4, 0x1f, R3 ;  /* 0x0000001f04057819 */ /* 0x000fe40000001003 */
[C---:B------:R-:W-:Y:S02]  /*7cb0*/  LEA R4, P3, R20.reuse, RZ, 0x6 ;  /* 0x000000ff14047211 */ /* 0x040fe400078630ff */
[----:B------:R-:W-:Y:S02]  /*7cc0*/  IADD3 R245, P4, PT, R5, R245, RZ ;  /* 0x000000f505f57210 */ /* 0x000fe40007f9e0ff */
[C---:B------:R-:W-:Y:S02]  /*7cd0*/  LEA.HI.X R5, R20.reuse, RZ, RZ, 0x6, P3 ;  /* 0x000000ff14057211 */ /* 0x040fe400018f34ff */
[----:B------:R-:W-:Y:S01]  /*7ce0*/  LEA.HI.X.SX32 R244, R3, R244, 0x1, P4 ;  /* 0x000000f403f47211 */ /* 0x000fe200020f0eff */
[----:B--2---:R-:W-:Y:S01]  /*7cf0*/  IMAD.SHL.U32 R3, R21, 0x40, RZ ;  /* 0x0000004015037824 */ /* 0x004fe200078e00ff */
[----:B------:R-:W-:Y:S02]  /*7d00*/  @!P2 IADD3 R6, P4, PT, R245, R4, RZ ;  /* 0x00000004f506a210 */ /* 0x000fe40007f9e0ff */
[----:B------:R-:W-:Y:S02]  /*7d10*/  @!P0 LEA R4, P3, R20, R245, 0x6 ;  /* 0x000000f514048211 */ /* 0x000fe400078630ff */
[----:B------:R-:W-:Y:S02]  /*7d20*/  @!P2 IADD3.X R7, PT, PT, R244, R5, R3, P4, !PT ;  /* 0x00000005f407a210 */ /* 0x000fe400027fe403 */
        /* <DEDUP_REMOVED lines=30> */
.L_x_2365:
[----:B------:R-:W-:Y:S01]  /*7f10*/  STS [R182+0x1c000], R165 ;  /* 0x01c000a5b6007388 */ /* 0x000fe20000000800 */
[----:B--2---:R-:W-:Y:S01]  /*7f20*/  F2FP.F16.F32.PACK_AB R5, R23, R24 ;  /* 0x000000181705723e */ /* 0x004fe200000000ff */
[----:B------:R-:W-:Y:S01]  /*7f30*/  IMAD.IADD R4, R183, 0x1, R22 ;  /* 0x00000001b7047824 */ /* 0x000fe200078e0216 */
[----:B------:R-:W-:Y:S02]  /*7f40*/  F2FP.F16.F32.PACK_AB R6, R25, R26 ;  /* 0x0000001a1906723e */ /* 0x000fe400000000ff */
[----:B------:R-:W-:Y:S01]  /*7f50*/  STS [R182+0x1c400], R164 ;  /* 0x01c400a4b6007388 */ /* 0x000fe20000000800 */
[----:B------:R-:W-:Y:S01]  /*7f60*/  LOP3.LUT R3, R221, 0x30, RZ, 0xc0, !PT ;  /* 0x00000030dd037812 */ /* 0x000fe200078ec0ff */
[----:B------:R-:W-:Y:S01]  /*7f70*/  IMAD.MOV.U32 R184, RZ, RZ, 0x40 ;  /* 0x00000040ffb87424 */ /* 0x000fe200078e00ff */
[----:B------:R-:W-:Y:S02]  /*7f80*/  LOP3.LUT R0, R0, 0x200, R181, 0xf8, !PT ;  /* 0x0000020000007812 */ /* 0x000fe400078ef8b5 */
        /* <DEDUP_REMOVED lines=11> */
[----:B------:R-:W-:Y:S04]  /*8040*/  LOP3.LUT R3, R3, 0x200, R219, 0xf8, !PT ;  /* 0x0000020003037812 */ /* 0x000fe800078ef8db */
[----:B------:R-:W-:Y:S01]  /*8050*/  STS [R2+0x1d000], R16 ;  /* 0x01d0001002007388 */ /* 0x000fe20000000800 */
[----:B------:R-:W-:Y:S04]  /*8060*/  LEA R3, R3, UR4, 0x1 ;  /* 0x0000000403037c11 */ /* 0x000fe8000f8e08ff */
        /* <DEDUP_REMOVED lines=149> */
.L_x_2366:
[----:B-1----:R-:W-:Y:S01]  /*89c0*/  LOP3.LUT R0, R223, 0x20, RZ, 0xc0, !PT ;  /* 0x00000020df007812 */ /* 0x002fe200078ec0ff */
[----:B------:R-:W-:Y:S01]  /*89d0*/  LDSM.16.M88.4 R32, [R200+0x1c000] ;  /* 0x01c00000c820783b */ /* 0x000fe20000000200 */
[----:B------:R-:W-:Y:S01]  /*89e0*/  SHF.R.U32.HI R222, RZ, 0x3, R217 ;  /* 0x00000003ffde7819 */ /* 0x000fe200000116d9 */
[----:B------:R-:W-:Y:S01]  /*89f0*/  @UP0 UIADD3 UR25, UP1, UPT, UR56, -0x100, URZ ;  /* 0xffffff0038190890 */ /* 0x000fe2000ff3e0ff */
[----:B------:R-:W-:Y:S01]  /*8a00*/  LOP3.LUT R2, R217, 0x2, RZ, 0xc0, !PT ;  /* 0x00000002d9027812 */ /* 0x000fe200078ec0ff */
[----:B------:R-:W-:Y:S01]  /*8a10*/  ULOP3.LUT UR5, UR45, 0x1, URZ, 0xc0, !UPT ;  /* 0x000000012d057892 */ /* 0x000fe2000f8ec0ff */
[----:B------:R-:W-:Y:S01]  /*8a20*/  LOP3.LUT R0, R0, 0x18, R222, 0xf8, !PT ;  /* 0x0000001800007812 */ /* 0x000fe200078ef8de */
[----:B------:R-:W-:Y:S01]  /*8a30*/  LDSM.16.M88.4 R28, [R200+0x1d000] ;  /* 0x01d00000c81c783b */ /* 0x000fe20000000200 */
[----:B------:R-:W-:Y:S01]  /*8a40*/  ISETP.NE.AND P0, PT, R2, RZ, PT ;  /* 0x000000ff0200720c */ /* 0x000fe20003f05270 */
[----:B------:R-:W-:Y:S01]  /*8a50*/  IMAD.IADD R2, R200, 0x1, R184 ;  /* 0x00000001c8027824 */ /* 0x000fe200078e02b8 */
[--C-:B------:R-:W-:Y:S01]  /*8a60*/  LOP3.LUT R0, R0, 0x1c0, R181.reuse, 0xf8, !PT ;  /* 0x000001c000007812 */ /* 0x100fe200078ef8b5 */
[----:B------:R-:W-:Y:S01]  /*8a70*/  @UP0 UIADD3.X UR16, UPT, UPT, UR57, -0x1, URZ, UP1, !UPT ;  /* 0xffffffff39100890 */ /* 0x000fe20008ffe4ff */
[----:B------:R-:W-:Y:S01]  /*8a80*/  SEL R196, R225, 0xffffffe0, !P0 ;  /* 0xffffffe0e1c47807 */ /* 0x000fe20004000000 */
[----:B------:R-:W2:Y:S01]  /*8a90*/  LDL R252, [R1+0x14] ;  /* 0x0000140001fc7983 */ /* 0x000ea20000100800 */
[----:B------:R-:W-:Y:S01]  /*8aa0*/  LOP3.LUT R0, R0, 0x38, R220, 0x78, !PT ;  /* 0x0000003800007812 */ /* 0x000fe200078e78dc */
[----:B------:R-:W-:Y:S01]  /*8ab0*/  @UP0 UIADD3 UR52, UP1, UPT, UR52, -0x100, URZ ;  /* 0xffffff0034340890 */ /* 0x000fe2000ff3e0ff */
[----:B------:R-:W-:Y:S01]  /*8ac0*/  PLOP3.LUT P3, PT, PT, PT, UP0, 0x80, 0x8 ;  /* 0x000000000008781c */ /* 0x000fe20003f6f008 */
[----:B------:R-:W-:Y:S01]  /*8ad0*/  IMAD.IADD R208, R200, 0x1, R196 ;  /* 0x00000001c8d07824 */ /* 0x000fe200078e02c4 */
[----:B------:R-:W-:Y:S01]  /*8ae0*/  LOP3.LUT R0, R0, 0x200, R181, 0xf8, !PT ;  /* 0x0000020000007812 */ /* 0x000fe200078ef8b5 */
[----:B------:R-:W-:Y:S01]  /*8af0*/  LDSM.16.M88.4 R184, [R2+0x1c000] ;  /* 0x01c0000002b8783b */ /* 0x000fe20000000200 */
[----:B------:R-:W-:Y:S01]  /*8b00*/  IMAD.IADD R209, R196, 0x1, R2 ;  /* 0x00000001c4d17824 */ /* 0x000fe200078e0202 */
[----:B------:R-:W-:Y:S01]  /*8b10*/  @UP0 UIADD3.X UR17, UPT, UPT, UR17, -0x1, URZ, UP1, !UPT ;  /* 0xffffffff11110890 */ /* 0x000fe20008ffe4ff */
[----:B------:R-:W-:Y:S01]  /*8b20*/  LEA R0, R0, UR4, 0x1 ;  /* 0x0000000400007c11 */ /* 0x000fe2000f8e08ff */
[----:B------:R-:W-:Y:S01]  /*8b30*/  UISETP.NE.U32.AND UP1, UPT, UR5, 0x1, UPT ;  /* 0x000000010500788c */ /* 0x000fe2000bf25070 */
[----:B------:R-:W-:Y:S05]  /*8b40*/  LDSM.16.M88.4 R168, [R208+0x1c000] ;  /* 0x01c00000d0a8783b */ /* 0x000fea0000000200 */
[----:B------:R-:W1:Y:S01]  /*8b50*/  LDSM.16.MT88.4 R16, [R0+0xc000] ;  /* 0x00c000000010783b */ /* 0x000e620000004200 */
[----:B------:R-:W-:Y:S02]  /*8b60*/  @P3 LOP3.LUT R221, R221, 0x10, RZ, 0xc0, !PT ;  /* 0x00000010dddd3812 */ /* 0x000fe400078ec0ff */
[----:B------:R-:W-:Y:S02]  /*8b70*/  PLOP3.LUT P2, PT, PT, PT, UP1, 0x80, 0x8 ;  /* 0x000000000008781c */ /* 0x000fe40003f4f018 */
[----:B------:R-:W3:Y:S05]  /*8b80*/  LDSM.16.MT88.4 R164, [R0+0x10000] ;  /* 0x0100000000a4783b */ /* 0x000eea0000004200 */
[----:B------:R-:W4:Y:S05]  /*8b90*/  LDL R251, [R1+0x10] ;  /* 0x0000100001fb7983 */ /* 0x000f2a0000100800 */
[----:B------:R-:W5:Y:S05]  /*8ba0*/  LDSM.16.MT88.4 R172, [R0+0xc800] ;  /* 0x00c8000000ac783b */ /* 0x000f6a0000004200 */
[----:B------:R-:W5:Y:S05]  /*8bb0*/  LDSM.16.M88.4 R176, [R208+0x1d000] ;  /* 0x01d00000d0b0783b */ /* 0x000f6a0000000200 */
[----:B------:R-:W5:Y:S05]  /*8bc0*/  LDSM.16.MT88.4 R180, [R0+0x10800] ;  /* 0x0108000000b4783b */ /* 0x000f6a0000004200 */
[----:B------:R-:W5:Y:S05]  /*8bd0*/  LDSM.16.MT88.4 R188, [R0+0xd000] ;  /* 0x00d0000000bc783b */ /* 0x000f6a0000004200 */
[----:B------:R-:W5:Y:S05]  /*8be0*/  LDSM.16.M88.4 R192, [R2+0x1d000] ;  /* 0x01d0000002c0783b */ /* 0x000f6a0000000200 */
[----:B------:R-:W-:Y:S01]  /*8bf0*/  LDSM.16.MT88.4 R196, [R0+0xe000] ;  /* 0x00e0000000c4783b */ /* 0x000fe20000004200 */
[-C--:B-1----:R-:W-:Y:S04]  /*8c00*/  HMMA.16816.F32 R4, R32, R16.reuse, RZ ;  /* 0x000000102004723c */ /* 0x082fe800000018ff */
[----:B------:R-:W-:Y:S04]  /*8c10*/  LDSM.16.MT88.4 R204, [R0+0x12000] ;  /* 0x0120000000cc783b */ /* 0x000fe80000004200 */
[C---:B------:R-:W-:Y:S08]  /*8c20*/  HMMA.16816.F32 R8, R28.reuse, R16, RZ ;  /* 0x000000101c08723c */ /* 0x040ff000000018ff */
[-C--:B------:R-:W-:Y:S08]  /*8c30*/  HMMA.16816.F32 R12, R28, R18.reuse, RZ ;  /* 0x000000121c0c723c */ /* 0x080ff000000018ff */
[C---:B------:R-:W-:Y:S08]  /*8c40*/  HMMA.16816.F32 R16, R32.reuse, R18, RZ ;  /* 0x000000122010723c */ /* 0x040ff000000018ff */
[-C--:B---3--:R-:W-:Y:S08]  /*8c50*/  HMMA.16816.F32 R20, R32, R164.reuse, RZ ;  /* 0x000000a42014723c */ /* 0x088ff000000018ff */
[C---:B------:R-:W-:Y:S08]  /*8c60*/  HMMA.16816.F32 R24, R28.reuse, R164, RZ ;  /* 0x000000a41c18723c */ /* 0x040ff000000018ff */
[-C--:B------:R-:W-:Y:S08]  /*8c70*/  HMMA.16816.F32 R28, R28, R166.reuse, RZ ;  /* 0x000000a61c1c723c */ /* 0x080ff000000018ff */
[----:B------:R-:W-:Y:S01]  /*8c80*/  HMMA.16816.F32 R32, R32, R166, RZ ;  /* 0x000000a62020723c */ /* 0x000fe200000018ff */
[----:B------:R-:W1:Y:S07]  /*8c90*/  LDSM.16.MT88.4 R164, [R0+0x11000] ;  /* 0x0110000000a4783b */ /* 0x000e6e0000004200 */
        /* <DEDUP_REMOVED lines=10> */
[----:B------:R-:W3:Y:S05]  /*8d40*/  LDSM.16.M88.4 R168, [R209+0x1c000] ;  /* 0x01c00000d1a8783b */ /* 0x000eea0000000200 */
[----:B------:R-:W5:Y:S02]  /*8d50*/  LDSM.16.MT88.4 R180, [R0+0x11800] ;  /* 0x0118000000b4783b */ /* 0x000f640000004200 */
[-C--:B------:R-:W-:Y:S08]  /*8d60*/  HMMA.16816.F32 R4, R184, R188.reuse, R4 ;  /* 0x000000bcb804723c */ /* 0x080ff00000001804 */
[C---:B------:R-:W-:Y:S08]  /*8d70*/  HMMA.16816.F32 R8, R192.reuse, R188, R8 ;  /* 0x000000bcc008723c */ /* 0x040ff00000001808 */
[-C--:B------:R-:W-:Y:S08]  /*8d80*/  HMMA.16816.F32 R12, R192, R190.reuse, R12 ;  /* 0x000000bec00c723c */ /* 0x080ff0000000180c */
[C---:B------:R-:W-:Y:S01]  /*8d90*/  HMMA.16816.F32 R16, R184.reuse, R190, R16 ;  /* 0x000000beb810723c */ /* 0x040fe20000001810 */
[----:B------:R-:W5:Y:S05]  /*8da0*/  LDSM.16.M88.4 R188, [R200+0x1e000] ;  /* 0x01e00000c8bc783b */ /* 0x000f6a0000000200 */
[----:B------:R-:W5:Y:S02]  /*8db0*/  LDSM.16.M88.4 R200, [R200+0x1f000] ;  /* 0x01f00000c8c8783b */ /* 0x000f640000000200 */
[-C--:B-1----:R-:W-:Y:S08]  /*8dc0*/  HMMA.16816.F32 R20, R184, R164.reuse, R20 ;  /* 0x000000a4b814723c */ /* 0x082ff00000001814 */
[C---:B------:R-:W-:Y:S08]  /*8dd0*/  HMMA.16816.F32 R24, R192.reuse, R164, R24 ;  /* 0x000000a4c018723c */ /* 0x040ff00000001818 */
[-C--:B------:R-:W-:Y:S08]  /*8de0*/  HMMA.16816.F32 R28, R192, R166.reuse, R28 ;  /* 0x000000a6c01c723c */ /* 0x080ff0000000181c */
[----:B------:R-:W-:Y:S01]  /*8df0*/  HMMA.16816.F32 R32, R184, R166, R32 ;  /* 0x000000a6b820723c */ /* 0x000fe20000001820 */
[----:B------:R-:W-:Y:S05]  /*8e00*/  LDSM.16.M88.4 R164, [R208+0x1e000] ;  /* 0x01e00000d0a4783b */ /* 0x000fea0000000200 */
[----:B------:R-:W-:Y:S02]  /*8e10*/  LDSM.16.MT88.4 R184, [R0+0xf000] ;  /* 0x00f0000000b8783b */ /* 0x000fe40000004200 */
[-C--:B---3--:R-:W-:Y:S08]  /*8e20*/  HMMA.16816.F32 R4, R168, R172.reuse, R4 ;  /* 0x000000aca804723c */ /* 0x088ff00000001804 */
[C---:B------:R-:W-:Y:S08]  /*8e30*/  HMMA.16816.F32 R8, R176.reuse, R172, R8 ;  /* 0x000000acb008723c */ /* 0x040ff00000001808 */
[-C--:B------:R-:W-:Y:S08]  /*8e40*/  HMMA.16816.F32 R12, R176, R174.reuse, R12 ;  /* 0x000000aeb00c723c */ /* 0x080ff0000000180c */
[C---:B------:R-:W-:Y:S01]  /*8e50*/  HMMA.16816.F32 R16, R168.reuse, R174, R16 ;  /* 0x000000aea810723c */ /* 0x040fe20000001810 */
[----:B------:R1:W-:Y:S07]  /*8e60*/  LDSM.16.M88.4 R172, [R208+0x1f000] ;  /* 0x01f00000d0ac783b */ /* 0x0003ee0000000200 */
[-C--:B-----5:R-:W-:Y:S08]  /*8e70*/  HMMA.16816.F32 R20, R168, R180.reuse, R20 ;  /* 0x000000b4a814723c */ /* 0x0a0ff00000001814 */
[C---:B------:R-:W-:Y:S08]  /*8e80*/  HMMA.16816.F32 R24, R176.reuse, R180, R24 ;  /* 0x000000b4b018723c */ /* 0x040ff00000001818 */
[-C--:B------:R-:W-:Y:S01]  /*8e90*/  HMMA.16816.F32 R28, R176, R182.reuse, R28 ;  /* 0x000000b6b01c723c */ /* 0x080fe2000000181c */
[----:B-1----:R-:W3:Y:S02]  /*8ea0*/  LDL R208, [R1+0x18] ;  /* 0x0000180001d07983 */ /* 0x002ee40000100800 */
[C---:B------:R-:W-:Y:S05]  /*8eb0*/  IMAD.SHL.U32 R176, R239.reuse, 0x8, RZ ;  /* 0x00000008efb07824 */ /* 0x040fea00078e00ff */
[----:B------:R-:W-:Y:S01]  /*8ec0*/  HMMA.16816.F32 R32, R168, R182, R32 ;  /* 0x000000b6a820723c */ /* 0x000fe20000001820 */
[----:B------:R-:W-:Y:S03]  /*8ed0*/  LDSM.16.M88.4 R180, [R2+0x1e000] ;  /* 0x01e0000002b4783b */ /* 0x000fe60000000200 */
[C---:B------:R-:W-:Y:S02]  /*8ee0*/  LEA R232, P0, R176.reuse, R240, 0x2 ;  /* 0x000000f0b0e87211 */ /* 0x040fe400078010ff */
[----:B------:R-:W1:Y:S02]  /*8ef0*/  LDSM.16.MT88.4 R168, [R0+0xe800] ;  /* 0x00e8000000a8783b */ /* 0x000e640000004200 */
[-C--:B------:R-:W-:Y:S05]  /*8f00*/  HMMA.16816.F32 R4, R188, R196.reuse, R4 ;  /* 0x000000c4bc04723c */ /* 0x080fea0000001804 */
[----:B------:R-:W-:Y:S02]  /*8f10*/  LEA.HI.X.SX32 R233, R176, R241, 0x2, P0 ;  /* 0x000000f1b0e97211 */ /* 0x000fe400000f16ff */
[----:B------:R-:W5:Y:S01]  /*8f20*/  LDSM.16.MT88.4 R176, [R0+0x12800] ;  /* 0x0128000000b0783b */ /* 0x000f620000004200 */
        /* <DEDUP_REMOVED lines=13> */
[----:B------:R2:W4:Y:S03]  /*9000*/  LDSM.16.M88.4 R188, [R2+0x1f000] ;  /* 0x01f0000002bc783b */ /* 0x0005260000000200 */
[C---:B------:R-:W-:Y:S04]  /*9010*/  LEA R206, P0, R239.reuse, R226, 0x5 ;  /* 0x000000e2efce7211 */ /* 0x040fe800078028ff */
[-C--:B-1----:R-:W-:Y:S05]  /*9020*/  HMMA.16816.F32 R4, R164, R168.reuse, R4 ;  /* 0x000000a8a404723c */ /* 0x082fea0000001804 */
[C---:B------:R-:W-:Y:S02]  /*9030*/  LEA.HI.X.SX32 R207, R239.reuse, R227, 0x5, P0 ;  /* 0x000000e3efcf7211 */ /* 0x040fe400000f2eff */
[C---:B------:R-:W-:Y:S01]  /*9040*/  LEA R204, P0, R239.reuse, R206, 0x5 ;  /* 0x000000ceefcc7211 */ /* 0x040fe200078028ff */
[C---:B------:R-:W-:Y:S04]  /*9050*/  HMMA.16816.F32 R8, R172.reuse, R168, R8 ;  /* 0x000000a8ac08723c */ /* 0x040fe80000001808 */
[C---:B------:R-:W-:Y:S02]  /*9060*/  LEA.HI.X.SX32 R205, R239.reuse, R207, 0x5, P0 ;  /* 0x000000cfefcd7211 */ /* 0x040fe400000f2eff */
[C---:B------:R-:W-:Y:S02]  /*9070*/  LEA R234, P0, R239.reuse, R204, 0x5 ;  /* 0x000000ccefea7211 */ /* 0x040fe400078028ff */
[-C--:B------:R-:W-:Y:S01]  /*9080*/  HMMA.16816.F32 R12, R172, R170.reuse, R12 ;  /* 0x000000aaac0c723c */ /* 0x080fe2000000180c */
[----:B--2---:R-:W2:Y:S02]  /*9090*/  LDL R2, [R1+0x1c] ;  /* 0x00001c0001027983 */ /* 0x004ea40000100800 */
[C---:B------:R-:W-:Y:S05]  /*90a0*/  LEA.HI.X.SX32 R235, R239.reuse, R205, 0x5, P0 ;  /* 0x000000cdefeb7211 */ /* 0x040fea00000f2eff */
[C---:B------:R-:W-:Y:S01]  /*90b0*/  HMMA.16816.F32 R16, R164.reuse, R170, R16 ;  /* 0x000000aaa410723c */ /* 0x040fe20000001810 */
[----:B------:R-:W1:Y:S03]  /*90c0*/  LDSM.16.MT88.4 R168, [R0+0x13000] ;  /* 0x0130000000a8783b */ /* 0x000e660000004200 */
[C---:B------:R-:W-:Y:S04]  /*90d0*/  IMAD.WIDE R236, R239.reuse, -0xc0, R234 ;  /* 0xffffff40efec7825 */ /* 0x040fe800078e02ea */
[-C--:B-----5:R-:W-:Y:S03]  /*90e0*/  HMMA.16816.F32 R20, R164, R176.reuse, R20 ;  /* 0x000000b0a414723c */ /* 0x0a0fe60000001814 */
        /* <DEDUP_REMOVED lines=9> */
[----:B------:R-:W5:Y:S03]  /*9180*/  LDSM.16.M88.4 R164, [R209+0x1e000] ;  /* 0x01e00000d1a4783b */ /* 0x000f660000000200 */
[C---:B------:R-:W-:Y:S02]  /*9190*/  LEA.HI.X.SX32 R197, R239.reuse, R199, 0x5, P0 ;  /* 0x000000c7efc57211 */ /* 0x040fe400000f2eff */
[----:B------:R1:W5:Y:S01]  /*91a0*/  LDSM.16.M88.4 R176, [R209+0x1f000] ;  /* 0x01f00000d1b0783b */ /* 0x0003620000000200 */
[C---:B------:R-:W-:Y:S01]  /*91b0*/  LEA R194, P0, R239.reuse, R196, 0x5 ;  /* 0x000000c4efc27211 */ /* 0x040fe200078028ff */
[-C--:B------:R-:W-:Y:S05]  /*91c0*/  HMMA.16816.F32 R4, R180, R184.reuse, R4 ;  /* 0x000000b8b404723c */ /* 0x080fea0000001804 */
[C---:B------:R-:W-:Y:S02]  /*91d0*/  LEA.HI.X.SX32 R195, R239.reuse, R197, 0x5, P0 ;  /* 0x000000c5efc37211 */ /* 0x040fe400000f2eff */
[C---:B------:R-:W-:Y:S01]  /*91e0*/  LEA R192, P0, R239.reuse, R194, 0x5 ;  /* 0x000000c2efc07211 */ /* 0x040fe200078028ff */
[C---:B----4-:R-:W-:Y:S04]  /*91f0*/  HMMA.16816.F32 R8, R188.reuse, R184, R8 ;  /* 0x000000b8bc08723c */ /* 0x050fe80000001808 */
[C---:B------:R-:W-:Y:S02]  /*9200*/  LEA.HI.X.SX32 R193, R239.reuse, R195, 0x5, P0 ;  /* 0x000000c3efc17211 */ /* 0x040fe400000f2eff */
[C---:B------:R-:W-:Y:S02]  /*9210*/  LEA R202, P0, R239.reuse, R192, 0x5 ;  /* 0x000000c0efca7211 */ /* 0x040fe400078028ff */
[-C--:B------:R-:W-:Y:S03]  /*9220*/  HMMA.16816.F32 R12, R188, R186.reuse, R12 ;  /* 0x000000babc0c723c */ /* 0x080fe6000000180c */
[C---:B------:R-:W-:Y:S01]  /*9230*/  LEA.HI.X.SX32 R203, R239.reuse, R193, 0x5, P0 ;  /* 0x000000c1efcb7211 */ /* 0x040fe200000f2eff */
[----:B-1----:R-:W-:Y:S04]  /*9240*/  IMAD.MOV.U32 R209, RZ, RZ, 0x4 ;  /* 0x00000004ffd17424 */ /* 0x002fe800078e00ff */
[C---:B------:R-:W-:Y:S08]  /*9250*/  HMMA.16816.F32 R16, R180.reuse, R186, R16 ;  /* 0x000000bab410723c */ /* 0x040ff00000001810 */
[-C--:B------:R-:W-:Y:S08]  /*9260*/  HMMA.16816.F32 R20, R180, R168.reuse, R20 ;  /* 0x000000a8b414723c */ /* 0x080ff00000001814 */
[C---:B------:R-:W-:Y:S08]  /*9270*/  HMMA.16816.F32 R24, R188.reuse, R168, R24 ;  /* 0x000000a8bc18723c */ /* 0x040ff00000001818 */
[-C--:B------:R-:W-:Y:S03]  /*9280*/  HMMA.16816.F32 R28, R188, R170.reuse, R28 ;  /* 0x000000aabc1c723c */ /* 0x080fe6000000181c */
[C---:B------:R-:W-:Y:S05]  /*9290*/  IMAD.WIDE R188, R239.reuse, -0xc0, R202 ;  /* 0xffffff40efbc7825 */ /* 0x040fea00078e02ca */
[----:B------:R-:W-:Y:S01]  /*92a0*/  HMMA.16816.F32 R32, R180, R170, R32 ;  /* 0x000000aab420723c */ /* 0x000fe20000001820 */
[----:B------:R1:W4:Y:S03]  /*92b0*/  LDSM.16.MT88.4 R168, [R0+0x13800] ;  /* 0x0138000000a8783b */ /* 0x0003260000004200 */
[C---:B------:R-:W-:Y:S04]  /*92c0*/  LEA R186, P0, R239.reuse, R188, 0x5 ;  /* 0x000000bcefba7211 */ /* 0x040fe800078028ff */
[-C--:B-----5:R-:W-:Y:S05]  /*92d0*/  HMMA.16816.F32 R4, R164, R172.reuse, R4 ;  /* 0x000000aca404723c */ /* 0x0a0fea0000001804 */
[C---:B------:R-:W-:Y:S02]  /*92e0*/  LEA.HI.X.SX32 R187, R239.reuse, R189, 0x5, P0 ;  /* 0x000000bdefbb7211 */ /* 0x040fe400000f2eff */
[C---:B------:R-:W-:Y:S01]  /*92f0*/  LEA R184, P0, R239.reuse, R186, 0x5 ;  /* 0x000000baefb87211 */ /* 0x040fe200078028ff */
[C---:B------:R-:W-:Y:S04]  /*9300*/  HMMA.16816.F32 R8, R176.reuse, R172, R8 ;  /* 0x000000acb008723c */ /* 0x040fe80000001808 */
[C---:B------:R-:W-:Y:S02]  /*9310*/  LEA.HI.X.SX32 R185, R239.reuse, R187, 0x5, P0 ;  /* 0x000000bbefb97211 */ /* 0x040fe400000f2eff */
[C---:B------:R-:W-:Y:S02]  /*9320*/  LEA R182, P0, R239.reuse, R184, 0x5 ;  /* 0x000000b8efb67211 */ /* 0x040fe400078028ff */
[-C--:B------:R-:W-:Y:S03]  /*9330*/  HMMA.16816.F32 R12, R176, R174.reuse, R12 ;  /* 0x000000aeb00c723c */ /* 0x080fe6000000180c */
[C---:B------:R-:W-:Y:S02]  /*9340*/  LEA.HI.X.SX32 R183, R239.reuse, R185, 0x5, P0 ;  /* 0x000000b9efb77211 */ /* 0x040fe400000f2eff */
[C---:B------:R-:W-:Y:S02]  /*9350*/  LEA R180, P0, R239.reuse, R182, 0x5 ;  /* 0x000000b6efb47211 */ /* 0x040fe400078028ff */
[----:B-1----:R-:W-:Y:S01]  /*9360*/  @P3 SHF.R.U32.HI R0, RZ, 0x2, R217 ;  /* 0x00000002ff003819 */ /* 0x002fe200000116d9 */
[C---:B------:R-:W-:Y:S04]  /*9370*/  HMMA.16816.F32 R16, R164.reuse, R174, R16 ;  /* 0x000000aea410723c */ /* 0x040fe80000001810 */
[C---:B------:R-:W-:Y:S02]  /*9380*/  LEA.HI.X.SX32 R181, R239.reuse, R183, 0x5, P0 ;  /* 0x000000b7efb57211 */ /* 0x040fe400000f2eff */
[----:B------:R-:W-:Y:S02]  /*9390*/  LEA R172, P0, R239, R180, 0x5 ;  /* 0x000000b4efac7211 */ /* 0x000fe400078028ff */
[----:B------:R-:W-:Y:S01]  /*93a0*/  @P3 LOP3.LUT R247, R221, 0x7, R0, 0xf8, !PT ;  /* 0x00000007ddf73812 */ /* 0x000fe200078ef800 */
[-C--:B----4-:R-:W-:Y:S03]  /*93b0*/  HMMA.16816.F32 R20, R164, R168.reuse, R20 ;  /* 0x000000a8a414723c */ /* 0x090fe60000001814 */
[C---:B------:R-:W-:Y:S01]  /*93c0*/  LEA.HI.X.SX32 R173, R239.reuse, R181, 0x5, P0 ;  /* 0x000000b5efad7211 */ /* 0x040fe200000f2eff */
[C---:B------:R-:W-:Y:S01]  /*93d0*/  VIADD R0, R210.reuse, 0x40 ;  /* 0x00000040d2007836 */ /* 0x040fe20000000000 */
[C---:B------:R-:W-:Y:S01]  /*93e0*/  LEA R174, P0, R239.reuse, R172, 0x5 ;  /* 0x000000acefae7211 */ /* 0x040fe200078028ff */
[C---:B------:R-:W-:Y:S02]  /*93f0*/  @P1 VIADD R0, R210.reuse, 0xffffffc0 ;  /* 0xffffffc0d2001836 */ /* 0x040fe40000000000 */
[C---:B------:R-:W-:Y:S04]  /*9400*/  HMMA.16816.F32 R24, R176.reuse, R168, R24 ;  /* 0x000000a8b018723c */ /* 0x040fe80000001818 */
[C---:B------:R-:W-:Y:S04]  /*9410*/  LEA.HI.X.SX32 R175, R239.reuse, R173, 0x5, P0 ;  /* 0x000000adefaf7211 */ /* 0x040fe800000f2eff */
[-C--:B------:R-:W-:Y:S03]  /*9420*/  HMMA.16816.F32 R28, R176, R170.reuse, R28 ;  /* 0x000000aab01c723c */ /* 0x080fe6000000181c */
[----:B------:R-:W-:Y:S05]  /*9430*/  IMAD.WIDE R176, R239, -0xc0, R174 ;  /* 0xffffff40efb07825 */ /* 0x000fea00078e02ae */
[----:B------:R-:W-:Y:S04]  /*9440*/  HMMA.16816.F32 R32, R164, R170, R32 ;  /* 0x000000aaa420723c */ /* 0x000fe80000001820 */
[----:B------:R-:W-:Y:S01]  /*9450*/  @P3 IMAD.WIDE.U32 R164, R247, R209, UR56 ;  /* 0x00000038f7a43e25 */ /* 0x000fe2000f8e00d1 */
[C---:B------:R-:W-:Y:S01]  /*9460*/  LEA R168, P0, R239.reuse, R176, 0x5 ;  /* 0x000000b0efa87211 */ /* 0x040fe200078028ff */
[----:B------:R-:W-:Y:S01]  /*9470*/  @UP0 UMOV UR56, UR25 ;  /* 0x0000001900380c82 */ /* 0x000fe20008000000 */
[----:B------:R-:W-:Y:S01]  /*9480*/  @UP0 UMOV UR57, UR16 ;  /* 0x0000001000390c82 */ /* 0x000fe20008000000 */
[----:B------:R-:W-:Y:S01]  /*9490*/  UISETP.GT.AND UP0, UPT, UR45, UR41, UPT ;  /* 0x000000292d00728c */ /* 0x000fe2000bf04270 */
[----:B------:R-:W4:Y:S01]  /*94a0*/  @P3 LDG.E R252, desc[UR34][R164.64+-0x80] ;  /* 0xffff8022a4fc3981 */ /* 0x000f22000c1e1900 */
[C---:B------:R-:W-:Y:S01]  /*94b0*/  LEA.HI.X.SX32 R169, R239.reuse, R177, 0x5, P0 ;  /* 0x000000b1efa97211 */ /* 0x040fe200000f2eff */
[----:B------:R-:W-:Y:S01]  /*94c0*/  UIADD3 UR45, UPT, UPT, UR45, -0x1, URZ ;  /* 0xffffffff2d2d7890 */ /* 0x000fe2000fffe0ff */
[C---:B------:R-:W-:Y:S02]  /*94d0*/  LEA R166, P0, R239.reuse, R168, 0x5 ;  /* 0x000000a8efa67211 */ /* 0x040fe400078028ff */
[----:B------:R-:W5:Y:S02]  /*94e0*/  @P3 LDG.E R251, desc[UR34][R164.64+-0x60] ;  /* 0xffffa022a4fb3981 */ /* 0x000f64000c1e1900 */
[C---:B------:R-:W-:Y:S03]  /*94f0*/  LEA.HI.X.SX32 R167, R239.reuse, R169, 0x5, P0 ;  /* 0x000000a9efa77211 */ /* 0x040fe600000f2eff */
[----:B---3--:R-:W3:Y:S05]  /*9500*/  @P3 LDG.E R208, desc[UR34][R164.64+-0xe0] ;  /* 0xffff2022a4d03981 */ /* 0x008eea000c1e1900 */
[----:B--2---:R1:W2:Y:S05]  /*9510*/  @P3 LDG.E R2, desc[UR34][R164.64+-0x100] ;  /* 0xffff0022a4023981 */ /* 0x0042aa000c1e1900 */
[----:B------:R-:W-:Y:S05]  /*9520*/  REDG.E.ADD.F32.FTZ.RN.STRONG.GPU desc[UR34][R240.64], R4 ;  /* 0x00000004f00079a6 */ /* 0x000fea000c12f322 */
[----:B------:R-:W-:Y:S05]  /*9530*/  REDG.E.ADD.F32.FTZ.RN.STRONG.GPU desc[UR34][R232.64], R5 ;  /* 0x00000005e80079a6 */ /* 0x000fea000c12f322 */
[----:B------:R1:W-:Y:S05]  /*9540*/  REDG.E.ADD.F32.FTZ.RN.STRONG.GPU desc[UR34][R230.64], R6 ;  /* 0x00000006e60079a6 */ /* 0x0003ea000c12f322 */
[----:B------:R1:W-:Y:S05]  /*9550*/  REDG.E.ADD.F32.FTZ.RN.STRONG.GPU desc[UR34][R228.64], R7 ;  /* 0x00000007e40079a6 */ /* 0x0003ea000c12f322 */
[----:B------:R1:W-:Y:S05]  /*9560*/  REDG.E.ADD.F32.FTZ.RN.STRONG.GPU desc[UR34][R226.64], R8 ;  /* 0x00000008e20079a6 */ /* 0x0003ea000c12f322 */
[----:B------:R1:W-:Y:S02]  /*9570*/  REDG.E.ADD.F32.FTZ.RN.STRONG.GPU desc[UR34][R206.64], R9 ;  /* 0x00000009ce0079a6 */ /* 0x0003e4000c12f322 */
[C---:B-1----:R-:W-:Y:S03]  /*9580*/  LEA R164, P0, R239.reuse, R166, 0x5 ;  /* 0x000000a6efa47211 */ /* 0x042fe600078028ff */
        /* <DEDUP_REMOVED lines=36> */
[----:B------:R-:W5:Y:S05]  /*97d0*/  LDSM.16.MT88.4 R16, [R0] ;  /* 0x000000000010783b */ /* 0x000f6a0000004200 */
        /* <DEDUP_REMOVED lines=8> */
[C---:B----4-:R-:W-:Y:S04]  /*9860*/  HMMA.16816.F32 R104, R12.reuse, R8, R104 ;  /* 0x000000080c68723c */ /* 0x050fe80000001868 */
[----:B------:R-:W-:Y:S04]  /*9870*/  LDSM.16.MT88.4 R176, [R3+0x1f800] ;  /* 0x01f8000003b0783b */ /* 0x000fe80000004200 */
[-C--:B------:R-:W-:Y:S01]  /*9880*/  HMMA.16816.F32 R108, R12, R10.reuse, R108 ;  /* 0x0000000a0c6c723c */ /* 0x080fe2000000186c */
[----:B------:R-:W-:Y:S07]  /*9890*/  LDSM.16.MT88.4 R180, [R210+0x3800] ;  /* 0x00380000d2b4783b */ /* 0x000fee0000004200 */
[C---:B------:R-:W-:Y:S01]  /*98a0*/  HMMA.16816.F32 R112, R4.reuse, R10, R112 ;  /* 0x0000000a0470723c */ /* 0x040fe20000001870 */
[----:B------:R-:W4:Y:S07]  /*98b0*/  LDSM.16.MT88.4 R8, [R0+0x2800] ;  /* 0x002800000008783b */ /* 0x000f2e0000004200 */
[-C--:B-----5:R-:W-:Y:S08]  /*98c0*/  HMMA.16816.F32 R116, R4, R16.reuse, R116 ;  /* 0x000000100474723c */ /* 0x0a0ff00000001874 */
        /* <DEDUP_REMOVED lines=15> */
[----:B------:R-:W5:Y:S02]  /*99c0*/  LDSM.16.MT88.4 R24, [R210+0x3000] ;  /* 0x00300000d218783b */ /* 0x000f640000004200 */
[-C--:B--2---:R-:W-:Y:S03]  /*99d0*/  HMMA.16816.F32 R100, R32, R28.reuse, R100 ;  /* 0x0000001c2064723c */ /* 0x084fe60000001864 */
[----:B------:R-:W-:Y:S05]  /*99e0*/  @P3 STL [R1+0x1c], R2 ;  /* 0x00001c0201003387 */ /* 0x000fea0000100800 */
[----:B------:R-:W-:Y:S01]  /*99f0*/  @P3 STL [R1+0x18], R208 ;  /* 0x000018d001003387 */ /* 0x000fe20000100800 */
[C---:B------:R-:W-:Y:S04]  /*9a00*/  HMMA.16816.F32 R104, R164.reuse, R28, R104 ;  /* 0x0000001ca468723c */ /* 0x040fe80000001868 */
[----:B------:R-:W-:Y:S05]  /*9a10*/  @P3 STL [R1+0x14], R252 ;  /* 0x000014fc01003387 */ /* 0x000fea0000100800 */
[----:B------:R-:W-:Y:S01]  /*9a20*/  @P3 STL [R1+0x10], R251 ;  /* 0x000010fb01003387 */ /* 0x000fe20000100800 */
        /* <DEDUP_REMOVED lines=66> */
[----:B------:R-:W-:-:S02]  /*9e50*/  LOP3.LUT R2, R217, 0x8, RZ, 0xc0, !PT ;  /* 0x00000008d9027812 */ /* 0x000fc400078ec0ff */
[----:B------:R-:W-:Y:S02]  /*9e60*/  ISETP.NE.AND P0, PT, R250, RZ, PT ;  /* 0x000000fffa00720c */ /* 0x000fe40003f05270 */
[----:B------:R-:W-:Y:S02]  /*9e70*/  LOP3.LUT R0, R0, R251, R224, 0xf6, !PT ;  /* 0x000000fb00007212 */ /* 0x000fe400078ef6e0 */
[----:B------:R-:W-:Y:S01]  /*9e80*/  ISETP.NE.AND P1, PT, R2, RZ, PT ;  /* 0x000000ff0200720c */ /* 0x000fe20003f25270 */
[----:B------:R-:W2:Y:S01]  /*9e90*/  @UP0 LDCU.64 UR10, c[0x0][0x5c0] ;  /* 0x0000b800ff0a07ac */ /* 0x000ea20008000a00 */
        /* <DEDUP_REMOVED lines=216> */
.L_x_2368:
        /* <DEDUP_REMOVED lines=12> */
.L_x_2369:
[----:B------:R-:W2:Y:S01]  /*ace0*/  LDCU.64 UR8, c[0x0][0x5c8] ;  /* 0x0000b900ff0877ac */ /* 0x000ea20008000a00 */
[----:B------:R-:W-:-:S04]  /*acf0*/  UIADD3 UR5, UPT, UPT, UR37, UR39, URZ ;  /* 0x0000002725057290 */ /* 0x000fc8000fffe0ff */
[----:B--2---:R-:W-:Y:S02]  /*ad00*/  UIMAD.WIDE.U32 UR16, UR5, UR8, URZ ;  /* 0x00000008051072a5 */ /* 0x004fe4000f8e00ff */
[----:B------:R-:W-:-:S04]  /*ad10*/  UIMAD UR5, UR5, UR9, URZ ;  /* 0x00000009050572a4 */ /* 0x000fc8000f8e02ff */
[----:B------:R-:W-:-:S06]  /*ad20*/  UIADD3 UR5, UPT, UPT, UR17, UR5, URZ ;  /* 0x0000000511057290 */ /* 0x000fcc000fffe0ff */
[----:B-1----:R-:W-:-:S07]  /*ad30*/  MOV R30, UR5 ;  /* 0x00000005001e7c02 */ /* 0x002fce0008000f00 */
.L_x_2370:
        /* <DEDUP_REMOVED lines=55> */
.L_x_2372:
[----:B------:R-:W-:Y:S05]  /*b0b0*/  BSYNC.RECONVERGENT B0 ;  /* 0x0000000000007941 */ /* 0x000fea0003800200 */
.L_x_2371:
        /* <DEDUP_REMOVED lines=16> */
.L_x_2374:
[----:B------:R-:W-:Y:S05]  /*b1c0*/  BSYNC.RECONVERGENT B0 ;  /* 0x0000000000007941 */ /* 0x000fea0003800200 */
.L_x_2373:
        /* <DEDUP_REMOVED lines=25> */
.L_x_2376:
[----:B------:R-:W-:Y:S05]  /*b360*/  BSYNC.RECONVERGENT B0 ;  /* 0x0000000000007941 */ /* 0x000fea0003800200 */
.L_x_2375:
        /* <DEDUP_REMOVED lines=19> */
.L_x_2378:
[----:B------:R-:W-:Y:S05]  /*b4a0*/  BSYNC.RECONVERGENT B0 ;  /* 0x0000000000007941 */ /* 0x000fea0003800200 */
.L_x_2377:
        /* <DEDUP_REMOVED lines=22> */
.L_x_2380:
[----:B------:R-:W-:Y:S05]  /*b610*/  BSYNC.RECONVERGENT B0 ;  /* 0x0000000000007941 */ /* 0x000fea0003800200 */
.L_x_2379:
        /* <DEDUP_REMOVED lines=16> */
.L_x_2382:
[----:B------:R-:W-:Y:S05]  /*b720*/  BSYNC.RECONVERGENT B0 ;  /* 0x0000000000007941 */ /* 0x000fea0003800200 */
.L_x_2381:
        /* <DEDUP_REMOVED lines=16> */
.L_x_2384:
[----:B------:R-:W-:Y:S05]  /*b830*/  BSYNC.RECONVERGENT B0 ;  /* 0x0000000000007941 */ /* 0x000fea0003800200 */
.L_x_2383:
        /* <DEDUP_REMOVED lines=15> */
.L_x_2334:
[----:B------:R-:W-:Y:S05]  /*b930*/  BSYNC.RECONVERGENT B1 ;  /* 0x0000000000017941 */ /* 0x000fea0003800200 */
.L_x_2304:
        /* <DEDUP_REMOVED lines=11> */
.L_x_2386:
        /* <DEDUP_REMOVED lines=9> */
.L_x_2456:


//--------------------- .text._ZN5flash25flash_bwd_dot_do_o_kernelILb0E23Flash_bwd_kernel_traitsILi128ELi64ELi128ELi8ELi2ELi4ELi2ELb0ELb0EN7cutlass6half_tE19Flash_kernel_traitsILi128ELi64ELi128ELi8ES3_EEEEvNS_16Flash_bwd_paramsE --------------------------
	.section	.text._ZN5flash25flash_bwd_dot_do_o_kernelILb0E23Flash_bwd_kernel_traitsILi128ELi64ELi128ELi8ELi2ELi4ELi2ELb0ELb0EN7cutlass6half_tE19Flash_kernel_traitsILi128ELi64ELi128ELi8ES3_EEEEvNS_16Flash_bwd_paramsE,"ax",@progbits
	.align	128
        .global         _ZN5flash25flash_bwd_dot_do_o_kernelILb0E23Flash_bwd_kernel_traitsILi128ELi64ELi128ELi8ELi2ELi4ELi2ELb0ELb0EN7cutlass6half_tE19Flash_kernel_traitsILi128ELi64ELi128ELi8ES3_EEEEvNS_16Flash_bwd_paramsE
        .type           _ZN5flash25flash_bwd_dot_do_o_kernelILb0E23Flash_bwd_kernel_traitsILi128ELi64ELi128ELi8ELi2ELi4ELi2ELb0ELb0EN7cutlass6half_tE19Flash_kernel_traitsILi128ELi64ELi128ELi8ES3_EEEEvNS_16Flash_bwd_paramsE,@function
        .size           _ZN5flash25flash_bwd_dot_do_o_kernelILb0E23Flash_bwd_kernel_traitsILi128ELi64ELi128ELi8ELi2ELi4ELi2ELb0ELb0EN7cutlass6half_tE19Flash_kernel_traitsILi128ELi64ELi128ELi8ES3_EEEEvNS_16Flash_bwd_paramsE,(.L_x_2457 - _ZN5flash25flash_bwd_dot_do_o_kernelILb0E23Flash_bwd_kernel_traitsILi128ELi64ELi128ELi8ELi2ELi4ELi2ELb0ELb0EN7cutlass6half_tE19Flash_kernel_traitsILi128ELi64ELi128ELi8ES3_EEEEvNS_16Flash_bwd_paramsE)
        .other          _ZN5flash25flash_bwd_dot_do_o_kernelILb0E23Flash_bwd_kernel_traitsILi128ELi64ELi128ELi8ELi2ELi4ELi2ELb0ELb0EN7cutlass6half_tE19Flash_kernel_traitsILi128ELi64ELi128ELi8ES3_EEEEvNS_16Flash_bwd_paramsE,@"STO_CUDA_ENTRY STV_DEFAULT"
_ZN5flash25flash_bwd_dot_do_o_kernelILb0E23Flash_bwd_kernel_traitsILi128ELi64ELi128ELi8ELi2ELi4ELi2ELb0ELb0EN7cutlass6half_tE19Flash_kernel_traitsILi128ELi64ELi128ELi8ES3_EEEEvNS_16Flash_bwd_paramsE:
.text._ZN5flash25flash_bwd_dot_do_o_kernelILb0E23Flash_bwd_kernel_traitsILi128ELi64ELi128ELi8ELi2ELi4ELi2ELb0ELb0EN7cutlass6half_tE19Flash_kernel_traitsILi128ELi64ELi128ELi8ES3_EEEEvNS_16Flash_bwd_paramsE:
        /* <DEDUP_REMOVED lines=49> */
.L_x_2387:
[----:B------:R-:W0:Y:S08]  /*0310*/  LDC R0, c[0x0][0x3e0] ;  /* 0x0000f800ff007b82 */ /* 0x000e300000000800 */
[----:B------:R-:W1:Y:S01]  /*0320*/  LDC R6, c[0x0][0x444] ;  /* 0x00011100ff067b82 */ /* 0x000e620000000800 */
[----:B0-----:R-:W-:-:S04]  /*0330*/  IMAD R5, R11, R0, UR5 ;  /* 0x000000050b057e24 */ /* 0x001fc8000f8e0200 */
[----:B-1----:R-:W-:-:S07]  /*0340*/  IMAD R5, R5, R6, RZ ;  /* 0x0000000605057224 */ /* 0x002fce00078e02ff */
.L_x_2388:
        /* <DEDUP_REMOVED lines=48> */
.L_x_2390:
[----:B------:R-:W-:Y:S05]  /*0650*/  BSYNC.RECONVERGENT B0 ;  /* 0x0000000000007941 */ /* 0x000fea0003800200 */
.L_x_2389:
        /* <DEDUP_REMOVED lines=19> */
.L_x_2392:
[----:B------:R-:W-:Y:S05]  /*0790*/  BSYNC.RECONVERGENT B0 ;  /* 0x0000000000007941 */ /* 0x000fea0003800200 */
.L_x_2391:
        /* <DEDUP_REMOVED lines=17> */
.L_x_2394:
[----:B------:R-:W-:Y:S05]  /*08b0*/  BSYNC.RECONVERGENT B0 ;  /* 0x0000000000007941 */ /* 0x000fea0003800200 */
.L_x_2393:
        /* <DEDUP_REMOVED lines=21> */
.L_x_2396:
[----:B------:R-:W-:Y:S05]  /*0a10*/  BSYNC.RECONVERGENT B0 ;  /* 0x0000000000007941 */ /* 0x000fea0003800200 */
.L_x_2395:
        /* <DEDUP_REMOVED lines=123> */
.L_x_2397:
        /* <DEDUP_REMOVED lines=11> */
.L_x_2457:


//--------------------- .text._ZN5flash25flash_bwd_dot_do_o_kernelILb1E23Flash_bwd_kernel_traitsILi128ELi64ELi128ELi8ELi2ELi4ELi2ELb0ELb0EN7cutlass6half_tE19Flash_kernel_traitsILi128ELi64ELi128ELi8ES3_EEEEvNS_16Flash_bwd_paramsE --------------------------
	.section	.text._ZN5flash25flash_bwd_dot_do_o_kernelILb1E23Flash_bwd_kernel_traitsILi128ELi64ELi128ELi8ELi2ELi4ELi2ELb0ELb0EN7cutlass6half_tE19Flash_kernel_traitsILi128ELi64ELi128ELi8ES3_EEEEvNS_16Flash_bwd_paramsE,"ax",@progbits
	.align	128
        .global         _ZN5flash25flash_bwd_dot_do_o_kernelILb1E23Flash_bwd_kernel_traitsILi128ELi64ELi128ELi8ELi2ELi4ELi2ELb0ELb0EN7cutlass6half_tE19Flash_kernel_traitsILi128ELi64ELi128ELi8ES3_EEEEvNS_16Flash_bwd_paramsE
        .type           _ZN5flash25flash_bwd_dot_do_o_kernelILb1E23Flash_bwd_kernel_traitsILi128ELi64ELi128ELi8ELi2ELi4ELi2ELb0ELb0EN7cutlass6half_tE19Flash_kernel_traitsILi128ELi64ELi128ELi8ES3_EEEEvNS_16Flash_bwd_paramsE,@function
        .size           _ZN5flash25flash_bwd_dot_do_o_kernelILb1E23Flash_bwd_kernel_traitsILi128ELi64ELi128ELi8ELi2ELi4ELi2ELb0ELb0EN7cutlass6half_tE19Flash_kernel_traitsILi128ELi64ELi128ELi8ES3_EEEEvNS_16Flash_bwd_paramsE,(.L_x_2458 - _ZN5flash25flash_bwd_dot_do_o_kernelILb1E23Flash_bwd_kernel_traitsILi128ELi64ELi128ELi8ELi2ELi4ELi2ELb0ELb0EN7cutlass6half_tE19Flash_kernel_traitsILi128ELi64ELi128ELi8ES3_EEEEvNS_16Flash_bwd_paramsE)
        .other          _ZN5flash25flash_bwd_dot_do_o_kernelILb1E23Flash_bwd_kernel_traitsILi128ELi64ELi128ELi8ELi2ELi4ELi2ELb0ELb0EN7cutlass6half_tE19Flash_kernel_traitsILi128ELi64ELi128ELi8ES3_EEEEvNS_16Flash_bwd_paramsE,@"STO_CUDA_ENTRY STV_DEFAULT"
_ZN5flash25flash_bwd_dot_do_o_kernelILb1E23Flash_bwd_kernel_traitsILi128ELi64ELi128ELi8ELi2ELi4ELi2ELb0ELb0EN7cutlass6half_tE19Flash_kernel_traitsILi128ELi64ELi128ELi8ES3_EEEEvNS_16Flash_bwd_paramsE:
.text._ZN5flash25flash_bwd_dot_do_o_kernelILb1E23Flash_bwd_kernel_traitsILi128ELi64ELi128ELi8ELi2ELi4ELi2ELb0ELb0EN7cutlass6half_tE19Flash_kernel_traitsILi128ELi64ELi128ELi8ES3_EEEEvNS_16Flash_bwd_paramsE:
        /* <DEDUP_REMOVED lines=57> */
.L_x_2398:
[-C--:B------:R-:W-:Y:S02]  /*0390*/  IMAD R15, R3, R5.reuse, RZ ;  /* 0x00000005030f7224 */ /* 0x080fe400078e02ff */
[----:B------:R-:W-:-:S05]  /*03a0*/  IMAD.WIDE.U32 R8, R2, R5, RZ ;  /* 0x0000000502087225 */ /* 0x000fca00078e00ff */
[----:B------:R-:W-:Y:S02]  /*03b0*/  IADD3 R15, PT, PT, R9, R15, RZ ;  /* 0x0000000f090f7210 */ /* 0x000fe40007ffe0ff */
[----:B------:R-:W-:-:S07]  /*03c0*/  MOV R13, R8 ;  /* 0x00000008000d7202 */ /* 0x000fce0000000f00 */
.L_x_2399:
        /* <DEDUP_REMOVED lines=21> */
.L_x_2400:
[----:B------:R-:W0:Y:S01]  /*0520*/  LDC R2, c[0x0][0x444] ;  /* 0x00011100ff027b82 */ /* 0x000e220000000800 */
[----:B------:R-:W-:-:S04]  /*0530*/  IMAD R7, R7, R38, R23 ;  /* 0x0000002607077224 */ /* 0x000fc800078e0217 */
[----:B0-----:R-:W-:-:S07]  /*0540*/  IMAD R39, R7, R2, RZ ;  /* 0x0000000207277224 */ /* 0x001fce00078e02ff */
.L_x_2401:
        /* <DEDUP_REMOVED lines=50> */
.L_x_2403:
[----:B------:R-:W-:Y:S05]  /*0870*/  BSYNC.RECONVERGENT B0 ;  /* 0x0000000000007941 */ /* 0x000fea0003800200 */
.L_x_2402:
        /* <DEDUP_REMOVED lines=19> */
.L_x_2405:
[----:B------:R-:W-:Y:S05]  /*09b0*/  BSYNC.RECONVERGENT B0 ;  /* 0x0000000000007941 */ /* 0x000fea0003800200 */
.L_x_2404:
        /* <DEDUP_REMOVED lines=24> */
.L_x_2407:
[----:B------:R-:W-:Y:S05]  /*0b40*/  BSYNC.RECONVERGENT B0 ;  /* 0x0000000000007941 */ /* 0x000fea0003800200 */
.L_x_2406:
        /* <DEDUP_REMOVED lines=22> */
.L_x_2409:
[----:B------:R-:W-:Y:S05]  /*0cb0*/  BSYNC.RECONVERGENT B0 ;  /* 0x0000000000007941 */ /* 0x000fea0003800200 */
.L_x_2408:
        /* <DEDUP_REMOVED lines=140> */
.L_x_2410:
        /* <DEDUP_REMOVED lines=16> */
.L_x_2458:


//--------------------- .nv.shared._ZN5flash44flash_bwd_dq_dk_dv_loop_seqk_parallel_kernelI23Flash_bwd_kernel_traitsILi128ELi64ELi64ELi8ELi4ELi2ELi2ELb1ELb0EN7cutlass6half_tE19Flash_kernel_traitsILi128ELi64ELi64ELi8ES3_EELb0ELb0ELb0ELb0ELb0ELb1ELb0EEEvNS_16Flash_bwd_paramsE --------------------------
	.section	.nv.shared._ZN5flash44flash_bwd_dq_dk_dv_loop_seqk_parallel_kernelI23Flash_bwd_kernel_traitsILi128ELi64ELi64ELi8ELi4ELi2ELi2ELb1ELb0EN7cutlass6half_tE19Flash_kernel_traitsILi128ELi64ELi64ELi8ES3_EELb0ELb0ELb0ELb0ELb0ELb1ELb0EEEvNS_16Flash_bwd_paramsE,"aw",@nobits
	.sectionflags	@""
	.align	16
	.zero		1024


//--------------------- .nv.shared.reserved.0     --------------------------
	.section	.nv.shared.reserved.0,"aw",@nobits
	.weak		__nv_reservedSMEM_offset_0_alias
	.size		__nv_reservedSMEM_offset_0_alias, 0, 64
	.other		__nv_reservedSMEM_offset_0_alias,@"STO_CUDA_RESERVED_SHARED STV_DEFAULT"
__nv_reservedSMEM_offset_0_alias:
	.zero		0
	.zero		64


//--------------------- .nv.global                --------------------------
	.section	.nv.global,"aw",@nobits
.nv.global:
	.type		_ZN66_INTERNAL_b1c42276_30_flash_bwd_hdim128_fp16_sm80_cu_a6473388_34324cute1_E,@object
	.size		_ZN66_INTERNAL_b1c42276_30_flash_bwd_hdim128_fp16_sm80_cu_a6473388_34324cute1_E,(_ZN66_INTERNAL_b1c42276_30_flash_bwd_hdim128_fp16_sm80_cu_a6473388_34324cuda3std3__45__cpo6cbeginE - _ZN66_INTERNAL_b1c42276_30_flash_bwd_hdim128_fp16_sm80_cu_a6473388_34324cute1_E)
_ZN66_INTERNAL_b1c42276_30_flash_bwd_hdim128_fp16_sm80_cu_a6473388_34324cute1_E:
	.zero		1
	.type		_ZN66_INTERNAL_b1c42276_30_flash_bwd_hdim128_fp16_sm80_cu_a6473388_34324cuda3std3__45__cpo6cbeginE,@object
	.size		_ZN66_INTERNAL_b1c42276_30_flash_bwd_hdim128_fp16_sm80_cu_a6473388_34324cuda3std3__45__cpo6cbeginE,(_ZN66_INTERNAL_b1c42276_30_flash_bwd_hdim128_fp16_sm80_cu_a6473388_34324cuda3std3__48in_placeE - _ZN66_INTERNAL_b1c42276_30_flash_bwd_hdim128_fp16_sm80_cu_a6473388_34324cuda3std3__45__cpo6cbeginE)
_ZN66_INTERNAL_b1c42276_30_flash_bwd_hdim128_fp16_sm80_cu_a6473388_34324cuda3std3__45__cpo6cbeginE:
	.zero		1
	.type		_ZN66_INTERNAL_b1c42276_30_flash_bwd_hdim128_fp16_sm80_cu_a6473388_34324cuda3std3__48in_placeE,@object
	.size		_ZN66_INTERNAL_b1c42276_30_flash_bwd_hdim128_fp16_sm80_cu_a6473388_34324cuda3std3__48in_placeE,(_ZN66_INTERNAL_b1c42276_30_flash_bwd_hdim128_fp16_sm80_cu_a6473388_34324cuda3std6ranges3__45__cpo9iter_moveE - _ZN66_INTERNAL_b1c42276_30_flash_bwd_hdim128_fp16_sm80_cu_a6473388_34324cuda3std3__48in_placeE)
_ZN66_INTERNAL_b1c42276_30_flash_bwd_hdim128_fp16_sm80_cu_a6473388_34324cuda3std3__48in_placeE:
	.zero		1
	.type		_ZN66_INTERNAL_b1c42276_30_flash_bwd_hdim128_fp16_sm80_cu_a6473388_34324cuda3std6ranges3__45__cpo9iter_moveE,@object
	.size		_ZN66_INTERNAL_b1c42276_30_flash_bwd_hdim128_fp16_sm80_cu_a6473388_34324cuda3std6ranges3__45__cpo9iter_moveE,(_ZN66_INTERNAL_b1c42276_30_flash_bwd_hdim128_fp16_sm80_cu_a6473388_34324cuda3std3__45__cpo5beginE - _ZN66_INTERNAL_b1c42276_30_flash_bwd_hdim128_fp16_sm80_cu_a6473388_34324cuda3std6ranges3__45__cpo9iter_moveE)
_ZN66_INTERNAL_b1c42276_30_flash_bwd_hdim128_fp16_sm80_cu_a6473388_34324cuda3std6ranges3__45__cpo9iter_moveE:
	.zero		1
	.type		_ZN66_INTERNAL_b1c42276_30_flash_bwd_hdim128_fp16_sm80_cu_a6473388_34324cuda3std3__45__cpo5beginE,@object
	.size		_ZN66_INTERNAL_b1c42276_30_flash_bwd_hdim128_fp16_sm80_cu_a6473388_34324cuda3std3__45__cpo5beginE,(_ZN66_INTERNAL_b1c42276_30_flash_bwd_hdim128_fp16_sm80_cu_a6473388_34324cuda3std3__468_GLOBAL__N__b1c42276_30_flash_bwd_hdim128_fp16_sm80_cu_a6473388_34326ignoreE - _ZN66_INTERNAL_b1c42276_30_flash_bwd_hdim128_fp16_sm80_cu_a6473388_34324cuda3std3__45__cpo5beginE)
_ZN66_INTERNAL_b1c42276_30_flash_bwd_hdim128_fp16_sm80_cu_a6473388_34324cuda3std3__45__cpo5beginE:
	.zero		1
	.type		_ZN66_INTERNAL_b1c42276_30_flash_bwd_hdim128_fp16_sm80_cu_a6473388_34324cuda3std3__468_GLOBAL__N__b1c42276_30_flash_bwd_hdim128_fp16_sm80_cu_a6473388_34326ignoreE,@object
	.size		_ZN66_INTERNAL_b1c42276_30_flash_bwd_hdim128_fp16_sm80_cu_a6473388_34324cuda3std3__468_GLOBAL__N__b1c42276_30_flash_bwd_hdim128_fp16_sm80_cu_a6473388_34326ignoreE,(_ZN66_INTERNAL_b1c42276_30_flash_bwd_hdim128_fp16_sm80_cu_a6473388_34324cute7productE - _ZN66_INTERNAL_b1c42276_30_flash_bwd_hdim128_fp16_sm80_cu_a6473388_34324cuda3std3__468_GLOBAL__N__b1c42276_30_flash_bwd_hdim128_fp16_sm80_cu_a6473388_34326ignoreE)
_ZN66_INTERNAL_b1c42276_30_flash_bwd_hdim128_fp16_sm80_cu_a6473388_34324cuda3std3__468_GLOBAL__N__b1c42276_30_flash_bwd_hdim128_fp16_sm80_cu_a6473388_34326ignoreE:
	.zero		1
	.type		_ZN66_INTERNAL_b1c42276_30_flash_bwd_hdim128_fp16_sm80_cu_a6473388_34324cute7productE,@object
	.size		_ZN66_INTERNAL_b1c42276_30_flash_bwd_hdim128_fp16_sm80_cu_a6473388_34324cute7productE,(_ZN66_INTERNAL_b1c42276_30_flash_bwd_hdim128_fp16_sm80_cu_a6473388_34324cuda3std3__45__cpo3endE - _ZN66_INTERNAL_b1c42276_30_flash_bwd_hdim128_fp16_sm80_cu_a6473388_34324cute7productE)
_ZN66_INTERNAL_b1c42276_30_flash_bwd_hdim128_fp16_sm80_cu_a6473388_34324cute7productE:
	.zero		1
	.type		_ZN66_INTERNAL_b1c42276_30_flash_bwd_hdim128_fp16_sm80_cu_a6473388_34324cuda3std3__45__cpo3endE,@object
	.size		_ZN66_INTERNAL_b1c42276_30_flash_bwd_hdim128_fp16_sm80_cu_a6473388_34324cuda3std3__45__cpo3endE,(_ZN66_INTERNAL_b1c42276_30_flash_bwd_hdim128_fp16_sm80_cu_a6473388_34324cuda3std3__419piecewise_constructE - _ZN66_INTERNAL_b1c42276_30_flash_bwd_hdim128_fp16_sm80_cu_a6473388_34324cuda3std3__45__cpo3endE)
_ZN66_INTERNAL_b1c42276_30_flash_bwd_hdim128_fp16_sm80_cu_a6473388_34324cuda3std3__45__cpo3endE:
	.zero		1
	.type		_ZN66_INTERNAL_b1c42276_30_flash_bwd_hdim128_fp16_sm80_cu_a6473388_34324cuda3std3__419piecewise_constructE,@object
	.size		_ZN66_INTERNAL_b1c42276_30_flash_bwd_hdim128_fp16_sm80_cu_a6473388_34324cuda3std3__419piecewise_constructE,(_ZN66_INTERNAL_b1c42276_30_flash_bwd_hdim128_fp16_sm80_cu_a6473388_34324cuda3std3__45__cpo4cendE - _ZN66_INTERNAL_b1c42276_30_flash_bwd_hdim128_fp16_sm80_cu_a6473388_34324cuda3std3__419piecewise_constructE)
_ZN66_INTERNAL_b1c42276_30_flash_bwd_hdim128_fp16_sm80_cu_a6473388_34324cuda3std3__419piecewise_constructE:
	.zero		1
	.type		_ZN66_INTERNAL_b1c42276_30_flash_bwd_hdim128_fp16_sm80_cu_a6473388_34324cuda3std3__45__cpo4cendE,@object
	.size		_ZN66_INTERNAL_b1c42276_30_flash_bwd_hdim128_fp16_sm80_cu_a6473388_34324cuda3std3__45__cpo4cendE,(_ZN66_INTERNAL_b1c42276_30_flash_bwd_hdim128_fp16_sm80_cu_a6473388_34324cuda3std6ranges3__45__cpo4swapE - _ZN66_INTERNAL_b1c42276_30_flash_bwd_hdim128_fp16_sm80_cu_a6473388_34324cuda3std3__45__cpo4cendE)
_ZN66_INTERNAL_b1c42276_30_flash_bwd_hdim128_fp16_sm80_cu_a6473388_34324cuda3std3__45__cpo4cendE:
	.zero		1
	.type		_ZN66_INTERNAL_b1c42276_30_flash_bwd_hdim128_fp16_sm80_cu_a6473388_34324cuda3std6ranges3__45__cpo4swapE,@object
	.size		_ZN66_INTERNAL_b1c42276_30_flash_bwd_hdim128_fp16_sm80_cu_a6473388_34324cuda3std6ranges3__45__cpo4swapE,(.L_7 - _ZN66_INTERNAL_b1c42276_30_flash_bwd_hdim128_fp16_sm80_cu_a6473388_34324cuda3std6ranges3__45__cpo4swapE)
_ZN66_INTERNAL_b1c42276_30_flash_bwd_hdim128_fp16_sm80_cu_a6473388_34324cuda3std6ranges3__45__cpo4swapE:
	.zero		1
.L_7:


//--------------------- .nv.shared._ZN5flash44flash_bwd_dq_dk_dv_loop_seqk_parallel_kernelI23Flash_bwd_kernel_traitsILi128ELi64ELi64ELi8ELi4ELi2ELi2ELb1ELb0EN7cutlass6half_tE19Flash_kernel_traitsILi128ELi64ELi64ELi8ES3_EELb0ELb0ELb0ELb0ELb0ELb0ELb0EEEvNS_16Flash_bwd_paramsE --------------------------
	.section	.nv.shared._ZN5flash44flash_bwd_dq_dk_dv_loop_seqk_parallel_kernelI23Flash_bwd_kernel_traitsILi128ELi64ELi64ELi8ELi4ELi2ELi2ELb1ELb0EN7cutlass6half_tE19Flash_kernel_traitsILi128ELi64ELi64ELi8ES3_EELb0ELb0ELb0ELb0ELb0ELb0ELb0EEEvNS_16Flash_bwd_paramsE,"aw",@nobits
	.sectionflags	@""
	.align	16
	.zero		1024


//--------------------- .nv.shared._ZN5flash44flash_bwd_dq_dk_dv_loop_seqk_parallel_kernelI23Flash_bwd_kernel_traitsILi128ELi64ELi64ELi8ELi4ELi2ELi2ELb1ELb0EN7cutlass6half_tE19Flash_kernel_traitsILi128ELi64ELi64ELi8ES3_EELb0ELb0ELb1ELb0ELb0ELb0ELb0EEEvNS_16Flash_bwd_paramsE --------------------------
	.section	.nv.shared._ZN5flash44flash_bwd_dq_dk_dv_loop_seqk_parallel_kernelI23Flash_bwd_kernel_traitsILi128ELi64ELi64ELi8ELi4ELi2ELi2ELb1ELb0EN7cutlass6half_tE19Flash_kernel_traitsILi128ELi64ELi64ELi8ES3_EELb0ELb0ELb1ELb0ELb0ELb0ELb0EEEvNS_16Flash_bwd_paramsE,"aw",@nobits
	.sectionflags	@""
	.align	16
	.zero		1024


//--------------------- .nv.shared._ZN5flash44flash_bwd_dq_dk_dv_loop_seqk_parallel_kernelI23Flash_bwd_kernel_traitsILi128ELi64ELi64ELi8ELi4ELi2ELi2ELb1ELb0EN7cutlass6half_tE19Flash_kernel_traitsILi128ELi64ELi64ELi8ES3_EELb0ELb0ELb0ELb0ELb1ELb1ELb0EEEvNS_16Flash_bwd_paramsE --------------------------
	.section	.nv.shared._ZN5flash44flash_bwd_dq_dk_dv_loop_seqk_parallel_kernelI23Flash_bwd_kernel_traitsILi128ELi64ELi64ELi8ELi4ELi2ELi2ELb1ELb0EN7cutlass6half_tE19Flash_kernel_traitsILi128ELi64ELi64ELi8ES3_EELb0ELb0ELb0ELb0ELb1ELb1ELb0EEEvNS_16Flash_bwd_paramsE,"aw",@nobits
	.sectionflags	@""
	.align	16
	.zero		1024


//--------------------- .nv.shared._ZN5flash44flash_bwd_dq_dk_dv_loop_seqk_parallel_kernelI23Flash_bwd_kernel_traitsILi128ELi64ELi64ELi8ELi4ELi2ELi2ELb1ELb0EN7cutlass6half_tE19Flash_kernel_traitsILi128ELi64ELi64ELi8ES3_EELb0ELb0ELb0ELb1ELb0ELb0ELb0EEEvNS_16Flash_bwd_paramsE --------------------------
	.section	.nv.shared._ZN5flash44flash_bwd_dq_dk_dv_loop_seqk_parallel_kernelI23Flash_bwd_kernel_traitsILi128ELi64ELi64ELi8ELi4ELi2ELi2ELb1ELb0EN7cutlass6half_tE19Flash_kernel_traitsILi128ELi64ELi64ELi8ES3_EELb0ELb0ELb0ELb1ELb0ELb0ELb0EEEvNS_16Flash_bwd_paramsE,"aw",@nobits
	.sectionflags	@""
	.align	16
	.zero		1024


//--------------------- .nv.shared._ZN5flash44flash_bwd_dq_dk_dv_loop_seqk_parallel_kernelI23Flash_bwd_kernel_traitsILi128ELi64ELi64ELi8ELi4ELi2ELi2ELb1ELb0EN7cutlass6half_tE19Flash_kernel_traitsILi128ELi64ELi64ELi8ES3_EELb0ELb0ELb1ELb0ELb0ELb1ELb0EEEvNS_16Flash_bwd_paramsE --------------------------
	.section	.nv.shared._ZN5flash44flash_bwd_dq_dk_dv_loop_seqk_parallel_kernelI23Flash_bwd_kernel_traitsILi128ELi64ELi64ELi8ELi4ELi2ELi2ELb1ELb0EN7cutlass6half_tE19Flash_kernel_traitsILi128ELi64ELi64ELi8ES3_EELb0ELb0ELb1ELb0ELb0ELb1ELb0EEEvNS_16Flash_bwd_paramsE,"aw",@nobits
	.sectionflags	@""
	.align	16
	.zero		1024


//--------------------- .nv.shared._ZN5flash44flash_bwd_dq_dk_dv_loop_seqk_parallel_kernelI23Flash_bwd_kernel_traitsILi128ELi64ELi64ELi8ELi4ELi2ELi2ELb1ELb0EN7cutlass6half_tE19Flash_kernel_traitsILi128ELi64ELi64ELi8ES3_EELb0ELb0ELb1ELb1ELb0ELb0ELb0EEEvNS_16Flash_bwd_paramsE --------------------------
	.section	.nv.shared._ZN5flash44flash_bwd_dq_dk_dv_loop_seqk_parallel_kernelI23Flash_bwd_kernel_traitsILi128ELi64ELi64ELi8ELi4ELi2ELi2ELb1ELb0EN7cutlass6half_tE19Flash_kernel_traitsILi128ELi64ELi64ELi8ES3_EELb0ELb0ELb1ELb1ELb0ELb0ELb0EEEvNS_16Flash_bwd_paramsE,"aw",@nobits
	.sectionflags	@""
	.align	16
	.zero		1024


//--------------------- .nv.shared._ZN5flash44flash_bwd_dq_dk_dv_loop_seqk_parallel_kernelI23Flash_bwd_kernel_traitsILi128ELi64ELi128ELi8ELi2ELi4ELi2ELb0ELb0EN7cutlass6half_tE19Flash_kernel_traitsILi128ELi64ELi128ELi8ES3_EELb0ELb0ELb0ELb0ELb0ELb1ELb0EEEvNS_16Flash_bwd_paramsE --------------------------
	.section	.nv.shared._ZN5flash44flash_bwd_dq_dk_dv_loop_seqk_parallel_kernelI23Flash_bwd_kernel_traitsILi128ELi64ELi128ELi8ELi2ELi4ELi2ELb0ELb0EN7cutlass6half_tE19Flash_kernel_traitsILi128ELi64ELi128ELi8ES3_EELb0ELb0ELb0ELb0ELb0ELb1ELb0EEEvNS_16Flash_bwd_paramsE,"aw",@nobits
	.sectionflags	@""
	.align	16
	.zero		1024


//--------------------- .nv.shared._ZN5flash44flash_bwd_dq_dk_dv_loop_seqk_parallel_kernelI23Flash_bwd_kernel_traitsILi128ELi64ELi128ELi8ELi2ELi4ELi2ELb0ELb0EN7cutlass6half_tE19Flash_kernel_traitsILi128ELi64ELi128ELi8ES3_EELb0ELb0ELb0ELb0ELb0ELb0ELb0EEEvNS_16Flash_bwd_paramsE --------------------------
	.section	.nv.shared._ZN5flash44flash_bwd_dq_dk_dv_loop_seqk_parallel_kernelI23Flash_bwd_kernel_traitsILi128ELi64ELi128ELi8ELi2ELi4ELi2ELb0ELb0EN7cutlass6half_tE19Flash_kernel_traitsILi128ELi64ELi128ELi8ES3_EELb0ELb0ELb0ELb0ELb0ELb0ELb0EEEvNS_16Flash_bwd_paramsE,"aw",@nobits
	.sectionflags	@""
	.align	16
	.zero		1024


//--------------------- .nv.shared._ZN5flash44flash_bwd_dq_dk_dv_loop_seqk_parallel_kernelI23Flash_bwd_kernel_traitsILi128ELi64ELi128ELi8ELi2ELi4ELi2ELb0ELb0EN7cutlass6half_tE19Flash_kernel_traitsILi128ELi64ELi128ELi8ES3_EELb0ELb0ELb1ELb0ELb0ELb0ELb0EEEvNS_16Flash_bwd_paramsE --------------------------
	.section	.nv.shared._ZN5flash44flash_bwd_dq_dk_dv_loop_seqk_parallel_kernelI23Flash_bwd_kernel_traitsILi128ELi64ELi128ELi8ELi2ELi4ELi2ELb0ELb0EN7cutlass6half_tE19Flash_kernel_traitsILi128ELi64ELi128ELi8ES3_EELb0ELb0ELb1ELb0ELb0ELb0ELb0EEEvNS_16Flash_bwd_paramsE,"aw",@nobits
	.sectionflags	@""
	.align	16
	.zero		1024


//--------------------- .nv.shared._ZN5flash44flash_bwd_dq_dk_dv_loop_seqk_parallel_kernelI23Flash_bwd_kernel_traitsILi128ELi64ELi128ELi8ELi2ELi4ELi2ELb0ELb0EN7cutlass6half_tE19Flash_kernel_traitsILi128ELi64ELi128ELi8ES3_EELb0ELb0ELb0ELb0ELb1ELb1ELb0EEEvNS_16Flash_bwd_paramsE --------------------------
	.section	.nv.shared._ZN5flash44flash_bwd_dq_dk_dv_loop_seqk_parallel_kernelI23Flash_bwd_kernel_traitsILi128ELi64ELi128ELi8ELi2ELi4ELi2ELb0ELb0EN7cutlass6half_tE19Flash_kernel_traitsILi128ELi64ELi128ELi8ES3_EELb0ELb0ELb0ELb0ELb1ELb1ELb0EEEvNS_16Flash_bwd_paramsE,"aw",@nobits
	.sectionflags	@""
	.align	16
	.zero		1024


//--------------------- .nv.shared._ZN5flash44flash_bwd_dq_dk_dv_loop_seqk_parallel_kernelI23Flash_bwd_kernel_traitsILi128ELi64ELi128ELi8ELi2ELi4ELi2ELb0ELb0EN7cutlass6half_tE19Flash_kernel_traitsILi128ELi64ELi128ELi8ES3_EELb0ELb0ELb0ELb1ELb0ELb0ELb0EEEvNS_16Flash_bwd_paramsE --------------------------
	.section	.nv.shared._ZN5flash44flash_bwd_dq_dk_dv_loop_seqk_parallel_kernelI23Flash_bwd_kernel_traitsILi128ELi64ELi128ELi8ELi2ELi4ELi2ELb0ELb0EN7cutlass6half_tE19Flash_kernel_traitsILi128ELi64ELi128ELi8ES3_EELb0ELb0ELb0ELb1ELb0ELb0ELb0EEEvNS_16Flash_bwd_paramsE,"aw",@nobits
	.sectionflags	@""
	.align	16
	.zero		1024


//--------------------- .nv.shared._ZN5flash44flash_bwd_dq_dk_dv_loop_seqk_parallel_kernelI23Flash_bwd_kernel_traitsILi128ELi64ELi128ELi8ELi2ELi4ELi2ELb0ELb0EN7cutlass6half_tE19Flash_kernel_traitsILi128ELi64ELi128ELi8ES3_EELb0ELb0ELb1ELb0ELb0ELb1ELb0EEEvNS_16Flash_bwd_paramsE --------------------------
	.section	.nv.shared._ZN5flash44flash_bwd_dq_dk_dv_loop_seqk_parallel_kernelI23Flash_bwd_kernel_traitsILi128ELi64ELi128ELi8ELi2ELi4ELi2ELb0ELb0EN7cutlass6half_tE19Flash_kernel_traitsILi128ELi64ELi128ELi8ES3_EELb0ELb0ELb1ELb0ELb0ELb1ELb0EEEvNS_16Flash_bwd_paramsE,"aw",@nobits
	.sectionflags	@""
	.align	16
	.zero		1024


//--------------------- .nv.shared._ZN5flash44flash_bwd_dq_dk_dv_loop_seqk_parallel_kernelI23Flash_bwd_kernel_traitsILi128ELi64ELi128ELi8ELi2ELi4ELi2ELb0ELb0EN7cutlass6half_tE19Flash_kernel_traitsILi128ELi64ELi128ELi8ES3_EELb0ELb0ELb1ELb1ELb0ELb0ELb0EEEvNS_16Flash_bwd_paramsE --------------------------
	.section	.nv.shared._ZN5flash44flash_bwd_dq_dk_dv_loop_seqk_parallel_kernelI23Flash_bwd_kernel_traitsILi128ELi64ELi128ELi8ELi2ELi4ELi2ELb0ELb0EN7cutlass6half_tE19Flash_kernel_traitsILi128ELi64ELi128ELi8ES3_EELb0ELb0ELb1ELb1ELb0ELb0ELb0EEEvNS_16Flash_bwd_paramsE,"aw",@nobits
	.sectionflags	@""
	.align	16
	.zero		1024


//--------------------- .nv.shared._ZN5flash27flash_bwd_convert_dq_kernelI23Flash_bwd_kernel_traitsILi128ELi64ELi64ELi8ELi4ELi2ELi2ELb1ELb0EN7cutlass6half_tE19Flash_kernel_traitsILi128ELi64ELi64ELi8ES3_EEEEvNS_16Flash_bwd_paramsEi --------------------------
	.section	.nv.shared._ZN5flash27flash_bwd_convert_dq_kernelI23Flash_bwd_kernel_traitsILi128ELi64ELi64ELi8ELi4ELi2ELi2ELb1ELb0EN7cutlass6half_tE19Flash_kernel_traitsILi128ELi64ELi64ELi8ES3_EEEEvNS_16Flash_bwd_paramsEi,"aw",@nobits
	.sectionflags	@""
	.align	16
	.zero		1024


//--------------------- .nv.shared._ZN5flash44flash_bwd_dq_dk_dv_loop_seqk_parallel_kernelI23Flash_bwd_kernel_traitsILi128ELi64ELi64ELi8ELi4ELi2ELi2ELb1ELb0EN7cutlass6half_tE19Flash_kernel_traitsILi128ELi64ELi64ELi8ES3_EELb1ELb0ELb0ELb0ELb0ELb1ELb0EEEvNS_16Flash_bwd_paramsE --------------------------
	.section	.nv.shared._ZN5flash44flash_bwd_dq_dk_dv_loop_seqk_parallel_kernelI23Flash_bwd_kernel_traitsILi128ELi64ELi64ELi8ELi4ELi2ELi2ELb1ELb0EN7cutlass6half_tE19Flash_kernel_traitsILi128ELi64ELi64ELi8ES3_EELb1ELb0ELb0ELb0ELb0ELb1ELb0EEEvNS_16Flash_bwd_paramsE,"aw",@nobits
	.sectionflags	@""
	.align	16
	.zero		1024


//--------------------- .nv.shared._ZN5flash44flash_bwd_dq_dk_dv_loop_seqk_parallel_kernelI23Flash_bwd_kernel_traitsILi128ELi64ELi64ELi8ELi4ELi2ELi2ELb1ELb0EN7cutlass6half_tE19Flash_kernel_traitsILi128ELi64ELi64ELi8ES3_EELb0ELb0ELb0ELb0ELb0ELb1ELb1EEEvNS_16Flash_bwd_paramsE --------------------------
	.section	.nv.shared._ZN5flash44flash_bwd_dq_dk_dv_loop_seqk_parallel_kernelI23Flash_bwd_kernel_traitsILi128ELi64ELi64ELi8ELi4ELi2ELi2ELb1ELb0EN7cutlass6half_tE19Flash_kernel_traitsILi128ELi64ELi64ELi8ES3_EELb0ELb0ELb0ELb0ELb0ELb1ELb1EEEvNS_16Flash_bwd_paramsE,"aw",@nobits
	.sectionflags	@""
	.align	16
	.zero		1024


//--------------------- .nv.shared._ZN5flash44flash_bwd_dq_dk_dv_loop_seqk_parallel_kernelI23Flash_bwd_kernel_traitsILi128ELi64ELi64ELi8ELi4ELi2ELi2ELb1ELb0EN7cutlass6half_tE19Flash_kernel_traitsILi128ELi64ELi64ELi8ES3_EELb1ELb0ELb0ELb0ELb0ELb0ELb0EEEvNS_16Flash_bwd_paramsE --------------------------
	.section	.nv.shared._ZN5flash44flash_bwd_dq_dk_dv_loop_seqk_parallel_kernelI23Flash_bwd_kernel_traitsILi128ELi64ELi64ELi8ELi4ELi2ELi2ELb1ELb0EN7cutlass6half_tE19Flash_kernel_traitsILi128ELi64ELi64ELi8ES3_EELb1ELb0ELb0ELb0ELb0ELb0ELb0EEEvNS_16Flash_bwd_paramsE,"aw",@nobits
	.sectionflags	@""
	.align	16
	.zero		1024


//--------------------- .nv.shared._ZN5flash44flash_bwd_dq_dk_dv_loop_seqk_parallel_kernelI23Flash_bwd_kernel_traitsILi128ELi64ELi64ELi8ELi4ELi2ELi2ELb1ELb0EN7cutlass6half_tE19Flash_kernel_traitsILi128ELi64ELi64ELi8ES3_EELb0ELb0ELb0ELb0ELb0ELb0ELb1EEEvNS_16Flash_bwd_paramsE --------------------------
	.section	.nv.shared._ZN5flash44flash_bwd_dq_dk_dv_loop_seqk_parallel_kernelI23Flash_bwd_kernel_traitsILi128ELi64ELi64ELi8ELi4ELi2ELi2ELb1ELb0EN7cutlass6half_tE19Flash_kernel_traitsILi128ELi64ELi64ELi8ES3_EELb0ELb0ELb0ELb0ELb0ELb0ELb1EEEvNS_16Flash_bwd_paramsE,"aw",@nobits
	.sectionflags	@""
	.align	16
	.zero		1024


//--------------------- .nv.shared._ZN5flash44flash_bwd_dq_dk_dv_loop_seqk_parallel_kernelI23Flash_bwd_kernel_traitsILi128ELi64ELi64ELi8ELi4ELi2ELi2ELb1ELb0EN7cutlass6half_tE19Flash_kernel_traitsILi128ELi64ELi64ELi8ES3_EELb1ELb0ELb1ELb0ELb0ELb0ELb0EEEvNS_16Flash_bwd_paramsE --------------------------
	.section	.nv.shared._ZN5flash44flash_bwd_dq_dk_dv_loop_seqk_parallel_kernelI23Flash_bwd_kernel_traitsILi128ELi64ELi64ELi8ELi4ELi2ELi2ELb1ELb0EN7cutlass6half_tE19Flash_kernel_traitsILi128ELi64ELi64ELi8ES3_EELb1ELb0ELb1ELb0ELb0ELb0ELb0EEEvNS_16Flash_bwd_paramsE,"aw",@nobits
	.sectionflags	@""
	.align	16
	.zero		1024


//--------------------- .nv.shared._ZN5flash44flash_bwd_dq_dk_dv_loop_seqk_parallel_kernelI23Flash_bwd_kernel_traitsILi128ELi64ELi64ELi8ELi4ELi2ELi2ELb1ELb0EN7cutlass6half_tE19Flash_kernel_traitsILi128ELi64ELi64ELi8ES3_EELb0ELb0ELb1ELb0ELb0ELb0ELb1EEEvNS_16Flash_bwd_paramsE --------------------------
	.section	.nv.shared._ZN5flash44flash_bwd_dq_dk_dv_loop_seqk_parallel_kernelI23Flash_bwd_kernel_traitsILi128ELi64ELi64ELi8ELi4ELi2ELi2ELb1ELb0EN7cutlass6half_tE19Flash_kernel_traitsILi128ELi64ELi64ELi8ES3_EELb0ELb0ELb1ELb0ELb0ELb0ELb1EEEvNS_16Flash_bwd_paramsE,"aw",@nobits
	.sectionflags	@""
	.align	16
	.zero		1024


//--------------------- .nv.shared._ZN5flash44flash_bwd_dq_dk_dv_loop_seqk_parallel_kernelI23Flash_bwd_kernel_traitsILi128ELi64ELi64ELi8ELi4ELi2ELi2ELb1ELb0EN7cutlass6half_tE19Flash_kernel_traitsILi128ELi64ELi64ELi8ES3_EELb1ELb0ELb0ELb0ELb1ELb1ELb0EEEvNS_16Flash_bwd_paramsE --------------------------
	.section	.nv.shared._ZN5flash44flash_bwd_dq_dk_dv_loop_seqk_parallel_kernelI23Flash_bwd_kernel_traitsILi128ELi64ELi64ELi8ELi4ELi2ELi2ELb1ELb0EN7cutlass6half_tE19Flash_kernel_traitsILi128ELi64ELi64ELi8ES3_EELb1ELb0ELb0ELb0ELb1ELb1ELb0EEEvNS_16Flash_bwd_paramsE,"aw",@nobits
	.sectionflags	@""
	.align	16
	.zero		1024


//--------------------- .nv.shared._ZN5flash44flash_bwd_dq_dk_dv_loop_seqk_parallel_kernelI23Flash_bwd_kernel_traitsILi128ELi64ELi64ELi8ELi4ELi2ELi2ELb1ELb0EN7cutlass6half_tE19Flash_kernel_traitsILi128ELi64ELi64ELi8ES3_EELb0ELb0ELb0ELb0ELb1ELb1ELb1EEEvNS_16Flash_bwd_paramsE --------------------------
	.section	.nv.shared._ZN5flash44flash_bwd_dq_dk_dv_loop_seqk_parallel_kernelI23Flash_bwd_kernel_traitsILi128ELi64ELi64ELi8ELi4ELi2ELi2ELb1ELb0EN7cutlass6half_tE19Flash_kernel_traitsILi128ELi64ELi64ELi8ES3_EELb0ELb0ELb0ELb0ELb1ELb1ELb1EEEvNS_16Flash_bwd_paramsE,"aw",@nobits
	.sectionflags	@""
	.align	16
	.zero		1024


//--------------------- .nv.shared._ZN5flash44flash_bwd_dq_dk_dv_loop_seqk_parallel_kernelI23Flash_bwd_kernel_traitsILi128ELi64ELi64ELi8ELi4ELi2ELi2ELb1ELb0EN7cutlass6half_tE19Flash_kernel_traitsILi128ELi64ELi64ELi8ES3_EELb1ELb0ELb0ELb1ELb0ELb0ELb0EEEvNS_16Flash_bwd_paramsE --------------------------
	.section	.nv.shared._ZN5flash44flash_bwd_dq_dk_dv_loop_seqk_parallel_kernelI23Flash_bwd_kernel_traitsILi128ELi64ELi64ELi8ELi4ELi2ELi2ELb1ELb0EN7cutlass6half_tE19Flash_kernel_traitsILi128ELi64ELi64ELi8ES3_EELb1ELb0ELb0ELb1ELb0ELb0ELb0EEEvNS_16Flash_bwd_paramsE,"aw",@nobits
	.sectionflags	@""
	.align	16
	.zero		1024


//--------------------- .nv.shared._ZN5flash44flash_bwd_dq_dk_dv_loop_seqk_parallel_kernelI23Flash_bwd_kernel_traitsILi128ELi64ELi64ELi8ELi4ELi2ELi2ELb1ELb0EN7cutlass6half_tE19Flash_kernel_traitsILi128ELi64ELi64ELi8ES3_EELb0ELb0ELb0ELb1ELb0ELb0ELb1EEEvNS_16Flash_bwd_paramsE --------------------------
	.section	.nv.shared._ZN5flash44flash_bwd_dq_dk_dv_loop_seqk_parallel_kernelI23Flash_bwd_kernel_traitsILi128ELi64ELi64ELi8ELi4ELi2ELi2ELb1ELb0EN7cutlass6half_tE19Flash_kernel_traitsILi128ELi64ELi64ELi8ES3_EELb0ELb0ELb0ELb1ELb0ELb0ELb1EEEvNS_16Flash_bwd_paramsE,"aw",@nobits
	.sectionflags	@""
	.align	16
	.zero		1024


//--------------------- .nv.shared._ZN5flash44flash_bwd_dq_dk_dv_loop_seqk_parallel_kernelI23Flash_bwd_kernel_traitsILi128ELi64ELi64ELi8ELi4ELi2ELi2ELb1ELb0EN7cutlass6half_tE19Flash_kernel_traitsILi128ELi64ELi64ELi8ES3_EELb1ELb0ELb1ELb0ELb0ELb1ELb0EEEvNS_16Flash_bwd_paramsE --------------------------
	.section	.nv.shared._ZN5flash44flash_bwd_dq_dk_dv_loop_seqk_parallel_kernelI23Flash_bwd_kernel_traitsILi128ELi64ELi64ELi8ELi4ELi2ELi2ELb1ELb0EN7cutlass6half_tE19Flash_kernel_traitsILi128ELi64ELi64ELi8ES3_EELb1ELb0ELb1ELb0ELb0ELb1ELb0EEEvNS_16Flash_bwd_paramsE,"aw",@nobits
	.sectionflags	@""
	.align	16
	.zero		1024


//--------------------- .nv.shared._ZN5flash44flash_bwd_dq_dk_dv_loop_seqk_parallel_kernelI23Flash_bwd_kernel_traitsILi128ELi64ELi64ELi8ELi4ELi2ELi2ELb1ELb0EN7cutlass6half_tE19Flash_kernel_traitsILi128ELi64ELi64ELi8ES3_EELb0ELb0ELb1ELb0ELb0ELb1ELb1EEEvNS_16Flash_bwd_paramsE --------------------------
	.section	.nv.shared._ZN5flash44flash_bwd_dq_dk_dv_loop_seqk_parallel_kernelI23Flash_bwd_kernel_traitsILi128ELi64ELi64ELi8ELi4ELi2ELi2ELb1ELb0EN7cutlass6half_tE19Flash_kernel_traitsILi128ELi64ELi64ELi8ES3_EELb0ELb0ELb1ELb0ELb0ELb1ELb1EEEvNS_16Flash_bwd_paramsE,"aw",@nobits
	.sectionflags	@""
	.align	16
	.zero		1024


//--------------------- .nv.shared._ZN5flash44flash_bwd_dq_dk_dv_loop_seqk_parallel_kernelI23Flash_bwd_kernel_traitsILi128ELi64ELi64ELi8ELi4ELi2ELi2ELb1ELb0EN7cutlass6half_tE19Flash_kernel_traitsILi128ELi64ELi64ELi8ES3_EELb1ELb0ELb1ELb1ELb0ELb0ELb0EEEvNS_16Flash_bwd_paramsE --------------------------
	.section	.nv.shared._ZN5flash44flash_bwd_dq_dk_dv_loop_seqk_parallel_kernelI23Flash_bwd_kernel_traitsILi128ELi64ELi64ELi8ELi4ELi2ELi2ELb1ELb0EN7cutlass6half_tE19Flash_kernel_traitsILi128ELi64ELi64ELi8ES3_EELb1ELb0ELb1ELb1ELb0ELb0ELb0EEEvNS_16Flash_bwd_paramsE,"aw",@nobits
	.sectionflags	@""
	.align	16
	.zero		1024


//--------------------- .nv.shared._ZN5flash44flash_bwd_dq_dk_dv_loop_seqk_parallel_kernelI23Flash_bwd_kernel_traitsILi128ELi64ELi64ELi8ELi4ELi2ELi2ELb1ELb0EN7cutlass6half_tE19Flash_kernel_traitsILi128ELi64ELi64ELi8ES3_EELb0ELb0ELb1ELb1ELb0ELb0ELb1EEEvNS_16Flash_bwd_paramsE --------------------------
	.section	.nv.shared._ZN5flash44flash_bwd_dq_dk_dv_loop_seqk_parallel_kernelI23Flash_bwd_kernel_traitsILi128ELi64ELi64ELi8ELi4ELi2ELi2ELb1ELb0EN7cutlass6half_tE19Flash_kernel_traitsILi128ELi64ELi64ELi8ES3_EELb0ELb0ELb1ELb1ELb0ELb0ELb1EEEvNS_16Flash_bwd_paramsE,"aw",@nobits
	.sectionflags	@""
	.align	16
	.zero		1024


//--------------------- .nv.shared._ZN5flash25flash_bwd_dot_do_o_kernelILb0E23Flash_bwd_kernel_traitsILi128ELi64ELi64ELi8ELi4ELi2ELi2ELb1ELb0EN7cutlass6half_tE19Flash_kernel_traitsILi128ELi64ELi64ELi8ES3_EEEEvNS_16Flash_bwd_paramsE --------------------------
	.section	.nv.shared._ZN5flash25flash_bwd_dot_do_o_kernelILb0E23Flash_bwd_kernel_traitsILi128ELi64ELi64ELi8ELi4ELi2ELi2ELb1ELb0EN7cutlass6half_tE19Flash_kernel_traitsILi128ELi64ELi64ELi8ES3_EEEEvNS_16Flash_bwd_paramsE,"aw",@nobits
	.sectionflags	@""
	.align	16
	.zero		1024


//--------------------- .nv.shared._ZN5flash25flash_bwd_dot_do_o_kernelILb1E23Flash_bwd_kernel_traitsILi128ELi64ELi64ELi8ELi4ELi2ELi2ELb1ELb0EN7cutlass6half_tE19Flash_kernel_traitsILi128ELi64ELi64ELi8ES3_EEEEvNS_16Flash_bwd_paramsE --------------------------
	.section	.nv.shared._ZN5flash25flash_bwd_dot_do_o_kernelILb1E23Flash_bwd_kernel_traitsILi128ELi64ELi64ELi8ELi4ELi2ELi2ELb1ELb0EN7cutlass6half_tE19Flash_kernel_traitsILi128ELi64ELi64ELi8ES3_EEEEvNS_16Flash_bwd_paramsE,"aw",@nobits
	.sectionflags	@""
	.align	16
	.zero		1024


//--------------------- .nv.shared._ZN5flash27flash_bwd_convert_dq_kernelI23Flash_bwd_kernel_traitsILi128ELi64ELi128ELi8ELi2ELi4ELi2ELb0ELb0EN7cutlass6half_tE19Flash_kernel_traitsILi128ELi64ELi128ELi8ES3_EEEEvNS_16Flash_bwd_paramsEi --------------------------
	.section	.nv.shared._ZN5flash27flash_bwd_convert_dq_kernelI23Flash_bwd_kernel_traitsILi128ELi64ELi128ELi8ELi2ELi4ELi2ELb0ELb0EN7cutlass6half_tE19Flash_kernel_traitsILi128ELi64ELi128ELi8ES3_EEEEvNS_16Flash_bwd_paramsEi,"aw",@nobits
	.sectionflags	@""
	.align	16
	.zero		1024


//--------------------- .nv.shared._ZN5flash44flash_bwd_dq_dk_dv_loop_seqk_parallel_kernelI23Flash_bwd_kernel_traitsILi128ELi64ELi128ELi8ELi2ELi4ELi2ELb0ELb0EN7cutlass6half_tE19Flash_kernel_traitsILi128ELi64ELi128ELi8ES3_EELb1ELb0ELb0ELb0ELb0ELb1ELb0EEEvNS_16Flash_bwd_paramsE --------------------------
	.section	.nv.shared._ZN5flash44flash_bwd_dq_dk_dv_loop_seqk_parallel_kernelI23Flash_bwd_kernel_traitsILi128ELi64ELi128ELi8ELi2ELi4ELi2ELb0ELb0EN7cutlass6half_tE19Flash_kernel_traitsILi128ELi64ELi128ELi8ES3_EELb1ELb0ELb0ELb0ELb0ELb1ELb0EEEvNS_16Flash_bwd_paramsE,"aw",@nobits
	.sectionflags	@""
	.align	16
	.zero		1024


//--------------------- .nv.shared._ZN5flash44flash_bwd_dq_dk_dv_loop_seqk_parallel_kernelI23Flash_bwd_kernel_traitsILi128ELi64ELi128ELi8ELi2ELi4ELi2ELb0ELb0EN7cutlass6half_tE19Flash_kernel_traitsILi128ELi64ELi128ELi8ES3_EELb0ELb0ELb0ELb0ELb0ELb1ELb1EEEvNS_16Flash_bwd_paramsE --------------------------
	.section	.nv.shared._ZN5flash44flash_bwd_dq_dk_dv_loop_seqk_parallel_kernelI23Flash_bwd_kernel_traitsILi128ELi64ELi128ELi8ELi2ELi4ELi2ELb0ELb0EN7cutlass6half_tE19Flash_kernel_traitsILi128ELi64ELi128ELi8ES3_EELb0ELb0ELb0ELb0ELb0ELb1ELb1EEEvNS_16Flash_bwd_paramsE,"aw",@nobits
	.sectionflags	@""
	.align	16
	.zero		1024


//--------------------- .nv.shared._ZN5flash44flash_bwd_dq_dk_dv_loop_seqk_parallel_kernelI23Flash_bwd_kernel_traitsILi128ELi64ELi128ELi8ELi2ELi4ELi2ELb0ELb0EN7cutlass6half_tE19Flash_kernel_traitsILi128ELi64ELi128ELi8ES3_EELb1ELb0ELb0ELb0ELb0ELb0ELb0EEEvNS_16Flash_bwd_paramsE --------------------------
	.section	.nv.shared._ZN5flash44flash_bwd_dq_dk_dv_loop_seqk_parallel_kernelI23Flash_bwd_kernel_traitsILi128ELi64ELi128ELi8ELi2ELi4ELi2ELb0ELb0EN7cutlass6half_tE19Flash_kernel_traitsILi128ELi64ELi128ELi8ES3_EELb1ELb0ELb0ELb0ELb0ELb0ELb0EEEvNS_16Flash_bwd_paramsE,"aw",@nobits
	.sectionflags	@""
	.align	16
	.zero		1024


//--------------------- .nv.shared._ZN5flash44flash_bwd_dq_dk_dv_loop_seqk_parallel_kernelI23Flash_bwd_kernel_traitsILi128ELi64ELi128ELi8ELi2ELi4ELi2ELb0ELb0EN7cutlass6half_tE19Flash_kernel_traitsILi128ELi64ELi128ELi8ES3_EELb0ELb0ELb0ELb0ELb0ELb0ELb1EEEvNS_16Flash_bwd_paramsE --------------------------
	.section	.nv.shared._ZN5flash44flash_bwd_dq_dk_dv_loop_seqk_parallel_kernelI23Flash_bwd_kernel_traitsILi128ELi64ELi128ELi8ELi2ELi4ELi2ELb0ELb0EN7cutlass6half_tE19Flash_kernel_traitsILi128ELi64ELi128ELi8ES3_EELb0ELb0ELb0ELb0ELb0ELb0ELb1EEEvNS_16Flash_bwd_paramsE,"aw",@nobits
	.sectionflags	@""
	.align	16
	.zero		1024


//--------------------- .nv.shared._ZN5flash44flash_bwd_dq_dk_dv_loop_seqk_parallel_kernelI23Flash_bwd_kernel_traitsILi128ELi64ELi128ELi8ELi2ELi4ELi2ELb0ELb0EN7cutlass6half_tE19Flash_kernel_traitsILi128ELi64ELi128ELi8ES3_EELb1ELb0ELb1ELb0ELb0ELb0ELb0EEEvNS_16Flash_bwd_paramsE --------------------------
	.section	.nv.shared._ZN5flash44flash_bwd_dq_dk_dv_loop_seqk_parallel_kernelI23Flash_bwd_kernel_traitsILi128ELi64ELi128ELi8ELi2ELi4ELi2ELb0ELb0EN7cutlass6half_tE19Flash_kernel_traitsILi128ELi64ELi128ELi8ES3_EELb1ELb0ELb1ELb0ELb0ELb0ELb0EEEvNS_16Flash_bwd_paramsE,"aw",@nobits
	.sectionflags	@""
	.align	16
	.zero		1024


//--------------------- .nv.shared._ZN5flash44flash_bwd_dq_dk_dv_loop_seqk_parallel_kernelI23Flash_bwd_kernel_traitsILi128ELi64ELi128ELi8ELi2ELi4ELi2ELb0ELb0EN7cutlass6half_tE19Flash_kernel_traitsILi128ELi64ELi128ELi8ES3_EELb0ELb0ELb1ELb0ELb0ELb0ELb1EEEvNS_16Flash_bwd_paramsE --------------------------
	.section	.nv.shared._ZN5flash44flash_bwd_dq_dk_dv_loop_seqk_parallel_kernelI23Flash_bwd_kernel_traitsILi128ELi64ELi128ELi8ELi2ELi4ELi2ELb0ELb0EN7cutlass6half_tE19Flash_kernel_traitsILi128ELi64ELi128ELi8ES3_EELb0ELb0ELb1ELb0ELb0ELb0ELb1EEEvNS_16Flash_bwd_paramsE,"aw",@nobits
	.sectionflags	@""
	.align	16
	.zero		1024


//--------------------- .nv.shared._ZN5flash44flash_bwd_dq_dk_dv_loop_seqk_parallel_kernelI23Flash_bwd_kernel_traitsILi128ELi64ELi128ELi8ELi2ELi4ELi2ELb0ELb0EN7cutlass6half_tE19Flash_kernel_traitsILi128ELi64ELi128ELi8ES3_EELb1ELb0ELb0ELb0ELb1ELb1ELb0EEEvNS_16Flash_bwd_paramsE --------------------------
	.section	.nv.shared._ZN5flash44flash_bwd_dq_dk_dv_loop_seqk_parallel_kernelI23Flash_bwd_kernel_traitsILi128ELi64ELi128ELi8ELi2ELi4ELi2ELb0ELb0EN7cutlass6half_tE19Flash_kernel_traitsILi128ELi64ELi128ELi8ES3_EELb1ELb0ELb0ELb0ELb1ELb1ELb0EEEvNS_16Flash_bwd_paramsE,"aw",@nobits
	.sectionflags	@""
	.align	16
	.zero		1024


//--------------------- .nv.shared._ZN5flash44flash_bwd_dq_dk_dv_loop_seqk_parallel_kernelI23Flash_bwd_kernel_traitsILi128ELi64ELi128ELi8ELi2ELi4ELi2ELb0ELb0EN7cutlass6half_tE19Flash_kernel_traitsILi128ELi64ELi128ELi8ES3_EELb0ELb0ELb0ELb0ELb1ELb1ELb1EEEvNS_16Flash_bwd_paramsE --------------------------
	.section	.nv.shared._ZN5flash44flash_bwd_dq_dk_dv_loop_seqk_parallel_kernelI23Flash_bwd_kernel_traitsILi128ELi64ELi128ELi8ELi2ELi4ELi2ELb0ELb0EN7cutlass6half_tE19Flash_kernel_traitsILi128ELi64ELi128ELi8ES3_EELb0ELb0ELb0ELb0ELb1ELb1ELb1EEEvNS_16Flash_bwd_paramsE,"aw",@nobits
	.sectionflags	@""
	.align	16
	.zero		1024


//--------------------- .nv.shared._ZN5flash44flash_bwd_dq_dk_dv_loop_seqk_parallel_kernelI23Flash_bwd_kernel_traitsILi128ELi64ELi128ELi8ELi2ELi4ELi2ELb0ELb0EN7cutlass6half_tE19Flash_kernel_traitsILi128ELi64ELi128ELi8ES3_EELb1ELb0ELb0ELb1ELb0ELb0ELb0EEEvNS_16Flash_bwd_paramsE --------------------------
	.section	.nv.shared._ZN5flash44flash_bwd_dq_dk_dv_loop_seqk_parallel_kernelI23Flash_bwd_kernel_traitsILi128ELi64ELi128ELi8ELi2ELi4ELi2ELb0ELb0EN7cutlass6half_tE19Flash_kernel_traitsILi128ELi64ELi128ELi8ES3_EELb1ELb0ELb0ELb1ELb0ELb0ELb0EEEvNS_16Flash_bwd_paramsE,"aw",@nobits
	.sectionflags	@""
	.align	16
	.zero		1024


//--------------------- .nv.shared._ZN5flash44flash_bwd_dq_dk_dv_loop_seqk_parallel_kernelI23Flash_bwd_kernel_traitsILi128ELi64ELi128ELi8ELi2ELi4ELi2ELb0ELb0EN7cutlass6half_tE19Flash_kernel_traitsILi128ELi64ELi128ELi8ES3_EELb0ELb0ELb0ELb1ELb0ELb0ELb1EEEvNS_16Flash_bwd_paramsE --------------------------
	.section	.nv.shared._ZN5flash44flash_bwd_dq_dk_dv_loop_seqk_parallel_kernelI23Flash_bwd_kernel_traitsILi128ELi64ELi128ELi8ELi2ELi4ELi2ELb0ELb0EN7cutlass6half_tE19Flash_kernel_traitsILi128ELi64ELi128ELi8ES3_EELb0ELb0ELb0ELb1ELb0ELb0ELb1EEEvNS_16Flash_bwd_paramsE,"aw",@nobits
	.sectionflags	@""
	.align	16
	.zero		1024


//--------------------- .nv.shared._ZN5flash44flash_bwd_dq_dk_dv_loop_seqk_parallel_kernelI23Flash_bwd_kernel_traitsILi128ELi64ELi128ELi8ELi2ELi4ELi2ELb0ELb0EN7cutlass6half_tE19Flash_kernel_traitsILi128ELi64ELi128ELi8ES3_EELb1ELb0ELb1ELb0ELb0ELb1ELb0EEEvNS_16Flash_bwd_paramsE --------------------------
	.section	.nv.shared._ZN5flash44flash_bwd_dq_dk_dv_loop_seqk_parallel_kernelI23Flash_bwd_kernel_traitsILi128ELi64ELi128ELi8ELi2ELi4ELi2ELb0ELb0EN7cutlass6half_tE19Flash_kernel_traitsILi128ELi64ELi128ELi8ES3_EELb1ELb0ELb1ELb0ELb0ELb1ELb0EEEvNS_16Flash_bwd_paramsE,"aw",@nobits
	.sectionflags	@""
	.align	16
	.zero		1024


//--------------------- .nv.shared._ZN5flash44flash_bwd_dq_dk_dv_loop_seqk_parallel_kernelI23Flash_bwd_kernel_traitsILi128ELi64ELi128ELi8ELi2ELi4ELi2ELb0ELb0EN7cutlass6half_tE19Flash_kernel_traitsILi128ELi64ELi128ELi8ES3_EELb0ELb0ELb1ELb0ELb0ELb1ELb1EEEvNS_16Flash_bwd_paramsE --------------------------
	.section	.nv.shared._ZN5flash44flash_bwd_dq_dk_dv_loop_seqk_parallel_kernelI23Flash_bwd_kernel_traitsILi128ELi64ELi128ELi8ELi2ELi4ELi2ELb0ELb0EN7cutlass6half_tE19Flash_kernel_traitsILi128ELi64ELi128ELi8ES3_EELb0ELb0ELb1ELb0ELb0ELb1ELb1EEEvNS_16Flash_bwd_paramsE,"aw",@nobits
	.sectionflags	@""
	.align	16
	.zero		1024


//--------------------- .nv.shared._ZN5flash44flash_bwd_dq_dk_dv_loop_seqk_parallel_kernelI23Flash_bwd_kernel_traitsILi128ELi64ELi128ELi8ELi2ELi4ELi2ELb0ELb0EN7cutlass6half_tE19Flash_kernel_traitsILi128ELi64ELi128ELi8ES3_EELb1ELb0ELb1ELb1ELb0ELb0ELb0EEEvNS_16Flash_bwd_paramsE --------------------------
	.section	.nv.shared._ZN5flash44flash_bwd_dq_dk_dv_loop_seqk_parallel_kernelI23Flash_bwd_kernel_traitsILi128ELi64ELi128ELi8ELi2ELi4ELi2ELb0ELb0EN7cutlass6half_tE19Flash_kernel_traitsILi128ELi64ELi128ELi8ES3_EELb1ELb0ELb1ELb1ELb0ELb0ELb0EEEvNS_16Flash_bwd_paramsE,"aw",@nobits
	.sectionflags	@""
	.align	16
	.zero		1024


//--------------------- .nv.shared._ZN5flash44flash_bwd_dq_dk_dv_loop_seqk_parallel_kernelI23Flash_bwd_kernel_traitsILi128ELi64ELi128ELi8ELi2ELi4ELi2ELb0ELb0EN7cutlass6half_tE19Flash_kernel_traitsILi128ELi64ELi128ELi8ES3_EELb0ELb0ELb1ELb1ELb0ELb0ELb1EEEvNS_16Flash_bwd_paramsE --------------------------
	.section	.nv.shared._ZN5flash44flash_bwd_dq_dk_dv_loop_seqk_parallel_kernelI23Flash_bwd_kernel_traitsILi128ELi64ELi128ELi8ELi2ELi4ELi2ELb0ELb0EN7cutlass6half_tE19Flash_kernel_traitsILi128ELi64ELi128ELi8ES3_EELb0ELb0ELb1ELb1ELb0ELb0ELb1EEEvNS_16Flash_bwd_paramsE,"aw",@nobits
	.sectionflags	@""
	.align	16
	.zero		1024


//--------------------- .nv.shared._ZN5flash25flash_bwd_dot_do_o_kernelILb0E23Flash_bwd_kernel_traitsILi128ELi64ELi128ELi8ELi2ELi4ELi2ELb0ELb0EN7cutlass6half_tE19Flash_kernel_traitsILi128ELi64ELi128ELi8ES3_EEEEvNS_16Flash_bwd_paramsE --------------------------
	.section	.nv.shared._ZN5flash25flash_bwd_dot_do_o_kernelILb0E23Flash_bwd_kernel_traitsILi128ELi64ELi128ELi8ELi2ELi4ELi2ELb0ELb0EN7cutlass6half_tE19Flash_kernel_traitsILi128ELi64ELi128ELi8ES3_EEEEvNS_16Flash_bwd_paramsE,"aw",@nobits
	.sectionflags	@""
	.align	16
	.zero		1024


//--------------------- .nv.shared._ZN5flash25flash_bwd_dot_do_o_kernelILb1E23Flash_bwd_kernel_traitsILi128ELi64ELi128ELi8ELi2ELi4ELi2ELb0ELb0EN7cutlass6half_tE19Flash_kernel_traitsILi128ELi64ELi128ELi8ES3_EEEEvNS_16Flash_bwd_paramsE --------------------------
	.section	.nv.shared._ZN5flash25flash_bwd_dot_do_o_kernelILb1E23Flash_bwd_kernel_traitsILi128ELi64ELi128ELi8ELi2ELi4ELi2ELb0ELb0EN7cutlass6half_tE19Flash_kernel_traitsILi128ELi64ELi128ELi8ES3_EEEEvNS_16Flash_bwd_paramsE,"aw",@nobits
	.sectionflags	@""
	.align	16
	.zero		1024


//--------------------- .nv.constant0._ZN5flash44flash_bwd_dq_dk_dv_loop_seqk_parallel_kernelI23Flash_bwd_kernel_traitsILi128ELi64ELi64ELi8ELi4ELi2ELi2ELb1ELb0EN7cutlass6half_tE19Flash_kernel_traitsILi128ELi64ELi64ELi8ES3_EELb0ELb0ELb0ELb0ELb0ELb1ELb0EEEvNS_16Flash_bwd_paramsE --------------------------
	.section	.nv.constant0._ZN5flash44flash_bwd_dq_dk_dv_loop_seqk_parallel_kernelI23Flash_bwd_kernel_traitsILi128ELi64ELi64ELi8ELi4ELi2ELi2ELb1ELb0EN7cutlass6half_tE19Flash_kernel_traitsILi128ELi64ELi64ELi8ES3_EELb0ELb0ELb0ELb0ELb0ELb1ELb0EEEvNS_16Flash_bwd_paramsE,"a",@progbits
	.sectionflags	@""
	.align	4
.nv.constant0._ZN5flash44flash_bwd_dq_dk_dv_loop_seqk_parallel_kernelI23Flash_bwd_kernel_traitsILi128ELi64ELi64ELi8ELi4ELi2ELi2ELb1ELb0EN7cutlass6half_tE19Flash_kernel_traitsILi128ELi64ELi64ELi8ES3_EELb0ELb0ELb0ELb0ELb0ELb1ELb0EEEvNS_16Flash_bwd_paramsE:
	.zero		1536


//--------------------- .nv.constant0._ZN5flash44flash_bwd_dq_dk_dv_loop_seqk_parallel_kernelI23Flash_bwd_kernel_traitsILi128ELi64ELi64ELi8ELi4ELi2ELi2ELb1ELb0EN7cutlass6half_tE19Flash_kernel_traitsILi128ELi64ELi64ELi8ES3_EELb0ELb0ELb0ELb0ELb0ELb0ELb0EEEvNS_16Flash_bwd_paramsE --------------------------
	.section	.nv.constant0._ZN5flash44flash_bwd_dq_dk_dv_loop_seqk_parallel_kernelI23Flash_bwd_kernel_traitsILi128ELi64ELi64ELi8ELi4ELi2ELi2ELb1ELb0EN7cutlass6half_tE19Flash_kernel_traitsILi128ELi64ELi64ELi8ES3_EELb0ELb0ELb0ELb0ELb0ELb0ELb0EEEvNS_16Flash_bwd_paramsE,"a",@progbits
	.sectionflags	@""
	.align	4
.nv.constant0._ZN5flash44flash_bwd_dq_dk_dv_loop_seqk_parallel_kernelI23Flash_bwd_kernel_traitsILi128ELi64ELi64ELi8ELi4ELi2ELi2ELb1ELb0EN7cutlass6half_tE19Flash_kernel_traitsILi128ELi64ELi64ELi8ES3_EELb0ELb0ELb0ELb0ELb0ELb0ELb0EEEvNS_16Flash_bwd_paramsE:
	.zero		1536


//--------------------- .nv.constant0._ZN5flash44flash_bwd_dq_dk_dv_loop_seqk_parallel_kernelI23Flash_bwd_kernel_traitsILi128ELi64ELi64ELi8ELi4ELi2ELi2ELb1ELb0EN7cutlass6half_tE19Flash_kernel_traitsILi128ELi64ELi64ELi8ES3_EELb0ELb0ELb1ELb0ELb0ELb0ELb0EEEvNS_16Flash_bwd_paramsE --------------------------
	.section	.nv.constant0._ZN5flash44flash_bwd_dq_dk_dv_loop_seqk_parallel_kernelI23Flash_bwd_kernel_traitsILi128ELi64ELi64ELi8ELi4ELi2ELi2ELb1ELb0EN7cutlass6half_tE19Flash_kernel_traitsILi128ELi64ELi64ELi8ES3_EELb0ELb0ELb1ELb0ELb0ELb0ELb0EEEvNS_16Flash_bwd_paramsE,"a",@progbits
	.sectionflags	@""
	.align	4
.nv.constant0._ZN5flash44flash_bwd_dq_dk_dv_loop_seqk_parallel_kernelI23Flash_bwd_kernel_traitsILi128ELi64ELi64ELi8ELi4ELi2ELi2ELb1ELb0EN7cutlass6half_tE19Flash_kernel_traitsILi128ELi64ELi64ELi8ES3_EELb0ELb0ELb1ELb0ELb0ELb0ELb0EEEvNS_16Flash_bwd_paramsE:
	.zero		1536


//--------------------- .nv.constant0._ZN5flash44flash_bwd_dq_dk_dv_loop_seqk_parallel_kernelI23Flash_bwd_kernel_traitsILi128ELi64ELi64ELi8ELi4ELi2ELi2ELb1ELb0EN7cutlass6half_tE19Flash_kernel_traitsILi128ELi64ELi64ELi8ES3_EELb0ELb0ELb0ELb0ELb1ELb1ELb0EEEvNS_16Flash_bwd_paramsE --------------------------
	.section	.nv.constant0._ZN5flash44flash_bwd_dq_dk_dv_loop_seqk_parallel_kernelI23Flash_bwd_kernel_traitsILi128ELi64ELi64ELi8ELi4ELi2ELi2ELb1ELb0EN7cutlass6half_tE19Flash_kernel_traitsILi128ELi64ELi64ELi8ES3_EELb0ELb0ELb0ELb0ELb1ELb1ELb0EEEvNS_16Flash_bwd_paramsE,"a",@progbits
	.sectionflags	@""
	.align	4
.nv.constant0._ZN5flash44flash_bwd_dq_dk_dv_loop_seqk_parallel_kernelI23Flash_bwd_kernel_traitsILi128ELi64ELi64ELi8ELi4ELi2ELi2ELb1ELb0EN7cutlass6half_tE19Flash_kernel_traitsILi128ELi64ELi64ELi8ES3_EELb0ELb0ELb0ELb0ELb1ELb1ELb0EEEvNS_16Flash_bwd_paramsE:
	.zero		1536


//--------------------- .nv.constant0._ZN5flash44flash_bwd_dq_dk_dv_loop_seqk_parallel_kernelI23Flash_bwd_kernel_traitsILi128ELi64ELi64ELi8ELi4ELi2ELi2ELb1ELb0EN7cutlass6half_tE19Flash_kernel_traitsILi128ELi64ELi64ELi8ES3_EELb0ELb0ELb0ELb1ELb0ELb0ELb0EEEvNS_16Flash_bwd_paramsE --------------------------
	.section	.nv.constant0._ZN5flash44flash_bwd_dq_dk_dv_loop_seqk_parallel_kernelI23Flash_bwd_kernel_traitsILi128ELi64ELi64ELi8ELi4ELi2ELi2ELb1ELb0EN7cutlass6half_tE19Flash_kernel_traitsILi128ELi64ELi64ELi8ES3_EELb0ELb0ELb0ELb1ELb0ELb0ELb0EEEvNS_16Flash_bwd_paramsE,"a",@progbits
	.sectionflags	@""
	.align	4
.nv.constant0._ZN5flash44flash_bwd_dq_dk_dv_loop_seqk_parallel_kernelI23Flash_bwd_kernel_traitsILi128ELi64ELi64ELi8ELi4ELi2ELi2ELb1ELb0EN7cutlass6half_tE19Flash_kernel_traitsILi128ELi64ELi64ELi8ES3_EELb0ELb0ELb0ELb1ELb0ELb0ELb0EEEvNS_16Flash_bwd_paramsE:
	.zero		1536


//--------------------- .nv.constant0._ZN5flash44flash_bwd_dq_dk_dv_loop_seqk_parallel_kernelI23Flash_bwd_kernel_traitsILi128ELi64ELi64ELi8ELi4ELi2ELi2ELb1ELb0EN7cutlass6half_tE19Flash_kernel_traitsILi128ELi64ELi64ELi8ES3_EELb0ELb0ELb1ELb0ELb0ELb1ELb0EEEvNS_16Flash_bwd_paramsE --------------------------
	.section	.nv.constant0._ZN5flash44flash_bwd_dq_dk_dv_loop_seqk_parallel_kernelI23Flash_bwd_kernel_traitsILi128ELi64ELi64ELi8ELi4ELi2ELi2ELb1ELb0EN7cutlass6half_tE19Flash_kernel_traitsILi128ELi64ELi64ELi8ES3_EELb0ELb0ELb1ELb0ELb0ELb1ELb0EEEvNS_16Flash_bwd_paramsE,"a",@progbits
	.sectionflags	@""
	.align	4
.nv.constant0._ZN5flash44flash_bwd_dq_dk_dv_loop_seqk_parallel_kernelI23Flash_bwd_kernel_traitsILi128ELi64ELi64ELi8ELi4ELi2ELi2ELb1ELb0EN7cutlass6half_tE19Flash_kernel_traitsILi128ELi64ELi64ELi8ES3_EELb0ELb0ELb1ELb0ELb0ELb1ELb0EEEvNS_16Flash_bwd_paramsE:
	.zero		1536


//--------------------- .nv.constant0._ZN5flash44flash_bwd_dq_dk_dv_loop_seqk_parallel_kernelI23Flash_bwd_kernel_traitsILi128ELi64ELi64ELi8ELi4ELi2ELi2ELb1ELb0EN7cutlass6half_tE19Flash_kernel_traitsILi128ELi64ELi64ELi8ES3_EELb0ELb0ELb1ELb1ELb0ELb0ELb0EEEvNS_16Flash_bwd_paramsE --------------------------
	.section	.nv.constant0._ZN5flash44flash_bwd_dq_dk_dv_loop_seqk_parallel_kernelI23Flash_bwd_kernel_traitsILi128ELi64ELi64ELi8ELi4ELi2ELi2ELb1ELb0EN7cutlass6half_tE19Flash_kernel_traitsILi128ELi64ELi64ELi8ES3_EELb0ELb0ELb1ELb1ELb0ELb0ELb0EEEvNS_16Flash_bwd_paramsE,"a",@progbits
	.sectionflags	@""
	.align	4
.nv.constant0._ZN5flash44flash_bwd_dq_dk_dv_loop_seqk_parallel_kernelI23Flash_bwd_kernel_traitsILi128ELi64ELi64ELi8ELi4ELi2ELi2ELb1ELb0EN7cutlass6half_tE19Flash_kernel_traitsILi128ELi64ELi64ELi8ES3_EELb0ELb0ELb1ELb1ELb0ELb0ELb0EEEvNS_16Flash_bwd_paramsE:
	.zero		1536


//--------------------- .nv.constant0._ZN5flash44flash_bwd_dq_dk_dv_loop_seqk_parallel_kernelI23Flash_bwd_kernel_traitsILi128ELi64ELi128ELi8ELi2ELi4ELi2ELb0ELb0EN7cutlass6half_tE19Flash_kernel_traitsILi128ELi64ELi128ELi8ES3_EELb0ELb0ELb0ELb0ELb0ELb1ELb0EEEvNS_16Flash_bwd_paramsE --------------------------
	.section	.nv.constant0._ZN5flash44flash_bwd_dq_dk_dv_loop_seqk_parallel_kernelI23Flash_bwd_kernel_traitsILi128ELi64ELi128ELi8ELi2ELi4ELi2ELb0ELb0EN7cutlass6half_tE19Flash_kernel_traitsILi128ELi64ELi128ELi8ES3_EELb0ELb0ELb0ELb0ELb0ELb1ELb0EEEvNS_16Flash_bwd_paramsE,"a",@progbits
	.sectionflags	@""
	.align	4
.nv.constant0._ZN5flash44flash_bwd_dq_dk_dv_loop_seqk_parallel_kernelI23Flash_bwd_kernel_traitsILi128ELi64ELi128ELi8ELi2ELi4ELi2ELb0ELb0EN7cutlass6half_tE19Flash_kernel_traitsILi128ELi64ELi128ELi8ES3_EELb0ELb0ELb0ELb0ELb0ELb1ELb0EEEvNS_16Flash_bwd_paramsE:
	.zero		1536


//--------------------- .nv.constant0._ZN5flash44flash_bwd_dq_dk_dv_loop_seqk_parallel_kernelI23Flash_bwd_kernel_traitsILi128ELi64ELi128ELi8ELi2ELi4ELi2ELb0ELb0EN7cutlass6half_tE19Flash_kernel_traitsILi128ELi64ELi128ELi8ES3_EELb0ELb0ELb0ELb0ELb0ELb0ELb0EEEvNS_16Flash_bwd_paramsE --------------------------
	.section	.nv.constant0._ZN5flash44flash_bwd_dq_dk_dv_loop_seqk_parallel_kernelI23Flash_bwd_kernel_traitsILi128ELi64ELi128ELi8ELi2ELi4ELi2ELb0ELb0EN7cutlass6half_tE19Flash_kernel_traitsILi128ELi64ELi128ELi8ES3_EELb0ELb0ELb0ELb0ELb0ELb0ELb0EEEvNS_16Flash_bwd_paramsE,"a",@progbits
	.sectionflags	@""
	.align	4
.nv.constant0._ZN5flash44flash_bwd_dq_dk_dv_loop_seqk_parallel_kernelI23Flash_bwd_kernel_traitsILi128ELi64ELi128ELi8ELi2ELi4ELi2ELb0ELb0EN7cutlass6half_tE19Flash_kernel_traitsILi128ELi64ELi128ELi8ES3_EELb0ELb0ELb0ELb0ELb0ELb0ELb0EEEvNS_16Flash_bwd_paramsE:
	.zero		1536


//--------------------- .nv.constant0._ZN5flash44flash_bwd_dq_dk_dv_loop_seqk_parallel_kernelI23Flash_bwd_kernel_traitsILi128ELi64ELi128ELi8ELi2ELi4ELi2ELb0ELb0EN7cutlass6half_tE19Flash_kernel_traitsILi128ELi64ELi128ELi8ES3_EELb0ELb0ELb1ELb0ELb0ELb0ELb0EEEvNS_16Flash_bwd_paramsE --------------------------
	.section	.nv.constant0._ZN5flash44flash_bwd_dq_dk_dv_loop_seqk_parallel_kernelI23Flash_bwd_kernel_traitsILi128ELi64ELi128ELi8ELi2ELi4ELi2ELb0ELb0EN7cutlass6half_tE19Flash_kernel_traitsILi128ELi64ELi128ELi8ES3_EELb0ELb0ELb1ELb0ELb0ELb0ELb0EEEvNS_16Flash_bwd_paramsE,"a",@progbits
	.sectionflags	@""
	.align	4
.nv.constant0._ZN5flash44flash_bwd_dq_dk_dv_loop_seqk_parallel_kernelI23Flash_bwd_kernel_traitsILi128ELi64ELi128ELi8ELi2ELi4ELi2ELb0ELb0EN7cutlass6half_tE19Flash_kernel_traitsILi128ELi64ELi128ELi8ES3_EELb0ELb0ELb1ELb0ELb0ELb0ELb0EEEvNS_16Flash_bwd_paramsE:
	.zero		1536


//--------------------- .nv.constant0._ZN5flash44flash_bwd_dq_dk_dv_loop_seqk_parallel_kernelI23Flash_bwd_kernel_traitsILi128ELi64ELi128ELi8ELi2ELi4ELi2ELb0ELb0EN7cutlass6half_tE19Flash_kernel_traitsILi128ELi64ELi128ELi8ES3_EELb0ELb0ELb0ELb0ELb1ELb1ELb0EEEvNS_16Flash_bwd_paramsE --------------------------
	.section	.nv.constant0._ZN5flash44flash_bwd_dq_dk_dv_loop_seqk_parallel_kernelI23Flash_bwd_kernel_traitsILi128ELi64ELi128ELi8ELi2ELi4ELi2ELb0ELb0EN7cutlass6half_tE19Flash_kernel_traitsILi128ELi64ELi128ELi8ES3_EELb0ELb0ELb0ELb0ELb1ELb1ELb0EEEvNS_16Flash_bwd_paramsE,"a",@progbits
	.sectionflags	@""
	.align	4
.nv.constant0._ZN5flash44flash_bwd_dq_dk_dv_loop_seqk_parallel_kernelI23Flash_bwd_kernel_traitsILi128ELi64ELi128ELi8ELi2ELi4ELi2ELb0ELb0EN7cutlass6half_tE19Flash_kernel_traitsILi128ELi64ELi128ELi8ES3_EELb0ELb0ELb0ELb0ELb1ELb1ELb0EEEvNS_16Flash_bwd_paramsE:
	.zero		1536


//--------------------- .nv.constant0._ZN5flash44flash_bwd_dq_dk_dv_loop_seqk_parallel_kernelI23Flash_bwd_kernel_traitsILi128ELi64ELi128ELi8ELi2ELi4ELi2ELb0ELb0EN7cutlass6half_tE19Flash_kernel_traitsILi128ELi64ELi128ELi8ES3_EELb0ELb0ELb0ELb1ELb0ELb0ELb0EEEvNS_16Flash_bwd_paramsE --------------------------
	.section	.nv.constant0._ZN5flash44flash_bwd_dq_dk_dv_loop_seqk_parallel_kernelI23Flash_bwd_kernel_traitsILi128ELi64ELi128ELi8ELi2ELi4ELi2ELb0ELb0EN7cutlass6half_tE19Flash_kernel_traitsILi128ELi64ELi128ELi8ES3_EELb0ELb0ELb0ELb1ELb0ELb0ELb0EEEvNS_16Flash_bwd_paramsE,"a",@progbits
	.sectionflags	@""
	.align	4
.nv.constant0._ZN5flash44flash_bwd_dq_dk_dv_loop_seqk_parallel_kernelI23Flash_bwd_kernel_traitsILi128ELi64ELi128ELi8ELi2ELi4ELi2ELb0ELb0EN7cutlass6half_tE19Flash_kernel_traitsILi128ELi64ELi128ELi8ES3_EELb0ELb0ELb0ELb1ELb0ELb0ELb0EEEvNS_16Flash_bwd_paramsE:
	.zero		1536


//--------------------- .nv.constant0._ZN5flash44flash_bwd_dq_dk_dv_loop_seqk_parallel_kernelI23Flash_bwd_kernel_traitsILi128ELi64ELi128ELi8ELi2ELi4ELi2ELb0ELb0EN7cutlass6half_tE19Flash_kernel_traitsILi128ELi64ELi128ELi8ES3_EELb0ELb0ELb1ELb0ELb0ELb1ELb0EEEvNS_16Flash_bwd_paramsE --------------------------
	.section	.nv.constant0._ZN5flash44flash_bwd_dq_dk_dv_loop_seqk_parallel_kernelI23Flash_bwd_kernel_traitsILi128ELi64ELi128ELi8ELi2ELi4ELi2ELb0ELb0EN7cutlass6half_tE19Flash_kernel_traitsILi128ELi64ELi128ELi8ES3_EELb0ELb0ELb1ELb0ELb0ELb1ELb0EEEvNS_16Flash_bwd_paramsE,"a",@progbits
	.sectionflags	@""
	.align	4
.nv.constant0._ZN5flash44flash_bwd_dq_dk_dv_loop_seqk_parallel_kernelI23Flash_bwd_kernel_traitsILi128ELi64ELi128ELi8ELi2ELi4ELi2ELb0ELb0EN7cutlass6half_tE19Flash_kernel_traitsILi128ELi64ELi128ELi8ES3_EELb0ELb0ELb1ELb0ELb0ELb1ELb0EEEvNS_16Flash_bwd_paramsE:
	.zero		1536


//--------------------- .nv.constant0._ZN5flash44flash_bwd_dq_dk_dv_loop_seqk_parallel_kernelI23Flash_bwd_kernel_traitsILi128ELi64ELi128ELi8ELi2ELi4ELi2ELb0ELb0EN7cutlass6half_tE19Flash_kernel_traitsILi128ELi64ELi128ELi8ES3_EELb0ELb0ELb1ELb1ELb0ELb0ELb0EEEvNS_16Flash_bwd_paramsE --------------------------
	.section	.nv.constant0._ZN5flash44flash_bwd_dq_dk_dv_loop_seqk_parallel_kernelI23Flash_bwd_kernel_traitsILi128ELi64ELi128ELi8ELi2ELi4ELi2ELb0ELb0EN7cutlass6half_tE19Flash_kernel_traitsILi128ELi64ELi128ELi8ES3_EELb0ELb0ELb1ELb1ELb0ELb0ELb0EEEvNS_16Flash_bwd_paramsE,"a",@progbits
	.sectionflags	@""
	.align	4
.nv.constant0._ZN5flash44flash_bwd_dq_dk_dv_loop_seqk_parallel_kernelI23Flash_bwd_kernel_traitsILi128ELi64ELi128ELi8ELi2ELi4ELi2ELb0ELb0EN7cutlass6half_tE19Flash_kernel_traitsILi128ELi64ELi128ELi8ES3_EELb0ELb0ELb1ELb1ELb0ELb0ELb0EEEvNS_16Flash_bwd_paramsE:
	.zero		1536


//--------------------- .nv.constant0._ZN5flash27flash_bwd_convert_dq_kernelI23Flash_bwd_kernel_traitsILi128ELi64ELi64ELi8ELi4ELi2ELi2ELb1ELb0EN7cutlass6half_tE19Flash_kernel_traitsILi128ELi64ELi64ELi8ES3_EEEEvNS_16Flash_bwd_paramsEi --------------------------
	.section	.nv.constant0._ZN5flash27flash_bwd_convert_dq_kernelI23Flash_bwd_kernel_traitsILi128ELi64ELi64ELi8ELi4ELi2ELi2ELb1ELb0EN7cutlass6half_tE19Flash_kernel_traitsILi128ELi64ELi64ELi8ES3_EEEEvNS_16Flash_bwd_paramsEi,"a",@progbits
	.sectionflags	@""
	.align	4
.nv.constant0._ZN5flash27flash_bwd_convert_dq_kernelI23Flash_bwd_kernel_traitsILi128ELi64ELi64ELi8ELi4ELi2ELi2ELb1ELb0EN7cutlass6half_tE19Flash_kernel_traitsILi128ELi64ELi64ELi8ES3_EEEEvNS_16Flash_bwd_paramsEi:
	.zero		1540


//--------------------- .nv.constant0._ZN5flash44flash_bwd_dq_dk_dv_loop_seqk_parallel_kernelI23Flash_bwd_kernel_traitsILi128ELi64ELi64ELi8ELi4ELi2ELi2ELb1ELb0EN7cutlass6half_tE19Flash_kernel_traitsILi128ELi64ELi64ELi8ES3_EELb1ELb0ELb0ELb0ELb0ELb1ELb0EEEvNS_16Flash_bwd_paramsE --------------------------
	.section	.nv.constant0._ZN5flash44flash_bwd_dq_dk_dv_loop_seqk_parallel_kernelI23Flash_bwd_kernel_traitsILi128ELi64ELi64ELi8ELi4ELi2ELi2ELb1ELb0EN7cutlass6half_tE19Flash_kernel_traitsILi128ELi64ELi64ELi8ES3_EELb1ELb0ELb0ELb0ELb0ELb1ELb0EEEvNS_16Flash_bwd_paramsE,"a",@progbits
	.sectionflags	@""
	.align	4
.nv.constant0._ZN5flash44flash_bwd_dq_dk_dv_loop_seqk_parallel_kernelI23Flash_bwd_kernel_traitsILi128ELi64ELi64ELi8ELi4ELi2ELi2ELb1ELb0EN7cutlass6half_tE19Flash_kernel_traitsILi128ELi64ELi64ELi8ES3_EELb1ELb0ELb0ELb0ELb0ELb1ELb0EEEvNS_16Flash_bwd_paramsE:
	.zero		1536


//--------------------- .nv.constant0._ZN5flash44flash_bwd_dq_dk_dv_loop_seqk_parallel_kernelI23Flash_bwd_kernel_traitsILi128ELi64ELi64ELi8ELi4ELi2ELi2ELb1ELb0EN7cutlass6half_tE19Flash_kernel_traitsILi128ELi64ELi64ELi8ES3_EELb0ELb0ELb0ELb0ELb0ELb1ELb1EEEvNS_16Flash_bwd_paramsE --------------------------
	.section	.nv.constant0._ZN5flash44flash_bwd_dq_dk_dv_loop_seqk_parallel_kernelI23Flash_bwd_kernel_traitsILi128ELi64ELi64ELi8ELi4ELi2ELi2ELb1ELb0EN7cutlass6half_tE19Flash_kernel_traitsILi128ELi64ELi64ELi8ES3_EELb0ELb0ELb0ELb0ELb0ELb1ELb1EEEvNS_16Flash_bwd_paramsE,"a",@progbits
	.sectionflags	@""
	.align	4
.nv.constant0._ZN5flash44flash_bwd_dq_dk_dv_loop_seqk_parallel_kernelI23Flash_bwd_kernel_traitsILi128ELi64ELi64ELi8ELi4ELi2ELi2ELb1ELb0EN7cutlass6half_tE19Flash_kernel_traitsILi128ELi64ELi64ELi8ES3_EELb0ELb0ELb0ELb0ELb0ELb1ELb1EEEvNS_16Flash_bwd_paramsE:
	.zero		1536


//--------------------- .nv.constant0._ZN5flash44flash_bwd_dq_dk_dv_loop_seqk_parallel_kernelI23Flash_bwd_kernel_traitsILi128ELi64ELi64ELi8ELi4ELi2ELi2ELb1ELb0EN7cutlass6half_tE19Flash_kernel_traitsILi128ELi64ELi64ELi8ES3_EELb1ELb0ELb0ELb0ELb0ELb0ELb0EEEvNS_16Flash_bwd_paramsE --------------------------
	.section	.nv.constant0._ZN5flash44flash_bwd_dq_dk_dv_loop_seqk_parallel_kernelI23Flash_bwd_kernel_traitsILi128ELi64ELi64ELi8ELi4ELi2ELi2ELb1ELb0EN7cutlass6half_tE19Flash_kernel_traitsILi128ELi64ELi64ELi8ES3_EELb1ELb0ELb0ELb0ELb0ELb0ELb0EEEvNS_16Flash_bwd_paramsE,"a",@progbits
	.sectionflags	@""
	.align	4
.nv.constant0._ZN5flash44flash_bwd_dq_dk_dv_loop_seqk_parallel_kernelI23Flash_bwd_kernel_traitsILi128ELi64ELi64ELi8ELi4ELi2ELi2ELb1ELb0EN7cutlass6half_tE19Flash_kernel_traitsILi128ELi64ELi64ELi8ES3_EELb1ELb0ELb0ELb0ELb0ELb0ELb0EEEvNS_16Flash_bwd_paramsE:
	.zero		1536


//--------------------- .nv.constant0._ZN5flash44flash_bwd_dq_dk_dv_loop_seqk_parallel_kernelI23Flash_bwd_kernel_traitsILi128ELi64ELi64ELi8ELi4ELi2ELi2ELb1ELb0EN7cutlass6half_tE19Flash_kernel_traitsILi128ELi64ELi64ELi8ES3_EELb0ELb0ELb0ELb0ELb0ELb0ELb1EEEvNS_16Flash_bwd_paramsE --------------------------
	.section	.nv.constant0._ZN5flash44flash_bwd_dq_dk_dv_loop_seqk_parallel_kernelI23Flash_bwd_kernel_traitsILi128ELi64ELi64ELi8ELi4ELi2ELi2ELb1ELb0EN7cutlass6half_tE19Flash_kernel_traitsILi128ELi64ELi64ELi8ES3_EELb0ELb0ELb0ELb0ELb0ELb0ELb1EEEvNS_16Flash_bwd_paramsE,"a",@progbits
	.sectionflags	@""
	.align	4
.nv.constant0._ZN5flash44flash_bwd_dq_dk_dv_loop_seqk_parallel_kernelI23Flash_bwd_kernel_traitsILi128ELi64ELi64ELi8ELi4ELi2ELi2ELb1ELb0EN7cutlass6half_tE19Flash_kernel_traitsILi128ELi64ELi64ELi8ES3_EELb0ELb0ELb0ELb0ELb0ELb0ELb1EEEvNS_16Flash_bwd_paramsE:
	.zero		1536


//--------------------- .nv.constant0._ZN5flash44flash_bwd_dq_dk_dv_loop_seqk_parallel_kernelI23Flash_bwd_kernel_traitsILi128ELi64ELi64ELi8ELi4ELi2ELi2ELb1ELb0EN7cutlass6half_tE19Flash_kernel_traitsILi128ELi64ELi64ELi8ES3_EELb1ELb0ELb1ELb0ELb0ELb0ELb0EEEvNS_16Flash_bwd_paramsE --------------------------
	.section	.nv.constant0._ZN5flash44flash_bwd_dq_dk_dv_loop_seqk_parallel_kernelI23Flash_bwd_kernel_traitsILi128ELi64ELi64ELi8ELi4ELi2ELi2ELb1ELb0EN7cutlass6half_tE19Flash_kernel_traitsILi128ELi64ELi64ELi8ES3_EELb1ELb0ELb1ELb0ELb0ELb0ELb0EEEvNS_16Flash_bwd_paramsE,"a",@progbits
	.sectionflags	@""
	.align	4
.nv.constant0._ZN5flash44flash_bwd_dq_dk_dv_loop_seqk_parallel_kernelI23Flash_bwd_kernel_traitsILi128ELi64ELi64ELi8ELi4ELi2ELi2ELb1ELb0EN7cutlass6half_tE19Flash_kernel_traitsILi128ELi64ELi64ELi8ES3_EELb1ELb0ELb1ELb0ELb0ELb0ELb0EEEvNS_16Flash_bwd_paramsE:
	.zero		1536


//--------------------- .nv.constant0._ZN5flash44flash_bwd_dq_dk_dv_loop_seqk_parallel_kernelI23Flash_bwd_kernel_traitsILi128ELi64ELi64ELi8ELi4ELi2ELi2ELb1ELb0EN7cutlass6half_tE19Flash_kernel_traitsILi128ELi64ELi64ELi8ES3_EELb0ELb0ELb1ELb0ELb0ELb0ELb1EEEvNS_16Flash_bwd_paramsE --------------------------
	.section	.nv.constant0._ZN5flash44flash_bwd_dq_dk_dv_loop_seqk_parallel_kernelI23Flash_bwd_kernel_traitsILi128ELi64ELi64ELi8ELi4ELi2ELi2ELb1ELb0EN7cutlass6half_tE19Flash_kernel_traitsILi128ELi64ELi64ELi8ES3_EELb0ELb0ELb1ELb0ELb0ELb0ELb1EEEvNS_16Flash_bwd_paramsE,"a",@progbits
	.sectionflags	@""
	.align	4
.nv.constant0._ZN5flash44flash_bwd_dq_dk_dv_loop_seqk_parallel_kernelI23Flash_bwd_kernel_traitsILi128ELi64ELi64ELi8ELi4ELi2ELi2ELb1ELb0EN7cutlass6half_tE19Flash_kernel_traitsILi128ELi64ELi64ELi8ES3_EELb0ELb0ELb1ELb0ELb0ELb0ELb1EEEvNS_16Flash_bwd_paramsE:
	.zero		1536


//--------------------- .nv.constant0._ZN5flash44flash_bwd_dq_dk_dv_loop_seqk_parallel_kernelI23Flash_bwd_kernel_traitsILi128ELi64ELi64ELi8ELi4ELi2ELi2ELb1ELb0EN7cutlass6half_tE19Flash_kernel_traitsILi128ELi64ELi64ELi8ES3_EELb1ELb0ELb0ELb0ELb1ELb1ELb0EEEvNS_16Flash_bwd_paramsE --------------------------
	.section	.nv.constant0._ZN5flash44flash_bwd_dq_dk_dv_loop_seqk_parallel_kernelI23Flash_bwd_kernel_traitsILi128ELi64ELi64ELi8ELi4ELi2ELi2ELb1ELb0EN7cutlass6half_tE19Flash_kernel_traitsILi128ELi64ELi64ELi8ES3_EELb1ELb0ELb0ELb0ELb1ELb1ELb0EEEvNS_16Flash_bwd_paramsE,"a",@progbits
	.sectionflags	@""
	.align	4
.nv.constant0._ZN5flash44flash_bwd_dq_dk_dv_loop_seqk_parallel_kernelI23Flash_bwd_kernel_traitsILi128ELi64ELi64ELi8ELi4ELi2ELi2ELb1ELb0EN7cutlass6half_tE19Flash_kernel_traitsILi128ELi64ELi64ELi8ES3_EELb1ELb0ELb0ELb0ELb1ELb1ELb0EEEvNS_16Flash_bwd_paramsE:
	.zero		1536


//--------------------- .nv.constant0._ZN5flash44flash_bwd_dq_dk_dv_loop_seqk_parallel_kernelI23Flash_bwd_kernel_traitsILi128ELi64ELi64ELi8ELi4ELi2ELi2ELb1ELb0EN7cutlass6half_tE19Flash_kernel_traitsILi128ELi64ELi64ELi8ES3_EELb0ELb0ELb0ELb0ELb1ELb1ELb1EEEvNS_16Flash_bwd_paramsE --------------------------
	.section	.nv.constant0._ZN5flash44flash_bwd_dq_dk_dv_loop_seqk_parallel_kernelI23Flash_bwd_kernel_traitsILi128ELi64ELi64ELi8ELi4ELi2ELi2ELb1ELb0EN7cutlass6half_tE19Flash_kernel_traitsILi128ELi64ELi64ELi8ES3_EELb0ELb0ELb0ELb0ELb1ELb1ELb1EEEvNS_16Flash_bwd_paramsE,"a",@progbits
	.sectionflags	@""
	.align	4
.nv.constant0._ZN5flash44flash_bwd_dq_dk_dv_loop_seqk_parallel_kernelI23Flash_bwd_kernel_traitsILi128ELi64ELi64ELi8ELi4ELi2ELi2ELb1ELb0EN7cutlass6half_tE19Flash_kernel_traitsILi128ELi64ELi64ELi8ES3_EELb0ELb0ELb0ELb0ELb1ELb1ELb1EEEvNS_16Flash_bwd_paramsE:
	.zero		1536


//--------------------- .nv.constant0._ZN5flash44flash_bwd_dq_dk_dv_loop_seqk_parallel_kernelI23Flash_bwd_kernel_traitsILi128ELi64ELi64ELi8ELi4ELi2ELi2ELb1ELb0EN7cutlass6half_tE19Flash_kernel_traitsILi128ELi64ELi64ELi8ES3_EELb1ELb0ELb0ELb1ELb0ELb0ELb0EEEvNS_16Flash_bwd_paramsE --------------------------
	.section	.nv.constant0._ZN5flash44flash_bwd_dq_dk_dv_loop_seqk_parallel_kernelI23Flash_bwd_kernel_traitsILi128ELi64ELi64ELi8ELi4ELi2ELi2ELb1ELb0EN7cutlass6half_tE19Flash_kernel_traitsILi128ELi64ELi64ELi8ES3_EELb1ELb0ELb0ELb1ELb0ELb0ELb0EEEvNS_16Flash_bwd_paramsE,"a",@progbits
	.sectionflags	@""
	.align	4
.nv.constant0._ZN5flash44flash_bwd_dq_dk_dv_loop_seqk_parallel_kernelI23Flash_bwd_kernel_traitsILi128ELi64ELi64ELi8ELi4ELi2ELi2ELb1ELb0EN7cutlass6half_tE19Flash_kernel_traitsILi128ELi64ELi64ELi8ES3_EELb1ELb0ELb0ELb1ELb0ELb0ELb0EEEvNS_16Flash_bwd_paramsE:
	.zero		1536


//--------------------- .nv.constant0._ZN5flash44flash_bwd_dq_dk_dv_loop_seqk_parallel_kernelI23Flash_bwd_kernel_traitsILi128ELi64ELi64ELi8ELi4ELi2ELi2ELb1ELb0EN7cutlass6half_tE19Flash_kernel_traitsILi128ELi64ELi64ELi8ES3_EELb0ELb0ELb0ELb1ELb0ELb0ELb1EEEvNS_16Flash_bwd_paramsE --------------------------
	.section	.nv.constant0._ZN5flash44flash_bwd_dq_dk_dv_loop_seqk_parallel_kernelI23Flash_bwd_kernel_traitsILi128ELi64ELi64ELi8ELi4ELi2ELi2ELb1ELb0EN7cutlass6half_tE19Flash_kernel_traitsILi128ELi64ELi64ELi8ES3_EELb0ELb0ELb0ELb1ELb0ELb0ELb1EEEvNS_16Flash_bwd_paramsE,"a",@progbits
	.sectionflags	@""
	.align	4
.nv.constant0._ZN5flash44flash_bwd_dq_dk_dv_loop_seqk_parallel_kernelI23Flash_bwd_kernel_traitsILi128ELi64ELi64ELi8ELi4ELi2ELi2ELb1ELb0EN7cutlass6half_tE19Flash_kernel_traitsILi128ELi64ELi64ELi8ES3_EELb0ELb0ELb0ELb1ELb0ELb0ELb1EEEvNS_16Flash_bwd_paramsE:
	.zero		1536


//--------------------- .nv.constant0._ZN5flash44flash_bwd_dq_dk_dv_loop_seqk_parallel_kernelI23Flash_bwd_kernel_traitsILi128ELi64ELi64ELi8ELi4ELi2ELi2ELb1ELb0EN7cutlass6half_tE19Flash_kernel_traitsILi128ELi64ELi64ELi8ES3_EELb1ELb0ELb1ELb0ELb0ELb1ELb0EEEvNS_16Flash_bwd_paramsE --------------------------
	.section	.nv.constant0._ZN5flash44flash_bwd_dq_dk_dv_loop_seqk_parallel_kernelI23Flash_bwd_kernel_traitsILi128ELi64ELi64ELi8ELi4ELi2ELi2ELb1ELb0EN7cutlass6half_tE19Flash_kernel_traitsILi128ELi64ELi64ELi8ES3_EELb1ELb0ELb1ELb0ELb0ELb1ELb0EEEvNS_16Flash_bwd_paramsE,"a",@progbits
	.sectionflags	@""
	.align	4
.nv.constant0._ZN5flash44flash_bwd_dq_dk_dv_loop_seqk_parallel_kernelI23Flash_bwd_kernel_traitsILi128ELi64ELi64ELi8ELi4ELi2ELi2ELb1ELb0EN7cutlass6half_tE19Flash_kernel_traitsILi128ELi64ELi64ELi8ES3_EELb1ELb0ELb1ELb0ELb0ELb1ELb0EEEvNS_16Flash_bwd_paramsE:
	.zero		1536


//--------------------- .nv.constant0._ZN5flash44flash_bwd_dq_dk_dv_loop_seqk_parallel_kernelI23Flash_bwd_kernel_traitsILi128ELi64ELi64ELi8ELi4ELi2ELi2ELb1ELb0EN7cutlass6half_tE19Flash_kernel_traitsILi128ELi64ELi64ELi8ES3_EELb0ELb0ELb1ELb0ELb0ELb1ELb1EEEvNS_16Flash_bwd_paramsE --------------------------
	.section	.nv.constant0._ZN5flash44flash_bwd_dq_dk_dv_loop_seqk_parallel_kernelI23Flash_bwd_kernel_traitsILi128ELi64ELi64ELi8ELi4ELi2ELi2ELb1ELb0EN7cutlass6half_tE19Flash_kernel_traitsILi128ELi64ELi64ELi8ES3_EELb0ELb0ELb1ELb0ELb0ELb1ELb1EEEvNS_16Flash_bwd_paramsE,"a",@progbits
	.sectionflags	@""
	.align	4
.nv.constant0._ZN5flash44flash_bwd_dq_dk_dv_loop_seqk_parallel_kernelI23Flash_bwd_kernel_traitsILi128ELi64ELi64ELi8ELi4ELi2ELi2ELb1ELb0EN7cutlass6half_tE19Flash_kernel_traitsILi128ELi64ELi64ELi8ES3_EELb0ELb0ELb1ELb0ELb0ELb1ELb1EEEvNS_16Flash_bwd_paramsE:
	.zero		1536


//--------------------- .nv.constant0._ZN5flash44flash_bwd_dq_dk_dv_loop_seqk_parallel_kernelI23Flash_bwd_kernel_traitsILi128ELi64ELi64ELi8ELi4ELi2ELi2ELb1ELb0EN7cutlass6half_tE19Flash_kernel_traitsILi128ELi64ELi64ELi8ES3_EELb1ELb0ELb1ELb1ELb0ELb0ELb0EEEvNS_16Flash_bwd_paramsE --------------------------
	.section	.nv.constant0._ZN5flash44flash_bwd_dq_dk_dv_loop_seqk_parallel_kernelI23Flash_bwd_kernel_traitsILi128ELi64ELi64ELi8ELi4ELi2ELi2ELb1ELb0EN7cutlass6half_tE19Flash_kernel_traitsILi128ELi64ELi64ELi8ES3_EELb1ELb0ELb1ELb1ELb0ELb0ELb0EEEvNS_16Flash_bwd_paramsE,"a",@progbits
	.sectionflags	@""
	.align	4
.nv.constant0._ZN5flash44flash_bwd_dq_dk_dv_loop_seqk_parallel_kernelI23Flash_bwd_kernel_traitsILi128ELi64ELi64ELi8ELi4ELi2ELi2ELb1ELb0EN7cutlass6half_tE19Flash_kernel_traitsILi128ELi64ELi64ELi8ES3_EELb1ELb0ELb1ELb1ELb0ELb0ELb0EEEvNS_16Flash_bwd_paramsE:
	.zero		1536


//--------------------- .nv.constant0._ZN5flash44flash_bwd_dq_dk_dv_loop_seqk_parallel_kernelI23Flash_bwd_kernel_traitsILi128ELi64ELi64ELi8ELi4ELi2ELi2ELb1ELb0EN7cutlass6half_tE19Flash_kernel_traitsILi128ELi64ELi64ELi8ES3_EELb0ELb0ELb1ELb1ELb0ELb0ELb1EEEvNS_16Flash_bwd_paramsE --------------------------
	.section	.nv.constant0._ZN5flash44flash_bwd_dq_dk_dv_loop_seqk_parallel_kernelI23Flash_bwd_kernel_traitsILi128ELi64ELi64ELi8ELi4ELi2ELi2ELb1ELb0EN7cutlass6half_tE19Flash_kernel_traitsILi128ELi64ELi64ELi8ES3_EELb0ELb0ELb1ELb1ELb0ELb0ELb1EEEvNS_16Flash_bwd_paramsE,"a",@progbits
	.sectionflags	@""
	.align	4
.nv.constant0._ZN5flash44flash_bwd_dq_dk_dv_loop_seqk_parallel_kernelI23Flash_bwd_kernel_traitsILi128ELi64ELi64ELi8ELi4ELi2ELi2ELb1ELb0EN7cutlass6half_tE19Flash_kernel_traitsILi128ELi64ELi64ELi8ES3_EELb0ELb0ELb1ELb1ELb0ELb0ELb1EEEvNS_16Flash_bwd_paramsE:
	.zero		1536


//--------------------- .nv.constant0._ZN5flash25flash_bwd_dot_do_o_kernelILb0E23Flash_bwd_kernel_traitsILi128ELi64ELi64ELi8ELi4ELi2ELi2ELb1ELb0EN7cutlass6half_tE19Flash_kernel_traitsILi128ELi64ELi64ELi8ES3_EEEEvNS_16Flash_bwd_paramsE --------------------------
	.section	.nv.constant0._ZN5flash25flash_bwd_dot_do_o_kernelILb0E23Flash_bwd_kernel_traitsILi128ELi64ELi64ELi8ELi4ELi2ELi2ELb1ELb0EN7cutlass6half_tE19Flash_kernel_traitsILi128ELi64ELi64ELi8ES3_EEEEvNS_16Flash_bwd_paramsE,"a",@progbits
	.sectionflags	@""
	.align	4
.nv.constant0._ZN5flash25flash_bwd_dot_do_o_kernelILb0E23Flash_bwd_kernel_traitsILi128ELi64ELi64ELi8ELi4ELi2ELi2ELb1ELb0EN7cutlass6half_tE19Flash_kernel_traitsILi128ELi64ELi64ELi8ES3_EEEEvNS_16Flash_bwd_paramsE:
	.zero		1536


//--------------------- .nv.constant0._ZN5flash25flash_bwd_dot_do_o_kernelILb1E23Flash_bwd_kernel_traitsILi128ELi64ELi64ELi8ELi4ELi2ELi2ELb1ELb0EN7cutlass6half_tE19Flash_kernel_traitsILi128ELi64ELi64ELi8ES3_EEEEvNS_16Flash_bwd_paramsE --------------------------
	.section	.nv.constant0._ZN5flash25flash_bwd_dot_do_o_kernelILb1E23Flash_bwd_kernel_traitsILi128ELi64ELi64ELi8ELi4ELi2ELi2ELb1ELb0EN7cutlass6half_tE19Flash_kernel_traitsILi128ELi64ELi64ELi8ES3_EEEEvNS_16Flash_bwd_paramsE,"a",@progbits
	.sectionflags	@""
	.align	4
.nv.constant0._ZN5flash25flash_bwd_dot_do_o_kernelILb1E23Flash_bwd_kernel_traitsILi128ELi64ELi64ELi8ELi4ELi2ELi2ELb1ELb0EN7cutlass6half_tE19Flash_kernel_traitsILi128ELi64ELi64ELi8ES3_EEEEvNS_16Flash_bwd_paramsE:
	.zero		1536


//--------------------- .nv.constant0._ZN5flash27flash_bwd_convert_dq_kernelI23Flash_bwd_kernel_traitsILi128ELi64ELi128ELi8ELi2ELi4ELi2ELb0ELb0EN7cutlass6half_tE19Flash_kernel_traitsILi128ELi64ELi128ELi8ES3_EEEEvNS_16Flash_bwd_paramsEi --------------------------
	.section	.nv.constant0._ZN5flash27flash_bwd_convert_dq_kernelI23Flash_bwd_kernel_traitsILi128ELi64ELi128ELi8ELi2ELi4ELi2ELb0ELb0EN7cutlass6half_tE19Flash_kernel_traitsILi128ELi64ELi128ELi8ES3_EEEEvNS_16Flash_bwd_paramsEi,"a",@progbits
	.sectionflags	@""
	.align	4
.nv.constant0._ZN5flash27flash_bwd_convert_dq_kernelI23Flash_bwd_kernel_traitsILi128ELi64ELi128ELi8ELi2ELi4ELi2ELb0ELb0EN7cutlass6half_tE19Flash_kernel_traitsILi128ELi64ELi128ELi8ES3_EEEEvNS_16Flash_bwd_paramsEi:
	.zero		1540


//--------------------- .nv.constant0._ZN5flash44flash_bwd_dq_dk_dv_loop_seqk_parallel_kernelI23Flash_bwd_kernel_traitsILi128ELi64ELi128ELi8ELi2ELi4ELi2ELb0ELb0EN7cutlass6half_tE19Flash_kernel_traitsILi128ELi64ELi128ELi8ES3_EELb1ELb0ELb0ELb0ELb0ELb1ELb0EEEvNS_16Flash_bwd_paramsE --------------------------
	.section	.nv.constant0._ZN5flash44flash_bwd_dq_dk_dv_loop_seqk_parallel_kernelI23Flash_bwd_kernel_traitsILi128ELi64ELi128ELi8ELi2ELi4ELi2ELb0ELb0EN7cutlass6half_tE19Flash_kernel_traitsILi128ELi64ELi128ELi8ES3_EELb1ELb0ELb0ELb0ELb0ELb1ELb0EEEvNS_16Flash_bwd_paramsE,"a",@progbits
	.sectionflags	@""
	.align	4
.nv.constant0._ZN5flash44flash_bwd_dq_dk_dv_loop_seqk_parallel_kernelI23Flash_bwd_kernel_traitsILi128ELi64ELi128ELi8ELi2ELi4ELi2ELb0ELb0EN7cutlass6half_tE19Flash_kernel_traitsILi128ELi64ELi128ELi8ES3_EELb1ELb0ELb0ELb0ELb0ELb1ELb0EEEvNS_16Flash_bwd_paramsE:
	.zero		1536


//--------------------- .nv.constant0._ZN5flash44flash_bwd_dq_dk_dv_loop_seqk_parallel_kernelI23Flash_bwd_kernel_traitsILi128ELi64ELi128ELi8ELi2ELi4ELi2ELb0ELb0EN7cutlass6half_tE19Flash_kernel_traitsILi128ELi64ELi128ELi8ES3_EELb0ELb0ELb0ELb0ELb0ELb1ELb1EEEvNS_16Flash_bwd_paramsE --------------------------
	.section	.nv.constant0._ZN5flash44flash_bwd_dq_dk_dv_loop_seqk_parallel_kernelI23Flash_bwd_kernel_traitsILi128ELi64ELi128ELi8ELi2ELi4ELi2ELb0ELb0EN7cutlass6half_tE19Flash_kernel_traitsILi128ELi64ELi128ELi8ES3_EELb0ELb0ELb0ELb0ELb0ELb1ELb1EEEvNS_16Flash_bwd_paramsE,"a",@progbits
	.sectionflags	@""
	.align	4
.nv.constant0._ZN5flash44flash_bwd_dq_dk_dv_loop_seqk_parallel_kernelI23Flash_bwd_kernel_traitsILi128ELi64ELi128ELi8ELi2ELi4ELi2ELb0ELb0EN7cutlass6half_tE19Flash_kernel_traitsILi128ELi64ELi128ELi8ES3_EELb0ELb0ELb0ELb0ELb0ELb1ELb1EEEvNS_16Flash_bwd_paramsE:
	.zero		1536


//--------------------- .nv.constant0._ZN5flash44flash_bwd_dq_dk_dv_loop_seqk_parallel_kernelI23Flash_bwd_kernel_traitsILi128ELi64ELi128ELi8ELi2ELi4ELi2ELb0ELb0EN7cutlass6half_tE19Flash_kernel_traitsILi128ELi64ELi128ELi8ES3_EELb1ELb0ELb0ELb0ELb0ELb0ELb0EEEvNS_16Flash_bwd_paramsE --------------------------
	.section	.nv.constant0._ZN5flash44flash_bwd_dq_dk_dv_loop_seqk_parallel_kernelI23Flash_bwd_kernel_traitsILi128ELi64ELi128ELi8ELi2ELi4ELi2ELb0ELb0EN7cutlass6half_tE19Flash_kernel_traitsILi128ELi64ELi128ELi8ES3_EELb1ELb0ELb0ELb0ELb0ELb0ELb0EEEvNS_16Flash_bwd_paramsE,"a",@progbits
	.sectionflags	@""
	.align	4
.nv.constant0._ZN5flash44flash_bwd_dq_dk_dv_loop_seqk_parallel_kernelI23Flash_bwd_kernel_traitsILi128ELi64ELi128ELi8ELi2ELi4ELi2ELb0ELb0EN7cutlass6half_tE19Flash_kernel_traitsILi128ELi64ELi128ELi8ES3_EELb1ELb0ELb0ELb0ELb0ELb0ELb0EEEvNS_16Flash_bwd_paramsE:
	.zero		1536


//--------------------- .nv.constant0._ZN5flash44flash_bwd_dq_dk_dv_loop_seqk_parallel_kernelI23Flash_bwd_kernel_traitsILi128ELi64ELi128ELi8ELi2ELi4ELi2ELb0ELb0EN7cutlass6half_tE19Flash_kernel_traitsILi128ELi64ELi128ELi8ES3_EELb0ELb0ELb0ELb0ELb0ELb0ELb1EEEvNS_16Flash_bwd_paramsE --------------------------
	.section	.nv.constant0._ZN5flash44flash_bwd_dq_dk_dv_loop_seqk_parallel_kernelI23Flash_bwd_kernel_traitsILi128ELi64ELi128ELi8ELi2ELi4ELi2ELb0ELb0EN7cutlass6half_tE19Flash_kernel_traitsILi128ELi64ELi128ELi8ES3_EELb0ELb0ELb0ELb0ELb0ELb0ELb1EEEvNS_16Flash_bwd_paramsE,"a",@progbits
	.sectionflags	@""
	.align	4
.nv.constant0._ZN5flash44flash_bwd_dq_dk_dv_loop_seqk_parallel_kernelI23Flash_bwd_kernel_traitsILi128ELi64ELi128ELi8ELi2ELi4ELi2ELb0ELb0EN7cutlass6half_tE19Flash_kernel_traitsILi128ELi64ELi128ELi8ES3_EELb0ELb0ELb0ELb0ELb0ELb0ELb1EEEvNS_16Flash_bwd_paramsE:
	.zero		1536


//--------------------- .nv.constant0._ZN5flash44flash_bwd_dq_dk_dv_loop_seqk_parallel_kernelI23Flash_bwd_kernel_traitsILi128ELi64ELi128ELi8ELi2ELi4ELi2ELb0ELb0EN7cutlass6half_tE19Flash_kernel_traitsILi128ELi64ELi128ELi8ES3_EELb1ELb0ELb1ELb0ELb0ELb0ELb0EEEvNS_16Flash_bwd_paramsE --------------------------
	.section	.nv.constant0._ZN5flash44flash_bwd_dq_dk_dv_loop_seqk_parallel_kernelI23Flash_bwd_kernel_traitsILi128ELi64ELi128ELi8ELi2ELi4ELi2ELb0ELb0EN7cutlass6half_tE19Flash_kernel_traitsILi128ELi64ELi128ELi8ES3_EELb1ELb0ELb1ELb0ELb0ELb0ELb0EEEvNS_16Flash_bwd_paramsE,"a",@progbits
	.sectionflags	@""
	.align	4
.nv.constant0._ZN5flash44flash_bwd_dq_dk_dv_loop_seqk_parallel_kernelI23Flash_bwd_kernel_traitsILi128ELi64ELi128ELi8ELi2ELi4ELi2ELb0ELb0EN7cutlass6half_tE19Flash_kernel_traitsILi128ELi64ELi128ELi8ES3_EELb1ELb0ELb1ELb0ELb0ELb0ELb0EEEvNS_16Flash_bwd_paramsE:
	.zero		1536


//--------------------- .nv.constant0._ZN5flash44flash_bwd_dq_dk_dv_loop_seqk_parallel_kernelI23Flash_bwd_kernel_traitsILi128ELi64ELi128ELi8ELi2ELi4ELi2ELb0ELb0EN7cutlass6half_tE19Flash_kernel_traitsILi128ELi64ELi128ELi8ES3_EELb0ELb0ELb1ELb0ELb0ELb0ELb1EEEvNS_16Flash_bwd_paramsE --------------------------
	.section	.nv.constant0._ZN5flash44flash_bwd_dq_dk_dv_loop_seqk_parallel_kernelI23Flash_bwd_kernel_traitsILi128ELi64ELi128ELi8ELi2ELi4ELi2ELb0ELb0EN7cutlass6half_tE19Flash_kernel_traitsILi128ELi64ELi128ELi8ES3_EELb0ELb0ELb1ELb0ELb0ELb0ELb1EEEvNS_16Flash_bwd_paramsE,"a",@progbits
	.sectionflags	@""
	.align	4
.nv.constant0._ZN5flash44flash_bwd_dq_dk_dv_loop_seqk_parallel_kernelI23Flash_bwd_kernel_traitsILi128ELi64ELi128ELi8ELi2ELi4ELi2ELb0ELb0EN7cutlass6half_tE19Flash_kernel_traitsILi128ELi64ELi128ELi8ES3_EELb0ELb0ELb1ELb0ELb0ELb0ELb1EEEvNS_16Flash_bwd_paramsE:
	.zero		1536


//--------------------- .nv.constant0._ZN5flash44flash_bwd_dq_dk_dv_loop_seqk_parallel_kernelI23Flash_bwd_kernel_traitsILi128ELi64ELi128ELi8ELi2ELi4ELi2ELb0ELb0EN7cutlass6half_tE19Flash_kernel_traitsILi128ELi64ELi128ELi8ES3_EELb1ELb0ELb0ELb0ELb1ELb1ELb0EEEvNS_16Flash_bwd_paramsE --------------------------
	.section	.nv.constant0._ZN5flash44flash_bwd_dq_dk_dv_loop_seqk_parallel_kernelI23Flash_bwd_kernel_traitsILi128ELi64ELi128ELi8ELi2ELi4ELi2ELb0ELb0EN7cutlass6half_tE19Flash_kernel_traitsILi128ELi64ELi128ELi8ES3_EELb1ELb0ELb0ELb0ELb1ELb1ELb0EEEvNS_16Flash_bwd_paramsE,"a",@progbits
	.sectionflags	@""
	.align	4
.nv.constant0._ZN5flash44flash_bwd_dq_dk_dv_loop_seqk_parallel_kernelI23Flash_bwd_kernel_traitsILi128ELi64ELi128ELi8ELi2ELi4ELi2ELb0ELb0EN7cutlass6half_tE19Flash_kernel_traitsILi128ELi64ELi128ELi8ES3_EELb1ELb0ELb0ELb0ELb1ELb1ELb0EEEvNS_16Flash_bwd_paramsE:
	.zero		1536


//--------------------- .nv.constant0._ZN5flash44flash_bwd_dq_dk_dv_loop_seqk_parallel_kernelI23Flash_bwd_kernel_traitsILi128ELi64ELi128ELi8ELi2ELi4ELi2ELb0ELb0EN7cutlass6half_tE19Flash_kernel_traitsILi128ELi64ELi128ELi8ES3_EELb0ELb0ELb0ELb0ELb1ELb1ELb1EEEvNS_16Flash_bwd_paramsE --------------------------
	.section	.nv.constant0._ZN5flash44flash_bwd_dq_dk_dv_loop_seqk_parallel_kernelI23Flash_bwd_kernel_traitsILi128ELi64ELi128ELi8ELi2ELi4ELi2ELb0ELb0EN7cutlass6half_tE19Flash_kernel_traitsILi128ELi64ELi128ELi8ES3_EELb0ELb0ELb0ELb0ELb1ELb1ELb1EEEvNS_16Flash_bwd_paramsE,"a",@progbits
	.sectionflags	@""
	.align	4
.nv.constant0._ZN5flash44flash_bwd_dq_dk_dv_loop_seqk_parallel_kernelI23Flash_bwd_kernel_traitsILi128ELi64ELi128ELi8ELi2ELi4ELi2ELb0ELb0EN7cutlass6half_tE19Flash_kernel_traitsILi128ELi64ELi128ELi8ES3_EELb0ELb0ELb0ELb0ELb1ELb1ELb1EEEvNS_16Flash_bwd_paramsE:
	.zero		1536


//--------------------- .nv.constant0._ZN5flash44flash_bwd_dq_dk_dv_loop_seqk_parallel_kernelI23Flash_bwd_kernel_traitsILi128ELi64ELi128ELi8ELi2ELi4ELi2ELb0ELb0EN7cutlass6half_tE19Flash_kernel_traitsILi128ELi64ELi128ELi8ES3_EELb1ELb0ELb0ELb1ELb0ELb0ELb0EEEvNS_16Flash_bwd_paramsE --------------------------
	.section	.nv.constant0._ZN5flash44flash_bwd_dq_dk_dv_loop_seqk_parallel_kernelI23Flash_bwd_kernel_traitsILi128ELi64ELi128ELi8ELi2ELi4ELi2ELb0ELb0EN7cutlass6half_tE19Flash_kernel_traitsILi128ELi64ELi128ELi8ES3_EELb1ELb0ELb0ELb1ELb0ELb0ELb0EEEvNS_16Flash_bwd_paramsE,"a",@progbits
	.sectionflags	@""
	.align	4
.nv.constant0._ZN5flash44flash_bwd_dq_dk_dv_loop_seqk_parallel_kernelI23Flash_bwd_kernel_traitsILi128ELi64ELi128ELi8ELi2ELi4ELi2ELb0ELb0EN7cutlass6half_tE19Flash_kernel_traitsILi128ELi64ELi128ELi8ES3_EELb1ELb0ELb0ELb1ELb0ELb0ELb0EEEvNS_16Flash_bwd_paramsE:
	.zero		1536


//--------------------- .nv.constant0._ZN5flash44flash_bwd_dq_dk_dv_loop_seqk_parallel_kernelI23Flash_bwd_kernel_traitsILi128ELi64ELi128ELi8ELi2ELi4ELi2ELb0ELb0EN7cutlass6half_tE19Flash_kernel_traitsILi128ELi64ELi128ELi8ES3_EELb0ELb0ELb0ELb1ELb0ELb0ELb1EEEvNS_16Flash_bwd_paramsE --------------------------
	.section	.nv.constant0._ZN5flash44flash_bwd_dq_dk_dv_loop_seqk_parallel_kernelI23Flash_bwd_kernel_traitsILi128ELi64ELi128ELi8ELi2ELi4ELi2ELb0ELb0EN7cutlass6half_tE19Flash_kernel_traitsILi128ELi64ELi128ELi8ES3_EELb0ELb0ELb0ELb1ELb0ELb0ELb1EEEvNS_16Flash_bwd_paramsE,"a",@progbits
	.sectionflags	@""
	.align	4
.nv.constant0._ZN5flash44flash_bwd_dq_dk_dv_loop_seqk_parallel_kernelI23Flash_bwd_kernel_traitsILi128ELi64ELi128ELi8ELi2ELi4ELi2ELb0ELb0EN7cutlass6half_tE19Flash_kernel_traitsILi128ELi64ELi128ELi8ES3_EELb0ELb0ELb0ELb1ELb0ELb0ELb1EEEvNS_16Flash_bwd_paramsE:
	.zero		1536


//--------------------- .nv.constant0._ZN5flash44flash_bwd_dq_dk_dv_loop_seqk_parallel_kernelI23Flash_bwd_kernel_traitsILi128ELi64ELi128ELi8ELi2ELi4ELi2ELb0ELb0EN7cutlass6half_tE19Flash_kernel_traitsILi128ELi64ELi128ELi8ES3_EELb1ELb0ELb1ELb0ELb0ELb1ELb0EEEvNS_16Flash_bwd_paramsE --------------------------
	.section	.nv.constant0._ZN5flash44flash_bwd_dq_dk_dv_loop_seqk_parallel_kernelI23Flash_bwd_kernel_traitsILi128ELi64ELi128ELi8ELi2ELi4ELi2ELb0ELb0EN7cutlass6half_tE19Flash_kernel_traitsILi128ELi64ELi128ELi8ES3_EELb1ELb0ELb1ELb0ELb0ELb1ELb0EEEvNS_16Flash_bwd_paramsE,"a",@progbits
	.sectionflags	@""
	.align	4
.nv.constant0._ZN5flash44flash_bwd_dq_dk_dv_loop_seqk_parallel_kernelI23Flash_bwd_kernel_traitsILi128ELi64ELi128ELi8ELi2ELi4ELi2ELb0ELb0EN7cutlass6half_tE19Flash_kernel_traitsILi128ELi64ELi128ELi8ES3_EELb1ELb0ELb1ELb0ELb0ELb1ELb0EEEvNS_16Flash_bwd_paramsE:
	.zero		1536


//--------------------- .nv.constant0._ZN5flash44flash_bwd_dq_dk_dv_loop_seqk_parallel_kernelI23Flash_bwd_kernel_traitsILi128ELi64ELi128ELi8ELi2ELi4ELi2ELb0ELb0EN7cutlass6half_tE19Flash_kernel_traitsILi128ELi64ELi128ELi8ES3_EELb0ELb0ELb1ELb0ELb0ELb1ELb1EEEvNS_16Flash_bwd_paramsE --------------------------
	.section	.nv.constant0._ZN5flash44flash_bwd_dq_dk_dv_loop_seqk_parallel_kernelI23Flash_bwd_kernel_traitsILi128ELi64ELi128ELi8ELi2ELi4ELi2ELb0ELb0EN7cutlass6half_tE19Flash_kernel_traitsILi128ELi64ELi128ELi8ES3_EELb0ELb0ELb1ELb0ELb0ELb1ELb1EEEvNS_16Flash_bwd_paramsE,"a",@progbits
	.sectionflags	@""
	.align	4
.nv.constant0._ZN5flash44flash_bwd_dq_dk_dv_loop_seqk_parallel_kernelI23Flash_bwd_kernel_traitsILi128ELi64ELi128ELi8ELi2ELi4ELi2ELb0ELb0EN7cutlass6half_tE19Flash_kernel_traitsILi128ELi64ELi128ELi8ES3_EELb0ELb0ELb1ELb0ELb0ELb1ELb1EEEvNS_16Flash_bwd_paramsE:
	.zero		1536


//--------------------- .nv.constant0._ZN5flash44flash_bwd_dq_dk_dv_loop_seqk_parallel_kernelI23Flash_bwd_kernel_traitsILi128ELi64ELi128ELi8ELi2ELi4ELi2ELb0ELb0EN7cutlass6half_tE19Flash_kernel_traitsILi128ELi64ELi128ELi8ES3_EELb1ELb0ELb1ELb1ELb0ELb0ELb0EEEvNS_16Flash_bwd_paramsE --------------------------
	.section	.nv.constant0._ZN5flash44flash_bwd_dq_dk_dv_loop_seqk_parallel_kernelI23Flash_bwd_kernel_traitsILi128ELi64ELi128ELi8ELi2ELi4ELi2ELb0ELb0EN7cutlass6half_tE19Flash_kernel_traitsILi128ELi64ELi128ELi8ES3_EELb1ELb0ELb1ELb1ELb0ELb0ELb0EEEvNS_16Flash_bwd_paramsE,"a",@progbits
	.sectionflags	@""
	.align	4
.nv.constant0._ZN5flash44flash_bwd_dq_dk_dv_loop_seqk_parallel_kernelI23Flash_bwd_kernel_traitsILi128ELi64ELi128ELi8ELi2ELi4ELi2ELb0ELb0EN7cutlass6half_tE19Flash_kernel_traitsILi128ELi64ELi128ELi8ES3_EELb1ELb0ELb1ELb1ELb0ELb0ELb0EEEvNS_16Flash_bwd_paramsE:
	.zero		1536


//--------------------- .nv.constant0._ZN5flash44flash_bwd_dq_dk_dv_loop_seqk_parallel_kernelI23Flash_bwd_kernel_traitsILi128ELi64ELi128ELi8ELi2ELi4ELi2ELb0ELb0EN7cutlass6half_tE19Flash_kernel_traitsILi128ELi64ELi128ELi8ES3_EELb0ELb0ELb1ELb1ELb0ELb0ELb1EEEvNS_16Flash_bwd_paramsE --------------------------
	.section	.nv.constant0._ZN5flash44flash_bwd_dq_dk_dv_loop_seqk_parallel_kernelI23Flash_bwd_kernel_traitsILi128ELi64ELi128ELi8ELi2ELi4ELi2ELb0ELb0EN7cutlass6half_tE19Flash_kernel_traitsILi128ELi64ELi128ELi8ES3_EELb0ELb0ELb1ELb1ELb0ELb0ELb1EEEvNS_16Flash_bwd_paramsE,"a",@progbits
	.sectionflags	@""
	.align	4
.nv.constant0._ZN5flash44flash_bwd_dq_dk_dv_loop_seqk_parallel_kernelI23Flash_bwd_kernel_traitsILi128ELi64ELi128ELi8ELi2ELi4ELi2ELb0ELb0EN7cutlass6half_tE19Flash_kernel_traitsILi128ELi64ELi128ELi8ES3_EELb0ELb0ELb1ELb1ELb0ELb0ELb1EEEvNS_16Flash_bwd_paramsE:
	.zero		1536


//--------------------- .nv.constant0._ZN5flash25flash_bwd_dot_do_o_kernelILb0E23Flash_bwd_kernel_traitsILi128ELi64ELi128ELi8ELi2ELi4ELi2ELb0ELb0EN7cutlass6half_tE19Flash_kernel_traitsILi128ELi64ELi128ELi8ES3_EEEEvNS_16Flash_bwd_paramsE --------------------------
	.section	.nv.constant0._ZN5flash25flash_bwd_dot_do_o_kernelILb0E23Flash_bwd_kernel_traitsILi128ELi64ELi128ELi8ELi2ELi4ELi2ELb0ELb0EN7cutlass6half_tE19Flash_kernel_traitsILi128ELi64ELi128ELi8ES3_EEEEvNS_16Flash_bwd_paramsE,"a",@progbits
	.sectionflags	@""
	.align	4
.nv.constant0._ZN5flash25flash_bwd_dot_do_o_kernelILb0E23Flash_bwd_kernel_traitsILi128ELi64ELi128ELi8ELi2ELi4ELi2ELb0ELb0EN7cutlass6half_tE19Flash_kernel_traitsILi128ELi64ELi128ELi8ES3_EEEEvNS_16Flash_bwd_paramsE:
	.zero		1536


//--------------------- .nv.constant0._ZN5flash25flash_bwd_dot_do_o_kernelILb1E23Flash_bwd_kernel_traitsILi128ELi64ELi128ELi8ELi2ELi4ELi2ELb0ELb0EN7cutlass6half_tE19Flash_kernel_traitsILi128ELi64ELi128ELi8ES3_EEEEvNS_16Flash_bwd_paramsE --------------------------
	.section	.nv.constant0._ZN5flash25flash_bwd_dot_do_o_kernelILb1E23Flash_bwd_kernel_traitsILi128ELi64ELi128ELi8ELi2ELi4ELi2ELb0ELb0EN7cutlass6half_tE19Flash_kernel_traitsILi128ELi64ELi128ELi8ES3_EEEEvNS_16Flash_bwd_paramsE,"a",@progbits
	.sectionflags	@""
	.align	4
.nv.constant0._ZN5flash25flash_bwd_dot_do_o_kernelILb1E23Flash_bwd_kernel_traitsILi128ELi64ELi128ELi8ELi2ELi4ELi2ELb0ELb0EN7cutlass6half_tE19Flash_kernel_traitsILi128ELi64ELi128ELi8ES3_EEEEvNS_16Flash_bwd_paramsE:
	.zero		1536


//--------------------- SYMBOLS --------------------------

	.type		.nv.reservedSmem.offset0,@object
	.size		.nv.reservedSmem.offset0,0x4
	.type		.nv.reservedSmem.cap,@object
	.size		.nv.reservedSmem.cap,0x4
